	.target	sm_80

	.elftype	@"ET_EXEC"


//--------------------- .note.nv.tkinfo           --------------------------
	.section	.note.nv.tkinfo,"",@"SHT_NOTE"
	.sectionflags	@"SHF_NOTE_NV_TKINFO"
	.tkinfo
        /*0018*/ 	.word	0x00000002
        /*0030*/ 	.string	""
        /*0030*/ 	.string	"ptxas"
        /*0030*/ 	.string	"Cuda compilation tools, release 13.0, V13.0.88"
        /*0030*/ 	.string	"Build cuda_13.0.r13.0/compiler.36424714_0"
        /*0030*/ 	.string	"-arch sm_80 -m 64 "



//--------------------- .note.nv.cuinfo           --------------------------
	.section	.note.nv.cuinfo,"",@"SHT_NOTE"
	.sectionflags	@"SHF_NOTE_NV_CUINFO"
        /*0018*/ 	.short	0x0002
        /*001a*/ 	.short	0x0050
        /*001c*/ 	.short	0x0082
	.zero		2


//--------------------- .nv.info                  --------------------------
	.section	.nv.info,"",@"SHT_CUDA_INFO"
	.align	4


	//----- nvinfo : EIATTR_REGCOUNT
	.align		4
        /*0000*/ 	.byte	0x04, 0x2f
        /*0002*/ 	.short	(.L_45 - .L_44)
	.align		4
.L_44:
        /*0004*/ 	.word	index@(_ZN2at6native29vectorized_elementwise_kernelILi8EZZZNS0_17asinh_kernel_cudaERNS_18TensorIteratorBaseEENKUlvE_clEvENKUlvE_clEvEUlN3c107complexIdEEE_St5arrayIPcLm2EEEEviT0_T1_)
        /*0008*/ 	.word	0x00000004


	//----- nvinfo : EIATTR_FRAME_SIZE
	.align		4
.L_45:
        /*000c*/ 	.byte	0x04, 0x11
        /*000e*/ 	.short	(.L_47 - .L_46)
	.align		4
.L_46:
        /*0010*/ 	.word	index@(_ZN2at6native29vectorized_elementwise_kernelILi8EZZZNS0_17asinh_kernel_cudaERNS_18TensorIteratorBaseEENKUlvE_clEvENKUlvE_clEvEUlN3c107complexIdEEE_St5arrayIPcLm2EEEEviT0_T1_)
        /*0014*/ 	.word	0x00000000


	//----- nvinfo : EIATTR_REGCOUNT
	.align		4
.L_47:
        /*0018*/ 	.byte	0x04, 0x2f
        /*001a*/ 	.short	(.L_49 - .L_48)
	.align		4
.L_48:
        /*001c*/ 	.word	index@(_ZN2at6native29vectorized_elementwise_kernelILi4EZZZNS0_17asinh_kernel_cudaERNS_18TensorIteratorBaseEENKUlvE_clEvENKUlvE_clEvEUlN3c107complexIdEEE_St5arrayIPcLm2EEEEviT0_T1_)
        /*0020*/ 	.word	0x0000004e


	//----- nvinfo : EIATTR_FRAME_SIZE
	.align		4
.L_49:
        /*0024*/ 	.byte	0x04, 0x11
        /*0026*/ 	.short	(.L_51 - .L_50)
	.align		4
.L_50:
        /*0028*/ 	.word	index@($__internal_29_$__cuda_sm20_dsqrt_rn_f64_mediumpath_v1)
        /*002c*/ 	.word	0x00000000


	//----- nvinfo : EIATTR_FRAME_SIZE
	.align		4
.L_51:
        /*0030*/ 	.byte	0x04, 0x11
        /*0032*/ 	.short	(.L_53 - .L_52)
	.align		4
.L_52:
        /*0034*/ 	.word	index@($__internal_28_$__cuda_sm20_div_rn_f64_full)
        /*0038*/ 	.word	0x00000000


	//----- nvinfo : EIATTR_FRAME_SIZE
	.align		4
.L_53:
        /*003c*/ 	.byte	0x04, 0x11
        /*003e*/ 	.short	(.L_55 - .L_54)
	.align		4
.L_54:
        /*0040*/ 	.word	index@(_ZN2at6native29vectorized_elementwise_kernelILi4EZZZNS0_17asinh_kernel_cudaERNS_18TensorIteratorBaseEENKUlvE_clEvENKUlvE_clEvEUlN3c107complexIdEEE_St5arrayIPcLm2EEEEviT0_T1_)
        /*0044*/ 	.word	0x00000000


	//----- nvinfo : EIATTR_REGCOUNT
	.align		4
.L_55:
        /*0048*/ 	.byte	0x04, 0x2f
        /*004a*/ 	.short	(.L_57 - .L_56)
	.align		4
.L_56:
        /*004c*/ 	.word	index@(_ZN2at6native29vectorized_elementwise_kernelILi2EZZZNS0_17asinh_kernel_cudaERNS_18TensorIteratorBaseEENKUlvE_clEvENKUlvE_clEvEUlN3c107complexIdEEE_St5arrayIPcLm2EEEEviT0_T1_)
        /*0050*/ 	.word	0x0000004e


	//----- nvinfo : EIATTR_FRAME_SIZE
	.align		4
.L_57:
        /*0054*/ 	.byte	0x04, 0x11
        /*0056*/ 	.short	(.L_59 - .L_58)
	.align		4
.L_58:
        /*0058*/ 	.word	index@($__internal_27_$__cuda_sm20_dsqrt_rn_f64_mediumpath_v1)
        /*005c*/ 	.word	0x00000000


	//----- nvinfo : EIATTR_FRAME_SIZE
	.align		4
.L_59:
        /*0060*/ 	.byte	0x04, 0x11
        /*0062*/ 	.short	(.L_61 - .L_60)
	.align		4
.L_60:
        /*0064*/ 	.word	index@($__internal_26_$__cuda_sm20_div_rn_f64_full)
        /*0068*/ 	.word	0x00000000


	//----- nvinfo : EIATTR_FRAME_SIZE
	.align		4
.L_61:
        /*006c*/ 	.byte	0x04, 0x11
        /*006e*/ 	.short	(.L_63 - .L_62)
	.align		4
.L_62:
        /*0070*/ 	.word	index@(_ZN2at6native29vectorized_elementwise_kernelILi2EZZZNS0_17asinh_kernel_cudaERNS_18TensorIteratorBaseEENKUlvE_clEvENKUlvE_clEvEUlN3c107complexIdEEE_St5arrayIPcLm2EEEEviT0_T1_)
        /*0074*/ 	.word	0x00000000


	//----- nvinfo : EIATTR_REGCOUNT
	.align		4
.L_63:
        /*0078*/ 	.byte	0x04, 0x2f
        /*007a*/ 	.short	(.L_65 - .L_64)
	.align		4
.L_64:
        /*007c*/ 	.word	index@(_ZN2at6native27unrolled_elementwise_kernelIZZZNS0_17asinh_kernel_cudaERNS_18TensorIteratorBaseEENKUlvE_clEvENKUlvE_clEvEUlN3c107complexIdEEE_St5arrayIPcLm2EELi4E23TrivialOffsetCalculatorILi1EjESE_NS0_6memory15LoadWithoutCastENSF_16StoreWithoutCastEEEviT_T0_T2_T3_T4_T5_)
        /*0080*/ 	.word	0x0000003c


	//----- nvinfo : EIATTR_FRAME_SIZE
	.align		4
.L_65:
        /*0084*/ 	.byte	0x04, 0x11
        /*0086*/ 	.short	(.L_67 - .L_66)
	.align		4
.L_66:
        /*0088*/ 	.word	index@($__internal_25_$__cuda_sm20_dsqrt_rn_f64_mediumpath_v1)
        /*008c*/ 	.word	0x00000000


	//----- nvinfo : EIATTR_FRAME_SIZE
	.align		4
.L_67:
        /*0090*/ 	.byte	0x04, 0x11
        /*0092*/ 	.short	(.L_69 - .L_68)
	.align		4
.L_68:
        /*0094*/ 	.word	index@($__internal_24_$__cuda_sm20_div_rn_f64_full)
        /*0098*/ 	.word	0x00000000


	//----- nvinfo : EIATTR_FRAME_SIZE
	.align		4
.L_69:
        /*009c*/ 	.byte	0x04, 0x11
        /*009e*/ 	.short	(.L_71 - .L_70)
	.align		4
.L_70:
        /*00a0*/ 	.word	index@(_ZN2at6native27unrolled_elementwise_kernelIZZZNS0_17asinh_kernel_cudaERNS_18TensorIteratorBaseEENKUlvE_clEvENKUlvE_clEvEUlN3c107complexIdEEE_St5arrayIPcLm2EELi4E23TrivialOffsetCalculatorILi1EjESE_NS0_6memory15LoadWithoutCastENSF_16StoreWithoutCastEEEviT_T0_T2_T3_T4_T5_)
        /*00a4*/ 	.word	0x00000000


	//----- nvinfo : EIATTR_REGCOUNT
	.align		4
.L_71:
        /*00a8*/ 	.byte	0x04, 0x2f
        /*00aa*/ 	.short	(.L_73 - .L_72)
	.align		4
.L_72:
        /*00ac*/ 	.word	index@(_ZN2at6native18elementwise_kernelILi128ELi2EZNS0_22gpu_kernel_impl_nocastIZZZNS0_17asinh_kernel_cudaERNS_18TensorIteratorBaseEENKUlvE_clEvENKUlvE_clEvEUlN3c107complexIdEEE_EEvS4_RKT_EUliE_EEviT1_)
        /*00b0*/ 	.word	0x00000030


	//----- nvinfo : EIATTR_FRAME_SIZE
	.align		4
.L_73:
        /*00b4*/ 	.byte	0x04, 0x11
        /*00b6*/ 	.short	(.L_75 - .L_74)
	.align		4
.L_74:
        /*00b8*/ 	.word	index@($__internal_23_$__cuda_sm20_dsqrt_rn_f64_mediumpath_v1)
        /*00bc*/ 	.word	0x00000000


	//----- nvinfo : EIATTR_FRAME_SIZE
	.align		4
.L_75:
        /*00c0*/ 	.byte	0x04, 0x11
        /*00c2*/ 	.short	(.L_77 - .L_76)
	.align		4
.L_76:
        /*00c4*/ 	.word	index@($__internal_22_$__cuda_sm20_div_rn_f64_full)
        /*00c8*/ 	.word	0x00000000


	//----- nvinfo : EIATTR_FRAME_SIZE
	.align		4
.L_77:
        /*00cc*/ 	.byte	0x04, 0x11
        /*00ce*/ 	.short	(.L_79 - .L_78)
	.align		4
.L_78:
        /*00d0*/ 	.word	index@(_ZN2at6native18elementwise_kernelILi128ELi2EZNS0_22gpu_kernel_impl_nocastIZZZNS0_17asinh_kernel_cudaERNS_18TensorIteratorBaseEENKUlvE_clEvENKUlvE_clEvEUlN3c107complexIdEEE_EEvS4_RKT_EUliE_EEviT1_)
        /*00d4*/ 	.word	0x00000000


	//----- nvinfo : EIATTR_REGCOUNT
	.align		4
.L_79:
        /*00d8*/ 	.byte	0x04, 0x2f
        /*00da*/ 	.short	(.L_81 - .L_80)
	.align		4
.L_80:
        /*00dc*/ 	.word	index@(_ZN2at6native27unrolled_elementwise_kernelIZZZNS0_17asinh_kernel_cudaERNS_18TensorIteratorBaseEENKUlvE_clEvENKUlvE_clEvEUlN3c107complexIdEEE_St5arrayIPcLm2EELi4E23TrivialOffsetCalculatorILi1EjESE_NS0_6memory12LoadWithCastILi1EEENSF_13StoreWithCastILi1EEEEEviT_T0_T2_T3_T4_T5_)
        /*00e0*/ 	.word	0x00000038


	//----- nvinfo : EIATTR_FRAME_SIZE
	.align		4
.L_81:
        /*00e4*/ 	.byte	0x04, 0x11
        /*00e6*/ 	.short	(.L_83 - .L_82)
	.align		4
.L_82:
        /*00e8*/ 	.word	index@($__internal_21_$__cuda_sm20_dsqrt_rn_f64_mediumpath_v1)
        /*00ec*/ 	.word	0x00000000


	//----- nvinfo : EIATTR_FRAME_SIZE
	.align		4
.L_83:
        /*00f0*/ 	.byte	0x04, 0x11
        /*00f2*/ 	.short	(.L_85 - .L_84)
	.align		4
.L_84:
        /*00f4*/ 	.word	index@($__internal_20_$__cuda_sm20_div_rn_f64_full)
        /*00f8*/ 	.word	0x00000000


	//----- nvinfo : EIATTR_FRAME_SIZE
	.align		4
.L_85:
        /*00fc*/ 	.byte	0x04, 0x11
        /*00fe*/ 	.short	(.L_87 - .L_86)
	.align		4
.L_86:
        /*0100*/ 	.word	index@(_ZN2at6native27unrolled_elementwise_kernelIZZZNS0_17asinh_kernel_cudaERNS_18TensorIteratorBaseEENKUlvE_clEvENKUlvE_clEvEUlN3c107complexIdEEE_St5arrayIPcLm2EELi4E23TrivialOffsetCalculatorILi1EjESE_NS0_6memory12LoadWithCastILi1EEENSF_13StoreWithCastILi1EEEEEviT_T0_T2_T3_T4_T5_)
        /*0104*/ 	.word	0x00000000


	//----- nvinfo : EIATTR_REGCOUNT
	.align		4
.L_87:
        /*0108*/ 	.byte	0x04, 0x2f
        /*010a*/ 	.short	(.L_89 - .L_88)
	.align		4
.L_88:
        /*010c*/ 	.word	index@(_ZN2at6native18elementwise_kernelILi128ELi4EZNS0_15gpu_kernel_implIZZZNS0_17asinh_kernel_cudaERNS_18TensorIteratorBaseEENKUlvE_clEvENKUlvE_clEvEUlN3c107complexIdEEE_EEvS4_RKT_EUliE_EEviT1_)
        /*0110*/ 	.word	0x00000031


	//----- nvinfo : EIATTR_FRAME_SIZE
	.align		4
.L_89:
        /*0114*/ 	.byte	0x04, 0x11
        /*0116*/ 	.short	(.L_91 - .L_90)
	.align		4
.L_90:
        /*0118*/ 	.word	index@($__internal_19_$__cuda_sm20_dsqrt_rn_f64_mediumpath_v1)
        /*011c*/ 	.word	0x00000000


	//----- nvinfo : EIATTR_FRAME_SIZE
	.align		4
.L_91:
        /*0120*/ 	.byte	0x04, 0x11
        /*0122*/ 	.short	(.L_93 - .L_92)
	.align		4
.L_92:
        /*0124*/ 	.word	index@($__internal_18_$__cuda_sm20_div_rn_f64_full)
        /*0128*/ 	.word	0x00000000


	//----- nvinfo : EIATTR_FRAME_SIZE
	.align		4
.L_93:
        /*012c*/ 	.byte	0x04, 0x11
        /*012e*/ 	.short	(.L_95 - .L_94)
	.align		4
.L_94:
        /*0130*/ 	.word	index@(_ZN2at6native18elementwise_kernelILi128ELi4EZNS0_15gpu_kernel_implIZZZNS0_17asinh_kernel_cudaERNS_18TensorIteratorBaseEENKUlvE_clEvENKUlvE_clEvEUlN3c107complexIdEEE_EEvS4_RKT_EUliE_EEviT1_)
        /*0134*/ 	.word	0x00000000


	//----- nvinfo : EIATTR_REGCOUNT
	.align		4
.L_95:
        /*0138*/ 	.byte	0x04, 0x2f
        /*013a*/ 	.short	(.L_97 - .L_96)
	.align		4
.L_96:
        /*013c*/ 	.word	index@(_ZN2at6native29vectorized_elementwise_kernelILi8EZZZNS0_17asinh_kernel_cudaERNS_18TensorIteratorBaseEENKUlvE_clEvENKUlvE0_clEvEUlN3c107complexIfEEE_St5arrayIPcLm2EEEEviT0_T1_)
        /*0140*/ 	.word	0x00000004


	//----- nvinfo : EIATTR_FRAME_SIZE
	.align		4
.L_97:
        /*0144*/ 	.byte	0x04, 0x11
        /*0146*/ 	.short	(.L_99 - .L_98)
	.align		4
.L_98:
        /*0148*/ 	.word	index@(_ZN2at6native29vectorized_elementwise_kernelILi8EZZZNS0_17asinh_kernel_cudaERNS_18TensorIteratorBaseEENKUlvE_clEvENKUlvE0_clEvEUlN3c107complexIfEEE_St5arrayIPcLm2EEEEviT0_T1_)
        /*014c*/ 	.word	0x00000000


	//----- nvinfo : EIATTR_REGCOUNT
	.align		4
.L_99:
        /*0150*/ 	.byte	0x04, 0x2f
        /*0152*/ 	.short	(.L_101 - .L_100)
	.align		4
.L_100:
        /*0154*/ 	.word	index@(_ZN2at6native29vectorized_elementwise_kernelILi4EZZZNS0_17asinh_kernel_cudaERNS_18TensorIteratorBaseEENKUlvE_clEvENKUlvE0_clEvEUlN3c107complexIfEEE_St5arrayIPcLm2EEEEviT0_T1_)
        /*0158*/ 	.word	0x00000025


	//----- nvinfo : EIATTR_FRAME_SIZE
	.align		4
.L_101:
        /*015c*/ 	.byte	0x04, 0x11
        /*015e*/ 	.short	(.L_103 - .L_102)
	.align		4
.L_102:
        /*0160*/ 	.word	index@($__internal_17_$__cuda_sm3x_div_rn_ftz_f32_slowpath)
        /*0164*/ 	.word	0x00000000


	//----- nvinfo : EIATTR_FRAME_SIZE
	.align		4
.L_103:
        /*0168*/ 	.byte	0x04, 0x11
        /*016a*/ 	.short	(.L_105 - .L_104)
	.align		4
.L_104:
        /*016c*/ 	.word	index@(_ZN2at6native29vectorized_elementwise_kernelILi4EZZZNS0_17asinh_kernel_cudaERNS_18TensorIteratorBaseEENKUlvE_clEvENKUlvE0_clEvEUlN3c107complexIfEEE_St5arrayIPcLm2EEEEviT0_T1_)
        /*0170*/ 	.word	0x00000000


	//----- nvinfo : EIATTR_REGCOUNT
	.align		4
.L_105:
        /*0174*/ 	.byte	0x04, 0x2f
        /*0176*/ 	.short	(.L_107 - .L_106)
	.align		4
.L_106:
        /*0178*/ 	.word	index@(_ZN2at6native29vectorized_elementwise_kernelILi2EZZZNS0_17asinh_kernel_cudaERNS_18TensorIteratorBaseEENKUlvE_clEvENKUlvE0_clEvEUlN3c107complexIfEEE_St5arrayIPcLm2EEEEviT0_T1_)
        /*017c*/ 	.word	0x00000025


	//----- nvinfo : EIATTR_FRAME_SIZE
	.align		4
.L_107:
        /*0180*/ 	.byte	0x04, 0x11
        /*0182*/ 	.short	(.L_109 - .L_108)
	.align		4
.L_108:
        /*0184*/ 	.word	index@($__internal_16_$__cuda_sm3x_div_rn_ftz_f32_slowpath)
        /*0188*/ 	.word	0x00000000


	//----- nvinfo : EIATTR_FRAME_SIZE
	.align		4
.L_109:
        /*018c*/ 	.byte	0x04, 0x11
        /*018e*/ 	.short	(.L_111 - .L_110)
	.align		4
.L_110:
        /*0190*/ 	.word	index@(_ZN2at6native29vectorized_elementwise_kernelILi2EZZZNS0_17asinh_kernel_cudaERNS_18TensorIteratorBaseEENKUlvE_clEvENKUlvE0_clEvEUlN3c107complexIfEEE_St5arrayIPcLm2EEEEviT0_T1_)
        /*0194*/ 	.word	0x00000000


	//----- nvinfo : EIATTR_REGCOUNT
	.align		4
.L_111:
        /*0198*/ 	.byte	0x04, 0x2f
        /*019a*/ 	.short	(.L_113 - .L_112)
	.align		4
.L_112:
        /*019c*/ 	.word	index@(_ZN2at6native27unrolled_elementwise_kernelIZZZNS0_17asinh_kernel_cudaERNS_18TensorIteratorBaseEENKUlvE_clEvENKUlvE0_clEvEUlN3c107complexIfEEE_St5arrayIPcLm2EELi4E23TrivialOffsetCalculatorILi1EjESE_NS0_6memory15LoadWithoutCastENSF_16StoreWithoutCastEEEviT_T0_T2_T3_T4_T5_)
        /*01a0*/ 	.word	0x0000001e


	//----- nvinfo : EIATTR_FRAME_SIZE
	.align		4
.L_113:
        /*01a4*/ 	.byte	0x04, 0x11
        /*01a6*/ 	.short	(.L_115 - .L_114)
	.align		4
.L_114:
        /*01a8*/ 	.word	index@($__internal_15_$__cuda_sm3x_div_rn_ftz_f32_slowpath)
        /*01ac*/ 	.word	0x00000000


	//----- nvinfo : EIATTR_FRAME_SIZE
	.align		4
.L_115:
        /*01b0*/ 	.byte	0x04, 0x11
        /*01b2*/ 	.short	(.L_117 - .L_116)
	.align		4
.L_116:
        /*01b4*/ 	.word	index@(_ZN2at6native27unrolled_elementwise_kernelIZZZNS0_17asinh_kernel_cudaERNS_18TensorIteratorBaseEENKUlvE_clEvENKUlvE0_clEvEUlN3c107complexIfEEE_St5arrayIPcLm2EELi4E23TrivialOffsetCalculatorILi1EjESE_NS0_6memory15LoadWithoutCastENSF_16StoreWithoutCastEEEviT_T0_T2_T3_T4_T5_)
        /*01b8*/ 	.word	0x00000000


	//----- nvinfo : EIATTR_REGCOUNT
	.align		4
.L_117:
        /*01bc*/ 	.byte	0x04, 0x2f
        /*01be*/ 	.short	(.L_119 - .L_118)
	.align		4
.L_118:
        /*01c0*/ 	.word	index@(_ZN2at6native18elementwise_kernelILi128ELi2EZNS0_22gpu_kernel_impl_nocastIZZZNS0_17asinh_kernel_cudaERNS_18TensorIteratorBaseEENKUlvE_clEvENKUlvE0_clEvEUlN3c107complexIfEEE_EEvS4_RKT_EUliE_EEviT1_)
        /*01c4*/ 	.word	0x00000018


	//----- nvinfo : EIATTR_FRAME_SIZE
	.align		4
.L_119:
        /*01c8*/ 	.byte	0x04, 0x11
        /*01ca*/ 	.short	(.L_121 - .L_120)
	.align		4
.L_120:
        /*01cc*/ 	.word	index@($__internal_14_$__cuda_sm3x_div_rn_ftz_f32_slowpath)
        /*01d0*/ 	.word	0x00000000


	//----- nvinfo : EIATTR_FRAME_SIZE
	.align		4
.L_121:
        /*01d4*/ 	.byte	0x04, 0x11
        /*01d6*/ 	.short	(.L_123 - .L_122)
	.align		4
.L_122:
        /*01d8*/ 	.word	index@(_ZN2at6native18elementwise_kernelILi128ELi2EZNS0_22gpu_kernel_impl_nocastIZZZNS0_17asinh_kernel_cudaERNS_18TensorIteratorBaseEENKUlvE_clEvENKUlvE0_clEvEUlN3c107complexIfEEE_EEvS4_RKT_EUliE_EEviT1_)
        /*01dc*/ 	.word	0x00000000


	//----- nvinfo : EIATTR_REGCOUNT
	.align		4
.L_123:
        /*01e0*/ 	.byte	0x04, 0x2f
        /*01e2*/ 	.short	(.L_125 - .L_124)
	.align		4
.L_124:
        /*01e4*/ 	.word	index@(_ZN2at6native27unrolled_elementwise_kernelIZZZNS0_17asinh_kernel_cudaERNS_18TensorIteratorBaseEENKUlvE_clEvENKUlvE0_clEvEUlN3c107complexIfEEE_St5arrayIPcLm2EELi4E23TrivialOffsetCalculatorILi1EjESE_NS0_6memory12LoadWithCastILi1EEENSF_13StoreWithCastILi1EEEEEviT_T0_T2_T3_T4_T5_)
        /*01e8*/ 	.word	0x00000021


	//----- nvinfo : EIATTR_FRAME_SIZE
	.align		4
.L_125:
        /*01ec*/ 	.byte	0x04, 0x11
        /*01ee*/ 	.short	(.L_127 - .L_126)
	.align		4
.L_126:
        /*01f0*/ 	.word	index@($__internal_13_$__cuda_sm3x_div_rn_ftz_f32_slowpath)
        /*01f4*/ 	.word	0x00000000


	//----- nvinfo : EIATTR_FRAME_SIZE
	.align		4
.L_127:
        /*01f8*/ 	.byte	0x04, 0x11
        /*01fa*/ 	.short	(.L_129 - .L_128)
	.align		4
.L_128:
        /*01fc*/ 	.word	index@(_ZN2at6native27unrolled_elementwise_kernelIZZZNS0_17asinh_kernel_cudaERNS_18TensorIteratorBaseEENKUlvE_clEvENKUlvE0_clEvEUlN3c107complexIfEEE_St5arrayIPcLm2EELi4E23TrivialOffsetCalculatorILi1EjESE_NS0_6memory12LoadWithCastILi1EEENSF_13StoreWithCastILi1EEEEEviT_T0_T2_T3_T4_T5_)
        /*0200*/ 	.word	0x00000000


	//----- nvinfo : EIATTR_REGCOUNT
	.align		4
.L_129:
        /*0204*/ 	.byte	0x04, 0x2f
        /*0206*/ 	.short	(.L_131 - .L_130)
	.align		4
.L_130:
        /*0208*/ 	.word	index@(_ZN2at6native18elementwise_kernelILi128ELi4EZNS0_15gpu_kernel_implIZZZNS0_17asinh_kernel_cudaERNS_18TensorIteratorBaseEENKUlvE_clEvENKUlvE0_clEvEUlN3c107complexIfEEE_EEvS4_RKT_EUliE_EEviT1_)
        /*020c*/ 	.word	0x0000001a


	//----- nvinfo : EIATTR_FRAME_SIZE
	.align		4
.L_131:
        /*0210*/ 	.byte	0x04, 0x11
        /*0212*/ 	.short	(.L_133 - .L_132)
	.align		4
.L_132:
        /*0214*/ 	.word	index@($__internal_12_$__cuda_sm3x_div_rn_ftz_f32_slowpath)
        /*0218*/ 	.word	0x00000000


	//----- nvinfo : EIATTR_FRAME_SIZE
	.align		4
.L_133:
        /*021c*/ 	.byte	0x04, 0x11
        /*021e*/ 	.short	(.L_135 - .L_134)
	.align		4
.L_134:
        /*0220*/ 	.word	index@(_ZN2at6native18elementwise_kernelILi128ELi4EZNS0_15gpu_kernel_implIZZZNS0_17asinh_kernel_cudaERNS_18TensorIteratorBaseEENKUlvE_clEvENKUlvE0_clEvEUlN3c107complexIfEEE_EEvS4_RKT_EUliE_EEviT1_)
        /*0224*/ 	.word	0x00000000


	//----- nvinfo : EIATTR_REGCOUNT
	.align		4
.L_135:
        /*0228*/ 	.byte	0x04, 0x2f
        /*022a*/ 	.short	(.L_137 - .L_136)
	.align		4
.L_136:
        /*022c*/ 	.word	index@(_ZN2at6native29vectorized_elementwise_kernelILi8EZZZNS0_17asinh_kernel_cudaERNS_18TensorIteratorBaseEENKUlvE_clEvENKUlvE1_clEvEUlN3c107complexINS6_4HalfEEEE_St5arrayIPcLm2EEEEviT0_T1_)
        /*0230*/ 	.word	0x00000004


	//----- nvinfo : EIATTR_FRAME_SIZE
	.align		4
.L_137:
        /*0234*/ 	.byte	0x04, 0x11
        /*0236*/ 	.short	(.L_139 - .L_138)
	.align		4
.L_138:
        /*0238*/ 	.word	index@(_ZN2at6native29vectorized_elementwise_kernelILi8EZZZNS0_17asinh_kernel_cudaERNS_18TensorIteratorBaseEENKUlvE_clEvENKUlvE1_clEvEUlN3c107complexINS6_4HalfEEEE_St5arrayIPcLm2EEEEviT0_T1_)
        /*023c*/ 	.word	0x00000000


	//----- nvinfo : EIATTR_REGCOUNT
	.align		4
.L_139:
        /*0240*/ 	.byte	0x04, 0x2f
        /*0242*/ 	.short	(.L_141 - .L_140)
	.align		4
.L_140:
        /*0244*/ 	.word	index@(_ZN2at6native29vectorized_elementwise_kernelILi4EZZZNS0_17asinh_kernel_cudaERNS_18TensorIteratorBaseEENKUlvE_clEvENKUlvE1_clEvEUlN3c107complexINS6_4HalfEEEE_St5arrayIPcLm2EEEEviT0_T1_)
        /*0248*/ 	.word	0x00000026


	//----- nvinfo : EIATTR_FRAME_SIZE
	.align		4
.L_141:
        /*024c*/ 	.byte	0x04, 0x11
        /*024e*/ 	.short	(.L_143 - .L_142)
	.align		4
.L_142:
        /*0250*/ 	.word	index@($__internal_11_$__cuda_sm3x_div_rn_ftz_f32_slowpath)
        /*0254*/ 	.word	0x00000000


	//----- nvinfo : EIATTR_FRAME_SIZE
	.align		4
.L_143:
        /*0258*/ 	.byte	0x04, 0x11
        /*025a*/ 	.short	(.L_145 - .L_144)
	.align		4
.L_144:
        /*025c*/ 	.word	index@(_ZN2at6native29vectorized_elementwise_kernelILi4EZZZNS0_17asinh_kernel_cudaERNS_18TensorIteratorBaseEENKUlvE_clEvENKUlvE1_clEvEUlN3c107complexINS6_4HalfEEEE_St5arrayIPcLm2EEEEviT0_T1_)
        /*0260*/ 	.word	0x00000000


	//----- nvinfo : EIATTR_REGCOUNT
	.align		4
.L_145:
        /*0264*/ 	.byte	0x04, 0x2f
        /*0266*/ 	.short	(.L_147 - .L_146)
	.align		4
.L_146:
        /*0268*/ 	.word	index@(_ZN2at6native29vectorized_elementwise_kernelILi2EZZZNS0_17asinh_kernel_cudaERNS_18TensorIteratorBaseEENKUlvE_clEvENKUlvE1_clEvEUlN3c107complexINS6_4HalfEEEE_St5arrayIPcLm2EEEEviT0_T1_)
        /*026c*/ 	.word	0x00000025


	//----- nvinfo : EIATTR_FRAME_SIZE
	.align		4
.L_147:
        /*0270*/ 	.byte	0x04, 0x11
        /*0272*/ 	.short	(.L_149 - .L_148)
	.align		4
.L_148:
        /*0274*/ 	.word	index@($__internal_10_$__cuda_sm3x_div_rn_ftz_f32_slowpath)
        /*0278*/ 	.word	0x00000000


	//----- nvinfo : EIATTR_FRAME_SIZE
	.align		4
.L_149:
        /*027c*/ 	.byte	0x04, 0x11
        /*027e*/ 	.short	(.L_151 - .L_150)
	.align		4
.L_150:
        /*0280*/ 	.word	index@(_ZN2at6native29vectorized_elementwise_kernelILi2EZZZNS0_17asinh_kernel_cudaERNS_18TensorIteratorBaseEENKUlvE_clEvENKUlvE1_clEvEUlN3c107complexINS6_4HalfEEEE_St5arrayIPcLm2EEEEviT0_T1_)
        /*0284*/ 	.word	0x00000000


	//----- nvinfo : EIATTR_REGCOUNT
	.align		4
.L_151:
        /*0288*/ 	.byte	0x04, 0x2f
        /*028a*/ 	.short	(.L_153 - .L_152)
	.align		4
.L_152:
        /*028c*/ 	.word	index@(_ZN2at6native27unrolled_elementwise_kernelIZZZNS0_17asinh_kernel_cudaERNS_18TensorIteratorBaseEENKUlvE_clEvENKUlvE1_clEvEUlN3c107complexINS6_4HalfEEEE_St5arrayIPcLm2EELi4E23TrivialOffsetCalculatorILi1EjESF_NS0_6memory15LoadWithoutCastENSG_16StoreWithoutCastEEEviT_T0_T2_T3_T4_T5_)
        /*0290*/ 	.word	0x0000001e


	//----- nvinfo : EIATTR_FRAME_SIZE
	.align		4
.L_153:
        /*0294*/ 	.byte	0x04, 0x11
        /*0296*/ 	.short	(.L_155 - .L_154)
	.align		4
.L_154:
        /*0298*/ 	.word	index@($__internal_9_$__cuda_sm3x_div_rn_ftz_f32_slowpath)
        /*029c*/ 	.word	0x00000000


	//----- nvinfo : EIATTR_FRAME_SIZE
	.align		4
.L_155:
        /*02a0*/ 	.byte	0x04, 0x11
        /*02a2*/ 	.short	(.L_157 - .L_156)
	.align		4
.L_156:
        /*02a4*/ 	.word	index@(_ZN2at6native27unrolled_elementwise_kernelIZZZNS0_17asinh_kernel_cudaERNS_18TensorIteratorBaseEENKUlvE_clEvENKUlvE1_clEvEUlN3c107complexINS6_4HalfEEEE_St5arrayIPcLm2EELi4E23TrivialOffsetCalculatorILi1EjESF_NS0_6memory15LoadWithoutCastENSG_16StoreWithoutCastEEEviT_T0_T2_T3_T4_T5_)
        /*02a8*/ 	.word	0x00000000


	//----- nvinfo : EIATTR_REGCOUNT
	.align		4
.L_157:
        /*02ac*/ 	.byte	0x04, 0x2f
        /*02ae*/ 	.short	(.L_159 - .L_158)
	.align		4
.L_158:
        /*02b0*/ 	.word	index@(_ZN2at6native18elementwise_kernelILi128ELi2EZNS0_22gpu_kernel_impl_nocastIZZZNS0_17asinh_kernel_cudaERNS_18TensorIteratorBaseEENKUlvE_clEvENKUlvE1_clEvEUlN3c107complexINS7_4HalfEEEE_EEvS4_RKT_EUliE_EEviT1_)
        /*02b4*/ 	.word	0x00000019


	//----- nvinfo : EIATTR_FRAME_SIZE
	.align		4
.L_159:
        /*02b8*/ 	.byte	0x04, 0x11
        /*02ba*/ 	.short	(.L_161 - .L_160)
	.align		4
.L_160:
        /*02bc*/ 	.word	index@($__internal_8_$__cuda_sm3x_div_rn_ftz_f32_slowpath)
        /*02c0*/ 	.word	0x00000000


	//----- nvinfo : EIATTR_FRAME_SIZE
	.align		4
.L_161:
        /*02c4*/ 	.byte	0x04, 0x11
        /*02c6*/ 	.short	(.L_163 - .L_162)
	.align		4
.L_162:
        /*02c8*/ 	.word	index@(_ZN2at6native18elementwise_kernelILi128ELi2EZNS0_22gpu_kernel_impl_nocastIZZZNS0_17asinh_kernel_cudaERNS_18TensorIteratorBaseEENKUlvE_clEvENKUlvE1_clEvEUlN3c107complexINS7_4HalfEEEE_EEvS4_RKT_EUliE_EEviT1_)
        /*02cc*/ 	.word	0x00000000


	//----- nvinfo : EIATTR_REGCOUNT
	.align		4
.L_163:
        /*02d0*/ 	.byte	0x04, 0x2f
        /*02d2*/ 	.short	(.L_165 - .L_164)
	.align		4
.L_164:
        /*02d4*/ 	.word	index@(_ZN2at6native27unrolled_elementwise_kernelIZZZNS0_17asinh_kernel_cudaERNS_18TensorIteratorBaseEENKUlvE_clEvENKUlvE1_clEvEUlN3c107complexINS6_4HalfEEEE_St5arrayIPcLm2EELi4E23TrivialOffsetCalculatorILi1EjESF_NS0_6memory12LoadWithCastILi1EEENSG_13StoreWithCastILi1EEEEEviT_T0_T2_T3_T4_T5_)
        /*02d8*/ 	.word	0x00000020


	//----- nvinfo : EIATTR_FRAME_SIZE
	.align		4
.L_165:
        /*02dc*/ 	.byte	0x04, 0x11
        /*02de*/ 	.short	(.L_167 - .L_166)
	.align		4
.L_166:
        /*02e0*/ 	.word	index@($__internal_7_$__cuda_sm3x_div_rn_ftz_f32_slowpath)
        /*02e4*/ 	.word	0x00000000


	//----- nvinfo : EIATTR_FRAME_SIZE
	.align		4
.L_167:
        /*02e8*/ 	.byte	0x04, 0x11
        /*02ea*/ 	.short	(.L_169 - .L_168)
	.align		4
.L_168:
        /*02ec*/ 	.word	index@(_ZN2at6native27unrolled_elementwise_kernelIZZZNS0_17asinh_kernel_cudaERNS_18TensorIteratorBaseEENKUlvE_clEvENKUlvE1_clEvEUlN3c107complexINS6_4HalfEEEE_St5arrayIPcLm2EELi4E23TrivialOffsetCalculatorILi1EjESF_NS0_6memory12LoadWithCastILi1EEENSG_13StoreWithCastILi1EEEEEviT_T0_T2_T3_T4_T5_)
        /*02f0*/ 	.word	0x00000000


	//----- nvinfo : EIATTR_REGCOUNT
	.align		4
.L_169:
        /*02f4*/ 	.byte	0x04, 0x2f
        /*02f6*/ 	.short	(.L_171 - .L_170)
	.align		4
.L_170:
        /*02f8*/ 	.word	index@(_ZN2at6native18elementwise_kernelILi128ELi4EZNS0_15gpu_kernel_implIZZZNS0_17asinh_kernel_cudaERNS_18TensorIteratorBaseEENKUlvE_clEvENKUlvE1_clEvEUlN3c107complexINS7_4HalfEEEE_EEvS4_RKT_EUliE_EEviT1_)
        /*02fc*/ 	.word	0x00000019


	//----- nvinfo : EIATTR_FRAME_SIZE
	.align		4
.L_171:
        /*0300*/ 	.byte	0x04, 0x11
        /*0302*/ 	.short	(.L_173 - .L_172)
	.align		4
.L_172:
        /*0304*/ 	.word	index@($__internal_6_$__cuda_sm3x_div_rn_ftz_f32_slowpath)
        /*0308*/ 	.word	0x00000000


	//----- nvinfo : EIATTR_FRAME_SIZE
	.align		4
.L_173:
        /*030c*/ 	.byte	0x04, 0x11
        /*030e*/ 	.short	(.L_175 - .L_174)
	.align		4
.L_174:
        /*0310*/ 	.word	index@(_ZN2at6native18elementwise_kernelILi128ELi4EZNS0_15gpu_kernel_implIZZZNS0_17asinh_kernel_cudaERNS_18TensorIteratorBaseEENKUlvE_clEvENKUlvE1_clEvEUlN3c107complexINS7_4HalfEEEE_EEvS4_RKT_EUliE_EEviT1_)
        /*0314*/ 	.word	0x00000000


	//----- nvinfo : EIATTR_REGCOUNT
	.align		4
.L_175:
        /*0318*/ 	.byte	0x04, 0x2f
        /*031a*/ 	.short	(.L_177 - .L_176)
	.align		4
.L_176:
        /*031c*/ 	.word	index@(_ZN2at6native29vectorized_elementwise_kernelILi8EZZZNS0_17asinh_kernel_cudaERNS_18TensorIteratorBaseEENKUlvE0_clEvENKUlvE_clEvEUldE_St5arrayIPcLm2EEEEviT0_T1_)
        /*0320*/ 	.word	0x00000004


	//----- nvinfo : EIATTR_FRAME_SIZE
	.align		4
.L_177:
        /*0324*/ 	.byte	0x04, 0x11
        /*0326*/ 	.short	(.L_179 - .L_178)
	.align		4
.L_178:
        /*0328*/ 	.word	index@(_ZN2at6native29vectorized_elementwise_kernelILi8EZZZNS0_17asinh_kernel_cudaERNS_18TensorIteratorBaseEENKUlvE0_clEvENKUlvE_clEvEUldE_St5arrayIPcLm2EEEEviT0_T1_)
        /*032c*/ 	.word	0x00000000


	//----- nvinfo : EIATTR_REGCOUNT
	.align		4
.L_179:
        /*0330*/ 	.byte	0x04, 0x2f
        /*0332*/ 	.short	(.L_181 - .L_180)
	.align		4
.L_180:
        /*0334*/ 	.word	index@(_ZN2at6native29vectorized_elementwise_kernelILi4EZZZNS0_17asinh_kernel_cudaERNS_18TensorIteratorBaseEENKUlvE0_clEvENKUlvE_clEvEUldE_St5arrayIPcLm2EEEEviT0_T1_)
        /*0338*/ 	.word	0x0000002c


	//----- nvinfo : EIATTR_FRAME_SIZE
	.align		4
.L_181:
        /*033c*/ 	.byte	0x04, 0x11
        /*033e*/ 	.short	(.L_183 - .L_182)
	.align		4
.L_182:
        /*0340*/ 	.word	index@($__internal_5_$__cuda_sm20_div_rn_f64_full)
        /*0344*/ 	.word	0x00000000


	//----- nvinfo : EIATTR_FRAME_SIZE
	.align		4
.L_183:
        /*0348*/ 	.byte	0x04, 0x11
        /*034a*/ 	.short	(.L_185 - .L_184)
	.align		4
.L_184:
        /*034c*/ 	.word	index@(_ZN2at6native29vectorized_elementwise_kernelILi4EZZZNS0_17asinh_kernel_cudaERNS_18TensorIteratorBaseEENKUlvE0_clEvENKUlvE_clEvEUldE_St5arrayIPcLm2EEEEviT0_T1_)
        /*0350*/ 	.word	0x00000000


	//----- nvinfo : EIATTR_REGCOUNT
	.align		4
.L_185:
        /*0354*/ 	.byte	0x04, 0x2f
        /*0356*/ 	.short	(.L_187 - .L_186)
	.align		4
.L_186:
        /*0358*/ 	.word	index@(_ZN2at6native29vectorized_elementwise_kernelILi2EZZZNS0_17asinh_kernel_cudaERNS_18TensorIteratorBaseEENKUlvE0_clEvENKUlvE_clEvEUldE_St5arrayIPcLm2EEEEviT0_T1_)
        /*035c*/ 	.word	0x0000002c


	//----- nvinfo : EIATTR_FRAME_SIZE
	.align		4
.L_187:
        /*0360*/ 	.byte	0x04, 0x11
        /*0362*/ 	.short	(.L_189 - .L_188)
	.align		4
.L_188:
        /*0364*/ 	.word	index@($__internal_4_$__cuda_sm20_div_rn_f64_full)
        /*0368*/ 	.word	0x00000000


	//----- nvinfo : EIATTR_FRAME_SIZE
	.align		4
.L_189:
        /*036c*/ 	.byte	0x04, 0x11
        /*036e*/ 	.short	(.L_191 - .L_190)
	.align		4
.L_190:
        /*0370*/ 	.word	index@(_ZN2at6native29vectorized_elementwise_kernelILi2EZZZNS0_17asinh_kernel_cudaERNS_18TensorIteratorBaseEENKUlvE0_clEvENKUlvE_clEvEUldE_St5arrayIPcLm2EEEEviT0_T1_)
        /*0374*/ 	.word	0x00000000


	//----- nvinfo : EIATTR_REGCOUNT
	.align		4
.L_191:
        /*0378*/ 	.byte	0x04, 0x2f
        /*037a*/ 	.short	(.L_193 - .L_192)
	.align		4
.L_192:
        /*037c*/ 	.word	index@(_ZN2at6native27unrolled_elementwise_kernelIZZZNS0_17asinh_kernel_cudaERNS_18TensorIteratorBaseEENKUlvE0_clEvENKUlvE_clEvEUldE_St5arrayIPcLm2EELi4E23TrivialOffsetCalculatorILi1EjESB_NS0_6memory15LoadWithoutCastENSC_16StoreWithoutCastEEEviT_T0_T2_T3_T4_T5_)
        /*0380*/ 	.word	0x00000024


	//----- nvinfo : EIATTR_FRAME_SIZE
	.align		4
.L_193:
        /*0384*/ 	.byte	0x04, 0x11
        /*0386*/ 	.short	(.L_195 - .L_194)
	.align		4
.L_194:
        /*0388*/ 	.word	index@($__internal_3_$__cuda_sm20_div_rn_f64_full)
        /*038c*/ 	.word	0x00000000


	//----- nvinfo : EIATTR_FRAME_SIZE
	.align		4
.L_195:
        /*0390*/ 	.byte	0x04, 0x11
        /*0392*/ 	.short	(.L_197 - .L_196)
	.align		4
.L_196:
        /*0394*/ 	.word	index@(_ZN2at6native27unrolled_elementwise_kernelIZZZNS0_17asinh_kernel_cudaERNS_18TensorIteratorBaseEENKUlvE0_clEvENKUlvE_clEvEUldE_St5arrayIPcLm2EELi4E23TrivialOffsetCalculatorILi1EjESB_NS0_6memory15LoadWithoutCastENSC_16StoreWithoutCastEEEviT_T0_T2_T3_T4_T5_)
        /*0398*/ 	.word	0x00000000


	//----- nvinfo : EIATTR_REGCOUNT
	.align		4
.L_197:
        /*039c*/ 	.byte	0x04, 0x2f
        /*039e*/ 	.short	(.L_199 - .L_198)
	.align		4
.L_198:
        /*03a0*/ 	.word	index@(_ZN2at6native18elementwise_kernelILi128ELi2EZNS0_22gpu_kernel_impl_nocastIZZZNS0_17asinh_kernel_cudaERNS_18TensorIteratorBaseEENKUlvE0_clEvENKUlvE_clEvEUldE_EEvS4_RKT_EUliE_EEviT1_)
        /*03a4*/ 	.word	0x0000001f


	//----- nvinfo : EIATTR_FRAME_SIZE
	.align		4
.L_199:
        /*03a8*/ 	.byte	0x04, 0x11
        /*03aa*/ 	.short	(.L_201 - .L_200)
	.align		4
.L_200:
        /*03ac*/ 	.word	index@($__internal_2_$__cuda_sm20_div_rn_f64_full)
        /*03b0*/ 	.word	0x00000000


	//----- nvinfo : EIATTR_FRAME_SIZE
	.align		4
.L_201:
        /*03b4*/ 	.byte	0x04, 0x11
        /*03b6*/ 	.short	(.L_203 - .L_202)
	.align		4
.L_202:
        /*03b8*/ 	.word	index@(_ZN2at6native18elementwise_kernelILi128ELi2EZNS0_22gpu_kernel_impl_nocastIZZZNS0_17asinh_kernel_cudaERNS_18TensorIteratorBaseEENKUlvE0_clEvENKUlvE_clEvEUldE_EEvS4_RKT_EUliE_EEviT1_)
        /*03bc*/ 	.word	0x00000000


	//----- nvinfo : EIATTR_REGCOUNT
	.align		4
.L_203:
        /*03c0*/ 	.byte	0x04, 0x2f
        /*03c2*/ 	.short	(.L_205 - .L_204)
	.align		4
.L_204:
        /*03c4*/ 	.word	index@(_ZN2at6native27unrolled_elementwise_kernelIZZZNS0_17asinh_kernel_cudaERNS_18TensorIteratorBaseEENKUlvE0_clEvENKUlvE_clEvEUldE_St5arrayIPcLm2EELi4E23TrivialOffsetCalculatorILi1EjESB_NS0_6memory12LoadWithCastILi1EEENSC_13StoreWithCastILi1EEEEEviT_T0_T2_T3_T4_T5_)
        /*03c8*/ 	.word	0x00000026


	//----- nvinfo : EIATTR_FRAME_SIZE
	.align		4
.L_205:
        /*03cc*/ 	.byte	0x04, 0x11
        /*03ce*/ 	.short	(.L_207 - .L_206)
	.align		4
.L_206:
        /*03d0*/ 	.word	index@($__internal_1_$__cuda_sm20_div_rn_f64_full)
        /*03d4*/ 	.word	0x00000000


	//----- nvinfo : EIATTR_FRAME_SIZE
	.align		4
.L_207:
        /*03d8*/ 	.byte	0x04, 0x11
        /*03da*/ 	.short	(.L_209 - .L_208)
	.align		4
.L_208:
        /*03dc*/ 	.word	index@(_ZN2at6native27unrolled_elementwise_kernelIZZZNS0_17asinh_kernel_cudaERNS_18TensorIteratorBaseEENKUlvE0_clEvENKUlvE_clEvEUldE_St5arrayIPcLm2EELi4E23TrivialOffsetCalculatorILi1EjESB_NS0_6memory12LoadWithCastILi1EEENSC_13StoreWithCastILi1EEEEEviT_T0_T2_T3_T4_T5_)
        /*03e0*/ 	.word	0x00000000


	//----- nvinfo : EIATTR_REGCOUNT
	.align		4
.L_209:
        /*03e4*/ 	.byte	0x04, 0x2f
        /*03e6*/ 	.short	(.L_211 - .L_210)
	.align		4
.L_210:
        /*03e8*/ 	.word	index@(_ZN2at6native18elementwise_kernelILi128ELi4EZNS0_15gpu_kernel_implIZZZNS0_17asinh_kernel_cudaERNS_18TensorIteratorBaseEENKUlvE0_clEvENKUlvE_clEvEUldE_EEvS4_RKT_EUliE_EEviT1_)
        /*03ec*/ 	.word	0x00000022


	//----- nvinfo : EIATTR_FRAME_SIZE
	.align		4
.L_211:
        /*03f0*/ 	.byte	0x04, 0x11
        /*03f2*/ 	.short	(.L_213 - .L_212)
	.align		4
.L_212:
        /*03f4*/ 	.word	index@($__internal_0_$__cuda_sm20_div_rn_f64_full)
        /*03f8*/ 	.word	0x00000000


	//----- nvinfo : EIATTR_FRAME_SIZE
	.align		4
.L_213:
        /*03fc*/ 	.byte	0x04, 0x11
        /*03fe*/ 	.short	(.L_215 - .L_214)
	.align		4
.L_214:
        /*0400*/ 	.word	index@(_ZN2at6native18elementwise_kernelILi128ELi4EZNS0_15gpu_kernel_implIZZZNS0_17asinh_kernel_cudaERNS_18TensorIteratorBaseEENKUlvE0_clEvENKUlvE_clEvEUldE_EEvS4_RKT_EUliE_EEviT1_)
        /*0404*/ 	.word	0x00000000


	//----- nvinfo : EIATTR_REGCOUNT
	.align		4
.L_215:
        /*0408*/ 	.byte	0x04, 0x2f
        /*040a*/ 	.short	(.L_217 - .L_216)
	.align		4
.L_216:
        /*040c*/ 	.word	index@(_ZN2at6native29vectorized_elementwise_kernelILi8EZZZNS0_17asinh_kernel_cudaERNS_18TensorIteratorBaseEENKUlvE0_clEvENKUlvE0_clEvEUlfE_St5arrayIPcLm2EEEEviT0_T1_)
        /*0410*/ 	.word	0x00000004


	//----- nvinfo : EIATTR_FRAME_SIZE
	.align		4
.L_217:
        /*0414*/ 	.byte	0x04, 0x11
        /*0416*/ 	.short	(.L_219 - .L_218)
	.align		4
.L_218:
        /*0418*/ 	.word	index@(_ZN2at6native29vectorized_elementwise_kernelILi8EZZZNS0_17asinh_kernel_cudaERNS_18TensorIteratorBaseEENKUlvE0_clEvENKUlvE0_clEvEUlfE_St5arrayIPcLm2EEEEviT0_T1_)
        /*041c*/ 	.word	0x00000000


	//----- nvinfo : EIATTR_REGCOUNT
	.align		4
.L_219:
        /*0420*/ 	.byte	0x04, 0x2f
        /*0422*/ 	.short	(.L_221 - .L_220)
	.align		4
.L_220:
        /*0424*/ 	.word	index@(_ZN2at6native29vectorized_elementwise_kernelILi4EZZZNS0_17asinh_kernel_cudaERNS_18TensorIteratorBaseEENKUlvE0_clEvENKUlvE0_clEvEUlfE_St5arrayIPcLm2EEEEviT0_T1_)
        /*0428*/ 	.word	0x00000020


	//----- nvinfo : EIATTR_FRAME_SIZE
	.align		4
.L_221:
        /*042c*/ 	.byte	0x04, 0x11
        /*042e*/ 	.short	(.L_223 - .L_222)
	.align		4
.L_222:
        /*0430*/ 	.word	index@(_ZN2at6native29vectorized_elementwise_kernelILi4EZZZNS0_17asinh_kernel_cudaERNS_18TensorIteratorBaseEENKUlvE0_clEvENKUlvE0_clEvEUlfE_St5arrayIPcLm2EEEEviT0_T1_)
        /*0434*/ 	.word	0x00000000


	//----- nvinfo : EIATTR_REGCOUNT
	.align		4
.L_223:
        /*0438*/ 	.byte	0x04, 0x2f
        /*043a*/ 	.short	(.L_225 - .L_224)
	.align		4
.L_224:
        /*043c*/ 	.word	index@(_ZN2at6native29vectorized_elementwise_kernelILi2EZZZNS0_17asinh_kernel_cudaERNS_18TensorIteratorBaseEENKUlvE0_clEvENKUlvE0_clEvEUlfE_St5arrayIPcLm2EEEEviT0_T1_)
        /*0440*/ 	.word	0x00000020


	//----- nvinfo : EIATTR_FRAME_SIZE
	.align		4
.L_225:
        /*0444*/ 	.byte	0x04, 0x11
        /*0446*/ 	.short	(.L_227 - .L_226)
	.align		4
.L_226:
        /*0448*/ 	.word	index@(_ZN2at6native29vectorized_elementwise_kernelILi2EZZZNS0_17asinh_kernel_cudaERNS_18TensorIteratorBaseEENKUlvE0_clEvENKUlvE0_clEvEUlfE_St5arrayIPcLm2EEEEviT0_T1_)
        /*044c*/ 	.word	0x00000000


	//----- nvinfo : EIATTR_REGCOUNT
	.align		4
.L_227:
        /*0450*/ 	.byte	0x04, 0x2f
        /*0452*/ 	.short	(.L_229 - .L_228)
	.align		4
.L_228:
        /*0454*/ 	.word	index@(_ZN2at6native27unrolled_elementwise_kernelIZZZNS0_17asinh_kernel_cudaERNS_18TensorIteratorBaseEENKUlvE0_clEvENKUlvE0_clEvEUlfE_St5arrayIPcLm2EELi4E23TrivialOffsetCalculatorILi1EjESB_NS0_6memory15LoadWithoutCastENSC_16StoreWithoutCastEEEviT_T0_T2_T3_T4_T5_)
        /*0458*/ 	.word	0x00000014


	//----- nvinfo : EIATTR_FRAME_SIZE
	.align		4
.L_229:
        /*045c*/ 	.byte	0x04, 0x11
        /*045e*/ 	.short	(.L_231 - .L_230)
	.align		4
.L_230:
        /*0460*/ 	.word	index@(_ZN2at6native27unrolled_elementwise_kernelIZZZNS0_17asinh_kernel_cudaERNS_18TensorIteratorBaseEENKUlvE0_clEvENKUlvE0_clEvEUlfE_St5arrayIPcLm2EELi4E23TrivialOffsetCalculatorILi1EjESB_NS0_6memory15LoadWithoutCastENSC_16StoreWithoutCastEEEviT_T0_T2_T3_T4_T5_)
        /*0464*/ 	.word	0x00000000


	//----- nvinfo : EIATTR_REGCOUNT
	.align		4
.L_231:
        /*0468*/ 	.byte	0x04, 0x2f
        /*046a*/ 	.short	(.L_233 - .L_232)
	.align		4
.L_232:
        /*046c*/ 	.word	index@(_ZN2at6native18elementwise_kernelILi128ELi2EZNS0_22gpu_kernel_impl_nocastIZZZNS0_17asinh_kernel_cudaERNS_18TensorIteratorBaseEENKUlvE0_clEvENKUlvE0_clEvEUlfE_EEvS4_RKT_EUliE_EEviT1_)
        /*0470*/ 	.word	0x0000000d


	//----- nvinfo : EIATTR_FRAME_SIZE
	.align		4
.L_233:
        /*0474*/ 	.byte	0x04, 0x11
        /*0476*/ 	.short	(.L_235 - .L_234)
	.align		4
.L_234:
        /*0478*/ 	.word	index@(_ZN2at6native18elementwise_kernelILi128ELi2EZNS0_22gpu_kernel_impl_nocastIZZZNS0_17asinh_kernel_cudaERNS_18TensorIteratorBaseEENKUlvE0_clEvENKUlvE0_clEvEUlfE_EEvS4_RKT_EUliE_EEviT1_)
        /*047c*/ 	.word	0x00000000


	//----- nvinfo : EIATTR_REGCOUNT
	.align		4
.L_235:
        /*0480*/ 	.byte	0x04, 0x2f
        /*0482*/ 	.short	(.L_237 - .L_236)
	.align		4
.L_236:
        /*0484*/ 	.word	index@(_ZN2at6native27unrolled_elementwise_kernelIZZZNS0_17asinh_kernel_cudaERNS_18TensorIteratorBaseEENKUlvE0_clEvENKUlvE0_clEvEUlfE_St5arrayIPcLm2EELi4E23TrivialOffsetCalculatorILi1EjESB_NS0_6memory12LoadWithCastILi1EEENSC_13StoreWithCastILi1EEEEEviT_T0_T2_T3_T4_T5_)
        /*0488*/ 	.word	0x0000001e


	//----- nvinfo : EIATTR_FRAME_SIZE
	.align		4
.L_237:
        /*048c*/ 	.byte	0x04, 0x11
        /*048e*/ 	.short	(.L_239 - .L_238)
	.align		4
.L_238:
        /*0490*/ 	.word	index@(_ZN2at6native27unrolled_elementwise_kernelIZZZNS0_17asinh_kernel_cudaERNS_18TensorIteratorBaseEENKUlvE0_clEvENKUlvE0_clEvEUlfE_St5arrayIPcLm2EELi4E23TrivialOffsetCalculatorILi1EjESB_NS0_6memory12LoadWithCastILi1EEENSC_13StoreWithCastILi1EEEEEviT_T0_T2_T3_T4_T5_)
        /*0494*/ 	.word	0x00000000


	//----- nvinfo : EIATTR_REGCOUNT
	.align		4
.L_239:
        /*0498*/ 	.byte	0x04, 0x2f
        /*049a*/ 	.short	(.L_241 - .L_240)
	.align		4
.L_240:
        /*049c*/ 	.word	index@(_ZN2at6native18elementwise_kernelILi128ELi4EZNS0_15gpu_kernel_implIZZZNS0_17asinh_kernel_cudaERNS_18TensorIteratorBaseEENKUlvE0_clEvENKUlvE0_clEvEUlfE_EEvS4_RKT_EUliE_EEviT1_)
        /*04a0*/ 	.word	0x0000001a


	//----- nvinfo : EIATTR_FRAME_SIZE
	.align		4
.L_241:
        /*04a4*/ 	.byte	0x04, 0x11
        /*04a6*/ 	.short	(.L_243 - .L_242)
	.align		4
.L_242:
        /*04a8*/ 	.word	index@(_ZN2at6native18elementwise_kernelILi128ELi4EZNS0_15gpu_kernel_implIZZZNS0_17asinh_kernel_cudaERNS_18TensorIteratorBaseEENKUlvE0_clEvENKUlvE0_clEvEUlfE_EEvS4_RKT_EUliE_EEviT1_)
        /*04ac*/ 	.word	0x00000000


	//----- nvinfo : EIATTR_REGCOUNT
	.align		4
.L_243:
        /*04b0*/ 	.byte	0x04, 0x2f
        /*04b2*/ 	.short	(.L_245 - .L_244)
	.align		4
.L_244:
        /*04b4*/ 	.word	index@(_ZN2at6native29vectorized_elementwise_kernelILi8EZZZNS0_17asinh_kernel_cudaERNS_18TensorIteratorBaseEENKUlvE0_clEvENKUlvE1_clEvEUlN3c104HalfEE_St5arrayIPcLm2EEEEviT0_T1_)
        /*04b8*/ 	.word	0x00000004


	//----- nvinfo : EIATTR_FRAME_SIZE
	.align		4
.L_245:
        /*04bc*/ 	.byte	0x04, 0x11
        /*04be*/ 	.short	(.L_247 - .L_246)
	.align		4
.L_246:
        /*04c0*/ 	.word	index@(_ZN2at6native29vectorized_elementwise_kernelILi8EZZZNS0_17asinh_kernel_cudaERNS_18TensorIteratorBaseEENKUlvE0_clEvENKUlvE1_clEvEUlN3c104HalfEE_St5arrayIPcLm2EEEEviT0_T1_)
        /*04c4*/ 	.word	0x00000000


	//----- nvinfo : EIATTR_REGCOUNT
	.align		4
.L_247:
        /*04c8*/ 	.byte	0x04, 0x2f
        /*04ca*/ 	.short	(.L_249 - .L_248)
	.align		4
.L_248:
        /*04cc*/ 	.word	index@(_ZN2at6native29vectorized_elementwise_kernelILi4EZZZNS0_17asinh_kernel_cudaERNS_18TensorIteratorBaseEENKUlvE0_clEvENKUlvE1_clEvEUlN3c104HalfEE_St5arrayIPcLm2EEEEviT0_T1_)
        /*04d0*/ 	.word	0x00000020


	//----- nvinfo : EIATTR_FRAME_SIZE
	.align		4
.L_249:
        /*04d4*/ 	.byte	0x04, 0x11
        /*04d6*/ 	.short	(.L_251 - .L_250)
	.align		4
.L_250:
        /*04d8*/ 	.word	index@(_ZN2at6native29vectorized_elementwise_kernelILi4EZZZNS0_17asinh_kernel_cudaERNS_18TensorIteratorBaseEENKUlvE0_clEvENKUlvE1_clEvEUlN3c104HalfEE_St5arrayIPcLm2EEEEviT0_T1_)
        /*04dc*/ 	.word	0x00000000


	//----- nvinfo : EIATTR_REGCOUNT
	.align		4
.L_251:
        /*04e0*/ 	.byte	0x04, 0x2f
        /*04e2*/ 	.short	(.L_253 - .L_252)
	.align		4
.L_252:
        /*04e4*/ 	.word	index@(_ZN2at6native29vectorized_elementwise_kernelILi2EZZZNS0_17asinh_kernel_cudaERNS_18TensorIteratorBaseEENKUlvE0_clEvENKUlvE1_clEvEUlN3c104HalfEE_St5arrayIPcLm2EEEEviT0_T1_)
        /*04e8*/ 	.word	0x0000001e


	//----- nvinfo : EIATTR_FRAME_SIZE
	.align		4
.L_253:
        /*04ec*/ 	.byte	0x04, 0x11
        /*04ee*/ 	.short	(.L_255 - .L_254)
	.align		4
.L_254:
        /*04f0*/ 	.word	index@(_ZN2at6native29vectorized_elementwise_kernelILi2EZZZNS0_17asinh_kernel_cudaERNS_18TensorIteratorBaseEENKUlvE0_clEvENKUlvE1_clEvEUlN3c104HalfEE_St5arrayIPcLm2EEEEviT0_T1_)
        /*04f4*/ 	.word	0x00000000


	//----- nvinfo : EIATTR_REGCOUNT
	.align		4
.L_255:
        /*04f8*/ 	.byte	0x04, 0x2f
        /*04fa*/ 	.short	(.L_257 - .L_256)
	.align		4
.L_256:
        /*04fc*/ 	.word	index@(_ZN2at6native27unrolled_elementwise_kernelIZZZNS0_17asinh_kernel_cudaERNS_18TensorIteratorBaseEENKUlvE0_clEvENKUlvE1_clEvEUlN3c104HalfEE_St5arrayIPcLm2EELi4E23TrivialOffsetCalculatorILi1EjESD_NS0_6memory15LoadWithoutCastENSE_16StoreWithoutCastEEEviT_T0_T2_T3_T4_T5_)
        /*0500*/ 	.word	0x00000013


	//----- nvinfo : EIATTR_FRAME_SIZE
	.align		4
.L_257:
        /*0504*/ 	.byte	0x04, 0x11
        /*0506*/ 	.short	(.L_259 - .L_258)
	.align		4
.L_258:
        /*0508*/ 	.word	index@(_ZN2at6native27unrolled_elementwise_kernelIZZZNS0_17asinh_kernel_cudaERNS_18TensorIteratorBaseEENKUlvE0_clEvENKUlvE1_clEvEUlN3c104HalfEE_St5arrayIPcLm2EELi4E23TrivialOffsetCalculatorILi1EjESD_NS0_6memory15LoadWithoutCastENSE_16StoreWithoutCastEEEviT_T0_T2_T3_T4_T5_)
        /*050c*/ 	.word	0x00000000


	//----- nvinfo : EIATTR_REGCOUNT
	.align		4
.L_259:
        /*0510*/ 	.byte	0x04, 0x2f
        /*0512*/ 	.short	(.L_261 - .L_260)
	.align		4
.L_260:
        /*0514*/ 	.word	index@(_ZN2at6native18elementwise_kernelILi128ELi4EZNS0_22gpu_kernel_impl_nocastIZZZNS0_17asinh_kernel_cudaERNS_18TensorIteratorBaseEENKUlvE0_clEvENKUlvE1_clEvEUlN3c104HalfEE_EEvS4_RKT_EUliE_EEviT1_)
        /*0518*/ 	.word	0x0000000d


	//----- nvinfo : EIATTR_FRAME_SIZE
	.align		4
.L_261:
        /*051c*/ 	.byte	0x04, 0x11
        /*051e*/ 	.short	(.L_263 - .L_262)
	.align		4
.L_262:
        /*0520*/ 	.word	index@(_ZN2at6native18elementwise_kernelILi128ELi4EZNS0_22gpu_kernel_impl_nocastIZZZNS0_17asinh_kernel_cudaERNS_18TensorIteratorBaseEENKUlvE0_clEvENKUlvE1_clEvEUlN3c104HalfEE_EEvS4_RKT_EUliE_EEviT1_)
        /*0524*/ 	.word	0x00000000


	//----- nvinfo : EIATTR_REGCOUNT
	.align		4
.L_263:
        /*0528*/ 	.byte	0x04, 0x2f
        /*052a*/ 	.short	(.L_265 - .L_264)
	.align		4
.L_264:
        /*052c*/ 	.word	index@(_ZN2at6native27unrolled_elementwise_kernelIZZZNS0_17asinh_kernel_cudaERNS_18TensorIteratorBaseEENKUlvE0_clEvENKUlvE1_clEvEUlN3c104HalfEE_St5arrayIPcLm2EELi4E23TrivialOffsetCalculatorILi1EjESD_NS0_6memory12LoadWithCastILi1EEENSE_13StoreWithCastILi1EEEEEviT_T0_T2_T3_T4_T5_)
        /*0530*/ 	.word	0x0000001e


	//----- nvinfo : EIATTR_FRAME_SIZE
	.align		4
.L_265:
        /*0534*/ 	.byte	0x04, 0x11
        /*0536*/ 	.short	(.L_267 - .L_266)
	.align		4
.L_266:
        /*0538*/ 	.word	index@(_ZN2at6native27unrolled_elementwise_kernelIZZZNS0_17asinh_kernel_cudaERNS_18TensorIteratorBaseEENKUlvE0_clEvENKUlvE1_clEvEUlN3c104HalfEE_St5arrayIPcLm2EELi4E23TrivialOffsetCalculatorILi1EjESD_NS0_6memory12LoadWithCastILi1EEENSE_13StoreWithCastILi1EEEEEviT_T0_T2_T3_T4_T5_)
        /*053c*/ 	.word	0x00000000


	//----- nvinfo : EIATTR_REGCOUNT
	.align		4
.L_267:
        /*0540*/ 	.byte	0x04, 0x2f
        /*0542*/ 	.short	(.L_269 - .L_268)
	.align		4
.L_268:
        /*0544*/ 	.word	index@(_ZN2at6native18elementwise_kernelILi128ELi4EZNS0_15gpu_kernel_implIZZZNS0_17asinh_kernel_cudaERNS_18TensorIteratorBaseEENKUlvE0_clEvENKUlvE1_clEvEUlN3c104HalfEE_EEvS4_RKT_EUliE_EEviT1_)
        /*0548*/ 	.word	0x0000001a


	//----- nvinfo : EIATTR_FRAME_SIZE
	.align		4
.L_269:
        /*054c*/ 	.byte	0x04, 0x11
        /*054e*/ 	.short	(.L_271 - .L_270)
	.align		4
.L_270:
        /*0550*/ 	.word	index@(_ZN2at6native18elementwise_kernelILi128ELi4EZNS0_15gpu_kernel_implIZZZNS0_17asinh_kernel_cudaERNS_18TensorIteratorBaseEENKUlvE0_clEvENKUlvE1_clEvEUlN3c104HalfEE_EEvS4_RKT_EUliE_EEviT1_)
        /*0554*/ 	.word	0x00000000


	//----- nvinfo : EIATTR_REGCOUNT
	.align		4
.L_271:
        /*0558*/ 	.byte	0x04, 0x2f
        /*055a*/ 	.short	(.L_273 - .L_272)
	.align		4
.L_272:
        /*055c*/ 	.word	index@(_ZN2at6native29vectorized_elementwise_kernelILi8EZZZNS0_17asinh_kernel_cudaERNS_18TensorIteratorBaseEENKUlvE0_clEvENKUlvE2_clEvEUlN3c108BFloat16EE_St5arrayIPcLm2EEEEviT0_T1_)
        /*0560*/ 	.word	0x00000004


	//----- nvinfo : EIATTR_FRAME_SIZE
	.align		4
.L_273:
        /*0564*/ 	.byte	0x04, 0x11
        /*0566*/ 	.short	(.L_275 - .L_274)
	.align		4
.L_274:
        /*0568*/ 	.word	index@(_ZN2at6native29vectorized_elementwise_kernelILi8EZZZNS0_17asinh_kernel_cudaERNS_18TensorIteratorBaseEENKUlvE0_clEvENKUlvE2_clEvEUlN3c108BFloat16EE_St5arrayIPcLm2EEEEviT0_T1_)
        /*056c*/ 	.word	0x00000000


	//----- nvinfo : EIATTR_REGCOUNT
	.align		4
.L_275:
        /*0570*/ 	.byte	0x04, 0x2f
        /*0572*/ 	.short	(.L_277 - .L_276)
	.align		4
.L_276:
        /*0574*/ 	.word	index@(_ZN2at6native29vectorized_elementwise_kernelILi4EZZZNS0_17asinh_kernel_cudaERNS_18TensorIteratorBaseEENKUlvE0_clEvENKUlvE2_clEvEUlN3c108BFloat16EE_St5arrayIPcLm2EEEEviT0_T1_)
        /*0578*/ 	.word	0x00000020


	//----- nvinfo : EIATTR_FRAME_SIZE
	.align		4
.L_277:
        /*057c*/ 	.byte	0x04, 0x11
        /*057e*/ 	.short	(.L_279 - .L_278)
	.align		4
.L_278:
        /*0580*/ 	.word	index@(_ZN2at6native29vectorized_elementwise_kernelILi4EZZZNS0_17asinh_kernel_cudaERNS_18TensorIteratorBaseEENKUlvE0_clEvENKUlvE2_clEvEUlN3c108BFloat16EE_St5arrayIPcLm2EEEEviT0_T1_)
        /*0584*/ 	.word	0x00000000


	//----- nvinfo : EIATTR_REGCOUNT
	.align		4
.L_279:
        /*0588*/ 	.byte	0x04, 0x2f
        /*058a*/ 	.short	(.L_281 - .L_280)
	.align		4
.L_280:
        /*058c*/ 	.word	index@(_ZN2at6native29vectorized_elementwise_kernelILi2EZZZNS0_17asinh_kernel_cudaERNS_18TensorIteratorBaseEENKUlvE0_clEvENKUlvE2_clEvEUlN3c108BFloat16EE_St5arrayIPcLm2EEEEviT0_T1_)
        /*0590*/ 	.word	0x00000020


	//----- nvinfo : EIATTR_FRAME_SIZE
	.align		4
.L_281:
        /*0594*/ 	.byte	0x04, 0x11
        /*0596*/ 	.short	(.L_283 - .L_282)
	.align		4
.L_282:
        /*0598*/ 	.word	index@(_ZN2at6native29vectorized_elementwise_kernelILi2EZZZNS0_17asinh_kernel_cudaERNS_18TensorIteratorBaseEENKUlvE0_clEvENKUlvE2_clEvEUlN3c108BFloat16EE_St5arrayIPcLm2EEEEviT0_T1_)
        /*059c*/ 	.word	0x00000000


	//----- nvinfo : EIATTR_REGCOUNT
	.align		4
.L_283:
        /*05a0*/ 	.byte	0x04, 0x2f
        /*05a2*/ 	.short	(.L_285 - .L_284)
	.align		4
.L_284:
        /*05a4*/ 	.word	index@(_ZN2at6native27unrolled_elementwise_kernelIZZZNS0_17asinh_kernel_cudaERNS_18TensorIteratorBaseEENKUlvE0_clEvENKUlvE2_clEvEUlN3c108BFloat16EE_St5arrayIPcLm2EELi4E23TrivialOffsetCalculatorILi1EjESD_NS0_6memory15LoadWithoutCastENSE_16StoreWithoutCastEEEviT_T0_T2_T3_T4_T5_)
        /*05a8*/ 	.word	0x00000013


	//----- nvinfo : EIATTR_FRAME_SIZE
	.align		4
.L_285:
        /*05ac*/ 	.byte	0x04, 0x11
        /*05ae*/ 	.short	(.L_287 - .L_286)
	.align		4
.L_286:
        /*05b0*/ 	.word	index@(_ZN2at6native27unrolled_elementwise_kernelIZZZNS0_17asinh_kernel_cudaERNS_18TensorIteratorBaseEENKUlvE0_clEvENKUlvE2_clEvEUlN3c108BFloat16EE_St5arrayIPcLm2EELi4E23TrivialOffsetCalculatorILi1EjESD_NS0_6memory15LoadWithoutCastENSE_16StoreWithoutCastEEEviT_T0_T2_T3_T4_T5_)
        /*05b4*/ 	.word	0x00000000


	//----- nvinfo : EIATTR_REGCOUNT
	.align		4
.L_287:
        /*05b8*/ 	.byte	0x04, 0x2f
        /*05ba*/ 	.short	(.L_289 - .L_288)
	.align		4
.L_288:
        /*05bc*/ 	.word	index@(_ZN2at6native18elementwise_kernelILi128ELi4EZNS0_22gpu_kernel_impl_nocastIZZZNS0_17asinh_kernel_cudaERNS_18TensorIteratorBaseEENKUlvE0_clEvENKUlvE2_clEvEUlN3c108BFloat16EE_EEvS4_RKT_EUliE_EEviT1_)
        /*05c0*/ 	.word	0x0000000d


	//----- nvinfo : EIATTR_FRAME_SIZE
	.align		4
.L_289:
        /*05c4*/ 	.byte	0x04, 0x11
        /*05c6*/ 	.short	(.L_291 - .L_290)
	.align		4
.L_290:
        /*05c8*/ 	.word	index@(_ZN2at6native18elementwise_kernelILi128ELi4EZNS0_22gpu_kernel_impl_nocastIZZZNS0_17asinh_kernel_cudaERNS_18TensorIteratorBaseEENKUlvE0_clEvENKUlvE2_clEvEUlN3c108BFloat16EE_EEvS4_RKT_EUliE_EEviT1_)
        /*05cc*/ 	.word	0x00000000


	//----- nvinfo : EIATTR_REGCOUNT
	.align		4
.L_291:
        /*05d0*/ 	.byte	0x04, 0x2f
        /*05d2*/ 	.short	(.L_293 - .L_292)
	.align		4
.L_292:
        /*05d4*/ 	.word	index@(_ZN2at6native27unrolled_elementwise_kernelIZZZNS0_17asinh_kernel_cudaERNS_18TensorIteratorBaseEENKUlvE0_clEvENKUlvE2_clEvEUlN3c108BFloat16EE_St5arrayIPcLm2EELi4E23TrivialOffsetCalculatorILi1EjESD_NS0_6memory12LoadWithCastILi1EEENSE_13StoreWithCastILi1EEEEEviT_T0_T2_T3_T4_T5_)
        /*05d8*/ 	.word	0x0000001e


	//----- nvinfo : EIATTR_FRAME_SIZE
	.align		4
.L_293:
        /*05dc*/ 	.byte	0x04, 0x11
        /*05de*/ 	.short	(.L_295 - .L_294)
	.align		4
.L_294:
        /*05e0*/ 	.word	index@(_ZN2at6native27unrolled_elementwise_kernelIZZZNS0_17asinh_kernel_cudaERNS_18TensorIteratorBaseEENKUlvE0_clEvENKUlvE2_clEvEUlN3c108BFloat16EE_St5arrayIPcLm2EELi4E23TrivialOffsetCalculatorILi1EjESD_NS0_6memory12LoadWithCastILi1EEENSE_13StoreWithCastILi1EEEEEviT_T0_T2_T3_T4_T5_)
        /*05e4*/ 	.word	0x00000000


	//----- nvinfo : EIATTR_REGCOUNT
	.align		4
.L_295:
        /*05e8*/ 	.byte	0x04, 0x2f
        /*05ea*/ 	.short	(.L_297 - .L_296)
	.align		4
.L_296:
        /*05ec*/ 	.word	index@(_ZN2at6native18elementwise_kernelILi128ELi4EZNS0_15gpu_kernel_implIZZZNS0_17asinh_kernel_cudaERNS_18TensorIteratorBaseEENKUlvE0_clEvENKUlvE2_clEvEUlN3c108BFloat16EE_EEvS4_RKT_EUliE_EEviT1_)
        /*05f0*/ 	.word	0x0000001a


	//----- nvinfo : EIATTR_FRAME_SIZE
	.align		4
.L_297:
        /*05f4*/ 	.byte	0x04, 0x11
        /*05f6*/ 	.short	(.L_299 - .L_298)
	.align		4
.L_298:
        /*05f8*/ 	.word	index@(_ZN2at6native18elementwise_kernelILi128ELi4EZNS0_15gpu_kernel_implIZZZNS0_17asinh_kernel_cudaERNS_18TensorIteratorBaseEENKUlvE0_clEvENKUlvE2_clEvEUlN3c108BFloat16EE_EEvS4_RKT_EUliE_EEviT1_)
        /*05fc*/ 	.word	0x00000000


	//----- nvinfo : EIATTR_MIN_STACK_SIZE
	.align		4
.L_299:
        /*0600*/ 	.byte	0x04, 0x12
        /*0602*/ 	.short	(.L_301 - .L_300)
	.align		4
.L_300:
        /*0604*/ 	.word	index@(_ZN2at6native18elementwise_kernelILi128ELi4EZNS0_15gpu_kernel_implIZZZNS0_17asinh_kernel_cudaERNS_18TensorIteratorBaseEENKUlvE0_clEvENKUlvE2_clEvEUlN3c108BFloat16EE_EEvS4_RKT_EUliE_EEviT1_)
        /*0608*/ 	.word	0x00000000


	//----- nvinfo : EIATTR_MIN_STACK_SIZE
	.align		4
.L_301:
        /*060c*/ 	.byte	0x04, 0x12
        /*060e*/ 	.short	(.L_303 - .L_302)
	.align		4
.L_302:
        /*0610*/ 	.word	index@(_ZN2at6native27unrolled_elementwise_kernelIZZZNS0_17asinh_kernel_cudaERNS_18TensorIteratorBaseEENKUlvE0_clEvENKUlvE2_clEvEUlN3c108BFloat16EE_St5arrayIPcLm2EELi4E23TrivialOffsetCalculatorILi1EjESD_NS0_6memory12LoadWithCastILi1EEENSE_13StoreWithCastILi1EEEEEviT_T0_T2_T3_T4_T5_)
        /*0614*/ 	.word	0x00000000


	//----- nvinfo : EIATTR_MIN_STACK_SIZE
	.align		4
.L_303:
        /*0618*/ 	.byte	0x04, 0x12
        /*061a*/ 	.short	(.L_305 - .L_304)
	.align		4
.L_304:
        /*061c*/ 	.word	index@(_ZN2at6native18elementwise_kernelILi128ELi4EZNS0_22gpu_kernel_impl_nocastIZZZNS0_17asinh_kernel_cudaERNS_18TensorIteratorBaseEENKUlvE0_clEvENKUlvE2_clEvEUlN3c108BFloat16EE_EEvS4_RKT_EUliE_EEviT1_)
        /*0620*/ 	.word	0x00000000


	//----- nvinfo : EIATTR_MIN_STACK_SIZE
	.align		4
.L_305:
        /*0624*/ 	.byte	0x04, 0x12
        /*0626*/ 	.short	(.L_307 - .L_306)
	.align		4
.L_306:
        /*0628*/ 	.word	index@(_ZN2at6native27unrolled_elementwise_kernelIZZZNS0_17asinh_kernel_cudaERNS_18TensorIteratorBaseEENKUlvE0_clEvENKUlvE2_clEvEUlN3c108BFloat16EE_St5arrayIPcLm2EELi4E23TrivialOffsetCalculatorILi1EjESD_NS0_6memory15LoadWithoutCastENSE_16StoreWithoutCastEEEviT_T0_T2_T3_T4_T5_)
        /*062c*/ 	.word	0x00000000


	//----- nvinfo : EIATTR_MIN_STACK_SIZE
	.align		4
.L_307:
        /*0630*/ 	.byte	0x04, 0x12
        /*0632*/ 	.short	(.L_309 - .L_308)
	.align		4
.L_308:
        /*0634*/ 	.word	index@(_ZN2at6native29vectorized_elementwise_kernelILi2EZZZNS0_17asinh_kernel_cudaERNS_18TensorIteratorBaseEENKUlvE0_clEvENKUlvE2_clEvEUlN3c108BFloat16EE_St5arrayIPcLm2EEEEviT0_T1_)
        /*0638*/ 	.word	0x00000000


	//----- nvinfo : EIATTR_MIN_STACK_SIZE
	.align		4
.L_309:
        /*063c*/ 	.byte	0x04, 0x12
        /*063e*/ 	.short	(.L_311 - .L_310)
	.align		4
.L_310:
        /*0640*/ 	.word	index@(_ZN2at6native29vectorized_elementwise_kernelILi4EZZZNS0_17asinh_kernel_cudaERNS_18TensorIteratorBaseEENKUlvE0_clEvENKUlvE2_clEvEUlN3c108BFloat16EE_St5arrayIPcLm2EEEEviT0_T1_)
        /*0644*/ 	.word	0x00000000


	//----- nvinfo : EIATTR_MIN_STACK_SIZE
	.align		4
.L_311:
        /*0648*/ 	.byte	0x04, 0x12
        /*064a*/ 	.short	(.L_313 - .L_312)
	.align		4
.L_312:
        /*064c*/ 	.word	index@(_ZN2at6native29vectorized_elementwise_kernelILi8EZZZNS0_17asinh_kernel_cudaERNS_18TensorIteratorBaseEENKUlvE0_clEvENKUlvE2_clEvEUlN3c108BFloat16EE_St5arrayIPcLm2EEEEviT0_T1_)
        /*0650*/ 	.word	0x00000000


	//----- nvinfo : EIATTR_MIN_STACK_SIZE
	.align		4
.L_313:
        /*0654*/ 	.byte	0x04, 0x12
        /*0656*/ 	.short	(.L_315 - .L_314)
	.align		4
.L_314:
        /*0658*/ 	.word	index@(_ZN2at6native18elementwise_kernelILi128ELi4EZNS0_15gpu_kernel_implIZZZNS0_17asinh_kernel_cudaERNS_18TensorIteratorBaseEENKUlvE0_clEvENKUlvE1_clEvEUlN3c104HalfEE_EEvS4_RKT_EUliE_EEviT1_)
        /*065c*/ 	.word	0x00000000


	//----- nvinfo : EIATTR_MIN_STACK_SIZE
	.align		4
.L_315:
        /*0660*/ 	.byte	0x04, 0x12
        /*0662*/ 	.short	(.L_317 - .L_316)
	.align		4
.L_316:
        /*0664*/ 	.word	index@(_ZN2at6native27unrolled_elementwise_kernelIZZZNS0_17asinh_kernel_cudaERNS_18TensorIteratorBaseEENKUlvE0_clEvENKUlvE1_clEvEUlN3c104HalfEE_St5arrayIPcLm2EELi4E23TrivialOffsetCalculatorILi1EjESD_NS0_6memory12LoadWithCastILi1EEENSE_13StoreWithCastILi1EEEEEviT_T0_T2_T3_T4_T5_)
        /*0668*/ 	.word	0x00000000


	//----- nvinfo : EIATTR_MIN_STACK_SIZE
	.align		4
.L_317:
        /*066c*/ 	.byte	0x04, 0x12
        /*066e*/ 	.short	(.L_319 - .L_318)
	.align		4
.L_318:
        /*0670*/ 	.word	index@(_ZN2at6native18elementwise_kernelILi128ELi4EZNS0_22gpu_kernel_impl_nocastIZZZNS0_17asinh_kernel_cudaERNS_18TensorIteratorBaseEENKUlvE0_clEvENKUlvE1_clEvEUlN3c104HalfEE_EEvS4_RKT_EUliE_EEviT1_)
        /*0674*/ 	.word	0x00000000


	//----- nvinfo : EIATTR_MIN_STACK_SIZE
	.align		4
.L_319:
        /*0678*/ 	.byte	0x04, 0x12
        /*067a*/ 	.short	(.L_321 - .L_320)
	.align		4
.L_320:
        /*067c*/ 	.word	index@(_ZN2at6native27unrolled_elementwise_kernelIZZZNS0_17asinh_kernel_cudaERNS_18TensorIteratorBaseEENKUlvE0_clEvENKUlvE1_clEvEUlN3c104HalfEE_St5arrayIPcLm2EELi4E23TrivialOffsetCalculatorILi1EjESD_NS0_6memory15LoadWithoutCastENSE_16StoreWithoutCastEEEviT_T0_T2_T3_T4_T5_)
        /*0680*/ 	.word	0x00000000


	//----- nvinfo : EIATTR_MIN_STACK_SIZE
	.align		4
.L_321:
        /*0684*/ 	.byte	0x04, 0x12
        /*0686*/ 	.short	(.L_323 - .L_322)
	.align		4
.L_322:
        /*0688*/ 	.word	index@(_ZN2at6native29vectorized_elementwise_kernelILi2EZZZNS0_17asinh_kernel_cudaERNS_18TensorIteratorBaseEENKUlvE0_clEvENKUlvE1_clEvEUlN3c104HalfEE_St5arrayIPcLm2EEEEviT0_T1_)
        /*068c*/ 	.word	0x00000000


	//----- nvinfo : EIATTR_MIN_STACK_SIZE
	.align		4
.L_323:
        /*0690*/ 	.byte	0x04, 0x12
        /*0692*/ 	.short	(.L_325 - .L_324)
	.align		4
.L_324:
        /*0694*/ 	.word	index@(_ZN2at6native29vectorized_elementwise_kernelILi4EZZZNS0_17asinh_kernel_cudaERNS_18TensorIteratorBaseEENKUlvE0_clEvENKUlvE1_clEvEUlN3c104HalfEE_St5arrayIPcLm2EEEEviT0_T1_)
        /*0698*/ 	.word	0x00000000


	//----- nvinfo : EIATTR_MIN_STACK_SIZE
	.align		4
.L_325:
        /*069c*/ 	.byte	0x04, 0x12
        /*069e*/ 	.short	(.L_327 - .L_326)
	.align		4
.L_326:
        /*06a0*/ 	.word	index@(_ZN2at6native29vectorized_elementwise_kernelILi8EZZZNS0_17asinh_kernel_cudaERNS_18TensorIteratorBaseEENKUlvE0_clEvENKUlvE1_clEvEUlN3c104HalfEE_St5arrayIPcLm2EEEEviT0_T1_)
        /*06a4*/ 	.word	0x00000000


	//----- nvinfo : EIATTR_MIN_STACK_SIZE
	.align		4
.L_327:
        /*06a8*/ 	.byte	0x04, 0x12
        /*06aa*/ 	.short	(.L_329 - .L_328)
	.align		4
.L_328:
        /*06ac*/ 	.word	index@(_ZN2at6native18elementwise_kernelILi128ELi4EZNS0_15gpu_kernel_implIZZZNS0_17asinh_kernel_cudaERNS_18TensorIteratorBaseEENKUlvE0_clEvENKUlvE0_clEvEUlfE_EEvS4_RKT_EUliE_EEviT1_)
        /*06b0*/ 	.word	0x00000000


	//----- nvinfo : EIATTR_MIN_STACK_SIZE
	.align		4
.L_329:
        /*06b4*/ 	.byte	0x04, 0x12
        /*06b6*/ 	.short	(.L_331 - .L_330)
	.align		4
.L_330:
        /*06b8*/ 	.word	index@(_ZN2at6native27unrolled_elementwise_kernelIZZZNS0_17asinh_kernel_cudaERNS_18TensorIteratorBaseEENKUlvE0_clEvENKUlvE0_clEvEUlfE_St5arrayIPcLm2EELi4E23TrivialOffsetCalculatorILi1EjESB_NS0_6memory12LoadWithCastILi1EEENSC_13StoreWithCastILi1EEEEEviT_T0_T2_T3_T4_T5_)
        /*06bc*/ 	.word	0x00000000


	//----- nvinfo : EIATTR_MIN_STACK_SIZE
	.align		4
.L_331:
        /*06c0*/ 	.byte	0x04, 0x12
        /*06c2*/ 	.short	(.L_333 - .L_332)
	.align		4
.L_332:
        /*06c4*/ 	.word	index@(_ZN2at6native18elementwise_kernelILi128ELi2EZNS0_22gpu_kernel_impl_nocastIZZZNS0_17asinh_kernel_cudaERNS_18TensorIteratorBaseEENKUlvE0_clEvENKUlvE0_clEvEUlfE_EEvS4_RKT_EUliE_EEviT1_)
        /*06c8*/ 	.word	0x00000000


	//----- nvinfo : EIATTR_MIN_STACK_SIZE
	.align		4
.L_333:
        /*06cc*/ 	.byte	0x04, 0x12
        /*06ce*/ 	.short	(.L_335 - .L_334)
	.align		4
.L_334:
        /*06d0*/ 	.word	index@(_ZN2at6native27unrolled_elementwise_kernelIZZZNS0_17asinh_kernel_cudaERNS_18TensorIteratorBaseEENKUlvE0_clEvENKUlvE0_clEvEUlfE_St5arrayIPcLm2EELi4E23TrivialOffsetCalculatorILi1EjESB_NS0_6memory15LoadWithoutCastENSC_16StoreWithoutCastEEEviT_T0_T2_T3_T4_T5_)
        /*06d4*/ 	.word	0x00000000


	//----- nvinfo : EIATTR_MIN_STACK_SIZE
	.align		4
.L_335:
        /*06d8*/ 	.byte	0x04, 0x12
        /*06da*/ 	.short	(.L_337 - .L_336)
	.align		4
.L_336:
        /*06dc*/ 	.word	index@(_ZN2at6native29vectorized_elementwise_kernelILi2EZZZNS0_17asinh_kernel_cudaERNS_18TensorIteratorBaseEENKUlvE0_clEvENKUlvE0_clEvEUlfE_St5arrayIPcLm2EEEEviT0_T1_)
        /*06e0*/ 	.word	0x00000000


	//----- nvinfo : EIATTR_MIN_STACK_SIZE
	.align		4
.L_337:
        /*06e4*/ 	.byte	0x04, 0x12
        /*06e6*/ 	.short	(.L_339 - .L_338)
	.align		4
.L_338:
        /*06e8*/ 	.word	index@(_ZN2at6native29vectorized_elementwise_kernelILi4EZZZNS0_17asinh_kernel_cudaERNS_18TensorIteratorBaseEENKUlvE0_clEvENKUlvE0_clEvEUlfE_St5arrayIPcLm2EEEEviT0_T1_)
        /*06ec*/ 	.word	0x00000000


	//----- nvinfo : EIATTR_MIN_STACK_SIZE
	.align		4
.L_339:
        /*06f0*/ 	.byte	0x04, 0x12
        /*06f2*/ 	.short	(.L_341 - .L_340)
	.align		4
.L_340:
        /*06f4*/ 	.word	index@(_ZN2at6native29vectorized_elementwise_kernelILi8EZZZNS0_17asinh_kernel_cudaERNS_18TensorIteratorBaseEENKUlvE0_clEvENKUlvE0_clEvEUlfE_St5arrayIPcLm2EEEEviT0_T1_)
        /*06f8*/ 	.word	0x00000000


	//----- nvinfo : EIATTR_MIN_STACK_SIZE
	.align		4
.L_341:
        /*06fc*/ 	.byte	0x04, 0x12
        /*06fe*/ 	.short	(.L_343 - .L_342)
	.align		4
.L_342:
        /*0700*/ 	.word	index@(_ZN2at6native18elementwise_kernelILi128ELi4EZNS0_15gpu_kernel_implIZZZNS0_17asinh_kernel_cudaERNS_18TensorIteratorBaseEENKUlvE0_clEvENKUlvE_clEvEUldE_EEvS4_RKT_EUliE_EEviT1_)
        /*0704*/ 	.word	0x00000000


	//----- nvinfo : EIATTR_MIN_STACK_SIZE
	.align		4
.L_343:
        /*0708*/ 	.byte	0x04, 0x12
        /*070a*/ 	.short	(.L_345 - .L_344)
	.align		4
.L_344:
        /*070c*/ 	.word	index@(_ZN2at6native27unrolled_elementwise_kernelIZZZNS0_17asinh_kernel_cudaERNS_18TensorIteratorBaseEENKUlvE0_clEvENKUlvE_clEvEUldE_St5arrayIPcLm2EELi4E23TrivialOffsetCalculatorILi1EjESB_NS0_6memory12LoadWithCastILi1EEENSC_13StoreWithCastILi1EEEEEviT_T0_T2_T3_T4_T5_)
        /*0710*/ 	.word	0x00000000


	//----- nvinfo : EIATTR_MIN_STACK_SIZE
	.align		4
.L_345:
        /*0714*/ 	.byte	0x04, 0x12
        /*0716*/ 	.short	(.L_347 - .L_346)
	.align		4
.L_346:
        /*0718*/ 	.word	index@(_ZN2at6native18elementwise_kernelILi128ELi2EZNS0_22gpu_kernel_impl_nocastIZZZNS0_17asinh_kernel_cudaERNS_18TensorIteratorBaseEENKUlvE0_clEvENKUlvE_clEvEUldE_EEvS4_RKT_EUliE_EEviT1_)
        /*071c*/ 	.word	0x00000000


	//----- nvinfo : EIATTR_MIN_STACK_SIZE
	.align		4
.L_347:
        /*0720*/ 	.byte	0x04, 0x12
        /*0722*/ 	.short	(.L_349 - .L_348)
	.align		4
.L_348:
        /*0724*/ 	.word	index@(_ZN2at6native27unrolled_elementwise_kernelIZZZNS0_17asinh_kernel_cudaERNS_18TensorIteratorBaseEENKUlvE0_clEvENKUlvE_clEvEUldE_St5arrayIPcLm2EELi4E23TrivialOffsetCalculatorILi1EjESB_NS0_6memory15LoadWithoutCastENSC_16StoreWithoutCastEEEviT_T0_T2_T3_T4_T5_)
        /*0728*/ 	.word	0x00000000


	//----- nvinfo : EIATTR_MIN_STACK_SIZE
	.align		4
.L_349:
        /*072c*/ 	.byte	0x04, 0x12
        /*072e*/ 	.short	(.L_351 - .L_350)
	.align		4
.L_350:
        /*0730*/ 	.word	index@(_ZN2at6native29vectorized_elementwise_kernelILi2EZZZNS0_17asinh_kernel_cudaERNS_18TensorIteratorBaseEENKUlvE0_clEvENKUlvE_clEvEUldE_St5arrayIPcLm2EEEEviT0_T1_)
        /*0734*/ 	.word	0x00000000


	//----- nvinfo : EIATTR_MIN_STACK_SIZE
	.align		4
.L_351:
        /*0738*/ 	.byte	0x04, 0x12
        /*073a*/ 	.short	(.L_353 - .L_352)
	.align		4
.L_352:
        /*073c*/ 	.word	index@(_ZN2at6native29vectorized_elementwise_kernelILi4EZZZNS0_17asinh_kernel_cudaERNS_18TensorIteratorBaseEENKUlvE0_clEvENKUlvE_clEvEUldE_St5arrayIPcLm2EEEEviT0_T1_)
        /*0740*/ 	.word	0x00000000


	//----- nvinfo : EIATTR_MIN_STACK_SIZE
	.align		4
.L_353:
        /*0744*/ 	.byte	0x04, 0x12
        /*0746*/ 	.short	(.L_355 - .L_354)
	.align		4
.L_354:
        /*0748*/ 	.word	index@(_ZN2at6native29vectorized_elementwise_kernelILi8EZZZNS0_17asinh_kernel_cudaERNS_18TensorIteratorBaseEENKUlvE0_clEvENKUlvE_clEvEUldE_St5arrayIPcLm2EEEEviT0_T1_)
        /*074c*/ 	.word	0x00000000


	//----- nvinfo : EIATTR_MIN_STACK_SIZE
	.align		4
.L_355:
        /*0750*/ 	.byte	0x04, 0x12
        /*0752*/ 	.short	(.L_357 - .L_356)
	.align		4
.L_356:
        /*0754*/ 	.word	index@(_ZN2at6native18elementwise_kernelILi128ELi4EZNS0_15gpu_kernel_implIZZZNS0_17asinh_kernel_cudaERNS_18TensorIteratorBaseEENKUlvE_clEvENKUlvE1_clEvEUlN3c107complexINS7_4HalfEEEE_EEvS4_RKT_EUliE_EEviT1_)
        /*0758*/ 	.word	0x00000000


	//----- nvinfo : EIATTR_MIN_STACK_SIZE
	.align		4
.L_357:
        /*075c*/ 	.byte	0x04, 0x12
        /*075e*/ 	.short	(.L_359 - .L_358)
	.align		4
.L_358:
        /*0760*/ 	.word	index@(_ZN2at6native27unrolled_elementwise_kernelIZZZNS0_17asinh_kernel_cudaERNS_18TensorIteratorBaseEENKUlvE_clEvENKUlvE1_clEvEUlN3c107complexINS6_4HalfEEEE_St5arrayIPcLm2EELi4E23TrivialOffsetCalculatorILi1EjESF_NS0_6memory12LoadWithCastILi1EEENSG_13StoreWithCastILi1EEEEEviT_T0_T2_T3_T4_T5_)
        /*0764*/ 	.word	0x00000000


	//----- nvinfo : EIATTR_MIN_STACK_SIZE
	.align		4
.L_359:
        /*0768*/ 	.byte	0x04, 0x12
        /*076a*/ 	.short	(.L_361 - .L_360)
	.align		4
.L_360:
        /*076c*/ 	.word	index@(_ZN2at6native18elementwise_kernelILi128ELi2EZNS0_22gpu_kernel_impl_nocastIZZZNS0_17asinh_kernel_cudaERNS_18TensorIteratorBaseEENKUlvE_clEvENKUlvE1_clEvEUlN3c107complexINS7_4HalfEEEE_EEvS4_RKT_EUliE_EEviT1_)
        /*0770*/ 	.word	0x00000000


	//----- nvinfo : EIATTR_MIN_STACK_SIZE
	.align		4
.L_361:
        /*0774*/ 	.byte	0x04, 0x12
        /*0776*/ 	.short	(.L_363 - .L_362)
	.align		4
.L_362:
        /*0778*/ 	.word	index@(_ZN2at6native27unrolled_elementwise_kernelIZZZNS0_17asinh_kernel_cudaERNS_18TensorIteratorBaseEENKUlvE_clEvENKUlvE1_clEvEUlN3c107complexINS6_4HalfEEEE_St5arrayIPcLm2EELi4E23TrivialOffsetCalculatorILi1EjESF_NS0_6memory15LoadWithoutCastENSG_16StoreWithoutCastEEEviT_T0_T2_T3_T4_T5_)
        /*077c*/ 	.word	0x00000000


	//----- nvinfo : EIATTR_MIN_STACK_SIZE
	.align		4
.L_363:
        /*0780*/ 	.byte	0x04, 0x12
        /*0782*/ 	.short	(.L_365 - .L_364)
	.align		4
.L_364:
        /*0784*/ 	.word	index@(_ZN2at6native29vectorized_elementwise_kernelILi2EZZZNS0_17asinh_kernel_cudaERNS_18TensorIteratorBaseEENKUlvE_clEvENKUlvE1_clEvEUlN3c107complexINS6_4HalfEEEE_St5arrayIPcLm2EEEEviT0_T1_)
        /*0788*/ 	.word	0x00000000


	//----- nvinfo : EIATTR_MIN_STACK_SIZE
	.align		4
.L_365:
        /*078c*/ 	.byte	0x04, 0x12
        /*078e*/ 	.short	(.L_367 - .L_366)
	.align		4
.L_366:
        /*0790*/ 	.word	index@(_ZN2at6native29vectorized_elementwise_kernelILi4EZZZNS0_17asinh_kernel_cudaERNS_18TensorIteratorBaseEENKUlvE_clEvENKUlvE1_clEvEUlN3c107complexINS6_4HalfEEEE_St5arrayIPcLm2EEEEviT0_T1_)
        /*0794*/ 	.word	0x00000000


	//----- nvinfo : EIATTR_MIN_STACK_SIZE
	.align		4
.L_367:
        /*0798*/ 	.byte	0x04, 0x12
        /*079a*/ 	.short	(.L_369 - .L_368)
	.align		4
.L_368:
        /*079c*/ 	.word	index@(_ZN2at6native29vectorized_elementwise_kernelILi8EZZZNS0_17asinh_kernel_cudaERNS_18TensorIteratorBaseEENKUlvE_clEvENKUlvE1_clEvEUlN3c107complexINS6_4HalfEEEE_St5arrayIPcLm2EEEEviT0_T1_)
        /*07a0*/ 	.word	0x00000000


	//----- nvinfo : EIATTR_MIN_STACK_SIZE
	.align		4
.L_369:
        /*07a4*/ 	.byte	0x04, 0x12
        /*07a6*/ 	.short	(.L_371 - .L_370)
	.align		4
.L_370:
        /*07a8*/ 	.word	index@(_ZN2at6native18elementwise_kernelILi128ELi4EZNS0_15gpu_kernel_implIZZZNS0_17asinh_kernel_cudaERNS_18TensorIteratorBaseEENKUlvE_clEvENKUlvE0_clEvEUlN3c107complexIfEEE_EEvS4_RKT_EUliE_EEviT1_)
        /*07ac*/ 	.word	0x00000000


	//----- nvinfo : EIATTR_MIN_STACK_SIZE
	.align		4
.L_371:
        /*07b0*/ 	.byte	0x04, 0x12
        /*07b2*/ 	.short	(.L_373 - .L_372)
	.align		4
.L_372:
        /*07b4*/ 	.word	index@(_ZN2at6native27unrolled_elementwise_kernelIZZZNS0_17asinh_kernel_cudaERNS_18TensorIteratorBaseEENKUlvE_clEvENKUlvE0_clEvEUlN3c107complexIfEEE_St5arrayIPcLm2EELi4E23TrivialOffsetCalculatorILi1EjESE_NS0_6memory12LoadWithCastILi1EEENSF_13StoreWithCastILi1EEEEEviT_T0_T2_T3_T4_T5_)
        /*07b8*/ 	.word	0x00000000


	//----- nvinfo : EIATTR_MIN_STACK_SIZE
	.align		4
.L_373:
        /*07bc*/ 	.byte	0x04, 0x12
        /*07be*/ 	.short	(.L_375 - .L_374)
	.align		4
.L_374:
        /*07c0*/ 	.word	index@(_ZN2at6native18elementwise_kernelILi128ELi2EZNS0_22gpu_kernel_impl_nocastIZZZNS0_17asinh_kernel_cudaERNS_18TensorIteratorBaseEENKUlvE_clEvENKUlvE0_clEvEUlN3c107complexIfEEE_EEvS4_RKT_EUliE_EEviT1_)
        /*07c4*/ 	.word	0x00000000


	//----- nvinfo : EIATTR_MIN_STACK_SIZE
	.align		4
.L_375:
        /*07c8*/ 	.byte	0x04, 0x12
        /*07ca*/ 	.short	(.L_377 - .L_376)
	.align		4
.L_376:
        /*07cc*/ 	.word	index@(_ZN2at6native27unrolled_elementwise_kernelIZZZNS0_17asinh_kernel_cudaERNS_18TensorIteratorBaseEENKUlvE_clEvENKUlvE0_clEvEUlN3c107complexIfEEE_St5arrayIPcLm2EELi4E23TrivialOffsetCalculatorILi1EjESE_NS0_6memory15LoadWithoutCastENSF_16StoreWithoutCastEEEviT_T0_T2_T3_T4_T5_)
        /*07d0*/ 	.word	0x00000000


	//----- nvinfo : EIATTR_MIN_STACK_SIZE
	.align		4
.L_377:
        /*07d4*/ 	.byte	0x04, 0x12
        /*07d6*/ 	.short	(.L_379 - .L_378)
	.align		4
.L_378:
        /*07d8*/ 	.word	index@(_ZN2at6native29vectorized_elementwise_kernelILi2EZZZNS0_17asinh_kernel_cudaERNS_18TensorIteratorBaseEENKUlvE_clEvENKUlvE0_clEvEUlN3c107complexIfEEE_St5arrayIPcLm2EEEEviT0_T1_)
        /*07dc*/ 	.word	0x00000000


	//----- nvinfo : EIATTR_MIN_STACK_SIZE
	.align		4
.L_379:
        /*07e0*/ 	.byte	0x04, 0x12
        /*07e2*/ 	.short	(.L_381 - .L_380)
	.align		4
.L_380:
        /*07e4*/ 	.word	index@(_ZN2at6native29vectorized_elementwise_kernelILi4EZZZNS0_17asinh_kernel_cudaERNS_18TensorIteratorBaseEENKUlvE_clEvENKUlvE0_clEvEUlN3c107complexIfEEE_St5arrayIPcLm2EEEEviT0_T1_)
        /*07e8*/ 	.word	0x00000000


	//----- nvinfo : EIATTR_MIN_STACK_SIZE
	.align		4
.L_381:
        /*07ec*/ 	.byte	0x04, 0x12
        /*07ee*/ 	.short	(.L_383 - .L_382)
	.align		4
.L_382:
        /*07f0*/ 	.word	index@(_ZN2at6native29vectorized_elementwise_kernelILi8EZZZNS0_17asinh_kernel_cudaERNS_18TensorIteratorBaseEENKUlvE_clEvENKUlvE0_clEvEUlN3c107complexIfEEE_St5arrayIPcLm2EEEEviT0_T1_)
        /*07f4*/ 	.word	0x00000000


	//----- nvinfo : EIATTR_MIN_STACK_SIZE
	.align		4
.L_383:
        /*07f8*/ 	.byte	0x04, 0x12
        /*07fa*/ 	.short	(.L_385 - .L_384)
	.align		4
.L_384:
        /*07fc*/ 	.word	index@(_ZN2at6native18elementwise_kernelILi128ELi4EZNS0_15gpu_kernel_implIZZZNS0_17asinh_kernel_cudaERNS_18TensorIteratorBaseEENKUlvE_clEvENKUlvE_clEvEUlN3c107complexIdEEE_EEvS4_RKT_EUliE_EEviT1_)
        /*0800*/ 	.word	0x00000000


	//----- nvinfo : EIATTR_MIN_STACK_SIZE
	.align		4
.L_385:
        /*0804*/ 	.byte	0x04, 0x12
        /*0806*/ 	.short	(.L_387 - .L_386)
	.align		4
.L_386:
        /*0808*/ 	.word	index@(_ZN2at6native27unrolled_elementwise_kernelIZZZNS0_17asinh_kernel_cudaERNS_18TensorIteratorBaseEENKUlvE_clEvENKUlvE_clEvEUlN3c107complexIdEEE_St5arrayIPcLm2EELi4E23TrivialOffsetCalculatorILi1EjESE_NS0_6memory12LoadWithCastILi1EEENSF_13StoreWithCastILi1EEEEEviT_T0_T2_T3_T4_T5_)
        /*080c*/ 	.word	0x00000000


	//----- nvinfo : EIATTR_MIN_STACK_SIZE
	.align		4
.L_387:
        /*0810*/ 	.byte	0x04, 0x12
        /*0812*/ 	.short	(.L_389 - .L_388)
	.align		4
.L_388:
        /*0814*/ 	.word	index@(_ZN2at6native18elementwise_kernelILi128ELi2EZNS0_22gpu_kernel_impl_nocastIZZZNS0_17asinh_kernel_cudaERNS_18TensorIteratorBaseEENKUlvE_clEvENKUlvE_clEvEUlN3c107complexIdEEE_EEvS4_RKT_EUliE_EEviT1_)
        /*0818*/ 	.word	0x00000000


	//----- nvinfo : EIATTR_MIN_STACK_SIZE
	.align		4
.L_389:
        /*081c*/ 	.byte	0x04, 0x12
        /*081e*/ 	.short	(.L_391 - .L_390)
	.align		4
.L_390:
        /*0820*/ 	.word	index@(_ZN2at6native27unrolled_elementwise_kernelIZZZNS0_17asinh_kernel_cudaERNS_18TensorIteratorBaseEENKUlvE_clEvENKUlvE_clEvEUlN3c107complexIdEEE_St5arrayIPcLm2EELi4E23TrivialOffsetCalculatorILi1EjESE_NS0_6memory15LoadWithoutCastENSF_16StoreWithoutCastEEEviT_T0_T2_T3_T4_T5_)
        /*0824*/ 	.word	0x00000000


	//----- nvinfo : EIATTR_MIN_STACK_SIZE
	.align		4
.L_391:
        /*0828*/ 	.byte	0x04, 0x12
        /*082a*/ 	.short	(.L_393 - .L_392)
	.align		4
.L_392:
        /*082c*/ 	.word	index@(_ZN2at6native29vectorized_elementwise_kernelILi2EZZZNS0_17asinh_kernel_cudaERNS_18TensorIteratorBaseEENKUlvE_clEvENKUlvE_clEvEUlN3c107complexIdEEE_St5arrayIPcLm2EEEEviT0_T1_)
        /*0830*/ 	.word	0x00000000


	//----- nvinfo : EIATTR_MIN_STACK_SIZE
	.align		4
.L_393:
        /*0834*/ 	.byte	0x04, 0x12
        /*0836*/ 	.short	(.L_395 - .L_394)
	.align		4
.L_394:
        /*0838*/ 	.word	index@(_ZN2at6native29vectorized_elementwise_kernelILi4EZZZNS0_17asinh_kernel_cudaERNS_18TensorIteratorBaseEENKUlvE_clEvENKUlvE_clEvEUlN3c107complexIdEEE_St5arrayIPcLm2EEEEviT0_T1_)
        /*083c*/ 	.word	0x00000000


	//----- nvinfo : EIATTR_MIN_STACK_SIZE
	.align		4
.L_395:
        /*0840*/ 	.byte	0x04, 0x12
        /*0842*/ 	.short	(.L_397 - .L_396)
	.align		4
.L_396:
        /*0844*/ 	.word	index@(_ZN2at6native29vectorized_elementwise_kernelILi8EZZZNS0_17asinh_kernel_cudaERNS_18TensorIteratorBaseEENKUlvE_clEvENKUlvE_clEvEUlN3c107complexIdEEE_St5arrayIPcLm2EEEEviT0_T1_)
        /*0848*/ 	.word	0x00000000
.L_397:


//--------------------- .nv.info._ZN2at6native18elementwise_kernelILi128ELi4EZNS0_15gpu_kernel_implIZZZNS0_17asinh_kernel_cudaERNS_18TensorIteratorBaseEENKUlvE0_clEvENKUlvE2_clEvEUlN3c108BFloat16EE_EEvS4_RKT_EUliE_EEviT1_ --------------------------
	.section	.nv.info._ZN2at6native18elementwise_kernelILi128ELi4EZNS0_15gpu_kernel_implIZZZNS0_17asinh_kernel_cudaERNS_18TensorIteratorBaseEENKUlvE0_clEvENKUlvE2_clEvEUlN3c108BFloat16EE_EEvS4_RKT_EUliE_EEviT1_,"",@"SHT_CUDA_INFO"
	.sectionflags	@""
	.align	4


	//----- nvinfo : EIATTR_CUDA_API_VERSION
	.align		4
        /*0000*/ 	.byte	0x04, 0x37
        /*0002*/ 	.short	(.L_399 - .L_398)
.L_398:
        /*0004*/ 	.word	0x00000082


	//----- nvinfo : EIATTR_SW2861232_WAR
	.align		4
.L_399:
        /*0008*/ 	.byte	0x01, 0x35
	.zero		2


	//----- nvinfo : EIATTR_PARAM_CBANK
	.align		4
        /*000c*/ 	.byte	0x04, 0x0a
        /*000e*/ 	.short	(.L_401 - .L_400)
	.align		4
.L_400:
        /*0010*/ 	.word	index@(.nv.constant0._ZN2at6native18elementwise_kernelILi128ELi4EZNS0_15gpu_kernel_implIZZZNS0_17asinh_kernel_cudaERNS_18TensorIteratorBaseEENKUlvE0_clEvENKUlvE2_clEvEUlN3c108BFloat16EE_EEvS4_RKT_EUliE_EEviT1_)
        /*0014*/ 	.short	0x0160
        /*0016*/ 	.short	0x0220


	//----- nvinfo : EIATTR_CBANK_PARAM_SIZE
	.align		4
.L_401:
        /*0018*/ 	.byte	0x03, 0x19
        /*001a*/ 	.short	0x0220


	//----- nvinfo : EIATTR_KPARAM_INFO
	.align		4
        /*001c*/ 	.byte	0x04, 0x17
        /*001e*/ 	.short	(.L_403 - .L_402)
.L_402:
        /*0020*/ 	.word	0x00000000
        /*0024*/ 	.short	0x0001
        /*0026*/ 	.short	0x0008
        /*0028*/ 	.byte	0x00, 0xf0, 0x61, 0x08


	//----- nvinfo : EIATTR_KPARAM_INFO
	.align		4
.L_403:
        /*002c*/ 	.byte	0x04, 0x17
        /*002e*/ 	.short	(.L_405 - .L_404)
.L_404:
        /*0030*/ 	.word	0x00000000
        /*0034*/ 	.short	0x0000
        /*0036*/ 	.short	0x0000
        /*0038*/ 	.byte	0x00, 0xf0, 0x11, 0x00


	//----- nvinfo : EIATTR_MAXREG_COUNT
	.align		4
.L_405:
        /*003c*/ 	.byte	0x03, 0x1b
        /*003e*/ 	.short	0x0080


	//----- nvinfo : EIATTR_EXTERNS
	.align		4
        /*0040*/ 	.byte	0x04, 0x0f
        /*0042*/ 	.short	(.L_407 - .L_406)


	//   ....[0]....
	.align		4
.L_406:
        /*0044*/ 	.word	index@(__assertfail)


	//----- nvinfo : EIATTR_MERCURY_ISA_VERSION
	.align		4
.L_407:
        /*0048*/ 	.byte	0x03, 0x5f
        /*004a*/ 	.short	0x0000


	//----- nvinfo : EIATTR_SYSCALL_OFFSETS
	.align		4
        /*004c*/ 	.byte	0x04, 0x46
        /*004e*/ 	.short	(.L_409 - .L_408)


	//   ....[0]....
.L_408:
        /*0050*/ 	.word	0x00001dd0


	//   ....[1]....
        /*0054*/ 	.word	0x00003030


	//   ....[2]....
        /*0058*/ 	.word	0x00004e70


	//   ....[3]....
        /*005c*/ 	.word	0x000060d0


	//   ....[4]....
        /*0060*/ 	.word	0x00007ee0


	//   ....[5]....
        /*0064*/ 	.word	0x00009140


	//   ....[6]....
        /*0068*/ 	.word	0x0000af60


	//   ....[7]....
        /*006c*/ 	.word	0x0000c1c0


	//----- nvinfo : EIATTR_EXIT_INSTR_OFFSETS
	.align		4
.L_409:
        /*0070*/ 	.byte	0x04, 0x1c
        /*0072*/ 	.short	(.L_411 - .L_410)


	//   ....[0]....
.L_410:
        /*0074*/ 	.word	0x00009200


	//   ....[1]....
        /*0078*/ 	.word	0x0000b3c0


	//   ....[2]....
        /*007c*/ 	.word	0x0000b400


	//   ....[3]....
        /*0080*/ 	.word	0x0000b4a0


	//   ....[4]....
        /*0084*/ 	.word	0x0000b4e0


	//   ....[5]....
        /*0088*/ 	.word	0x0000b520


	//   ....[6]....
        /*008c*/ 	.word	0x0000b5b0


	//   ....[7]....
        /*0090*/ 	.word	0x0000b5f0


	//   ....[8]....
        /*0094*/ 	.word	0x0000b690


	//   ....[9]....
        /*0098*/ 	.word	0x0000b6e0


	//   ....[10]....
        /*009c*/ 	.word	0x0000b730


	//   ....[11]....
        /*00a0*/ 	.word	0x0000b800


	//   ....[12]....
        /*00a4*/ 	.word	0x0000b860


	//   ....[13]....
        /*00a8*/ 	.word	0x0000b9f0


	//   ....[14]....
        /*00ac*/ 	.word	0x0000bb50


	//   ....[15]....
        /*00b0*/ 	.word	0x0000bb70


	//   ....[16]....
        /*00b4*/ 	.word	0x0000bc30


	//   ....[17]....
        /*00b8*/ 	.word	0x0000bdb0


	//   ....[18]....
        /*00bc*/ 	.word	0x0000bf30


	//   ....[19]....
        /*00c0*/ 	.word	0x0000c090


	//   ....[20]....
        /*00c4*/ 	.word	0x0000c1d0


	//   ....[21]....
        /*00c8*/ 	.word	0x0000c210


	//   ....[22]....
        /*00cc*/ 	.word	0x0000c250


	//----- nvinfo : EIATTR_MAX_THREADS
	.align		4
.L_411:
        /*00d0*/ 	.byte	0x04, 0x05
        /*00d2*/ 	.short	(.L_413 - .L_412)
.L_412:
        /*00d4*/ 	.word	0x00000080
        /*00d8*/ 	.word	0x00000001
        /*00dc*/ 	.word	0x00000001


	//----- nvinfo : EIATTR_CRS_STACK_SIZE
	.align		4
.L_413:
        /*00e0*/ 	.byte	0x04, 0x1e
        /*00e2*/ 	.short	(.L_415 - .L_414)
.L_414:
        /*00e4*/ 	.word	0x00000000
.L_415:


//--------------------- .nv.info._ZN2at6native27unrolled_elementwise_kernelIZZZNS0_17asinh_kernel_cudaERNS_18TensorIteratorBaseEENKUlvE0_clEvENKUlvE2_clEvEUlN3c108BFloat16EE_St5arrayIPcLm2EELi4E23TrivialOffsetCalculatorILi1EjESD_NS0_6memory12LoadWithCastILi1EEENSE_13StoreWithCastILi1EEEEEviT_T0_T2_T3_T4_T5_ --------------------------
	.section	.nv.info._ZN2at6native27unrolled_elementwise_kernelIZZZNS0_17asinh_kernel_cudaERNS_18TensorIteratorBaseEENKUlvE0_clEvENKUlvE2_clEvEUlN3c108BFloat16EE_St5arrayIPcLm2EELi4E23TrivialOffsetCalculatorILi1EjESD_NS0_6memory12LoadWithCastILi1EEENSE_13StoreWithCastILi1EEEEEviT_T0_T2_T3_T4_T5_,"",@"SHT_CUDA_INFO"
	.sectionflags	@""
	.align	4


	//----- nvinfo : EIATTR_CUDA_API_VERSION
	.align		4
        /*0000*/ 	.byte	0x04, 0x37
        /*0002*/ 	.short	(.L_417 - .L_416)
.L_416:
        /*0004*/ 	.word	0x00000082


	//----- nvinfo : EIATTR_SW2861232_WAR
	.align		4
.L_417:
        /*0008*/ 	.byte	0x01, 0x35
	.zero		2


	//----- nvinfo : EIATTR_PARAM_CBANK
	.align		4
        /*000c*/ 	.byte	0x04, 0x0a
        /*000e*/ 	.short	(.L_419 - .L_418)
	.align		4
.L_418:
        /*0010*/ 	.word	index@(.nv.constant0._ZN2at6native27unrolled_elementwise_kernelIZZZNS0_17asinh_kernel_cudaERNS_18TensorIteratorBaseEENKUlvE0_clEvENKUlvE2_clEvEUlN3c108BFloat16EE_St5arrayIPcLm2EELi4E23TrivialOffsetCalculatorILi1EjESD_NS0_6memory12LoadWithCastILi1EEENSE_13StoreWithCastILi1EEEEEviT_T0_T2_T3_T4_T5_)
        /*0014*/ 	.short	0x0160
        /*0016*/ 	.short	0x002c


	//----- nvinfo : EIATTR_CBANK_PARAM_SIZE
	.align		4
.L_419:
        /*0018*/ 	.byte	0x03, 0x19
        /*001a*/ 	.short	0x002c


	//----- nvinfo : EIATTR_KPARAM_INFO
	.align		4
        /*001c*/ 	.byte	0x04, 0x17
        /*001e*/ 	.short	(.L_421 - .L_420)
.L_420:
        /*0020*/ 	.word	0x00000000
        /*0024*/ 	.short	0x0006
        /*0026*/ 	.short	0x0024
        /*0028*/ 	.byte	0x00, 0xf0, 0x21, 0x00


	//----- nvinfo : EIATTR_KPARAM_INFO
	.align		4
.L_421:
        /*002c*/ 	.byte	0x04, 0x17
        /*002e*/ 	.short	(.L_423 - .L_422)
.L_422:
        /*0030*/ 	.word	0x00000000
        /*0034*/ 	.short	0x0005
        /*0036*/ 	.short	0x001c
        /*0038*/ 	.byte	0x00, 0xf0, 0x21, 0x00


	//----- nvinfo : EIATTR_KPARAM_INFO
	.align		4
.L_423:
        /*003c*/ 	.byte	0x04, 0x17
        /*003e*/ 	.short	(.L_425 - .L_424)
.L_424:
        /*0040*/ 	.word	0x00000000
        /*0044*/ 	.short	0x0004
        /*0046*/ 	.short	0x0019
        /*0048*/ 	.byte	0x00, 0xf0, 0x05, 0x00


	//----- nvinfo : EIATTR_KPARAM_INFO
	.align		4
.L_425:
        /*004c*/ 	.byte	0x04, 0x17
        /*004e*/ 	.short	(.L_427 - .L_426)
.L_426:
        /*0050*/ 	.word	0x00000000
        /*0054*/ 	.short	0x0003
        /*0056*/ 	.short	0x0018
        /*0058*/ 	.byte	0x00, 0xf0, 0x05, 0x00


	//----- nvinfo : EIATTR_KPARAM_INFO
	.align		4
.L_427:
        /*005c*/ 	.byte	0x04, 0x17
        /*005e*/ 	.short	(.L_429 - .L_428)
.L_428:
        /*0060*/ 	.word	0x00000000
        /*0064*/ 	.short	0x0002
        /*0066*/ 	.short	0x0008
        /*0068*/ 	.byte	0x00, 0xf0, 0x41, 0x00


	//----- nvinfo : EIATTR_KPARAM_INFO
	.align		4
.L_429:
        /*006c*/ 	.byte	0x04, 0x17
        /*006e*/ 	.short	(.L_431 - .L_430)
.L_430:
        /*0070*/ 	.word	0x00000000
        /*0074*/ 	.short	0x0001
        /*0076*/ 	.short	0x0004
        /*0078*/ 	.byte	0x00, 0xf0, 0x05, 0x00


	//----- nvinfo : EIATTR_KPARAM_INFO
	.align		4
.L_431:
        /*007c*/ 	.byte	0x04, 0x17
        /*007e*/ 	.short	(.L_433 - .L_432)
.L_432:
        /*0080*/ 	.word	0x00000000
        /*0084*/ 	.short	0x0000
        /*0086*/ 	.short	0x0000
        /*0088*/ 	.byte	0x00, 0xf0, 0x11, 0x00


	//----- nvinfo : EIATTR_MAXREG_COUNT
	.align		4
.L_433:
        /*008c*/ 	.byte	0x03, 0x1b
        /*008e*/ 	.short	0x00ff


	//----- nvinfo : EIATTR_EXTERNS
	.align		4
        /*0090*/ 	.byte	0x04, 0x0f
        /*0092*/ 	.short	(.L_435 - .L_434)


	//   ....[0]....
	.align		4
.L_434:
        /*0094*/ 	.word	index@(__assertfail)


	//----- nvinfo : EIATTR_MERCURY_ISA_VERSION
	.align		4
.L_435:
        /*0098*/ 	.byte	0x03, 0x5f
        /*009a*/ 	.short	0x0000


	//----- nvinfo : EIATTR_SYSCALL_OFFSETS
	.align		4
        /*009c*/ 	.byte	0x04, 0x46
        /*009e*/ 	.short	(.L_437 - .L_436)


	//   ....[0]....
.L_436:
        /*00a0*/ 	.word	0x000010a0


	//   ....[1]....
        /*00a4*/ 	.word	0x000021a0


	//   ....[2]....
        /*00a8*/ 	.word	0x000032b0


	//   ....[3]....
        /*00ac*/ 	.word	0x00004390


	//   ....[4]....
        /*00b0*/ 	.word	0x00006160


	//   ....[5]....
        /*00b4*/ 	.word	0x00007190


	//   ....[6]....
        /*00b8*/ 	.word	0x00008180


	//   ....[7]....
        /*00bc*/ 	.word	0x00009170


	//----- nvinfo : EIATTR_EXIT_INSTR_OFFSETS
	.align		4
.L_437:
        /*00c0*/ 	.byte	0x04, 0x1c
        /*00c2*/ 	.short	(.L_439 - .L_438)


	//   ....[0]....
.L_438:
        /*00c4*/ 	.word	0x00008240


	//   ....[1]....
        /*00c8*/ 	.word	0x00008370


	//   ....[2]....
        /*00cc*/ 	.word	0x000083b0


	//   ....[3]....
        /*00d0*/ 	.word	0x00008450


	//   ....[4]....
        /*00d4*/ 	.word	0x00008490


	//   ....[5]....
        /*00d8*/ 	.word	0x000084d0


	//   ....[6]....
        /*00dc*/ 	.word	0x00008560


	//   ....[7]....
        /*00e0*/ 	.word	0x000085a0


	//   ....[8]....
        /*00e4*/ 	.word	0x00008640


	//   ....[9]....
        /*00e8*/ 	.word	0x00008690


	//   ....[10]....
        /*00ec*/ 	.word	0x000086e0


	//   ....[11]....
        /*00f0*/ 	.word	0x000087b0


	//   ....[12]....
        /*00f4*/ 	.word	0x00008810


	//   ....[13]....
        /*00f8*/ 	.word	0x000089a0


	//   ....[14]....
        /*00fc*/ 	.word	0x00008b00


	//   ....[15]....
        /*0100*/ 	.word	0x00008b20


	//   ....[16]....
        /*0104*/ 	.word	0x00008be0


	//   ....[17]....
        /*0108*/ 	.word	0x00008d60


	//   ....[18]....
        /*010c*/ 	.word	0x00008ee0


	//   ....[19]....
        /*0110*/ 	.word	0x00009040


	//   ....[20]....
        /*0114*/ 	.word	0x00009180


	//   ....[21]....
        /*0118*/ 	.word	0x000091c0


	//   ....[22]....
        /*011c*/ 	.word	0x00009200


	//----- nvinfo : EIATTR_MAX_THREADS
	.align		4
.L_439:
        /*0120*/ 	.byte	0x04, 0x05
        /*0122*/ 	.short	(.L_441 - .L_440)
.L_440:
        /*0124*/ 	.word	0x00000080
        /*0128*/ 	.word	0x00000001
        /*012c*/ 	.word	0x00000001


	//----- nvinfo : EIATTR_CRS_STACK_SIZE
	.align		4
.L_441:
        /*0130*/ 	.byte	0x04, 0x1e
        /*0132*/ 	.short	(.L_443 - .L_442)
.L_442:
        /*0134*/ 	.word	0x00000000
.L_443:


//--------------------- .nv.info._ZN2at6native18elementwise_kernelILi128ELi4EZNS0_22gpu_kernel_impl_nocastIZZZNS0_17asinh_kernel_cudaERNS_18TensorIteratorBaseEENKUlvE0_clEvENKUlvE2_clEvEUlN3c108BFloat16EE_EEvS4_RKT_EUliE_EEviT1_ --------------------------
	.section	.nv.info._ZN2at6native18elementwise_kernelILi128ELi4EZNS0_22gpu_kernel_impl_nocastIZZZNS0_17asinh_kernel_cudaERNS_18TensorIteratorBaseEENKUlvE0_clEvENKUlvE2_clEvEUlN3c108BFloat16EE_EEvS4_RKT_EUliE_EEviT1_,"",@"SHT_CUDA_INFO"
	.sectionflags	@""
	.align	4


	//----- nvinfo : EIATTR_CUDA_API_VERSION
	.align		4
        /*0000*/ 	.byte	0x04, 0x37
        /*0002*/ 	.short	(.L_445 - .L_444)
.L_444:
        /*0004*/ 	.word	0x00000082


	//----- nvinfo : EIATTR_SW2861232_WAR
	.align		4
.L_445:
        /*0008*/ 	.byte	0x01, 0x35
	.zero		2


	//----- nvinfo : EIATTR_PARAM_CBANK
	.align		4
        /*000c*/ 	.byte	0x04, 0x0a
        /*000e*/ 	.short	(.L_447 - .L_446)
	.align		4
.L_446:
        /*0010*/ 	.word	index@(.nv.constant0._ZN2at6native18elementwise_kernelILi128ELi4EZNS0_22gpu_kernel_impl_nocastIZZZNS0_17asinh_kernel_cudaERNS_18TensorIteratorBaseEENKUlvE0_clEvENKUlvE2_clEvEUlN3c108BFloat16EE_EEvS4_RKT_EUliE_EEviT1_)
        /*0014*/ 	.short	0x0160
        /*0016*/ 	.short	0x0220


	//----- nvinfo : EIATTR_CBANK_PARAM_SIZE
	.align		4
.L_447:
        /*0018*/ 	.byte	0x03, 0x19
        /*001a*/ 	.short	0x0220


	//----- nvinfo : EIATTR_KPARAM_INFO
	.align		4
        /*001c*/ 	.byte	0x04, 0x17
        /*001e*/ 	.short	(.L_449 - .L_448)
.L_448:
        /*0020*/ 	.word	0x00000000
        /*0024*/ 	.short	0x0001
        /*0026*/ 	.short	0x0008
        /*0028*/ 	.byte	0x00, 0xf0, 0x61, 0x08


	//----- nvinfo : EIATTR_KPARAM_INFO
	.align		4
.L_449:
        /*002c*/ 	.byte	0x04, 0x17
        /*002e*/ 	.short	(.L_451 - .L_450)
.L_450:
        /*0030*/ 	.word	0x00000000
        /*0034*/ 	.short	0x0000
        /*0036*/ 	.short	0x0000
        /*0038*/ 	.byte	0x00, 0xf0, 0x11, 0x00


	//----- nvinfo : EIATTR_MAXREG_COUNT
	.align		4
.L_451:
        /*003c*/ 	.byte	0x03, 0x1b
        /*003e*/ 	.short	0x0080


	//----- nvinfo : EIATTR_MERCURY_ISA_VERSION
	.align		4
        /*0040*/ 	.byte	0x03, 0x5f
        /*0042*/ 	.short	0x0000


	//----- nvinfo : EIATTR_EXIT_INSTR_OFFSETS
	.align		4
        /*0044*/ 	.byte	0x04, 0x1c
        /*0046*/ 	.short	(.L_453 - .L_452)


	//   ....[0]....
.L_452:
        /*0048*/ 	.word	0x00003550


	//   ....[1]....
        /*004c*/ 	.word	0x000046c0


	//----- nvinfo : EIATTR_MAX_THREADS
	.align		4
.L_453:
        /*0050*/ 	.byte	0x04, 0x05
        /*0052*/ 	.short	(.L_455 - .L_454)
.L_454:
        /*0054*/ 	.word	0x00000080
        /*0058*/ 	.word	0x00000001
        /*005c*/ 	.word	0x00000001


	//----- nvinfo : EIATTR_CRS_STACK_SIZE
	.align		4
.L_455:
        /*0060*/ 	.byte	0x04, 0x1e
        /*0062*/ 	.short	(.L_457 - .L_456)
.L_456:
        /*0064*/ 	.word	0x00000000
.L_457:


//--------------------- .nv.info._ZN2at6native27unrolled_elementwise_kernelIZZZNS0_17asinh_kernel_cudaERNS_18TensorIteratorBaseEENKUlvE0_clEvENKUlvE2_clEvEUlN3c108BFloat16EE_St5arrayIPcLm2EELi4E23TrivialOffsetCalculatorILi1EjESD_NS0_6memory15LoadWithoutCastENSE_16StoreWithoutCastEEEviT_T0_T2_T3_T4_T5_ --------------------------
	.section	.nv.info._ZN2at6native27unrolled_elementwise_kernelIZZZNS0_17asinh_kernel_cudaERNS_18TensorIteratorBaseEENKUlvE0_clEvENKUlvE2_clEvEUlN3c108BFloat16EE_St5arrayIPcLm2EELi4E23TrivialOffsetCalculatorILi1EjESD_NS0_6memory15LoadWithoutCastENSE_16StoreWithoutCastEEEviT_T0_T2_T3_T4_T5_,"",@"SHT_CUDA_INFO"
	.sectionflags	@""
	.align	4


	//----- nvinfo : EIATTR_CUDA_API_VERSION
	.align		4
        /*0000*/ 	.byte	0x04, 0x37
        /*0002*/ 	.short	(.L_459 - .L_458)
.L_458:
        /*0004*/ 	.word	0x00000082


	//----- nvinfo : EIATTR_SW2861232_WAR
	.align		4
.L_459:
        /*0008*/ 	.byte	0x01, 0x35
	.zero		2


	//----- nvinfo : EIATTR_PARAM_CBANK
	.align		4
        /*000c*/ 	.byte	0x04, 0x0a
        /*000e*/ 	.short	(.L_461 - .L_460)
	.align		4
.L_460:
        /*0010*/ 	.word	index@(.nv.constant0._ZN2at6native27unrolled_elementwise_kernelIZZZNS0_17asinh_kernel_cudaERNS_18TensorIteratorBaseEENKUlvE0_clEvENKUlvE2_clEvEUlN3c108BFloat16EE_St5arrayIPcLm2EELi4E23TrivialOffsetCalculatorILi1EjESD_NS0_6memory15LoadWithoutCastENSE_16StoreWithoutCastEEEviT_T0_T2_T3_T4_T5_)
        /*0014*/ 	.short	0x0160
        /*0016*/ 	.short	0x001c


	//----- nvinfo : EIATTR_CBANK_PARAM_SIZE
	.align		4
.L_461:
        /*0018*/ 	.byte	0x03, 0x19
        /*001a*/ 	.short	0x001c


	//----- nvinfo : EIATTR_KPARAM_INFO
	.align		4
        /*001c*/ 	.byte	0x04, 0x17
        /*001e*/ 	.short	(.L_463 - .L_462)
.L_462:
        /*0020*/ 	.word	0x00000000
        /*0024*/ 	.short	0x0006
        /*0026*/ 	.short	0x001b
        /*0028*/ 	.byte	0x00, 0xf0, 0x05, 0x00


	//----- nvinfo : EIATTR_KPARAM_INFO
	.align		4
.L_463:
        /*002c*/ 	.byte	0x04, 0x17
        /*002e*/ 	.short	(.L_465 - .L_464)
.L_464:
        /*0030*/ 	.word	0x00000000
        /*0034*/ 	.short	0x0005
        /*0036*/ 	.short	0x001a
        /*0038*/ 	.byte	0x00, 0xf0, 0x05, 0x00


	//----- nvinfo : EIATTR_KPARAM_INFO
	.align		4
.L_465:
        /*003c*/ 	.byte	0x04, 0x17
        /*003e*/ 	.short	(.L_467 - .L_466)
.L_466:
        /*0040*/ 	.word	0x00000000
        /*0044*/ 	.short	0x0004
        /*0046*/ 	.short	0x0019
        /*0048*/ 	.byte	0x00, 0xf0, 0x05, 0x00


	//----- nvinfo : EIATTR_KPARAM_INFO
	.align		4
.L_467:
        /*004c*/ 	.byte	0x04, 0x17
        /*004e*/ 	.short	(.L_469 - .L_468)
.L_468:
        /*0050*/ 	.word	0x00000000
        /*0054*/ 	.short	0x0003
        /*0056*/ 	.short	0x0018
        /*0058*/ 	.byte	0x00, 0xf0, 0x05, 0x00


	//----- nvinfo : EIATTR_KPARAM_INFO
	.align		4
.L_469:
        /*005c*/ 	.byte	0x04, 0x17
        /*005e*/ 	.short	(.L_471 - .L_470)
.L_470:
        /*0060*/ 	.word	0x00000000
        /*0064*/ 	.short	0x0002
        /*0066*/ 	.short	0x0008
        /*0068*/ 	.byte	0x00, 0xf0, 0x41, 0x00


	//----- nvinfo : EIATTR_KPARAM_INFO
	.align		4
.L_471:
        /*006c*/ 	.byte	0x04, 0x17
        /*006e*/ 	.short	(.L_473 - .L_472)
.L_472:
        /*0070*/ 	.word	0x00000000
        /*0074*/ 	.short	0x0001
        /*0076*/ 	.short	0x0004
        /*0078*/ 	.byte	0x00, 0xf0, 0x05, 0x00


	//----- nvinfo : EIATTR_KPARAM_INFO
	.align		4
.L_473:
        /*007c*/ 	.byte	0x04, 0x17
        /*007e*/ 	.short	(.L_475 - .L_474)
.L_474:
        /*0080*/ 	.word	0x00000000
        /*0084*/ 	.short	0x0000
        /*0086*/ 	.short	0x0000
        /*0088*/ 	.byte	0x00, 0xf0, 0x11, 0x00


	//----- nvinfo : EIATTR_MAXREG_COUNT
	.align		4
.L_475:
        /*008c*/ 	.byte	0x03, 0x1b
        /*008e*/ 	.short	0x00ff


	//----- nvinfo : EIATTR_MERCURY_ISA_VERSION
	.align		4
        /*0090*/ 	.byte	0x03, 0x5f
        /*0092*/ 	.short	0x0000


	//----- nvinfo : EIATTR_EXIT_INSTR_OFFSETS
	.align		4
        /*0094*/ 	.byte	0x04, 0x1c
        /*0096*/ 	.short	(.L_477 - .L_476)


	//   ....[0]....
.L_476:
        /*0098*/ 	.word	0x00001060


	//   ....[1]....
        /*009c*/ 	.word	0x000010b0


	//----- nvinfo : EIATTR_MAX_THREADS
	.align		4
.L_477:
        /*00a0*/ 	.byte	0x04, 0x05
        /*00a2*/ 	.short	(.L_479 - .L_478)
.L_478:
        /*00a4*/ 	.word	0x00000080
        /*00a8*/ 	.word	0x00000001
        /*00ac*/ 	.word	0x00000001


	//----- nvinfo : EIATTR_CRS_STACK_SIZE
	.align		4
.L_479:
        /*00b0*/ 	.byte	0x04, 0x1e
        /*00b2*/ 	.short	(.L_481 - .L_480)
.L_480:
        /*00b4*/ 	.word	0x00000000
.L_481:


//--------------------- .nv.info._ZN2at6native29vectorized_elementwise_kernelILi2EZZZNS0_17asinh_kernel_cudaERNS_18TensorIteratorBaseEENKUlvE0_clEvENKUlvE2_clEvEUlN3c108BFloat16EE_St5arrayIPcLm2EEEEviT0_T1_ --------------------------
	.section	.nv.info._ZN2at6native29vectorized_elementwise_kernelILi2EZZZNS0_17asinh_kernel_cudaERNS_18TensorIteratorBaseEENKUlvE0_clEvENKUlvE2_clEvEUlN3c108BFloat16EE_St5arrayIPcLm2EEEEviT0_T1_,"",@"SHT_CUDA_INFO"
	.sectionflags	@""
	.align	4


	//----- nvinfo : EIATTR_CUDA_API_VERSION
	.align		4
        /*0000*/ 	.byte	0x04, 0x37
        /*0002*/ 	.short	(.L_483 - .L_482)
.L_482:
        /*0004*/ 	.word	0x00000082


	//----- nvinfo : EIATTR_SW2861232_WAR
	.align		4
.L_483:
        /*0008*/ 	.byte	0x01, 0x35
	.zero		2


	//----- nvinfo : EIATTR_PARAM_CBANK
	.align		4
        /*000c*/ 	.byte	0x04, 0x0a
        /*000e*/ 	.short	(.L_485 - .L_484)
	.align		4
.L_484:
        /*0010*/ 	.word	index@(.nv.constant0._ZN2at6native29vectorized_elementwise_kernelILi2EZZZNS0_17asinh_kernel_cudaERNS_18TensorIteratorBaseEENKUlvE0_clEvENKUlvE2_clEvEUlN3c108BFloat16EE_St5arrayIPcLm2EEEEviT0_T1_)
        /*0014*/ 	.short	0x0160
        /*0016*/ 	.short	0x0018


	//----- nvinfo : EIATTR_CBANK_PARAM_SIZE
	.align		4
.L_485:
        /*0018*/ 	.byte	0x03, 0x19
        /*001a*/ 	.short	0x0018


	//----- nvinfo : EIATTR_KPARAM_INFO
	.align		4
        /*001c*/ 	.byte	0x04, 0x17
        /*001e*/ 	.short	(.L_487 - .L_486)
.L_486:
        /*0020*/ 	.word	0x00000000
        /*0024*/ 	.short	0x0002
        /*0026*/ 	.short	0x0008
        /*0028*/ 	.byte	0x00, 0xf0, 0x41, 0x00


	//----- nvinfo : EIATTR_KPARAM_INFO
	.align		4
.L_487:
        /*002c*/ 	.byte	0x04, 0x17
        /*002e*/ 	.short	(.L_489 - .L_488)
.L_488:
        /*0030*/ 	.word	0x00000000
        /*0034*/ 	.short	0x0001
        /*0036*/ 	.short	0x0004
        /*0038*/ 	.byte	0x00, 0xf0, 0x05, 0x00


	//----- nvinfo : EIATTR_KPARAM_INFO
	.align		4
.L_489:
        /*003c*/ 	.byte	0x04, 0x17
        /*003e*/ 	.short	(.L_491 - .L_490)
.L_490:
        /*0040*/ 	.word	0x00000000
        /*0044*/ 	.short	0x0000
        /*0046*/ 	.short	0x0000
        /*0048*/ 	.byte	0x00, 0xf0, 0x11, 0x00


	//----- nvinfo : EIATTR_MAXREG_COUNT
	.align		4
.L_491:
        /*004c*/ 	.byte	0x03, 0x1b
        /*004e*/ 	.short	0x00ff


	//----- nvinfo : EIATTR_MERCURY_ISA_VERSION
	.align		4
        /*0050*/ 	.byte	0x03, 0x5f
        /*0052*/ 	.short	0x0000


	//----- nvinfo : EIATTR_EXIT_INSTR_OFFSETS
	.align		4
        /*0054*/ 	.byte	0x04, 0x1c
        /*0056*/ 	.short	(.L_493 - .L_492)


	//   ....[0]....
.L_492:
        /*0058*/ 	.word	0x000016d0


	//   ....[1]....
        /*005c*/ 	.word	0x000036c0


	//   ....[2]....
        /*0060*/ 	.word	0x00003710


	//----- nvinfo : EIATTR_MAX_THREADS
	.align		4
.L_493:
        /*0064*/ 	.byte	0x04, 0x05
        /*0066*/ 	.short	(.L_495 - .L_494)
.L_494:
        /*0068*/ 	.word	0x00000080
        /*006c*/ 	.word	0x00000001
        /*0070*/ 	.word	0x00000001


	//----- nvinfo : EIATTR_CRS_STACK_SIZE
	.align		4
.L_495:
        /*0074*/ 	.byte	0x04, 0x1e
        /*0076*/ 	.short	(.L_497 - .L_496)
.L_496:
        /*0078*/ 	.word	0x00000000
.L_497:


//--------------------- .nv.info._ZN2at6native29vectorized_elementwise_kernelILi4EZZZNS0_17asinh_kernel_cudaERNS_18TensorIteratorBaseEENKUlvE0_clEvENKUlvE2_clEvEUlN3c108BFloat16EE_St5arrayIPcLm2EEEEviT0_T1_ --------------------------
	.section	.nv.info._ZN2at6native29vectorized_elementwise_kernelILi4EZZZNS0_17asinh_kernel_cudaERNS_18TensorIteratorBaseEENKUlvE0_clEvENKUlvE2_clEvEUlN3c108BFloat16EE_St5arrayIPcLm2EEEEviT0_T1_,"",@"SHT_CUDA_INFO"
	.sectionflags	@""
	.align	4


	//----- nvinfo : EIATTR_CUDA_API_VERSION
	.align		4
        /*0000*/ 	.byte	0x04, 0x37
        /*0002*/ 	.short	(.L_499 - .L_498)
.L_498:
        /*0004*/ 	.word	0x00000082


	//----- nvinfo : EIATTR_SW2861232_WAR
	.align		4
.L_499:
        /*0008*/ 	.byte	0x01, 0x35
	.zero		2


	//----- nvinfo : EIATTR_PARAM_CBANK
	.align		4
        /*000c*/ 	.byte	0x04, 0x0a
        /*000e*/ 	.short	(.L_501 - .L_500)
	.align		4
.L_500:
        /*0010*/ 	.word	index@(.nv.constant0._ZN2at6native29vectorized_elementwise_kernelILi4EZZZNS0_17asinh_kernel_cudaERNS_18TensorIteratorBaseEENKUlvE0_clEvENKUlvE2_clEvEUlN3c108BFloat16EE_St5arrayIPcLm2EEEEviT0_T1_)
        /*0014*/ 	.short	0x0160
        /*0016*/ 	.short	0x0018


	//----- nvinfo : EIATTR_CBANK_PARAM_SIZE
	.align		4
.L_501:
        /*0018*/ 	.byte	0x03, 0x19
        /*001a*/ 	.short	0x0018


	//----- nvinfo : EIATTR_KPARAM_INFO
	.align		4
        /*001c*/ 	.byte	0x04, 0x17
        /*001e*/ 	.short	(.L_503 - .L_502)
.L_502:
        /*0020*/ 	.word	0x00000000
        /*0024*/ 	.short	0x0002
        /*0026*/ 	.short	0x0008
        /*0028*/ 	.byte	0x00, 0xf0, 0x41, 0x00


	//----- nvinfo : EIATTR_KPARAM_INFO
	.align		4
.L_503:
        /*002c*/ 	.byte	0x04, 0x17
        /*002e*/ 	.short	(.L_505 - .L_504)
.L_504:
        /*0030*/ 	.word	0x00000000
        /*0034*/ 	.short	0x0001
        /*0036*/ 	.short	0x0004
        /*0038*/ 	.byte	0x00, 0xf0, 0x05, 0x00


	//----- nvinfo : EIATTR_KPARAM_INFO
	.align		4
.L_505:
        /*003c*/ 	.byte	0x04, 0x17
        /*003e*/ 	.short	(.L_507 - .L_506)
.L_506:
        /*0040*/ 	.word	0x00000000
        /*0044*/ 	.short	0x0000
        /*0046*/ 	.short	0x0000
        /*0048*/ 	.byte	0x00, 0xf0, 0x11, 0x00


	//----- nvinfo : EIATTR_MAXREG_COUNT
	.align		4
.L_507:
        /*004c*/ 	.byte	0x03, 0x1b
        /*004e*/ 	.short	0x00ff


	//----- nvinfo : EIATTR_MERCURY_ISA_VERSION
	.align		4
        /*0050*/ 	.byte	0x03, 0x5f
        /*0052*/ 	.short	0x0000


	//----- nvinfo : EIATTR_EXIT_INSTR_OFFSETS
	.align		4
        /*0054*/ 	.byte	0x04, 0x1c
        /*0056*/ 	.short	(.L_509 - .L_508)


	//   ....[0]....
.L_508:
        /*0058*/ 	.word	0x00001690


	//   ....[1]....
        /*005c*/ 	.word	0x00003680


	//   ....[2]....
        /*0060*/ 	.word	0x000036d0


	//----- nvinfo : EIATTR_MAX_THREADS
	.align		4
.L_509:
        /*0064*/ 	.byte	0x04, 0x05
        /*0066*/ 	.short	(.L_511 - .L_510)
.L_510:
        /*0068*/ 	.word	0x00000080
        /*006c*/ 	.word	0x00000001
        /*0070*/ 	.word	0x00000001


	//----- nvinfo : EIATTR_CRS_STACK_SIZE
	.align		4
.L_511:
        /*0074*/ 	.byte	0x04, 0x1e
        /*0076*/ 	.short	(.L_513 - .L_512)
.L_512:
        /*0078*/ 	.word	0x00000000
.L_513:


//--------------------- .nv.info._ZN2at6native29vectorized_elementwise_kernelILi8EZZZNS0_17asinh_kernel_cudaERNS_18TensorIteratorBaseEENKUlvE0_clEvENKUlvE2_clEvEUlN3c108BFloat16EE_St5arrayIPcLm2EEEEviT0_T1_ --------------------------
	.section	.nv.info._ZN2at6native29vectorized_elementwise_kernelILi8EZZZNS0_17asinh_kernel_cudaERNS_18TensorIteratorBaseEENKUlvE0_clEvENKUlvE2_clEvEUlN3c108BFloat16EE_St5arrayIPcLm2EEEEviT0_T1_,"",@"SHT_CUDA_INFO"
	.sectionflags	@""
	.align	4


	//----- nvinfo : EIATTR_CUDA_API_VERSION
	.align		4
        /*0000*/ 	.byte	0x04, 0x37
        /*0002*/ 	.short	(.L_515 - .L_514)
.L_514:
        /*0004*/ 	.word	0x00000082


	//----- nvinfo : EIATTR_SW2861232_WAR
	.align		4
.L_515:
        /*0008*/ 	.byte	0x01, 0x35
	.zero		2


	//----- nvinfo : EIATTR_PARAM_CBANK
	.align		4
        /*000c*/ 	.byte	0x04, 0x0a
        /*000e*/ 	.short	(.L_517 - .L_516)
	.align		4
.L_516:
        /*0010*/ 	.word	index@(.nv.constant0._ZN2at6native29vectorized_elementwise_kernelILi8EZZZNS0_17asinh_kernel_cudaERNS_18TensorIteratorBaseEENKUlvE0_clEvENKUlvE2_clEvEUlN3c108BFloat16EE_St5arrayIPcLm2EEEEviT0_T1_)
        /*0014*/ 	.short	0x0160
        /*0016*/ 	.short	0x0018


	//----- nvinfo : EIATTR_CBANK_PARAM_SIZE
	.align		4
.L_517:
        /*0018*/ 	.byte	0x03, 0x19
        /*001a*/ 	.short	0x0018


	//----- nvinfo : EIATTR_KPARAM_INFO
	.align		4
        /*001c*/ 	.byte	0x04, 0x17
        /*001e*/ 	.short	(.L_519 - .L_518)
.L_518:
        /*0020*/ 	.word	0x00000000
        /*0024*/ 	.short	0x0002
        /*0026*/ 	.short	0x0008
        /*0028*/ 	.byte	0x00, 0xf0, 0x41, 0x00


	//----- nvinfo : EIATTR_KPARAM_INFO
	.align		4
.L_519:
        /*002c*/ 	.byte	0x04, 0x17
        /*002e*/ 	.short	(.L_521 - .L_520)
.L_520:
        /*0030*/ 	.word	0x00000000
        /*0034*/ 	.short	0x0001
        /*0036*/ 	.short	0x0004
        /*0038*/ 	.byte	0x00, 0xf0, 0x05, 0x00


	//----- nvinfo : EIATTR_KPARAM_INFO
	.align		4
.L_521:
        /*003c*/ 	.byte	0x04, 0x17
        /*003e*/ 	.short	(.L_523 - .L_522)
.L_522:
        /*0040*/ 	.word	0x00000000
        /*0044*/ 	.short	0x0000
        /*0046*/ 	.short	0x0000
        /*0048*/ 	.byte	0x00, 0xf0, 0x11, 0x00


	//----- nvinfo : EIATTR_MAXREG_COUNT
	.align		4
.L_523:
        /*004c*/ 	.byte	0x03, 0x1b
        /*004e*/ 	.short	0x00ff


	//----- nvinfo : EIATTR_MERCURY_ISA_VERSION
	.align		4
        /*0050*/ 	.byte	0x03, 0x5f
        /*0052*/ 	.short	0x0000


	//----- nvinfo : EIATTR_EXIT_INSTR_OFFSETS
	.align		4
        /*0054*/ 	.byte	0x04, 0x1c
        /*0056*/ 	.short	(.L_525 - .L_524)


	//   ....[0]....
.L_524:
        /*0058*/ 	.word	0x00000010


	//----- nvinfo : EIATTR_MAX_THREADS
	.align		4
.L_525:
        /*005c*/ 	.byte	0x04, 0x05
        /*005e*/ 	.short	(.L_527 - .L_526)
.L_526:
        /*0060*/ 	.word	0x00000080
        /*0064*/ 	.word	0x00000001
        /*0068*/ 	.word	0x00000001
.L_527:


//--------------------- .nv.info._ZN2at6native18elementwise_kernelILi128ELi4EZNS0_15gpu_kernel_implIZZZNS0_17asinh_kernel_cudaERNS_18TensorIteratorBaseEENKUlvE0_clEvENKUlvE1_clEvEUlN3c104HalfEE_EEvS4_RKT_EUliE_EEviT1_ --------------------------
	.section	.nv.info._ZN2at6native18elementwise_kernelILi128ELi4EZNS0_15gpu_kernel_implIZZZNS0_17asinh_kernel_cudaERNS_18TensorIteratorBaseEENKUlvE0_clEvENKUlvE1_clEvEUlN3c104HalfEE_EEvS4_RKT_EUliE_EEviT1_,"",@"SHT_CUDA_INFO"
	.sectionflags	@""
	.align	4


	//----- nvinfo : EIATTR_CUDA_API_VERSION
	.align		4
        /*0000*/ 	.byte	0x04, 0x37
        /*0002*/ 	.short	(.L_529 - .L_528)
.L_528:
        /*0004*/ 	.word	0x00000082


	//----- nvinfo : EIATTR_SW2861232_WAR
	.align		4
.L_529:
        /*0008*/ 	.byte	0x01, 0x35
	.zero		2


	//----- nvinfo : EIATTR_PARAM_CBANK
	.align		4
        /*000c*/ 	.byte	0x04, 0x0a
        /*000e*/ 	.short	(.L_531 - .L_530)
	.align		4
.L_530:
        /*0010*/ 	.word	index@(.nv.constant0._ZN2at6native18elementwise_kernelILi128ELi4EZNS0_15gpu_kernel_implIZZZNS0_17asinh_kernel_cudaERNS_18TensorIteratorBaseEENKUlvE0_clEvENKUlvE1_clEvEUlN3c104HalfEE_EEvS4_RKT_EUliE_EEviT1_)
        /*0014*/ 	.short	0x0160
        /*0016*/ 	.short	0x0220


	//----- nvinfo : EIATTR_CBANK_PARAM_SIZE
	.align		4
.L_531:
        /*0018*/ 	.byte	0x03, 0x19
        /*001a*/ 	.short	0x0220


	//----- nvinfo : EIATTR_KPARAM_INFO
	.align		4
        /*001c*/ 	.byte	0x04, 0x17
        /*001e*/ 	.short	(.L_533 - .L_532)
.L_532:
        /*0020*/ 	.word	0x00000000
        /*0024*/ 	.short	0x0001
        /*0026*/ 	.short	0x0008
        /*0028*/ 	.byte	0x00, 0xf0, 0x61, 0x08


	//----- nvinfo : EIATTR_KPARAM_INFO
	.align		4
.L_533:
        /*002c*/ 	.byte	0x04, 0x17
        /*002e*/ 	.short	(.L_535 - .L_534)
.L_534:
        /*0030*/ 	.word	0x00000000
        /*0034*/ 	.short	0x0000
        /*0036*/ 	.short	0x0000
        /*0038*/ 	.byte	0x00, 0xf0, 0x11, 0x00


	//----- nvinfo : EIATTR_MAXREG_COUNT
	.align		4
.L_535:
        /*003c*/ 	.byte	0x03, 0x1b
        /*003e*/ 	.short	0x0080


	//----- nvinfo : EIATTR_EXTERNS
	.align		4
        /*0040*/ 	.byte	0x04, 0x0f
        /*0042*/ 	.short	(.L_537 - .L_536)


	//   ....[0]....
	.align		4
.L_536:
        /*0044*/ 	.word	index@(__assertfail)


	//----- nvinfo : EIATTR_MERCURY_ISA_VERSION
	.align		4
.L_537:
        /*0048*/ 	.byte	0x03, 0x5f
        /*004a*/ 	.short	0x0000


	//----- nvinfo : EIATTR_SYSCALL_OFFSETS
	.align		4
        /*004c*/ 	.byte	0x04, 0x46
        /*004e*/ 	.short	(.L_539 - .L_538)


	//   ....[0]....
.L_538:
        /*0050*/ 	.word	0x00001db0


	//   ....[1]....
        /*0054*/ 	.word	0x00003010


	//   ....[2]....
        /*0058*/ 	.word	0x00004e30


	//   ....[3]....
        /*005c*/ 	.word	0x00006090


	//   ....[4]....
        /*0060*/ 	.word	0x00007e80


	//   ....[5]....
        /*0064*/ 	.word	0x000090e0


	//   ....[6]....
        /*0068*/ 	.word	0x0000aee0


	//   ....[7]....
        /*006c*/ 	.word	0x0000c140


	//----- nvinfo : EIATTR_EXIT_INSTR_OFFSETS
	.align		4
.L_539:
        /*0070*/ 	.byte	0x04, 0x1c
        /*0072*/ 	.short	(.L_541 - .L_540)


	//   ....[0]....
.L_540:
        /*0074*/ 	.word	0x000091a0


	//   ....[1]....
        /*0078*/ 	.word	0x0000b340


	//   ....[2]....
        /*007c*/ 	.word	0x0000b380


	//   ....[3]....
        /*0080*/ 	.word	0x0000b420


	//   ....[4]....
        /*0084*/ 	.word	0x0000b460


	//   ....[5]....
        /*0088*/ 	.word	0x0000b4a0


	//   ....[6]....
        /*008c*/ 	.word	0x0000b530


	//   ....[7]....
        /*0090*/ 	.word	0x0000b550


	//   ....[8]....
        /*0094*/ 	.word	0x0000b5f0


	//   ....[9]....
        /*0098*/ 	.word	0x0000b640


	//   ....[10]....
        /*009c*/ 	.word	0x0000b690


	//   ....[11]....
        /*00a0*/ 	.word	0x0000b760


	//   ....[12]....
        /*00a4*/ 	.word	0x0000b7c0


	//   ....[13]....
        /*00a8*/ 	.word	0x0000b950


	//   ....[14]....
        /*00ac*/ 	.word	0x0000bab0


	//   ....[15]....
        /*00b0*/ 	.word	0x0000baf0


	//   ....[16]....
        /*00b4*/ 	.word	0x0000bbb0


	//   ....[17]....
        /*00b8*/ 	.word	0x0000bd30


	//   ....[18]....
        /*00bc*/ 	.word	0x0000beb0


	//   ....[19]....
        /*00c0*/ 	.word	0x0000c010


	//   ....[20]....
        /*00c4*/ 	.word	0x0000c150


	//   ....[21]....
        /*00c8*/ 	.word	0x0000c190


	//   ....[22]....
        /*00cc*/ 	.word	0x0000c1d0


	//----- nvinfo : EIATTR_MAX_THREADS
	.align		4
.L_541:
        /*00d0*/ 	.byte	0x04, 0x05
        /*00d2*/ 	.short	(.L_543 - .L_542)
.L_542:
        /*00d4*/ 	.word	0x00000080
        /*00d8*/ 	.word	0x00000001
        /*00dc*/ 	.word	0x00000001


	//----- nvinfo : EIATTR_CRS_STACK_SIZE
	.align		4
.L_543:
        /*00e0*/ 	.byte	0x04, 0x1e
        /*00e2*/ 	.short	(.L_545 - .L_544)
.L_544:
        /*00e4*/ 	.word	0x00000000
.L_545:


//--------------------- .nv.info._ZN2at6native27unrolled_elementwise_kernelIZZZNS0_17asinh_kernel_cudaERNS_18TensorIteratorBaseEENKUlvE0_clEvENKUlvE1_clEvEUlN3c104HalfEE_St5arrayIPcLm2EELi4E23TrivialOffsetCalculatorILi1EjESD_NS0_6memory12LoadWithCastILi1EEENSE_13StoreWithCastILi1EEEEEviT_T0_T2_T3_T4_T5_ --------------------------
	.section	.nv.info._ZN2at6native27unrolled_elementwise_kernelIZZZNS0_17asinh_kernel_cudaERNS_18TensorIteratorBaseEENKUlvE0_clEvENKUlvE1_clEvEUlN3c104HalfEE_St5arrayIPcLm2EELi4E23TrivialOffsetCalculatorILi1EjESD_NS0_6memory12LoadWithCastILi1EEENSE_13StoreWithCastILi1EEEEEviT_T0_T2_T3_T4_T5_,"",@"SHT_CUDA_INFO"
	.sectionflags	@""
	.align	4


	//----- nvinfo : EIATTR_CUDA_API_VERSION
	.align		4
        /*0000*/ 	.byte	0x04, 0x37
        /*0002*/ 	.short	(.L_547 - .L_546)
.L_546:
        /*0004*/ 	.word	0x00000082


	//----- nvinfo : EIATTR_SW2861232_WAR
	.align		4
.L_547:
        /*0008*/ 	.byte	0x01, 0x35
	.zero		2


	//----- nvinfo : EIATTR_PARAM_CBANK
	.align		4
        /*000c*/ 	.byte	0x04, 0x0a
        /*000e*/ 	.short	(.L_549 - .L_548)
	.align		4
.L_548:
        /*0010*/ 	.word	index@(.nv.constant0._ZN2at6native27unrolled_elementwise_kernelIZZZNS0_17asinh_kernel_cudaERNS_18TensorIteratorBaseEENKUlvE0_clEvENKUlvE1_clEvEUlN3c104HalfEE_St5arrayIPcLm2EELi4E23TrivialOffsetCalculatorILi1EjESD_NS0_6memory12LoadWithCastILi1EEENSE_13StoreWithCastILi1EEEEEviT_T0_T2_T3_T4_T5_)
        /*0014*/ 	.short	0x0160
        /*0016*/ 	.short	0x002c


	//----- nvinfo : EIATTR_CBANK_PARAM_SIZE
	.align		4
.L_549:
        /*0018*/ 	.byte	0x03, 0x19
        /*001a*/ 	.short	0x002c


	//----- nvinfo : EIATTR_KPARAM_INFO
	.align		4
        /*001c*/ 	.byte	0x04, 0x17
        /*001e*/ 	.short	(.L_551 - .L_550)
.L_550:
        /*0020*/ 	.word	0x00000000
        /*0024*/ 	.short	0x0006
        /*0026*/ 	.short	0x0024
        /*0028*/ 	.byte	0x00, 0xf0, 0x21, 0x00


	//----- nvinfo : EIATTR_KPARAM_INFO
	.align		4
.L_551:
        /*002c*/ 	.byte	0x04, 0x17
        /*002e*/ 	.short	(.L_553 - .L_552)
.L_552:
        /*0030*/ 	.word	0x00000000
        /*0034*/ 	.short	0x0005
        /*0036*/ 	.short	0x001c
        /*0038*/ 	.byte	0x00, 0xf0, 0x21, 0x00


	//----- nvinfo : EIATTR_KPARAM_INFO
	.align		4
.L_553:
        /*003c*/ 	.byte	0x04, 0x17
        /*003e*/ 	.short	(.L_555 - .L_554)
.L_554:
        /*0040*/ 	.word	0x00000000
        /*0044*/ 	.short	0x0004
        /*0046*/ 	.short	0x0019
        /*0048*/ 	.byte	0x00, 0xf0, 0x05, 0x00


	//----- nvinfo : EIATTR_KPARAM_INFO
	.align		4
.L_555:
        /*004c*/ 	.byte	0x04, 0x17
        /*004e*/ 	.short	(.L_557 - .L_556)
.L_556:
        /*0050*/ 	.word	0x00000000
        /*0054*/ 	.short	0x0003
        /*0056*/ 	.short	0x0018
        /*0058*/ 	.byte	0x00, 0xf0, 0x05, 0x00


	//----- nvinfo : EIATTR_KPARAM_INFO
	.align		4
.L_557:
        /*005c*/ 	.byte	0x04, 0x17
        /*005e*/ 	.short	(.L_559 - .L_558)
.L_558:
        /*0060*/ 	.word	0x00000000
        /*0064*/ 	.short	0x0002
        /*0066*/ 	.short	0x0008
        /*0068*/ 	.byte	0x00, 0xf0, 0x41, 0x00


	//----- nvinfo : EIATTR_KPARAM_INFO
	.align		4
.L_559:
        /*006c*/ 	.byte	0x04, 0x17
        /*006e*/ 	.short	(.L_561 - .L_560)
.L_560:
        /*0070*/ 	.word	0x00000000
        /*0074*/ 	.short	0x0001
        /*0076*/ 	.short	0x0004
        /*0078*/ 	.byte	0x00, 0xf0, 0x05, 0x00


	//----- nvinfo : EIATTR_KPARAM_INFO
	.align		4
.L_561:
        /*007c*/ 	.byte	0x04, 0x17
        /*007e*/ 	.short	(.L_563 - .L_562)
.L_562:
        /*0080*/ 	.word	0x00000000
        /*0084*/ 	.short	0x0000
        /*0086*/ 	.short	0x0000
        /*0088*/ 	.byte	0x00, 0xf0, 0x11, 0x00


	//----- nvinfo : EIATTR_MAXREG_COUNT
	.align		4
.L_563:
        /*008c*/ 	.byte	0x03, 0x1b
        /*008e*/ 	.short	0x00ff


	//----- nvinfo : EIATTR_EXTERNS
	.align		4
        /*0090*/ 	.byte	0x04, 0x0f
        /*0092*/ 	.short	(.L_565 - .L_564)


	//   ....[0]....
	.align		4
.L_564:
        /*0094*/ 	.word	index@(__assertfail)


	//----- nvinfo : EIATTR_MERCURY_ISA_VERSION
	.align		4
.L_565:
        /*0098*/ 	.byte	0x03, 0x5f
        /*009a*/ 	.short	0x0000


	//----- nvinfo : EIATTR_SYSCALL_OFFSETS
	.align		4
        /*009c*/ 	.byte	0x04, 0x46
        /*009e*/ 	.short	(.L_567 - .L_566)


	//   ....[0]....
.L_566:
        /*00a0*/ 	.word	0x00001070


	//   ....[1]....
        /*00a4*/ 	.word	0x00002140


	//   ....[2]....
        /*00a8*/ 	.word	0x00003220


	//   ....[3]....
        /*00ac*/ 	.word	0x000042d0


	//   ....[4]....
        /*00b0*/ 	.word	0x000060a0


	//   ....[5]....
        /*00b4*/ 	.word	0x000070d0


	//   ....[6]....
        /*00b8*/ 	.word	0x000080c0


	//   ....[7]....
        /*00bc*/ 	.word	0x000090b0


	//----- nvinfo : EIATTR_EXIT_INSTR_OFFSETS
	.align		4
.L_567:
        /*00c0*/ 	.byte	0x04, 0x1c
        /*00c2*/ 	.short	(.L_569 - .L_568)


	//   ....[0]....
.L_568:
        /*00c4*/ 	.word	0x00008180


	//   ....[1]....
        /*00c8*/ 	.word	0x000082b0


	//   ....[2]....
        /*00cc*/ 	.word	0x000082f0


	//   ....[3]....
        /*00d0*/ 	.word	0x00008390


	//   ....[4]....
        /*00d4*/ 	.word	0x000083d0


	//   ....[5]....
        /*00d8*/ 	.word	0x00008410


	//   ....[6]....
        /*00dc*/ 	.word	0x000084a0


	//   ....[7]....
        /*00e0*/ 	.word	0x000084c0


	//   ....[8]....
        /*00e4*/ 	.word	0x00008560


	//   ....[9]....
        /*00e8*/ 	.word	0x000085b0


	//   ....[10]....
        /*00ec*/ 	.word	0x00008600


	//   ....[11]....
        /*00f0*/ 	.word	0x000086d0


	//   ....[12]....
        /*00f4*/ 	.word	0x00008730


	//   ....[13]....
        /*00f8*/ 	.word	0x000088c0


	//   ....[14]....
        /*00fc*/ 	.word	0x00008a20


	//   ....[15]....
        /*0100*/ 	.word	0x00008a60


	//   ....[16]....
        /*0104*/ 	.word	0x00008b20


	//   ....[17]....
        /*0108*/ 	.word	0x00008ca0


	//   ....[18]....
        /*010c*/ 	.word	0x00008e20


	//   ....[19]....
        /*0110*/ 	.word	0x00008f80


	//   ....[20]....
        /*0114*/ 	.word	0x000090c0


	//   ....[21]....
        /*0118*/ 	.word	0x00009100


	//   ....[22]....
        /*011c*/ 	.word	0x00009140


	//----- nvinfo : EIATTR_MAX_THREADS
	.align		4
.L_569:
        /*0120*/ 	.byte	0x04, 0x05
        /*0122*/ 	.short	(.L_571 - .L_570)
.L_570:
        /*0124*/ 	.word	0x00000080
        /*0128*/ 	.word	0x00000001
        /*012c*/ 	.word	0x00000001


	//----- nvinfo : EIATTR_CRS_STACK_SIZE
	.align		4
.L_571:
        /*0130*/ 	.byte	0x04, 0x1e
        /*0132*/ 	.short	(.L_573 - .L_572)
.L_572:
        /*0134*/ 	.word	0x00000000
.L_573:


//--------------------- .nv.info._ZN2at6native18elementwise_kernelILi128ELi4EZNS0_22gpu_kernel_impl_nocastIZZZNS0_17asinh_kernel_cudaERNS_18TensorIteratorBaseEENKUlvE0_clEvENKUlvE1_clEvEUlN3c104HalfEE_EEvS4_RKT_EUliE_EEviT1_ --------------------------
	.section	.nv.info._ZN2at6native18elementwise_kernelILi128ELi4EZNS0_22gpu_kernel_impl_nocastIZZZNS0_17asinh_kernel_cudaERNS_18TensorIteratorBaseEENKUlvE0_clEvENKUlvE1_clEvEUlN3c104HalfEE_EEvS4_RKT_EUliE_EEviT1_,"",@"SHT_CUDA_INFO"
	.sectionflags	@""
	.align	4


	//----- nvinfo : EIATTR_CUDA_API_VERSION
	.align		4
        /*0000*/ 	.byte	0x04, 0x37
        /*0002*/ 	.short	(.L_575 - .L_574)
.L_574:
        /*0004*/ 	.word	0x00000082


	//----- nvinfo : EIATTR_SW2861232_WAR
	.align		4
.L_575:
        /*0008*/ 	.byte	0x01, 0x35
	.zero		2


	//----- nvinfo : EIATTR_PARAM_CBANK
	.align		4
        /*000c*/ 	.byte	0x04, 0x0a
        /*000e*/ 	.short	(.L_577 - .L_576)
	.align		4
.L_576:
        /*0010*/ 	.word	index@(.nv.constant0._ZN2at6native18elementwise_kernelILi128ELi4EZNS0_22gpu_kernel_impl_nocastIZZZNS0_17asinh_kernel_cudaERNS_18TensorIteratorBaseEENKUlvE0_clEvENKUlvE1_clEvEUlN3c104HalfEE_EEvS4_RKT_EUliE_EEviT1_)
        /*0014*/ 	.short	0x0160
        /*0016*/ 	.short	0x0220


	//----- nvinfo : EIATTR_CBANK_PARAM_SIZE
	.align		4
.L_577:
        /*0018*/ 	.byte	0x03, 0x19
        /*001a*/ 	.short	0x0220


	//----- nvinfo : EIATTR_KPARAM_INFO
	.align		4
        /*001c*/ 	.byte	0x04, 0x17
        /*001e*/ 	.short	(.L_579 - .L_578)
.L_578:
        /*0020*/ 	.word	0x00000000
        /*0024*/ 	.short	0x0001
        /*0026*/ 	.short	0x0008
        /*0028*/ 	.byte	0x00, 0xf0, 0x61, 0x08


	//----- nvinfo : EIATTR_KPARAM_INFO
	.align		4
.L_579:
        /*002c*/ 	.byte	0x04, 0x17
        /*002e*/ 	.short	(.L_581 - .L_580)
.L_580:
        /*0030*/ 	.word	0x00000000
        /*0034*/ 	.short	0x0000
        /*0036*/ 	.short	0x0000
        /*0038*/ 	.byte	0x00, 0xf0, 0x11, 0x00


	//----- nvinfo : EIATTR_MAXREG_COUNT
	.align		4
.L_581:
        /*003c*/ 	.byte	0x03, 0x1b
        /*003e*/ 	.short	0x0080


	//----- nvinfo : EIATTR_MERCURY_ISA_VERSION
	.align		4
        /*0040*/ 	.byte	0x03, 0x5f
        /*0042*/ 	.short	0x0000


	//----- nvinfo : EIATTR_EXIT_INSTR_OFFSETS
	.align		4
        /*0044*/ 	.byte	0x04, 0x1c
        /*0046*/ 	.short	(.L_583 - .L_582)


	//   ....[0]....
.L_582:
        /*0048*/ 	.word	0x00003550


	//   ....[1]....
        /*004c*/ 	.word	0x000046c0


	//----- nvinfo : EIATTR_MAX_THREADS
	.align		4
.L_583:
        /*0050*/ 	.byte	0x04, 0x05
        /*0052*/ 	.short	(.L_585 - .L_584)
.L_584:
        /*0054*/ 	.word	0x00000080
        /*0058*/ 	.word	0x00000001
        /*005c*/ 	.word	0x00000001


	//----- nvinfo : EIATTR_CRS_STACK_SIZE
	.align		4
.L_585:
        /*0060*/ 	.byte	0x04, 0x1e
        /*0062*/ 	.short	(.L_587 - .L_586)
.L_586:
        /*0064*/ 	.word	0x00000000
.L_587:


//--------------------- .nv.info._ZN2at6native27unrolled_elementwise_kernelIZZZNS0_17asinh_kernel_cudaERNS_18TensorIteratorBaseEENKUlvE0_clEvENKUlvE1_clEvEUlN3c104HalfEE_St5arrayIPcLm2EELi4E23TrivialOffsetCalculatorILi1EjESD_NS0_6memory15LoadWithoutCastENSE_16StoreWithoutCastEEEviT_T0_T2_T3_T4_T5_ --------------------------
	.section	.nv.info._ZN2at6native27unrolled_elementwise_kernelIZZZNS0_17asinh_kernel_cudaERNS_18TensorIteratorBaseEENKUlvE0_clEvENKUlvE1_clEvEUlN3c104HalfEE_St5arrayIPcLm2EELi4E23TrivialOffsetCalculatorILi1EjESD_NS0_6memory15LoadWithoutCastENSE_16StoreWithoutCastEEEviT_T0_T2_T3_T4_T5_,"",@"SHT_CUDA_INFO"
	.sectionflags	@""
	.align	4


	//----- nvinfo : EIATTR_CUDA_API_VERSION
	.align		4
        /*0000*/ 	.byte	0x04, 0x37
        /*0002*/ 	.short	(.L_589 - .L_588)
.L_588:
        /*0004*/ 	.word	0x00000082


	//----- nvinfo : EIATTR_SW2861232_WAR
	.align		4
.L_589:
        /*0008*/ 	.byte	0x01, 0x35
	.zero		2


	//----- nvinfo : EIATTR_PARAM_CBANK
	.align		4
        /*000c*/ 	.byte	0x04, 0x0a
        /*000e*/ 	.short	(.L_591 - .L_590)
	.align		4
.L_590:
        /*0010*/ 	.word	index@(.nv.constant0._ZN2at6native27unrolled_elementwise_kernelIZZZNS0_17asinh_kernel_cudaERNS_18TensorIteratorBaseEENKUlvE0_clEvENKUlvE1_clEvEUlN3c104HalfEE_St5arrayIPcLm2EELi4E23TrivialOffsetCalculatorILi1EjESD_NS0_6memory15LoadWithoutCastENSE_16StoreWithoutCastEEEviT_T0_T2_T3_T4_T5_)
        /*0014*/ 	.short	0x0160
        /*0016*/ 	.short	0x001c


	//----- nvinfo : EIATTR_CBANK_PARAM_SIZE
	.align		4
.L_591:
        /*0018*/ 	.byte	0x03, 0x19
        /*001a*/ 	.short	0x001c


	//----- nvinfo : EIATTR_KPARAM_INFO
	.align		4
        /*001c*/ 	.byte	0x04, 0x17
        /*001e*/ 	.short	(.L_593 - .L_592)
.L_592:
        /*0020*/ 	.word	0x00000000
        /*0024*/ 	.short	0x0006
        /*0026*/ 	.short	0x001b
        /*0028*/ 	.byte	0x00, 0xf0, 0x05, 0x00


	//----- nvinfo : EIATTR_KPARAM_INFO
	.align		4
.L_593:
        /*002c*/ 	.byte	0x04, 0x17
        /*002e*/ 	.short	(.L_595 - .L_594)
.L_594:
        /*0030*/ 	.word	0x00000000
        /*0034*/ 	.short	0x0005
        /*0036*/ 	.short	0x001a
        /*0038*/ 	.byte	0x00, 0xf0, 0x05, 0x00


	//----- nvinfo : EIATTR_KPARAM_INFO
	.align		4
.L_595:
        /*003c*/ 	.byte	0x04, 0x17
        /*003e*/ 	.short	(.L_597 - .L_596)
.L_596:
        /*0040*/ 	.word	0x00000000
        /*0044*/ 	.short	0x0004
        /*0046*/ 	.short	0x0019
        /*0048*/ 	.byte	0x00, 0xf0, 0x05, 0x00


	//----- nvinfo : EIATTR_KPARAM_INFO
	.align		4
.L_597:
        /*004c*/ 	.byte	0x04, 0x17
        /*004e*/ 	.short	(.L_599 - .L_598)
.L_598:
        /*0050*/ 	.word	0x00000000
        /*0054*/ 	.short	0x0003
        /*0056*/ 	.short	0x0018
        /*0058*/ 	.byte	0x00, 0xf0, 0x05, 0x00


	//----- nvinfo : EIATTR_KPARAM_INFO
	.align		4
.L_599:
        /*005c*/ 	.byte	0x04, 0x17
        /*005e*/ 	.short	(.L_601 - .L_600)
.L_600:
        /*0060*/ 	.word	0x00000000
        /*0064*/ 	.short	0x0002
        /*0066*/ 	.short	0x0008
        /*0068*/ 	.byte	0x00, 0xf0, 0x41, 0x00


	//----- nvinfo : EIATTR_KPARAM_INFO
	.align		4
.L_601:
        /*006c*/ 	.byte	0x04, 0x17
        /*006e*/ 	.short	(.L_603 - .L_602)
.L_602:
        /*0070*/ 	.word	0x00000000
        /*0074*/ 	.short	0x0001
        /*0076*/ 	.short	0x0004
        /*0078*/ 	.byte	0x00, 0xf0, 0x05, 0x00


	//----- nvinfo : EIATTR_KPARAM_INFO
	.align		4
.L_603:
        /*007c*/ 	.byte	0x04, 0x17
        /*007e*/ 	.short	(.L_605 - .L_604)
.L_604:
        /*0080*/ 	.word	0x00000000
        /*0084*/ 	.short	0x0000
        /*0086*/ 	.short	0x0000
        /*0088*/ 	.byte	0x00, 0xf0, 0x11, 0x00


	//----- nvinfo : EIATTR_MAXREG_COUNT
	.align		4
.L_605:
        /*008c*/ 	.byte	0x03, 0x1b
        /*008e*/ 	.short	0x00ff


	//----- nvinfo : EIATTR_MERCURY_ISA_VERSION
	.align		4
        /*0090*/ 	.byte	0x03, 0x5f
        /*0092*/ 	.short	0x0000


	//----- nvinfo : EIATTR_EXIT_INSTR_OFFSETS
	.align		4
        /*0094*/ 	.byte	0x04, 0x1c
        /*0096*/ 	.short	(.L_607 - .L_606)


	//   ....[0]....
.L_606:
        /*0098*/ 	.word	0x00001060


	//   ....[1]....
        /*009c*/ 	.word	0x000010b0


	//----- nvinfo : EIATTR_MAX_THREADS
	.align		4
.L_607:
        /*00a0*/ 	.byte	0x04, 0x05
        /*00a2*/ 	.short	(.L_609 - .L_608)
.L_608:
        /*00a4*/ 	.word	0x00000080
        /*00a8*/ 	.word	0x00000001
        /*00ac*/ 	.word	0x00000001


	//----- nvinfo : EIATTR_CRS_STACK_SIZE
	.align		4
.L_609:
        /*00b0*/ 	.byte	0x04, 0x1e
        /*00b2*/ 	.short	(.L_611 - .L_610)
.L_610:
        /*00b4*/ 	.word	0x00000000
.L_611:


//--------------------- .nv.info._ZN2at6native29vectorized_elementwise_kernelILi2EZZZNS0_17asinh_kernel_cudaERNS_18TensorIteratorBaseEENKUlvE0_clEvENKUlvE1_clEvEUlN3c104HalfEE_St5arrayIPcLm2EEEEviT0_T1_ --------------------------
	.section	.nv.info._ZN2at6native29vectorized_elementwise_kernelILi2EZZZNS0_17asinh_kernel_cudaERNS_18TensorIteratorBaseEENKUlvE0_clEvENKUlvE1_clEvEUlN3c104HalfEE_St5arrayIPcLm2EEEEviT0_T1_,"",@"SHT_CUDA_INFO"
	.sectionflags	@""
	.align	4


	//----- nvinfo : EIATTR_CUDA_API_VERSION
	.align		4
        /*0000*/ 	.byte	0x04, 0x37
        /*0002*/ 	.short	(.L_613 - .L_612)
.L_612:
        /*0004*/ 	.word	0x00000082


	//----- nvinfo : EIATTR_SW2861232_WAR
	.align		4
.L_613:
        /*0008*/ 	.byte	0x01, 0x35
	.zero		2


	//----- nvinfo : EIATTR_PARAM_CBANK
	.align		4
        /*000c*/ 	.byte	0x04, 0x0a
        /*000e*/ 	.short	(.L_615 - .L_614)
	.align		4
.L_614:
        /*0010*/ 	.word	index@(.nv.constant0._ZN2at6native29vectorized_elementwise_kernelILi2EZZZNS0_17asinh_kernel_cudaERNS_18TensorIteratorBaseEENKUlvE0_clEvENKUlvE1_clEvEUlN3c104HalfEE_St5arrayIPcLm2EEEEviT0_T1_)
        /*0014*/ 	.short	0x0160
        /*0016*/ 	.short	0x0018


	//----- nvinfo : EIATTR_CBANK_PARAM_SIZE
	.align		4
.L_615:
        /*0018*/ 	.byte	0x03, 0x19
        /*001a*/ 	.short	0x0018


	//----- nvinfo : EIATTR_KPARAM_INFO
	.align		4
        /*001c*/ 	.byte	0x04, 0x17
        /*001e*/ 	.short	(.L_617 - .L_616)
.L_616:
        /*0020*/ 	.word	0x00000000
        /*0024*/ 	.short	0x0002
        /*0026*/ 	.short	0x0008
        /*0028*/ 	.byte	0x00, 0xf0, 0x41, 0x00


	//----- nvinfo : EIATTR_KPARAM_INFO
	.align		4
.L_617:
        /*002c*/ 	.byte	0x04, 0x17
        /*002e*/ 	.short	(.L_619 - .L_618)
.L_618:
        /*0030*/ 	.word	0x00000000
        /*0034*/ 	.short	0x0001
        /*0036*/ 	.short	0x0004
        /*0038*/ 	.byte	0x00, 0xf0, 0x05, 0x00


	//----- nvinfo : EIATTR_KPARAM_INFO
	.align		4
.L_619:
        /*003c*/ 	.byte	0x04, 0x17
        /*003e*/ 	.short	(.L_621 - .L_620)
.L_620:
        /*0040*/ 	.word	0x00000000
        /*0044*/ 	.short	0x0000
        /*0046*/ 	.short	0x0000
        /*0048*/ 	.byte	0x00, 0xf0, 0x11, 0x00


	//----- nvinfo : EIATTR_MAXREG_COUNT
	.align		4
.L_621:
        /*004c*/ 	.byte	0x03, 0x1b
        /*004e*/ 	.short	0x00ff


	//----- nvinfo : EIATTR_MERCURY_ISA_VERSION
	.align		4
        /*0050*/ 	.byte	0x03, 0x5f
        /*0052*/ 	.short	0x0000


	//----- nvinfo : EIATTR_EXIT_INSTR_OFFSETS
	.align		4
        /*0054*/ 	.byte	0x04, 0x1c
        /*0056*/ 	.short	(.L_623 - .L_622)


	//   ....[0]....
.L_622:
        /*0058*/ 	.word	0x000016c0


	//   ....[1]....
        /*005c*/ 	.word	0x000036b0


	//   ....[2]....
        /*0060*/ 	.word	0x00003700


	//----- nvinfo : EIATTR_MAX_THREADS
	.align		4
.L_623:
        /*0064*/ 	.byte	0x04, 0x05
        /*0066*/ 	.short	(.L_625 - .L_624)
.L_624:
        /*0068*/ 	.word	0x00000080
        /*006c*/ 	.word	0x00000001
        /*0070*/ 	.word	0x00000001


	//----- nvinfo : EIATTR_CRS_STACK_SIZE
	.align		4
.L_625:
        /*0074*/ 	.byte	0x04, 0x1e
        /*0076*/ 	.short	(.L_627 - .L_626)
.L_626:
        /*0078*/ 	.word	0x00000000
.L_627:


//--------------------- .nv.info._ZN2at6native29vectorized_elementwise_kernelILi4EZZZNS0_17asinh_kernel_cudaERNS_18TensorIteratorBaseEENKUlvE0_clEvENKUlvE1_clEvEUlN3c104HalfEE_St5arrayIPcLm2EEEEviT0_T1_ --------------------------
	.section	.nv.info._ZN2at6native29vectorized_elementwise_kernelILi4EZZZNS0_17asinh_kernel_cudaERNS_18TensorIteratorBaseEENKUlvE0_clEvENKUlvE1_clEvEUlN3c104HalfEE_St5arrayIPcLm2EEEEviT0_T1_,"",@"SHT_CUDA_INFO"
	.sectionflags	@""
	.align	4


	//----- nvinfo : EIATTR_CUDA_API_VERSION
	.align		4
        /*0000*/ 	.byte	0x04, 0x37
        /*0002*/ 	.short	(.L_629 - .L_628)
.L_628:
        /*0004*/ 	.word	0x00000082


	//----- nvinfo : EIATTR_SW2861232_WAR
	.align		4
.L_629:
        /*0008*/ 	.byte	0x01, 0x35
	.zero		2


	//----- nvinfo : EIATTR_PARAM_CBANK
	.align		4
        /*000c*/ 	.byte	0x04, 0x0a
        /*000e*/ 	.short	(.L_631 - .L_630)
	.align		4
.L_630:
        /*0010*/ 	.word	index@(.nv.constant0._ZN2at6native29vectorized_elementwise_kernelILi4EZZZNS0_17asinh_kernel_cudaERNS_18TensorIteratorBaseEENKUlvE0_clEvENKUlvE1_clEvEUlN3c104HalfEE_St5arrayIPcLm2EEEEviT0_T1_)
        /*0014*/ 	.short	0x0160
        /*0016*/ 	.short	0x0018


	//----- nvinfo : EIATTR_CBANK_PARAM_SIZE
	.align		4
.L_631:
        /*0018*/ 	.byte	0x03, 0x19
        /*001a*/ 	.short	0x0018


	//----- nvinfo : EIATTR_KPARAM_INFO
	.align		4
        /*001c*/ 	.byte	0x04, 0x17
        /*001e*/ 	.short	(.L_633 - .L_632)
.L_632:
        /*0020*/ 	.word	0x00000000
        /*0024*/ 	.short	0x0002
        /*0026*/ 	.short	0x0008
        /*0028*/ 	.byte	0x00, 0xf0, 0x41, 0x00


	//----- nvinfo : EIATTR_KPARAM_INFO
	.align		4
.L_633:
        /*002c*/ 	.byte	0x04, 0x17
        /*002e*/ 	.short	(.L_635 - .L_634)
.L_634:
        /*0030*/ 	.word	0x00000000
        /*0034*/ 	.short	0x0001
        /*0036*/ 	.short	0x0004
        /*0038*/ 	.byte	0x00, 0xf0, 0x05, 0x00


	//----- nvinfo : EIATTR_KPARAM_INFO
	.align		4
.L_635:
        /*003c*/ 	.byte	0x04, 0x17
        /*003e*/ 	.short	(.L_637 - .L_636)
.L_636:
        /*0040*/ 	.word	0x00000000
        /*0044*/ 	.short	0x0000
        /*0046*/ 	.short	0x0000
        /*0048*/ 	.byte	0x00, 0xf0, 0x11, 0x00


	//----- nvinfo : EIATTR_MAXREG_COUNT
	.align		4
.L_637:
        /*004c*/ 	.byte	0x03, 0x1b
        /*004e*/ 	.short	0x00ff


	//----- nvinfo : EIATTR_MERCURY_ISA_VERSION
	.align		4
        /*0050*/ 	.byte	0x03, 0x5f
        /*0052*/ 	.short	0x0000


	//----- nvinfo : EIATTR_EXIT_INSTR_OFFSETS
	.align		4
        /*0054*/ 	.byte	0x04, 0x1c
        /*0056*/ 	.short	(.L_639 - .L_638)


	//   ....[0]....
.L_638:
        /*0058*/ 	.word	0x00001680


	//   ....[1]....
        /*005c*/ 	.word	0x00003670


	//   ....[2]....
        /*0060*/ 	.word	0x000036c0


	//----- nvinfo : EIATTR_MAX_THREADS
	.align		4
.L_639:
        /*0064*/ 	.byte	0x04, 0x05
        /*0066*/ 	.short	(.L_641 - .L_640)
.L_640:
        /*0068*/ 	.word	0x00000080
        /*006c*/ 	.word	0x00000001
        /*0070*/ 	.word	0x00000001


	//----- nvinfo : EIATTR_CRS_STACK_SIZE
	.align		4
.L_641:
        /*0074*/ 	.byte	0x04, 0x1e
        /*0076*/ 	.short	(.L_643 - .L_642)
.L_642:
        /*0078*/ 	.word	0x00000000
.L_643:


//--------------------- .nv.info._ZN2at6native29vectorized_elementwise_kernelILi8EZZZNS0_17asinh_kernel_cudaERNS_18TensorIteratorBaseEENKUlvE0_clEvENKUlvE1_clEvEUlN3c104HalfEE_St5arrayIPcLm2EEEEviT0_T1_ --------------------------
	.section	.nv.info._ZN2at6native29vectorized_elementwise_kernelILi8EZZZNS0_17asinh_kernel_cudaERNS_18TensorIteratorBaseEENKUlvE0_clEvENKUlvE1_clEvEUlN3c104HalfEE_St5arrayIPcLm2EEEEviT0_T1_,"",@"SHT_CUDA_INFO"
	.sectionflags	@""
	.align	4


	//----- nvinfo : EIATTR_CUDA_API_VERSION
	.align		4
        /*0000*/ 	.byte	0x04, 0x37
        /*0002*/ 	.short	(.L_645 - .L_644)
.L_644:
        /*0004*/ 	.word	0x00000082


	//----- nvinfo : EIATTR_SW2861232_WAR
	.align		4
.L_645:
        /*0008*/ 	.byte	0x01, 0x35
	.zero		2


	//----- nvinfo : EIATTR_PARAM_CBANK
	.align		4
        /*000c*/ 	.byte	0x04, 0x0a
        /*000e*/ 	.short	(.L_647 - .L_646)
	.align		4
.L_646:
        /*0010*/ 	.word	index@(.nv.constant0._ZN2at6native29vectorized_elementwise_kernelILi8EZZZNS0_17asinh_kernel_cudaERNS_18TensorIteratorBaseEENKUlvE0_clEvENKUlvE1_clEvEUlN3c104HalfEE_St5arrayIPcLm2EEEEviT0_T1_)
        /*0014*/ 	.short	0x0160
        /*0016*/ 	.short	0x0018


	//----- nvinfo : EIATTR_CBANK_PARAM_SIZE
	.align		4
.L_647:
        /*0018*/ 	.byte	0x03, 0x19
        /*001a*/ 	.short	0x0018


	//----- nvinfo : EIATTR_KPARAM_INFO
	.align		4
        /*001c*/ 	.byte	0x04, 0x17
        /*001e*/ 	.short	(.L_649 - .L_648)
.L_648:
        /*0020*/ 	.word	0x00000000
        /*0024*/ 	.short	0x0002
        /*0026*/ 	.short	0x0008
        /*0028*/ 	.byte	0x00, 0xf0, 0x41, 0x00


	//----- nvinfo : EIATTR_KPARAM_INFO
	.align		4
.L_649:
        /*002c*/ 	.byte	0x04, 0x17
        /*002e*/ 	.short	(.L_651 - .L_650)
.L_650:
        /*0030*/ 	.word	0x00000000
        /*0034*/ 	.short	0x0001
        /*0036*/ 	.short	0x0004
        /*0038*/ 	.byte	0x00, 0xf0, 0x05, 0x00


	//----- nvinfo : EIATTR_KPARAM_INFO
	.align		4
.L_651:
        /*003c*/ 	.byte	0x04, 0x17
        /*003e*/ 	.short	(.L_653 - .L_652)
.L_652:
        /*0040*/ 	.word	0x00000000
        /*0044*/ 	.short	0x0000
        /*0046*/ 	.short	0x0000
        /*0048*/ 	.byte	0x00, 0xf0, 0x11, 0x00


	//----- nvinfo : EIATTR_MAXREG_COUNT
	.align		4
.L_653:
        /*004c*/ 	.byte	0x03, 0x1b
        /*004e*/ 	.short	0x00ff


	//----- nvinfo : EIATTR_MERCURY_ISA_VERSION
	.align		4
        /*0050*/ 	.byte	0x03, 0x5f
        /*0052*/ 	.short	0x0000


	//----- nvinfo : EIATTR_EXIT_INSTR_OFFSETS
	.align		4
        /*0054*/ 	.byte	0x04, 0x1c
        /*0056*/ 	.short	(.L_655 - .L_654)


	//   ....[0]....
.L_654:
        /*0058*/ 	.word	0x00000010


	//----- nvinfo : EIATTR_MAX_THREADS
	.align		4
.L_655:
        /*005c*/ 	.byte	0x04, 0x05
        /*005e*/ 	.short	(.L_657 - .L_656)
.L_656:
        /*0060*/ 	.word	0x00000080
        /*0064*/ 	.word	0x00000001
        /*0068*/ 	.word	0x00000001
.L_657:


//--------------------- .nv.info._ZN2at6native18elementwise_kernelILi128ELi4EZNS0_15gpu_kernel_implIZZZNS0_17asinh_kernel_cudaERNS_18TensorIteratorBaseEENKUlvE0_clEvENKUlvE0_clEvEUlfE_EEvS4_RKT_EUliE_EEviT1_ --------------------------
	.section	.nv.info._ZN2at6native18elementwise_kernelILi128ELi4EZNS0_15gpu_kernel_implIZZZNS0_17asinh_kernel_cudaERNS_18TensorIteratorBaseEENKUlvE0_clEvENKUlvE0_clEvEUlfE_EEvS4_RKT_EUliE_EEviT1_,"",@"SHT_CUDA_INFO"
	.sectionflags	@""
	.align	4


	//----- nvinfo : EIATTR_CUDA_API_VERSION
	.align		4
        /*0000*/ 	.byte	0x04, 0x37
        /*0002*/ 	.short	(.L_659 - .L_658)
.L_658:
        /*0004*/ 	.word	0x00000082


	//----- nvinfo : EIATTR_SW2861232_WAR
	.align		4
.L_659:
        /*0008*/ 	.byte	0x01, 0x35
	.zero		2


	//----- nvinfo : EIATTR_PARAM_CBANK
	.align		4
        /*000c*/ 	.byte	0x04, 0x0a
        /*000e*/ 	.short	(.L_661 - .L_660)
	.align		4
.L_660:
        /*0010*/ 	.word	index@(.nv.constant0._ZN2at6native18elementwise_kernelILi128ELi4EZNS0_15gpu_kernel_implIZZZNS0_17asinh_kernel_cudaERNS_18TensorIteratorBaseEENKUlvE0_clEvENKUlvE0_clEvEUlfE_EEvS4_RKT_EUliE_EEviT1_)
        /*0014*/ 	.short	0x0160
        /*0016*/ 	.short	0x0220


	//----- nvinfo : EIATTR_CBANK_PARAM_SIZE
	.align		4
.L_661:
        /*0018*/ 	.byte	0x03, 0x19
        /*001a*/ 	.short	0x0220


	//----- nvinfo : EIATTR_KPARAM_INFO
	.align		4
        /*001c*/ 	.byte	0x04, 0x17
        /*001e*/ 	.short	(.L_663 - .L_662)
.L_662:
        /*0020*/ 	.word	0x00000000
        /*0024*/ 	.short	0x0001
        /*0026*/ 	.short	0x0008
        /*0028*/ 	.byte	0x00, 0xf0, 0x61, 0x08


	//----- nvinfo : EIATTR_KPARAM_INFO
	.align		4
.L_663:
        /*002c*/ 	.byte	0x04, 0x17
        /*002e*/ 	.short	(.L_665 - .L_664)
.L_664:
        /*0030*/ 	.word	0x00000000
        /*0034*/ 	.short	0x0000
        /*0036*/ 	.short	0x0000
        /*0038*/ 	.byte	0x00, 0xf0, 0x11, 0x00


	//----- nvinfo : EIATTR_MAXREG_COUNT
	.align		4
.L_665:
        /*003c*/ 	.byte	0x03, 0x1b
        /*003e*/ 	.short	0x0080


	//----- nvinfo : EIATTR_EXTERNS
	.align		4
        /*0040*/ 	.byte	0x04, 0x0f
        /*0042*/ 	.short	(.L_667 - .L_666)


	//   ....[0]....
	.align		4
.L_666:
        /*0044*/ 	.word	index@(__assertfail)


	//----- nvinfo : EIATTR_MERCURY_ISA_VERSION
	.align		4
.L_667:
        /*0048*/ 	.byte	0x03, 0x5f
        /*004a*/ 	.short	0x0000


	//----- nvinfo : EIATTR_SYSCALL_OFFSETS
	.align		4
        /*004c*/ 	.byte	0x04, 0x46
        /*004e*/ 	.short	(.L_669 - .L_668)


	//   ....[0]....
.L_668:
        /*0050*/ 	.word	0x00001c50


	//   ....[1]....
        /*0054*/ 	.word	0x00002da0


	//   ....[2]....
        /*0058*/ 	.word	0x00004a40


	//   ....[3]....
        /*005c*/ 	.word	0x00005b80


	//   ....[4]....
        /*0060*/ 	.word	0x000077f0


	//   ....[5]....
        /*0064*/ 	.word	0x00008930


	//   ....[6]....
        /*0068*/ 	.word	0x0000a5b0


	//   ....[7]....
        /*006c*/ 	.word	0x0000b6f0


	//----- nvinfo : EIATTR_EXIT_INSTR_OFFSETS
	.align		4
.L_669:
        /*0070*/ 	.byte	0x04, 0x1c
        /*0072*/ 	.short	(.L_671 - .L_670)


	//   ....[0]....
.L_670:
        /*0074*/ 	.word	0x000089d0


	//   ....[1]....
        /*0078*/ 	.word	0x0000a9e0


	//   ....[2]....
        /*007c*/ 	.word	0x0000aa20


	//   ....[3]....
        /*0080*/ 	.word	0x0000aab0


	//   ....[4]....
        /*0084*/ 	.word	0x0000aae0


	//   ....[5]....
        /*0088*/ 	.word	0x0000ab10


	//   ....[6]....
        /*008c*/ 	.word	0x0000ab90


	//   ....[7]....
        /*0090*/ 	.word	0x0000abc0


	//   ....[8]....
        /*0094*/ 	.word	0x0000ac50


	//   ....[9]....
        /*0098*/ 	.word	0x0000ac90


	//   ....[10]....
        /*009c*/ 	.word	0x0000acd0


	//   ....[11]....
        /*00a0*/ 	.word	0x0000ad90


	//   ....[12]....
        /*00a4*/ 	.word	0x0000ade0


	//   ....[13]....
        /*00a8*/ 	.word	0x0000af60


	//   ....[14]....
        /*00ac*/ 	.word	0x0000b0b0


	//   ....[15]....
        /*00b0*/ 	.word	0x0000b0e0


	//   ....[16]....
        /*00b4*/ 	.word	0x0000b190


	//   ....[17]....
        /*00b8*/ 	.word	0x0000b300


	//   ....[18]....
        /*00bc*/ 	.word	0x0000b470


	//   ....[19]....
        /*00c0*/ 	.word	0x0000b5c0


	//   ....[20]....
        /*00c4*/ 	.word	0x0000b700


	//   ....[21]....
        /*00c8*/ 	.word	0x0000b730


	//   ....[22]....
        /*00cc*/ 	.word	0x0000b760


	//----- nvinfo : EIATTR_MAX_THREADS
	.align		4
.L_671:
        /*00d0*/ 	.byte	0x04, 0x05
        /*00d2*/ 	.short	(.L_673 - .L_672)
.L_672:
        /*00d4*/ 	.word	0x00000080
        /*00d8*/ 	.word	0x00000001
        /*00dc*/ 	.word	0x00000001


	//----- nvinfo : EIATTR_CRS_STACK_SIZE
	.align		4
.L_673:
        /*00e0*/ 	.byte	0x04, 0x1e
        /*00e2*/ 	.short	(.L_675 - .L_674)
.L_674:
        /*00e4*/ 	.word	0x00000000
.L_675:


//--------------------- .nv.info._ZN2at6native27unrolled_elementwise_kernelIZZZNS0_17asinh_kernel_cudaERNS_18TensorIteratorBaseEENKUlvE0_clEvENKUlvE0_clEvEUlfE_St5arrayIPcLm2EELi4E23TrivialOffsetCalculatorILi1EjESB_NS0_6memory12LoadWithCastILi1EEENSC_13StoreWithCastILi1EEEEEviT_T0_T2_T3_T4_T5_ --------------------------
	.section	.nv.info._ZN2at6native27unrolled_elementwise_kernelIZZZNS0_17asinh_kernel_cudaERNS_18TensorIteratorBaseEENKUlvE0_clEvENKUlvE0_clEvEUlfE_St5arrayIPcLm2EELi4E23TrivialOffsetCalculatorILi1EjESB_NS0_6memory12LoadWithCastILi1EEENSC_13StoreWithCastILi1EEEEEviT_T0_T2_T3_T4_T5_,"",@"SHT_CUDA_INFO"
	.sectionflags	@""
	.align	4


	//----- nvinfo : EIATTR_CUDA_API_VERSION
	.align		4
        /*0000*/ 	.byte	0x04, 0x37
        /*0002*/ 	.short	(.L_677 - .L_676)
.L_676:
        /*0004*/ 	.word	0x00000082


	//----- nvinfo : EIATTR_SW2861232_WAR
	.align		4
.L_677:
        /*0008*/ 	.byte	0x01, 0x35
	.zero		2


	//----- nvinfo : EIATTR_PARAM_CBANK
	.align		4
        /*000c*/ 	.byte	0x04, 0x0a
        /*000e*/ 	.short	(.L_679 - .L_678)
	.align		4
.L_678:
        /*0010*/ 	.word	index@(.nv.constant0._ZN2at6native27unrolled_elementwise_kernelIZZZNS0_17asinh_kernel_cudaERNS_18TensorIteratorBaseEENKUlvE0_clEvENKUlvE0_clEvEUlfE_St5arrayIPcLm2EELi4E23TrivialOffsetCalculatorILi1EjESB_NS0_6memory12LoadWithCastILi1EEENSC_13StoreWithCastILi1EEEEEviT_T0_T2_T3_T4_T5_)
        /*0014*/ 	.short	0x0160
        /*0016*/ 	.short	0x002c


	//----- nvinfo : EIATTR_CBANK_PARAM_SIZE
	.align		4
.L_679:
        /*0018*/ 	.byte	0x03, 0x19
        /*001a*/ 	.short	0x002c


	//----- nvinfo : EIATTR_KPARAM_INFO
	.align		4
        /*001c*/ 	.byte	0x04, 0x17
        /*001e*/ 	.short	(.L_681 - .L_680)
.L_680:
        /*0020*/ 	.word	0x00000000
        /*0024*/ 	.short	0x0006
        /*0026*/ 	.short	0x0024
        /*0028*/ 	.byte	0x00, 0xf0, 0x21, 0x00


	//----- nvinfo : EIATTR_KPARAM_INFO
	.align		4
.L_681:
        /*002c*/ 	.byte	0x04, 0x17
        /*002e*/ 	.short	(.L_683 - .L_682)
.L_682:
        /*0030*/ 	.word	0x00000000
        /*0034*/ 	.short	0x0005
        /*0036*/ 	.short	0x001c
        /*0038*/ 	.byte	0x00, 0xf0, 0x21, 0x00


	//----- nvinfo : EIATTR_KPARAM_INFO
	.align		4
.L_683:
        /*003c*/ 	.byte	0x04, 0x17
        /*003e*/ 	.short	(.L_685 - .L_684)
.L_684:
        /*0040*/ 	.word	0x00000000
        /*0044*/ 	.short	0x0004
        /*0046*/ 	.short	0x0019
        /*0048*/ 	.byte	0x00, 0xf0, 0x05, 0x00


	//----- nvinfo : EIATTR_KPARAM_INFO
	.align		4
.L_685:
        /*004c*/ 	.byte	0x04, 0x17
        /*004e*/ 	.short	(.L_687 - .L_686)
.L_686:
        /*0050*/ 	.word	0x00000000
        /*0054*/ 	.short	0x0003
        /*0056*/ 	.short	0x0018
        /*0058*/ 	.byte	0x00, 0xf0, 0x05, 0x00


	//----- nvinfo : EIATTR_KPARAM_INFO
	.align		4
.L_687:
        /*005c*/ 	.byte	0x04, 0x17
        /*005e*/ 	.short	(.L_689 - .L_688)
.L_688:
        /*0060*/ 	.word	0x00000000
        /*0064*/ 	.short	0x0002
        /*0066*/ 	.short	0x0008
        /*0068*/ 	.byte	0x00, 0xf0, 0x41, 0x00


	//----- nvinfo : EIATTR_KPARAM_INFO
	.align		4
.L_689:
        /*006c*/ 	.byte	0x04, 0x17
        /*006e*/ 	.short	(.L_691 - .L_690)
.L_690:
        /*0070*/ 	.word	0x00000000
        /*0074*/ 	.short	0x0001
        /*0076*/ 	.short	0x0004
        /*0078*/ 	.byte	0x00, 0xf0, 0x05, 0x00


	//----- nvinfo : EIATTR_KPARAM_INFO
	.align		4
.L_691:
        /*007c*/ 	.byte	0x04, 0x17
        /*007e*/ 	.short	(.L_693 - .L_692)
.L_692:
        /*0080*/ 	.word	0x00000000
        /*0084*/ 	.short	0x0000
        /*0086*/ 	.short	0x0000
        /*0088*/ 	.byte	0x00, 0xf0, 0x11, 0x00


	//----- nvinfo : EIATTR_MAXREG_COUNT
	.align		4
.L_693:
        /*008c*/ 	.byte	0x03, 0x1b
        /*008e*/ 	.short	0x00ff


	//----- nvinfo : EIATTR_EXTERNS
	.align		4
        /*0090*/ 	.byte	0x04, 0x0f
        /*0092*/ 	.short	(.L_695 - .L_694)


	//   ....[0]....
	.align		4
.L_694:
        /*0094*/ 	.word	index@(__assertfail)


	//----- nvinfo : EIATTR_MERCURY_ISA_VERSION
	.align		4
.L_695:
        /*0098*/ 	.byte	0x03, 0x5f
        /*009a*/ 	.short	0x0000


	//----- nvinfo : EIATTR_SYSCALL_OFFSETS
	.align		4
        /*009c*/ 	.byte	0x04, 0x46
        /*009e*/ 	.short	(.L_697 - .L_696)


	//   ....[0]....
.L_696:
        /*00a0*/ 	.word	0x00000e40


	//   ....[1]....
        /*00a4*/ 	.word	0x00001cc0


	//   ....[2]....
        /*00a8*/ 	.word	0x00002b50


	//   ....[3]....
        /*00ac*/ 	.word	0x00003980


	//   ....[4]....
        /*00b0*/ 	.word	0x00005580


	//   ....[5]....
        /*00b4*/ 	.word	0x00006490


	//   ....[6]....
        /*00b8*/ 	.word	0x00007360


	//   ....[7]....
        /*00bc*/ 	.word	0x00008230


	//----- nvinfo : EIATTR_EXIT_INSTR_OFFSETS
	.align		4
.L_697:
        /*00c0*/ 	.byte	0x04, 0x1c
        /*00c2*/ 	.short	(.L_699 - .L_698)


	//   ....[0]....
.L_698:
        /*00c4*/ 	.word	0x00007400


	//   ....[1]....
        /*00c8*/ 	.word	0x00007520


	//   ....[2]....
        /*00cc*/ 	.word	0x00007560


	//   ....[3]....
        /*00d0*/ 	.word	0x000075f0


	//   ....[4]....
        /*00d4*/ 	.word	0x00007620


	//   ....[5]....
        /*00d8*/ 	.word	0x00007650


	//   ....[6]....
        /*00dc*/ 	.word	0x000076d0


	//   ....[7]....
        /*00e0*/ 	.word	0x00007700


	//   ....[8]....
        /*00e4*/ 	.word	0x00007790


	//   ....[9]....
        /*00e8*/ 	.word	0x000077d0


	//   ....[10]....
        /*00ec*/ 	.word	0x00007810


	//   ....[11]....
        /*00f0*/ 	.word	0x000078d0


	//   ....[12]....
        /*00f4*/ 	.word	0x00007920


	//   ....[13]....
        /*00f8*/ 	.word	0x00007aa0


	//   ....[14]....
        /*00fc*/ 	.word	0x00007bf0


	//   ....[15]....
        /*0100*/ 	.word	0x00007c20


	//   ....[16]....
        /*0104*/ 	.word	0x00007cd0


	//   ....[17]....
        /*0108*/ 	.word	0x00007e40


	//   ....[18]....
        /*010c*/ 	.word	0x00007fb0


	//   ....[19]....
        /*0110*/ 	.word	0x00008100


	//   ....[20]....
        /*0114*/ 	.word	0x00008240


	//   ....[21]....
        /*0118*/ 	.word	0x00008270


	//   ....[22]....
        /*011c*/ 	.word	0x000082a0


	//----- nvinfo : EIATTR_MAX_THREADS
	.align		4
.L_699:
        /*0120*/ 	.byte	0x04, 0x05
        /*0122*/ 	.short	(.L_701 - .L_700)
.L_700:
        /*0124*/ 	.word	0x00000080
        /*0128*/ 	.word	0x00000001
        /*012c*/ 	.word	0x00000001


	//----- nvinfo : EIATTR_CRS_STACK_SIZE
	.align		4
.L_701:
        /*0130*/ 	.byte	0x04, 0x1e
        /*0132*/ 	.short	(.L_703 - .L_702)
.L_702:
        /*0134*/ 	.word	0x00000000
.L_703:


//--------------------- .nv.info._ZN2at6native18elementwise_kernelILi128ELi2EZNS0_22gpu_kernel_impl_nocastIZZZNS0_17asinh_kernel_cudaERNS_18TensorIteratorBaseEENKUlvE0_clEvENKUlvE0_clEvEUlfE_EEvS4_RKT_EUliE_EEviT1_ --------------------------
	.section	.nv.info._ZN2at6native18elementwise_kernelILi128ELi2EZNS0_22gpu_kernel_impl_nocastIZZZNS0_17asinh_kernel_cudaERNS_18TensorIteratorBaseEENKUlvE0_clEvENKUlvE0_clEvEUlfE_EEvS4_RKT_EUliE_EEviT1_,"",@"SHT_CUDA_INFO"
	.sectionflags	@""
	.align	4


	//----- nvinfo : EIATTR_CUDA_API_VERSION
	.align		4
        /*0000*/ 	.byte	0x04, 0x37
        /*0002*/ 	.short	(.L_705 - .L_704)
.L_704:
        /*0004*/ 	.word	0x00000082


	//----- nvinfo : EIATTR_SW2861232_WAR
	.align		4
.L_705:
        /*0008*/ 	.byte	0x01, 0x35
	.zero		2


	//----- nvinfo : EIATTR_PARAM_CBANK
	.align		4
        /*000c*/ 	.byte	0x04, 0x0a
        /*000e*/ 	.short	(.L_707 - .L_706)
	.align		4
.L_706:
        /*0010*/ 	.word	index@(.nv.constant0._ZN2at6native18elementwise_kernelILi128ELi2EZNS0_22gpu_kernel_impl_nocastIZZZNS0_17asinh_kernel_cudaERNS_18TensorIteratorBaseEENKUlvE0_clEvENKUlvE0_clEvEUlfE_EEvS4_RKT_EUliE_EEviT1_)
        /*0014*/ 	.short	0x0160
        /*0016*/ 	.short	0x0220


	//----- nvinfo : EIATTR_CBANK_PARAM_SIZE
	.align		4
.L_707:
        /*0018*/ 	.byte	0x03, 0x19
        /*001a*/ 	.short	0x0220


	//----- nvinfo : EIATTR_KPARAM_INFO
	.align		4
        /*001c*/ 	.byte	0x04, 0x17
        /*001e*/ 	.short	(.L_709 - .L_708)
.L_708:
        /*0020*/ 	.word	0x00000000
        /*0024*/ 	.short	0x0001
        /*0026*/ 	.short	0x0008
        /*0028*/ 	.byte	0x00, 0xf0, 0x61, 0x08


	//----- nvinfo : EIATTR_KPARAM_INFO
	.align		4
.L_709:
        /*002c*/ 	.byte	0x04, 0x17
        /*002e*/ 	.short	(.L_711 - .L_710)
.L_710:
        /*0030*/ 	.word	0x00000000
        /*0034*/ 	.short	0x0000
        /*0036*/ 	.short	0x0000
        /*0038*/ 	.byte	0x00, 0xf0, 0x11, 0x00


	//----- nvinfo : EIATTR_MAXREG_COUNT
	.align		4
.L_711:
        /*003c*/ 	.byte	0x03, 0x1b
        /*003e*/ 	.short	0x0080


	//----- nvinfo : EIATTR_MERCURY_ISA_VERSION
	.align		4
        /*0040*/ 	.byte	0x03, 0x5f
        /*0042*/ 	.short	0x0000


	//----- nvinfo : EIATTR_EXIT_INSTR_OFFSETS
	.align		4
        /*0044*/ 	.byte	0x04, 0x1c
        /*0046*/ 	.short	(.L_713 - .L_712)


	//   ....[0]....
.L_712:
        /*0048*/ 	.word	0x00001230


	//   ....[1]....
        /*004c*/ 	.word	0x00002390


	//----- nvinfo : EIATTR_MAX_THREADS
	.align		4
.L_713:
        /*0050*/ 	.byte	0x04, 0x05
        /*0052*/ 	.short	(.L_715 - .L_714)
.L_714:
        /*0054*/ 	.word	0x00000080
        /*0058*/ 	.word	0x00000001
        /*005c*/ 	.word	0x00000001


	//----- nvinfo : EIATTR_CRS_STACK_SIZE
	.align		4
.L_715:
        /*0060*/ 	.byte	0x04, 0x1e
        /*0062*/ 	.short	(.L_717 - .L_716)
.L_716:
        /*0064*/ 	.word	0x00000000
.L_717:


//--------------------- .nv.info._ZN2at6native27unrolled_elementwise_kernelIZZZNS0_17asinh_kernel_cudaERNS_18TensorIteratorBaseEENKUlvE0_clEvENKUlvE0_clEvEUlfE_St5arrayIPcLm2EELi4E23TrivialOffsetCalculatorILi1EjESB_NS0_6memory15LoadWithoutCastENSC_16StoreWithoutCastEEEviT_T0_T2_T3_T4_T5_ --------------------------
	.section	.nv.info._ZN2at6native27unrolled_elementwise_kernelIZZZNS0_17asinh_kernel_cudaERNS_18TensorIteratorBaseEENKUlvE0_clEvENKUlvE0_clEvEUlfE_St5arrayIPcLm2EELi4E23TrivialOffsetCalculatorILi1EjESB_NS0_6memory15LoadWithoutCastENSC_16StoreWithoutCastEEEviT_T0_T2_T3_T4_T5_,"",@"SHT_CUDA_INFO"
	.sectionflags	@""
	.align	4


	//----- nvinfo : EIATTR_CUDA_API_VERSION
	.align		4
        /*0000*/ 	.byte	0x04, 0x37
        /*0002*/ 	.short	(.L_719 - .L_718)
.L_718:
        /*0004*/ 	.word	0x00000082


	//----- nvinfo : EIATTR_SW2861232_WAR
	.align		4
.L_719:
        /*0008*/ 	.byte	0x01, 0x35
	.zero		2


	//----- nvinfo : EIATTR_PARAM_CBANK
	.align		4
        /*000c*/ 	.byte	0x04, 0x0a
        /*000e*/ 	.short	(.L_721 - .L_720)
	.align		4
.L_720:
        /*0010*/ 	.word	index@(.nv.constant0._ZN2at6native27unrolled_elementwise_kernelIZZZNS0_17asinh_kernel_cudaERNS_18TensorIteratorBaseEENKUlvE0_clEvENKUlvE0_clEvEUlfE_St5arrayIPcLm2EELi4E23TrivialOffsetCalculatorILi1EjESB_NS0_6memory15LoadWithoutCastENSC_16StoreWithoutCastEEEviT_T0_T2_T3_T4_T5_)
        /*0014*/ 	.short	0x0160
        /*0016*/ 	.short	0x001c


	//----- nvinfo : EIATTR_CBANK_PARAM_SIZE
	.align		4
.L_721:
        /*0018*/ 	.byte	0x03, 0x19
        /*001a*/ 	.short	0x001c


	//----- nvinfo : EIATTR_KPARAM_INFO
	.align		4
        /*001c*/ 	.byte	0x04, 0x17
        /*001e*/ 	.short	(.L_723 - .L_722)
.L_722:
        /*0020*/ 	.word	0x00000000
        /*0024*/ 	.short	0x0006
        /*0026*/ 	.short	0x001b
        /*0028*/ 	.byte	0x00, 0xf0, 0x05, 0x00


	//----- nvinfo : EIATTR_KPARAM_INFO
	.align		4
.L_723:
        /*002c*/ 	.byte	0x04, 0x17
        /*002e*/ 	.short	(.L_725 - .L_724)
.L_724:
        /*0030*/ 	.word	0x00000000
        /*0034*/ 	.short	0x0005
        /*0036*/ 	.short	0x001a
        /*0038*/ 	.byte	0x00, 0xf0, 0x05, 0x00


	//----- nvinfo : EIATTR_KPARAM_INFO
	.align		4
.L_725:
        /*003c*/ 	.byte	0x04, 0x17
        /*003e*/ 	.short	(.L_727 - .L_726)
.L_726:
        /*0040*/ 	.word	0x00000000
        /*0044*/ 	.short	0x0004
        /*0046*/ 	.short	0x0019
        /*0048*/ 	.byte	0x00, 0xf0, 0x05, 0x00


	//----- nvinfo : EIATTR_KPARAM_INFO
	.align		4
.L_727:
        /*004c*/ 	.byte	0x04, 0x17
        /*004e*/ 	.short	(.L_729 - .L_728)
.L_728:
        /*0050*/ 	.word	0x00000000
        /*0054*/ 	.short	0x0003
        /*0056*/ 	.short	0x0018
        /*0058*/ 	.byte	0x00, 0xf0, 0x05, 0x00


	//----- nvinfo : EIATTR_KPARAM_INFO
	.align		4
.L_729:
        /*005c*/ 	.byte	0x04, 0x17
        /*005e*/ 	.short	(.L_731 - .L_730)
.L_730:
        /*0060*/ 	.word	0x00000000
        /*0064*/ 	.short	0x0002
        /*0066*/ 	.short	0x0008
        /*0068*/ 	.byte	0x00, 0xf0, 0x41, 0x00


	//----- nvinfo : EIATTR_KPARAM_INFO
	.align		4
.L_731:
        /*006c*/ 	.byte	0x04, 0x17
        /*006e*/ 	.short	(.L_733 - .L_732)
.L_732:
        /*0070*/ 	.word	0x00000000
        /*0074*/ 	.short	0x0001
        /*0076*/ 	.short	0x0004
        /*0078*/ 	.byte	0x00, 0xf0, 0x05, 0x00


	//----- nvinfo : EIATTR_KPARAM_INFO
	.align		4
.L_733:
        /*007c*/ 	.byte	0x04, 0x17
        /*007e*/ 	.short	(.L_735 - .L_734)
.L_734:
        /*0080*/ 	.word	0x00000000
        /*0084*/ 	.short	0x0000
        /*0086*/ 	.short	0x0000
        /*0088*/ 	.byte	0x00, 0xf0, 0x11, 0x00


	//----- nvinfo : EIATTR_MAXREG_COUNT
	.align		4
.L_735:
        /*008c*/ 	.byte	0x03, 0x1b
        /*008e*/ 	.short	0x00ff


	//----- nvinfo : EIATTR_MERCURY_ISA_VERSION
	.align		4
        /*0090*/ 	.byte	0x03, 0x5f
        /*0092*/ 	.short	0x0000


	//----- nvinfo : EIATTR_EXIT_INSTR_OFFSETS
	.align		4
        /*0094*/ 	.byte	0x04, 0x1c
        /*0096*/ 	.short	(.L_737 - .L_736)


	//   ....[0]....
.L_736:
        /*0098*/ 	.word	0x00000f90


	//   ....[1]....
        /*009c*/ 	.word	0x00000fe0


	//----- nvinfo : EIATTR_MAX_THREADS
	.align		4
.L_737:
        /*00a0*/ 	.byte	0x04, 0x05
        /*00a2*/ 	.short	(.L_739 - .L_738)
.L_738:
        /*00a4*/ 	.word	0x00000080
        /*00a8*/ 	.word	0x00000001
        /*00ac*/ 	.word	0x00000001


	//----- nvinfo : EIATTR_CRS_STACK_SIZE
	.align		4
.L_739:
        /*00b0*/ 	.byte	0x04, 0x1e
        /*00b2*/ 	.short	(.L_741 - .L_740)
.L_740:
        /*00b4*/ 	.word	0x00000000
.L_741:


//--------------------- .nv.info._ZN2at6native29vectorized_elementwise_kernelILi2EZZZNS0_17asinh_kernel_cudaERNS_18TensorIteratorBaseEENKUlvE0_clEvENKUlvE0_clEvEUlfE_St5arrayIPcLm2EEEEviT0_T1_ --------------------------
	.section	.nv.info._ZN2at6native29vectorized_elementwise_kernelILi2EZZZNS0_17asinh_kernel_cudaERNS_18TensorIteratorBaseEENKUlvE0_clEvENKUlvE0_clEvEUlfE_St5arrayIPcLm2EEEEviT0_T1_,"",@"SHT_CUDA_INFO"
	.sectionflags	@""
	.align	4


	//----- nvinfo : EIATTR_CUDA_API_VERSION
	.align		4
        /*0000*/ 	.byte	0x04, 0x37
        /*0002*/ 	.short	(.L_743 - .L_742)
.L_742:
        /*0004*/ 	.word	0x00000082


	//----- nvinfo : EIATTR_SW2861232_WAR
	.align		4
.L_743:
        /*0008*/ 	.byte	0x01, 0x35
	.zero		2


	//----- nvinfo : EIATTR_PARAM_CBANK
	.align		4
        /*000c*/ 	.byte	0x04, 0x0a
        /*000e*/ 	.short	(.L_745 - .L_744)
	.align		4
.L_744:
        /*0010*/ 	.word	index@(.nv.constant0._ZN2at6native29vectorized_elementwise_kernelILi2EZZZNS0_17asinh_kernel_cudaERNS_18TensorIteratorBaseEENKUlvE0_clEvENKUlvE0_clEvEUlfE_St5arrayIPcLm2EEEEviT0_T1_)
        /*0014*/ 	.short	0x0160
        /*0016*/ 	.short	0x0018


	//----- nvinfo : EIATTR_CBANK_PARAM_SIZE
	.align		4
.L_745:
        /*0018*/ 	.byte	0x03, 0x19
        /*001a*/ 	.short	0x0018


	//----- nvinfo : EIATTR_KPARAM_INFO
	.align		4
        /*001c*/ 	.byte	0x04, 0x17
        /*001e*/ 	.short	(.L_747 - .L_746)
.L_746:
        /*0020*/ 	.word	0x00000000
        /*0024*/ 	.short	0x0002
        /*0026*/ 	.short	0x0008
        /*0028*/ 	.byte	0x00, 0xf0, 0x41, 0x00


	//----- nvinfo : EIATTR_KPARAM_INFO
	.align		4
.L_747:
        /*002c*/ 	.byte	0x04, 0x17
        /*002e*/ 	.short	(.L_749 - .L_748)
.L_748:
        /*0030*/ 	.word	0x00000000
        /*0034*/ 	.short	0x0001
        /*0036*/ 	.short	0x0004
        /*0038*/ 	.byte	0x00, 0xf0, 0x05, 0x00


	//----- nvinfo : EIATTR_KPARAM_INFO
	.align		4
.L_749:
        /*003c*/ 	.byte	0x04, 0x17
        /*003e*/ 	.short	(.L_751 - .L_750)
.L_750:
        /*0040*/ 	.word	0x00000000
        /*0044*/ 	.short	0x0000
        /*0046*/ 	.short	0x0000
        /*0048*/ 	.byte	0x00, 0xf0, 0x11, 0x00


	//----- nvinfo : EIATTR_MAXREG_COUNT
	.align		4
.L_751:
        /*004c*/ 	.byte	0x03, 0x1b
        /*004e*/ 	.short	0x00ff


	//----- nvinfo : EIATTR_MERCURY_ISA_VERSION
	.align		4
        /*0050*/ 	.byte	0x03, 0x5f
        /*0052*/ 	.short	0x0000


	//----- nvinfo : EIATTR_EXIT_INSTR_OFFSETS
	.align		4
        /*0054*/ 	.byte	0x04, 0x1c
        /*0056*/ 	.short	(.L_753 - .L_752)


	//   ....[0]....
.L_752:
        /*0058*/ 	.word	0x00001610


	//   ....[1]....
        /*005c*/ 	.word	0x000034d0


	//   ....[2]....
        /*0060*/ 	.word	0x00003520


	//----- nvinfo : EIATTR_MAX_THREADS
	.align		4
.L_753:
        /*0064*/ 	.byte	0x04, 0x05
        /*0066*/ 	.short	(.L_755 - .L_754)
.L_754:
        /*0068*/ 	.word	0x00000080
        /*006c*/ 	.word	0x00000001
        /*0070*/ 	.word	0x00000001


	//----- nvinfo : EIATTR_CRS_STACK_SIZE
	.align		4
.L_755:
        /*0074*/ 	.byte	0x04, 0x1e
        /*0076*/ 	.short	(.L_757 - .L_756)
.L_756:
        /*0078*/ 	.word	0x00000000
.L_757:


//--------------------- .nv.info._ZN2at6native29vectorized_elementwise_kernelILi4EZZZNS0_17asinh_kernel_cudaERNS_18TensorIteratorBaseEENKUlvE0_clEvENKUlvE0_clEvEUlfE_St5arrayIPcLm2EEEEviT0_T1_ --------------------------
	.section	.nv.info._ZN2at6native29vectorized_elementwise_kernelILi4EZZZNS0_17asinh_kernel_cudaERNS_18TensorIteratorBaseEENKUlvE0_clEvENKUlvE0_clEvEUlfE_St5arrayIPcLm2EEEEviT0_T1_,"",@"SHT_CUDA_INFO"
	.sectionflags	@""
	.align	4


	//----- nvinfo : EIATTR_CUDA_API_VERSION
	.align		4
        /*0000*/ 	.byte	0x04, 0x37
        /*0002*/ 	.short	(.L_759 - .L_758)
.L_758:
        /*0004*/ 	.word	0x00000082


	//----- nvinfo : EIATTR_SW2861232_WAR
	.align		4
.L_759:
        /*0008*/ 	.byte	0x01, 0x35
	.zero		2


	//----- nvinfo : EIATTR_PARAM_CBANK
	.align		4
        /*000c*/ 	.byte	0x04, 0x0a
        /*000e*/ 	.short	(.L_761 - .L_760)
	.align		4
.L_760:
        /*0010*/ 	.word	index@(.nv.constant0._ZN2at6native29vectorized_elementwise_kernelILi4EZZZNS0_17asinh_kernel_cudaERNS_18TensorIteratorBaseEENKUlvE0_clEvENKUlvE0_clEvEUlfE_St5arrayIPcLm2EEEEviT0_T1_)
        /*0014*/ 	.short	0x0160
        /*0016*/ 	.short	0x0018


	//----- nvinfo : EIATTR_CBANK_PARAM_SIZE
	.align		4
.L_761:
        /*0018*/ 	.byte	0x03, 0x19
        /*001a*/ 	.short	0x0018


	//----- nvinfo : EIATTR_KPARAM_INFO
	.align		4
        /*001c*/ 	.byte	0x04, 0x17
        /*001e*/ 	.short	(.L_763 - .L_762)
.L_762:
        /*0020*/ 	.word	0x00000000
        /*0024*/ 	.short	0x0002
        /*0026*/ 	.short	0x0008
        /*0028*/ 	.byte	0x00, 0xf0, 0x41, 0x00


	//----- nvinfo : EIATTR_KPARAM_INFO
	.align		4
.L_763:
        /*002c*/ 	.byte	0x04, 0x17
        /*002e*/ 	.short	(.L_765 - .L_764)
.L_764:
        /*0030*/ 	.word	0x00000000
        /*0034*/ 	.short	0x0001
        /*0036*/ 	.short	0x0004
        /*0038*/ 	.byte	0x00, 0xf0, 0x05, 0x00


	//----- nvinfo : EIATTR_KPARAM_INFO
	.align		4
.L_765:
        /*003c*/ 	.byte	0x04, 0x17
        /*003e*/ 	.short	(.L_767 - .L_766)
.L_766:
        /*0040*/ 	.word	0x00000000
        /*0044*/ 	.short	0x0000
        /*0046*/ 	.short	0x0000
        /*0048*/ 	.byte	0x00, 0xf0, 0x11, 0x00


	//----- nvinfo : EIATTR_MAXREG_COUNT
	.align		4
.L_767:
        /*004c*/ 	.byte	0x03, 0x1b
        /*004e*/ 	.short	0x00ff


	//----- nvinfo : EIATTR_MERCURY_ISA_VERSION
	.align		4
        /*0050*/ 	.byte	0x03, 0x5f
        /*0052*/ 	.short	0x0000


	//----- nvinfo : EIATTR_EXIT_INSTR_OFFSETS
	.align		4
        /*0054*/ 	.byte	0x04, 0x1c
        /*0056*/ 	.short	(.L_769 - .L_768)


	//   ....[0]....
.L_768:
        /*0058*/ 	.word	0x000015d0


	//   ....[1]....
        /*005c*/ 	.word	0x00003490


	//   ....[2]....
        /*0060*/ 	.word	0x000034e0


	//----- nvinfo : EIATTR_MAX_THREADS
	.align		4
.L_769:
        /*0064*/ 	.byte	0x04, 0x05
        /*0066*/ 	.short	(.L_771 - .L_770)
.L_770:
        /*0068*/ 	.word	0x00000080
        /*006c*/ 	.word	0x00000001
        /*0070*/ 	.word	0x00000001


	//----- nvinfo : EIATTR_CRS_STACK_SIZE
	.align		4
.L_771:
        /*0074*/ 	.byte	0x04, 0x1e
        /*0076*/ 	.short	(.L_773 - .L_772)
.L_772:
        /*0078*/ 	.word	0x00000000
.L_773:


//--------------------- .nv.info._ZN2at6native29vectorized_elementwise_kernelILi8EZZZNS0_17asinh_kernel_cudaERNS_18TensorIteratorBaseEENKUlvE0_clEvENKUlvE0_clEvEUlfE_St5arrayIPcLm2EEEEviT0_T1_ --------------------------
	.section	.nv.info._ZN2at6native29vectorized_elementwise_kernelILi8EZZZNS0_17asinh_kernel_cudaERNS_18TensorIteratorBaseEENKUlvE0_clEvENKUlvE0_clEvEUlfE_St5arrayIPcLm2EEEEviT0_T1_,"",@"SHT_CUDA_INFO"
	.sectionflags	@""
	.align	4


	//----- nvinfo : EIATTR_CUDA_API_VERSION
	.align		4
        /*0000*/ 	.byte	0x04, 0x37
        /*0002*/ 	.short	(.L_775 - .L_774)
.L_774:
        /*0004*/ 	.word	0x00000082


	//----- nvinfo : EIATTR_SW2861232_WAR
	.align		4
.L_775:
        /*0008*/ 	.byte	0x01, 0x35
	.zero		2


	//----- nvinfo : EIATTR_PARAM_CBANK
	.align		4
        /*000c*/ 	.byte	0x04, 0x0a
        /*000e*/ 	.short	(.L_777 - .L_776)
	.align		4
.L_776:
        /*0010*/ 	.word	index@(.nv.constant0._ZN2at6native29vectorized_elementwise_kernelILi8EZZZNS0_17asinh_kernel_cudaERNS_18TensorIteratorBaseEENKUlvE0_clEvENKUlvE0_clEvEUlfE_St5arrayIPcLm2EEEEviT0_T1_)
        /*0014*/ 	.short	0x0160
        /*0016*/ 	.short	0x0018


	//----- nvinfo : EIATTR_CBANK_PARAM_SIZE
	.align		4
.L_777:
        /*0018*/ 	.byte	0x03, 0x19
        /*001a*/ 	.short	0x0018


	//----- nvinfo : EIATTR_KPARAM_INFO
	.align		4
        /*001c*/ 	.byte	0x04, 0x17
        /*001e*/ 	.short	(.L_779 - .L_778)
.L_778:
        /*0020*/ 	.word	0x00000000
        /*0024*/ 	.short	0x0002
        /*0026*/ 	.short	0x0008
        /*0028*/ 	.byte	0x00, 0xf0, 0x41, 0x00


	//----- nvinfo : EIATTR_KPARAM_INFO
	.align		4
.L_779:
        /*002c*/ 	.byte	0x04, 0x17
        /*002e*/ 	.short	(.L_781 - .L_780)
.L_780:
        /*0030*/ 	.word	0x00000000
        /*0034*/ 	.short	0x0001
        /*0036*/ 	.short	0x0004
        /*0038*/ 	.byte	0x00, 0xf0, 0x05, 0x00


	//----- nvinfo : EIATTR_KPARAM_INFO
	.align		4
.L_781:
        /*003c*/ 	.byte	0x04, 0x17
        /*003e*/ 	.short	(.L_783 - .L_782)
.L_782:
        /*0040*/ 	.word	0x00000000
        /*0044*/ 	.short	0x0000
        /*0046*/ 	.short	0x0000
        /*0048*/ 	.byte	0x00, 0xf0, 0x11, 0x00


	//----- nvinfo : EIATTR_MAXREG_COUNT
	.align		4
.L_783:
        /*004c*/ 	.byte	0x03, 0x1b
        /*004e*/ 	.short	0x00ff


	//----- nvinfo : EIATTR_MERCURY_ISA_VERSION
	.align		4
        /*0050*/ 	.byte	0x03, 0x5f
        /*0052*/ 	.short	0x0000


	//----- nvinfo : EIATTR_EXIT_INSTR_OFFSETS
	.align		4
        /*0054*/ 	.byte	0x04, 0x1c
        /*0056*/ 	.short	(.L_785 - .L_784)


	//   ....[0]....
.L_784:
        /*0058*/ 	.word	0x00000010


	//----- nvinfo : EIATTR_MAX_THREADS
	.align		4
.L_785:
        /*005c*/ 	.byte	0x04, 0x05
        /*005e*/ 	.short	(.L_787 - .L_786)
.L_786:
        /*0060*/ 	.word	0x00000080
        /*0064*/ 	.word	0x00000001
        /*0068*/ 	.word	0x00000001
.L_787:


//--------------------- .nv.info._ZN2at6native18elementwise_kernelILi128ELi4EZNS0_15gpu_kernel_implIZZZNS0_17asinh_kernel_cudaERNS_18TensorIteratorBaseEENKUlvE0_clEvENKUlvE_clEvEUldE_EEvS4_RKT_EUliE_EEviT1_ --------------------------
	.section	.nv.info._ZN2at6native18elementwise_kernelILi128ELi4EZNS0_15gpu_kernel_implIZZZNS0_17asinh_kernel_cudaERNS_18TensorIteratorBaseEENKUlvE0_clEvENKUlvE_clEvEUldE_EEvS4_RKT_EUliE_EEviT1_,"",@"SHT_CUDA_INFO"
	.sectionflags	@""
	.align	4


	//----- nvinfo : EIATTR_CUDA_API_VERSION
	.align		4
        /*0000*/ 	.byte	0x04, 0x37
        /*0002*/ 	.short	(.L_789 - .L_788)
.L_788:
        /*0004*/ 	.word	0x00000082


	//----- nvinfo : EIATTR_SW2861232_WAR
	.align		4
.L_789:
        /*0008*/ 	.byte	0x01, 0x35
	.zero		2


	//----- nvinfo : EIATTR_PARAM_CBANK
	.align		4
        /*000c*/ 	.byte	0x04, 0x0a
        /*000e*/ 	.short	(.L_791 - .L_790)
	.align		4
.L_790:
        /*0010*/ 	.word	index@(.nv.constant0._ZN2at6native18elementwise_kernelILi128ELi4EZNS0_15gpu_kernel_implIZZZNS0_17asinh_kernel_cudaERNS_18TensorIteratorBaseEENKUlvE0_clEvENKUlvE_clEvEUldE_EEvS4_RKT_EUliE_EEviT1_)
        /*0014*/ 	.short	0x0160
        /*0016*/ 	.short	0x0220


	//----- nvinfo : EIATTR_CBANK_PARAM_SIZE
	.align		4
.L_791:
        /*0018*/ 	.byte	0x03, 0x19
        /*001a*/ 	.short	0x0220


	//----- nvinfo : EIATTR_KPARAM_INFO
	.align		4
        /*001c*/ 	.byte	0x04, 0x17
        /*001e*/ 	.short	(.L_793 - .L_792)
.L_792:
        /*0020*/ 	.word	0x00000000
        /*0024*/ 	.short	0x0001
        /*0026*/ 	.short	0x0008
        /*0028*/ 	.byte	0x00, 0xf0, 0x61, 0x08


	//----- nvinfo : EIATTR_KPARAM_INFO
	.align		4
.L_793:
        /*002c*/ 	.byte	0x04, 0x17
        /*002e*/ 	.short	(.L_795 - .L_794)
.L_794:
        /*0030*/ 	.word	0x00000000
        /*0034*/ 	.short	0x0000
        /*0036*/ 	.short	0x0000
        /*0038*/ 	.byte	0x00, 0xf0, 0x11, 0x00


	//----- nvinfo : EIATTR_MAXREG_COUNT
	.align		4
.L_795:
        /*003c*/ 	.byte	0x03, 0x1b
        /*003e*/ 	.short	0x0080


	//----- nvinfo : EIATTR_EXTERNS
	.align		4
        /*0040*/ 	.byte	0x04, 0x0f
        /*0042*/ 	.short	(.L_797 - .L_796)


	//   ....[0]....
	.align		4
.L_796:
        /*0044*/ 	.word	index@(__assertfail)


	//----- nvinfo : EIATTR_MERCURY_ISA_VERSION
	.align		4
.L_797:
        /*0048*/ 	.byte	0x03, 0x5f
        /*004a*/ 	.short	0x0000


	//----- nvinfo : EIATTR_SYSCALL_OFFSETS
	.align		4
        /*004c*/ 	.byte	0x04, 0x46
        /*004e*/ 	.short	(.L_799 - .L_798)


	//   ....[0]....
.L_798:
        /*0050*/ 	.word	0x00001d80


	//   ....[1]....
        /*0054*/ 	.word	0x000035c0


	//   ....[2]....
        /*0058*/ 	.word	0x000053a0


	//   ....[3]....
        /*005c*/ 	.word	0x00006bc0


	//   ....[4]....
        /*0060*/ 	.word	0x00008970


	//   ....[5]....
        /*0064*/ 	.word	0x0000a190


	//   ....[6]....
        /*0068*/ 	.word	0x0000bf50


	//   ....[7]....
        /*006c*/ 	.word	0x0000d770


	//----- nvinfo : EIATTR_EXIT_INSTR_OFFSETS
	.align		4
.L_799:
        /*0070*/ 	.byte	0x04, 0x1c
        /*0072*/ 	.short	(.L_801 - .L_800)


	//   ....[0]....
.L_800:
        /*0074*/ 	.word	0x0000a230


	//   ....[1]....
        /*0078*/ 	.word	0x0000c8c0


	//   ....[2]....
        /*007c*/ 	.word	0x0000c900


	//   ....[3]....
        /*0080*/ 	.word	0x0000c990


	//   ....[4]....
        /*0084*/ 	.word	0x0000c9c0


	//   ....[5]....
        /*0088*/ 	.word	0x0000c9f0


	//   ....[6]....
        /*008c*/ 	.word	0x0000caa0


	//   ....[7]....
        /*0090*/ 	.word	0x0000cb00


	//   ....[8]....
        /*0094*/ 	.word	0x0000cbc0


	//   ....[9]....
        /*0098*/ 	.word	0x0000cc30


	//   ....[10]....
        /*009c*/ 	.word	0x0000cc50


	//   ....[11]....
        /*00a0*/ 	.word	0x0000cd10


	//   ....[12]....
        /*00a4*/ 	.word	0x0000cd40


	//   ....[13]....
        /*00a8*/ 	.word	0x0000cef0


	//   ....[14]....
        /*00ac*/ 	.word	0x0000d070


	//   ....[15]....
        /*00b0*/ 	.word	0x0000d0d0


	//   ....[16]....
        /*00b4*/ 	.word	0x0000d180


	//   ....[17]....
        /*00b8*/ 	.word	0x0000d320


	//   ....[18]....
        /*00bc*/ 	.word	0x0000d4c0


	//   ....[19]....
        /*00c0*/ 	.word	0x0000d640


	//   ....[20]....
        /*00c4*/ 	.word	0x0000d780


	//   ....[21]....
        /*00c8*/ 	.word	0x0000d7b0


	//   ....[22]....
        /*00cc*/ 	.word	0x0000d7e0


	//----- nvinfo : EIATTR_MAX_THREADS
	.align		4
.L_801:
        /*00d0*/ 	.byte	0x04, 0x05
        /*00d2*/ 	.short	(.L_803 - .L_802)
.L_802:
        /*00d4*/ 	.word	0x00000080
        /*00d8*/ 	.word	0x00000001
        /*00dc*/ 	.word	0x00000001


	//----- nvinfo : EIATTR_CRS_STACK_SIZE
	.align		4
.L_803:
        /*00e0*/ 	.byte	0x04, 0x1e
        /*00e2*/ 	.short	(.L_805 - .L_804)
.L_804:
        /*00e4*/ 	.word	0x00000000
.L_805:


//--------------------- .nv.info._ZN2at6native27unrolled_elementwise_kernelIZZZNS0_17asinh_kernel_cudaERNS_18TensorIteratorBaseEENKUlvE0_clEvENKUlvE_clEvEUldE_St5arrayIPcLm2EELi4E23TrivialOffsetCalculatorILi1EjESB_NS0_6memory12LoadWithCastILi1EEENSC_13StoreWithCastILi1EEEEEviT_T0_T2_T3_T4_T5_ --------------------------
	.section	.nv.info._ZN2at6native27unrolled_elementwise_kernelIZZZNS0_17asinh_kernel_cudaERNS_18TensorIteratorBaseEENKUlvE0_clEvENKUlvE_clEvEUldE_St5arrayIPcLm2EELi4E23TrivialOffsetCalculatorILi1EjESB_NS0_6memory12LoadWithCastILi1EEENSC_13StoreWithCastILi1EEEEEviT_T0_T2_T3_T4_T5_,"",@"SHT_CUDA_INFO"
	.sectionflags	@""
	.align	4


	//----- nvinfo : EIATTR_CUDA_API_VERSION
	.align		4
        /*0000*/ 	.byte	0x04, 0x37
        /*0002*/ 	.short	(.L_807 - .L_806)
.L_806:
        /*0004*/ 	.word	0x00000082


	//----- nvinfo : EIATTR_SW2861232_WAR
	.align		4
.L_807:
        /*0008*/ 	.byte	0x01, 0x35
	.zero		2


	//----- nvinfo : EIATTR_PARAM_CBANK
	.align		4
        /*000c*/ 	.byte	0x04, 0x0a
        /*000e*/ 	.short	(.L_809 - .L_808)
	.align		4
.L_808:
        /*0010*/ 	.word	index@(.nv.constant0._ZN2at6native27unrolled_elementwise_kernelIZZZNS0_17asinh_kernel_cudaERNS_18TensorIteratorBaseEENKUlvE0_clEvENKUlvE_clEvEUldE_St5arrayIPcLm2EELi4E23TrivialOffsetCalculatorILi1EjESB_NS0_6memory12LoadWithCastILi1EEENSC_13StoreWithCastILi1EEEEEviT_T0_T2_T3_T4_T5_)
        /*0014*/ 	.short	0x0160
        /*0016*/ 	.short	0x002c


	//----- nvinfo : EIATTR_CBANK_PARAM_SIZE
	.align		4
.L_809:
        /*0018*/ 	.byte	0x03, 0x19
        /*001a*/ 	.short	0x002c


	//----- nvinfo : EIATTR_KPARAM_INFO
	.align		4
        /*001c*/ 	.byte	0x04, 0x17
        /*001e*/ 	.short	(.L_811 - .L_810)
.L_810:
        /*0020*/ 	.word	0x00000000
        /*0024*/ 	.short	0x0006
        /*0026*/ 	.short	0x0024
        /*0028*/ 	.byte	0x00, 0xf0, 0x21, 0x00


	//----- nvinfo : EIATTR_KPARAM_INFO
	.align		4
.L_811:
        /*002c*/ 	.byte	0x04, 0x17
        /*002e*/ 	.short	(.L_813 - .L_812)
.L_812:
        /*0030*/ 	.word	0x00000000
        /*0034*/ 	.short	0x0005
        /*0036*/ 	.short	0x001c
        /*0038*/ 	.byte	0x00, 0xf0, 0x21, 0x00


	//----- nvinfo : EIATTR_KPARAM_INFO
	.align		4
.L_813:
        /*003c*/ 	.byte	0x04, 0x17
        /*003e*/ 	.short	(.L_815 - .L_814)
.L_814:
        /*0040*/ 	.word	0x00000000
        /*0044*/ 	.short	0x0004
        /*0046*/ 	.short	0x0019
        /*0048*/ 	.byte	0x00, 0xf0, 0x05, 0x00


	//----- nvinfo : EIATTR_KPARAM_INFO
	.align		4
.L_815:
        /*004c*/ 	.byte	0x04, 0x17
        /*004e*/ 	.short	(.L_817 - .L_816)
.L_816:
        /*0050*/ 	.word	0x00000000
        /*0054*/ 	.short	0x0003
        /*0056*/ 	.short	0x0018
        /*0058*/ 	.byte	0x00, 0xf0, 0x05, 0x00


	//----- nvinfo : EIATTR_KPARAM_INFO
	.align		4
.L_817:
        /*005c*/ 	.byte	0x04, 0x17
        /*005e*/ 	.short	(.L_819 - .L_818)
.L_818:
        /*0060*/ 	.word	0x00000000
        /*0064*/ 	.short	0x0002
        /*0066*/ 	.short	0x0008
        /*0068*/ 	.byte	0x00, 0xf0, 0x41, 0x00


	//----- nvinfo : EIATTR_KPARAM_INFO
	.align		4
.L_819:
        /*006c*/ 	.byte	0x04, 0x17
        /*006e*/ 	.short	(.L_821 - .L_820)
.L_820:
        /*0070*/ 	.word	0x00000000
        /*0074*/ 	.short	0x0001
        /*0076*/ 	.short	0x0004
        /*0078*/ 	.byte	0x00, 0xf0, 0x05, 0x00


	//----- nvinfo : EIATTR_KPARAM_INFO
	.align		4
.L_821:
        /*007c*/ 	.byte	0x04, 0x17
        /*007e*/ 	.short	(.L_823 - .L_822)
.L_822:
        /*0080*/ 	.word	0x00000000
        /*0084*/ 	.short	0x0000
        /*0086*/ 	.short	0x0000
        /*0088*/ 	.byte	0x00, 0xf0, 0x11, 0x00


	//----- nvinfo : EIATTR_MAXREG_COUNT
	.align		4
.L_823:
        /*008c*/ 	.byte	0x03, 0x1b
        /*008e*/ 	.short	0x00ff


	//----- nvinfo : EIATTR_EXTERNS
	.align		4
        /*0090*/ 	.byte	0x04, 0x0f
        /*0092*/ 	.short	(.L_825 - .L_824)


	//   ....[0]....
	.align		4
.L_824:
        /*0094*/ 	.word	index@(__assertfail)


	//----- nvinfo : EIATTR_MERCURY_ISA_VERSION
	.align		4
.L_825:
        /*0098*/ 	.byte	0x03, 0x5f
        /*009a*/ 	.short	0x0000


	//----- nvinfo : EIATTR_SYSCALL_OFFSETS
	.align		4
        /*009c*/ 	.byte	0x04, 0x46
        /*009e*/ 	.short	(.L_827 - .L_826)


	//   ....[0]....
.L_826:
        /*00a0*/ 	.word	0x00000f90


	//   ....[1]....
        /*00a4*/ 	.word	0x00001f40


	//   ....[2]....
        /*00a8*/ 	.word	0x00002f00


	//   ....[3]....
        /*00ac*/ 	.word	0x00003e90


	//   ....[4]....
        /*00b0*/ 	.word	0x00007250


	//   ....[5]....
        /*00b4*/ 	.word	0x000082e0


	//   ....[6]....
        /*00b8*/ 	.word	0x00009330


	//   ....[7]....
        /*00bc*/ 	.word	0x0000a3a0


	//----- nvinfo : EIATTR_EXIT_INSTR_OFFSETS
	.align		4
.L_827:
        /*00c0*/ 	.byte	0x04, 0x1c
        /*00c2*/ 	.short	(.L_829 - .L_828)


	//   ....[0]....
.L_828:
        /*00c4*/ 	.word	0x000093d0


	//   ....[1]....
        /*00c8*/ 	.word	0x000094f0


	//   ....[2]....
        /*00cc*/ 	.word	0x00009530


	//   ....[3]....
        /*00d0*/ 	.word	0x000095c0


	//   ....[4]....
        /*00d4*/ 	.word	0x000095f0


	//   ....[5]....
        /*00d8*/ 	.word	0x00009620


	//   ....[6]....
        /*00dc*/ 	.word	0x000096d0


	//   ....[7]....
        /*00e0*/ 	.word	0x00009730


	//   ....[8]....
        /*00e4*/ 	.word	0x000097f0


	//   ....[9]....
        /*00e8*/ 	.word	0x00009860


	//   ....[10]....
        /*00ec*/ 	.word	0x00009880


	//   ....[11]....
        /*00f0*/ 	.word	0x00009940


	//   ....[12]....
        /*00f4*/ 	.word	0x00009970


	//   ....[13]....
        /*00f8*/ 	.word	0x00009b20


	//   ....[14]....
        /*00fc*/ 	.word	0x00009ca0


	//   ....[15]....
        /*0100*/ 	.word	0x00009d00


	//   ....[16]....
        /*0104*/ 	.word	0x00009db0


	//   ....[17]....
        /*0108*/ 	.word	0x00009f50


	//   ....[18]....
        /*010c*/ 	.word	0x0000a0f0


	//   ....[19]....
        /*0110*/ 	.word	0x0000a270


	//   ....[20]....
        /*0114*/ 	.word	0x0000a3b0


	//   ....[21]....
        /*0118*/ 	.word	0x0000a3e0


	//   ....[22]....
        /*011c*/ 	.word	0x0000a410


	//----- nvinfo : EIATTR_MAX_THREADS
	.align		4
.L_829:
        /*0120*/ 	.byte	0x04, 0x05
        /*0122*/ 	.short	(.L_831 - .L_830)
.L_830:
        /*0124*/ 	.word	0x00000080
        /*0128*/ 	.word	0x00000001
        /*012c*/ 	.word	0x00000001


	//----- nvinfo : EIATTR_CRS_STACK_SIZE
	.align		4
.L_831:
        /*0130*/ 	.byte	0x04, 0x1e
        /*0132*/ 	.short	(.L_833 - .L_832)
.L_832:
        /*0134*/ 	.word	0x00000000
.L_833:


//--------------------- .nv.info._ZN2at6native18elementwise_kernelILi128ELi2EZNS0_22gpu_kernel_impl_nocastIZZZNS0_17asinh_kernel_cudaERNS_18TensorIteratorBaseEENKUlvE0_clEvENKUlvE_clEvEUldE_EEvS4_RKT_EUliE_EEviT1_ --------------------------
	.section	.nv.info._ZN2at6native18elementwise_kernelILi128ELi2EZNS0_22gpu_kernel_impl_nocastIZZZNS0_17asinh_kernel_cudaERNS_18TensorIteratorBaseEENKUlvE0_clEvENKUlvE_clEvEUldE_EEvS4_RKT_EUliE_EEviT1_,"",@"SHT_CUDA_INFO"
	.sectionflags	@""
	.align	4


	//----- nvinfo : EIATTR_CUDA_API_VERSION
	.align		4
        /*0000*/ 	.byte	0x04, 0x37
        /*0002*/ 	.short	(.L_835 - .L_834)
.L_834:
        /*0004*/ 	.word	0x00000082


	//----- nvinfo : EIATTR_SW2861232_WAR
	.align		4
.L_835:
        /*0008*/ 	.byte	0x01, 0x35
	.zero		2


	//----- nvinfo : EIATTR_PARAM_CBANK
	.align		4
        /*000c*/ 	.byte	0x04, 0x0a
        /*000e*/ 	.short	(.L_837 - .L_836)
	.align		4
.L_836:
        /*0010*/ 	.word	index@(.nv.constant0._ZN2at6native18elementwise_kernelILi128ELi2EZNS0_22gpu_kernel_impl_nocastIZZZNS0_17asinh_kernel_cudaERNS_18TensorIteratorBaseEENKUlvE0_clEvENKUlvE_clEvEUldE_EEvS4_RKT_EUliE_EEviT1_)
        /*0014*/ 	.short	0x0160
        /*0016*/ 	.short	0x0220


	//----- nvinfo : EIATTR_CBANK_PARAM_SIZE
	.align		4
.L_837:
        /*0018*/ 	.byte	0x03, 0x19
        /*001a*/ 	.short	0x0220


	//----- nvinfo : EIATTR_KPARAM_INFO
	.align		4
        /*001c*/ 	.byte	0x04, 0x17
        /*001e*/ 	.short	(.L_839 - .L_838)
.L_838:
        /*0020*/ 	.word	0x00000000
        /*0024*/ 	.short	0x0001
        /*0026*/ 	.short	0x0008
        /*0028*/ 	.byte	0x00, 0xf0, 0x61, 0x08


	//----- nvinfo : EIATTR_KPARAM_INFO
	.align		4
.L_839:
        /*002c*/ 	.byte	0x04, 0x17
        /*002e*/ 	.short	(.L_841 - .L_840)
.L_840:
        /*0030*/ 	.word	0x00000000
        /*0034*/ 	.short	0x0000
        /*0036*/ 	.short	0x0000
        /*0038*/ 	.byte	0x00, 0xf0, 0x11, 0x00


	//----- nvinfo : EIATTR_MAXREG_COUNT
	.align		4
.L_841:
        /*003c*/ 	.byte	0x03, 0x1b
        /*003e*/ 	.short	0x0080


	//----- nvinfo : EIATTR_MERCURY_ISA_VERSION
	.align		4
        /*0040*/ 	.byte	0x03, 0x5f
        /*0042*/ 	.short	0x0000


	//----- nvinfo : EIATTR_EXIT_INSTR_OFFSETS
	.align		4
        /*0044*/ 	.byte	0x04, 0x1c
        /*0046*/ 	.short	(.L_843 - .L_842)


	//   ....[0]....
.L_842:
        /*0048*/ 	.word	0x00001770


	//   ....[1]....
        /*004c*/ 	.word	0x00002e20


	//----- nvinfo : EIATTR_MAX_THREADS
	.align		4
.L_843:
        /*0050*/ 	.byte	0x04, 0x05
        /*0052*/ 	.short	(.L_845 - .L_844)
.L_844:
        /*0054*/ 	.word	0x00000080
        /*0058*/ 	.word	0x00000001
        /*005c*/ 	.word	0x00000001


	//----- nvinfo : EIATTR_CRS_STACK_SIZE
	.align		4
.L_845:
        /*0060*/ 	.byte	0x04, 0x1e
        /*0062*/ 	.short	(.L_847 - .L_846)
.L_846:
        /*0064*/ 	.word	0x00000000
.L_847:


//--------------------- .nv.info._ZN2at6native27unrolled_elementwise_kernelIZZZNS0_17asinh_kernel_cudaERNS_18TensorIteratorBaseEENKUlvE0_clEvENKUlvE_clEvEUldE_St5arrayIPcLm2EELi4E23TrivialOffsetCalculatorILi1EjESB_NS0_6memory15LoadWithoutCastENSC_16StoreWithoutCastEEEviT_T0_T2_T3_T4_T5_ --------------------------
	.section	.nv.info._ZN2at6native27unrolled_elementwise_kernelIZZZNS0_17asinh_kernel_cudaERNS_18TensorIteratorBaseEENKUlvE0_clEvENKUlvE_clEvEUldE_St5arrayIPcLm2EELi4E23TrivialOffsetCalculatorILi1EjESB_NS0_6memory15LoadWithoutCastENSC_16StoreWithoutCastEEEviT_T0_T2_T3_T4_T5_,"",@"SHT_CUDA_INFO"
	.sectionflags	@""
	.align	4


	//----- nvinfo : EIATTR_CUDA_API_VERSION
	.align		4
        /*0000*/ 	.byte	0x04, 0x37
        /*0002*/ 	.short	(.L_849 - .L_848)
.L_848:
        /*0004*/ 	.word	0x00000082


	//----- nvinfo : EIATTR_SW2861232_WAR
	.align		4
.L_849:
        /*0008*/ 	.byte	0x01, 0x35
	.zero		2


	//----- nvinfo : EIATTR_PARAM_CBANK
	.align		4
        /*000c*/ 	.byte	0x04, 0x0a
        /*000e*/ 	.short	(.L_851 - .L_850)
	.align		4
.L_850:
        /*0010*/ 	.word	index@(.nv.constant0._ZN2at6native27unrolled_elementwise_kernelIZZZNS0_17asinh_kernel_cudaERNS_18TensorIteratorBaseEENKUlvE0_clEvENKUlvE_clEvEUldE_St5arrayIPcLm2EELi4E23TrivialOffsetCalculatorILi1EjESB_NS0_6memory15LoadWithoutCastENSC_16StoreWithoutCastEEEviT_T0_T2_T3_T4_T5_)
        /*0014*/ 	.short	0x0160
        /*0016*/ 	.short	0x001c


	//----- nvinfo : EIATTR_CBANK_PARAM_SIZE
	.align		4
.L_851:
        /*0018*/ 	.byte	0x03, 0x19
        /*001a*/ 	.short	0x001c


	//----- nvinfo : EIATTR_KPARAM_INFO
	.align		4
        /*001c*/ 	.byte	0x04, 0x17
        /*001e*/ 	.short	(.L_853 - .L_852)
.L_852:
        /*0020*/ 	.word	0x00000000
        /*0024*/ 	.short	0x0006
        /*0026*/ 	.short	0x001b
        /*0028*/ 	.byte	0x00, 0xf0, 0x05, 0x00


	//----- nvinfo : EIATTR_KPARAM_INFO
	.align		4
.L_853:
        /*002c*/ 	.byte	0x04, 0x17
        /*002e*/ 	.short	(.L_855 - .L_854)
.L_854:
        /*0030*/ 	.word	0x00000000
        /*0034*/ 	.short	0x0005
        /*0036*/ 	.short	0x001a
        /*0038*/ 	.byte	0x00, 0xf0, 0x05, 0x00


	//----- nvinfo : EIATTR_KPARAM_INFO
	.align		4
.L_855:
        /*003c*/ 	.byte	0x04, 0x17
        /*003e*/ 	.short	(.L_857 - .L_856)
.L_856:
        /*0040*/ 	.word	0x00000000
        /*0044*/ 	.short	0x0004
        /*0046*/ 	.short	0x0019
        /*0048*/ 	.byte	0x00, 0xf0, 0x05, 0x00


	//----- nvinfo : EIATTR_KPARAM_INFO
	.align		4
.L_857:
        /*004c*/ 	.byte	0x04, 0x17
        /*004e*/ 	.short	(.L_859 - .L_858)
.L_858:
        /*0050*/ 	.word	0x00000000
        /*0054*/ 	.short	0x0003
        /*0056*/ 	.short	0x0018
        /*0058*/ 	.byte	0x00, 0xf0, 0x05, 0x00


	//----- nvinfo : EIATTR_KPARAM_INFO
	.align		4
.L_859:
        /*005c*/ 	.byte	0x04, 0x17
        /*005e*/ 	.short	(.L_861 - .L_860)
.L_860:
        /*0060*/ 	.word	0x00000000
        /*0064*/ 	.short	0x0002
        /*0066*/ 	.short	0x0008
        /*0068*/ 	.byte	0x00, 0xf0, 0x41, 0x00


	//----- nvinfo : EIATTR_KPARAM_INFO
	.align		4
.L_861:
        /*006c*/ 	.byte	0x04, 0x17
        /*006e*/ 	.short	(.L_863 - .L_862)
.L_862:
        /*0070*/ 	.word	0x00000000
        /*0074*/ 	.short	0x0001
        /*0076*/ 	.short	0x0004
        /*0078*/ 	.byte	0x00, 0xf0, 0x05, 0x00


	//----- nvinfo : EIATTR_KPARAM_INFO
	.align		4
.L_863:
        /*007c*/ 	.byte	0x04, 0x17
        /*007e*/ 	.short	(.L_865 - .L_864)
.L_864:
        /*0080*/ 	.word	0x00000000
        /*0084*/ 	.short	0x0000
        /*0086*/ 	.short	0x0000
        /*0088*/ 	.byte	0x00, 0xf0, 0x11, 0x00


	//----- nvinfo : EIATTR_MAXREG_COUNT
	.align		4
.L_865:
        /*008c*/ 	.byte	0x03, 0x1b
        /*008e*/ 	.short	0x00ff


	//----- nvinfo : EIATTR_MERCURY_ISA_VERSION
	.align		4
        /*0090*/ 	.byte	0x03, 0x5f
        /*0092*/ 	.short	0x0000


	//----- nvinfo : EIATTR_EXIT_INSTR_OFFSETS
	.align		4
        /*0094*/ 	.byte	0x04, 0x1c
        /*0096*/ 	.short	(.L_867 - .L_866)


	//   ....[0]....
.L_866:
        /*0098*/ 	.word	0x00002580


	//   ....[1]....
        /*009c*/ 	.word	0x000025d0


	//----- nvinfo : EIATTR_MAX_THREADS
	.align		4
.L_867:
        /*00a0*/ 	.byte	0x04, 0x05
        /*00a2*/ 	.short	(.L_869 - .L_868)
.L_868:
        /*00a4*/ 	.word	0x00000080
        /*00a8*/ 	.word	0x00000001
        /*00ac*/ 	.word	0x00000001


	//----- nvinfo : EIATTR_CRS_STACK_SIZE
	.align		4
.L_869:
        /*00b0*/ 	.byte	0x04, 0x1e
        /*00b2*/ 	.short	(.L_871 - .L_870)
.L_870:
        /*00b4*/ 	.word	0x00000000
.L_871:


//--------------------- .nv.info._ZN2at6native29vectorized_elementwise_kernelILi2EZZZNS0_17asinh_kernel_cudaERNS_18TensorIteratorBaseEENKUlvE0_clEvENKUlvE_clEvEUldE_St5arrayIPcLm2EEEEviT0_T1_ --------------------------
	.section	.nv.info._ZN2at6native29vectorized_elementwise_kernelILi2EZZZNS0_17asinh_kernel_cudaERNS_18TensorIteratorBaseEENKUlvE0_clEvENKUlvE_clEvEUldE_St5arrayIPcLm2EEEEviT0_T1_,"",@"SHT_CUDA_INFO"
	.sectionflags	@""
	.align	4


	//----- nvinfo : EIATTR_CUDA_API_VERSION
	.align		4
        /*0000*/ 	.byte	0x04, 0x37
        /*0002*/ 	.short	(.L_873 - .L_872)
.L_872:
        /*0004*/ 	.word	0x00000082


	//----- nvinfo : EIATTR_SW2861232_WAR
	.align		4
.L_873:
        /*0008*/ 	.byte	0x01, 0x35
	.zero		2


	//----- nvinfo : EIATTR_PARAM_CBANK
	.align		4
        /*000c*/ 	.byte	0x04, 0x0a
        /*000e*/ 	.short	(.L_875 - .L_874)
	.align		4
.L_874:
        /*0010*/ 	.word	index@(.nv.constant0._ZN2at6native29vectorized_elementwise_kernelILi2EZZZNS0_17asinh_kernel_cudaERNS_18TensorIteratorBaseEENKUlvE0_clEvENKUlvE_clEvEUldE_St5arrayIPcLm2EEEEviT0_T1_)
        /*0014*/ 	.short	0x0160
        /*0016*/ 	.short	0x0018


	//----- nvinfo : EIATTR_CBANK_PARAM_SIZE
	.align		4
.L_875:
        /*0018*/ 	.byte	0x03, 0x19
        /*001a*/ 	.short	0x0018


	//----- nvinfo : EIATTR_KPARAM_INFO
	.align		4
        /*001c*/ 	.byte	0x04, 0x17
        /*001e*/ 	.short	(.L_877 - .L_876)
.L_876:
        /*0020*/ 	.word	0x00000000
        /*0024*/ 	.short	0x0002
        /*0026*/ 	.short	0x0008
        /*0028*/ 	.byte	0x00, 0xf0, 0x41, 0x00


	//----- nvinfo : EIATTR_KPARAM_INFO
	.align		4
.L_877:
        /*002c*/ 	.byte	0x04, 0x17
        /*002e*/ 	.short	(.L_879 - .L_878)
.L_878:
        /*0030*/ 	.word	0x00000000
        /*0034*/ 	.short	0x0001
        /*0036*/ 	.short	0x0004
        /*0038*/ 	.byte	0x00, 0xf0, 0x05, 0x00


	//----- nvinfo : EIATTR_KPARAM_INFO
	.align		4
.L_879:
        /*003c*/ 	.byte	0x04, 0x17
        /*003e*/ 	.short	(.L_881 - .L_880)
.L_880:
        /*0040*/ 	.word	0x00000000
        /*0044*/ 	.short	0x0000
        /*0046*/ 	.short	0x0000
        /*0048*/ 	.byte	0x00, 0xf0, 0x11, 0x00


	//----- nvinfo : EIATTR_MAXREG_COUNT
	.align		4
.L_881:
        /*004c*/ 	.byte	0x03, 0x1b
        /*004e*/ 	.short	0x00ff


	//----- nvinfo : EIATTR_MERCURY_ISA_VERSION
	.align		4
        /*0050*/ 	.byte	0x03, 0x5f
        /*0052*/ 	.short	0x0000


	//----- nvinfo : EIATTR_EXIT_INSTR_OFFSETS
	.align		4
        /*0054*/ 	.byte	0x04, 0x1c
        /*0056*/ 	.short	(.L_883 - .L_882)


	//   ....[0]....
.L_882:
        /*0058*/ 	.word	0x000041a0


	//   ....[1]....
        /*005c*/ 	.word	0x00008cf0


	//   ....[2]....
        /*0060*/ 	.word	0x00008d40


	//----- nvinfo : EIATTR_MAX_THREADS
	.align		4
.L_883:
        /*0064*/ 	.byte	0x04, 0x05
        /*0066*/ 	.short	(.L_885 - .L_884)
.L_884:
        /*0068*/ 	.word	0x00000080
        /*006c*/ 	.word	0x00000001
        /*0070*/ 	.word	0x00000001


	//----- nvinfo : EIATTR_CRS_STACK_SIZE
	.align		4
.L_885:
        /*0074*/ 	.byte	0x04, 0x1e
        /*0076*/ 	.short	(.L_887 - .L_886)
.L_886:
        /*0078*/ 	.word	0x00000000
.L_887:


//--------------------- .nv.info._ZN2at6native29vectorized_elementwise_kernelILi4EZZZNS0_17asinh_kernel_cudaERNS_18TensorIteratorBaseEENKUlvE0_clEvENKUlvE_clEvEUldE_St5arrayIPcLm2EEEEviT0_T1_ --------------------------
	.section	.nv.info._ZN2at6native29vectorized_elementwise_kernelILi4EZZZNS0_17asinh_kernel_cudaERNS_18TensorIteratorBaseEENKUlvE0_clEvENKUlvE_clEvEUldE_St5arrayIPcLm2EEEEviT0_T1_,"",@"SHT_CUDA_INFO"
	.sectionflags	@""
	.align	4


	//----- nvinfo : EIATTR_CUDA_API_VERSION
	.align		4
        /*0000*/ 	.byte	0x04, 0x37
        /*0002*/ 	.short	(.L_889 - .L_888)
.L_888:
        /*0004*/ 	.word	0x00000082


	//----- nvinfo : EIATTR_SW2861232_WAR
	.align		4
.L_889:
        /*0008*/ 	.byte	0x01, 0x35
	.zero		2


	//----- nvinfo : EIATTR_PARAM_CBANK
	.align		4
        /*000c*/ 	.byte	0x04, 0x0a
        /*000e*/ 	.short	(.L_891 - .L_890)
	.align		4
.L_890:
        /*0010*/ 	.word	index@(.nv.constant0._ZN2at6native29vectorized_elementwise_kernelILi4EZZZNS0_17asinh_kernel_cudaERNS_18TensorIteratorBaseEENKUlvE0_clEvENKUlvE_clEvEUldE_St5arrayIPcLm2EEEEviT0_T1_)
        /*0014*/ 	.short	0x0160
        /*0016*/ 	.short	0x0018


	//----- nvinfo : EIATTR_CBANK_PARAM_SIZE
	.align		4
.L_891:
        /*0018*/ 	.byte	0x03, 0x19
        /*001a*/ 	.short	0x0018


	//----- nvinfo : EIATTR_KPARAM_INFO
	.align		4
        /*001c*/ 	.byte	0x04, 0x17
        /*001e*/ 	.short	(.L_893 - .L_892)
.L_892:
        /*0020*/ 	.word	0x00000000
        /*0024*/ 	.short	0x0002
        /*0026*/ 	.short	0x0008
        /*0028*/ 	.byte	0x00, 0xf0, 0x41, 0x00


	//----- nvinfo : EIATTR_KPARAM_INFO
	.align		4
.L_893:
        /*002c*/ 	.byte	0x04, 0x17
        /*002e*/ 	.short	(.L_895 - .L_894)
.L_894:
        /*0030*/ 	.word	0x00000000
        /*0034*/ 	.short	0x0001
        /*0036*/ 	.short	0x0004
        /*0038*/ 	.byte	0x00, 0xf0, 0x05, 0x00


	//----- nvinfo : EIATTR_KPARAM_INFO
	.align		4
.L_895:
        /*003c*/ 	.byte	0x04, 0x17
        /*003e*/ 	.short	(.L_897 - .L_896)
.L_896:
        /*0040*/ 	.word	0x00000000
        /*0044*/ 	.short	0x0000
        /*0046*/ 	.short	0x0000
        /*0048*/ 	.byte	0x00, 0xf0, 0x11, 0x00


	//----- nvinfo : EIATTR_MAXREG_COUNT
	.align		4
.L_897:
        /*004c*/ 	.byte	0x03, 0x1b
        /*004e*/ 	.short	0x00ff


	//----- nvinfo : EIATTR_MERCURY_ISA_VERSION
	.align		4
        /*0050*/ 	.byte	0x03, 0x5f
        /*0052*/ 	.short	0x0000


	//----- nvinfo : EIATTR_EXIT_INSTR_OFFSETS
	.align		4
        /*0054*/ 	.byte	0x04, 0x1c
        /*0056*/ 	.short	(.L_899 - .L_898)


	//   ....[0]....
.L_898:
        /*0058*/ 	.word	0x000041a0


	//   ....[1]....
        /*005c*/ 	.word	0x00008cf0


	//   ....[2]....
        /*0060*/ 	.word	0x00008d40


	//----- nvinfo : EIATTR_MAX_THREADS
	.align		4
.L_899:
        /*0064*/ 	.byte	0x04, 0x05
        /*0066*/ 	.short	(.L_901 - .L_900)
.L_900:
        /*0068*/ 	.word	0x00000080
        /*006c*/ 	.word	0x00000001
        /*0070*/ 	.word	0x00000001


	//----- nvinfo : EIATTR_CRS_STACK_SIZE
	.align		4
.L_901:
        /*0074*/ 	.byte	0x04, 0x1e
        /*0076*/ 	.short	(.L_903 - .L_902)
.L_902:
        /*0078*/ 	.word	0x00000000
.L_903:


//--------------------- .nv.info._ZN2at6native29vectorized_elementwise_kernelILi8EZZZNS0_17asinh_kernel_cudaERNS_18TensorIteratorBaseEENKUlvE0_clEvENKUlvE_clEvEUldE_St5arrayIPcLm2EEEEviT0_T1_ --------------------------
	.section	.nv.info._ZN2at6native29vectorized_elementwise_kernelILi8EZZZNS0_17asinh_kernel_cudaERNS_18TensorIteratorBaseEENKUlvE0_clEvENKUlvE_clEvEUldE_St5arrayIPcLm2EEEEviT0_T1_,"",@"SHT_CUDA_INFO"
	.sectionflags	@""
	.align	4


	//----- nvinfo : EIATTR_CUDA_API_VERSION
	.align		4
        /*0000*/ 	.byte	0x04, 0x37
        /*0002*/ 	.short	(.L_905 - .L_904)
.L_904:
        /*0004*/ 	.word	0x00000082


	//----- nvinfo : EIATTR_SW2861232_WAR
	.align		4
.L_905:
        /*0008*/ 	.byte	0x01, 0x35
	.zero		2


	//----- nvinfo : EIATTR_PARAM_CBANK
	.align		4
        /*000c*/ 	.byte	0x04, 0x0a
        /*000e*/ 	.short	(.L_907 - .L_906)
	.align		4
.L_906:
        /*0010*/ 	.word	index@(.nv.constant0._ZN2at6native29vectorized_elementwise_kernelILi8EZZZNS0_17asinh_kernel_cudaERNS_18TensorIteratorBaseEENKUlvE0_clEvENKUlvE_clEvEUldE_St5arrayIPcLm2EEEEviT0_T1_)
        /*0014*/ 	.short	0x0160
        /*0016*/ 	.short	0x0018


	//----- nvinfo : EIATTR_CBANK_PARAM_SIZE
	.align		4
.L_907:
        /*0018*/ 	.byte	0x03, 0x19
        /*001a*/ 	.short	0x0018


	//----- nvinfo : EIATTR_KPARAM_INFO
	.align		4
        /*001c*/ 	.byte	0x04, 0x17
        /*001e*/ 	.short	(.L_909 - .L_908)
.L_908:
        /*0020*/ 	.word	0x00000000
        /*0024*/ 	.short	0x0002
        /*0026*/ 	.short	0x0008
        /*0028*/ 	.byte	0x00, 0xf0, 0x41, 0x00


	//----- nvinfo : EIATTR_KPARAM_INFO
	.align		4
.L_909:
        /*002c*/ 	.byte	0x04, 0x17
        /*002e*/ 	.short	(.L_911 - .L_910)
.L_910:
        /*0030*/ 	.word	0x00000000
        /*0034*/ 	.short	0x0001
        /*0036*/ 	.short	0x0004
        /*0038*/ 	.byte	0x00, 0xf0, 0x05, 0x00


	//----- nvinfo : EIATTR_KPARAM_INFO
	.align		4
.L_911:
        /*003c*/ 	.byte	0x04, 0x17
        /*003e*/ 	.short	(.L_913 - .L_912)
.L_912:
        /*0040*/ 	.word	0x00000000
        /*0044*/ 	.short	0x0000
        /*0046*/ 	.short	0x0000
        /*0048*/ 	.byte	0x00, 0xf0, 0x11, 0x00


	//----- nvinfo : EIATTR_MAXREG_COUNT
	.align		4
.L_913:
        /*004c*/ 	.byte	0x03, 0x1b
        /*004e*/ 	.short	0x00ff


	//----- nvinfo : EIATTR_MERCURY_ISA_VERSION
	.align		4
        /*0050*/ 	.byte	0x03, 0x5f
        /*0052*/ 	.short	0x0000


	//----- nvinfo : EIATTR_EXIT_INSTR_OFFSETS
	.align		4
        /*0054*/ 	.byte	0x04, 0x1c
        /*0056*/ 	.short	(.L_915 - .L_914)


	//   ....[0]....
.L_914:
        /*0058*/ 	.word	0x00000010


	//----- nvinfo : EIATTR_MAX_THREADS
	.align		4
.L_915:
        /*005c*/ 	.byte	0x04, 0x05
        /*005e*/ 	.short	(.L_917 - .L_916)
.L_916:
        /*0060*/ 	.word	0x00000080
        /*0064*/ 	.word	0x00000001
        /*0068*/ 	.word	0x00000001
.L_917:


//--------------------- .nv.info._ZN2at6native18elementwise_kernelILi128ELi4EZNS0_15gpu_kernel_implIZZZNS0_17asinh_kernel_cudaERNS_18TensorIteratorBaseEENKUlvE_clEvENKUlvE1_clEvEUlN3c107complexINS7_4HalfEEEE_EEvS4_RKT_EUliE_EEviT1_ --------------------------
	.section	.nv.info._ZN2at6native18elementwise_kernelILi128ELi4EZNS0_15gpu_kernel_implIZZZNS0_17asinh_kernel_cudaERNS_18TensorIteratorBaseEENKUlvE_clEvENKUlvE1_clEvEUlN3c107complexINS7_4HalfEEEE_EEvS4_RKT_EUliE_EEviT1_,"",@"SHT_CUDA_INFO"
	.sectionflags	@""
	.align	4


	//----- nvinfo : EIATTR_CUDA_API_VERSION
	.align		4
        /*0000*/ 	.byte	0x04, 0x37
        /*0002*/ 	.short	(.L_919 - .L_918)
.L_918:
        /*0004*/ 	.word	0x00000082


	//----- nvinfo : EIATTR_SW2861232_WAR
	.align		4
.L_919:
        /*0008*/ 	.byte	0x01, 0x35
	.zero		2


	//----- nvinfo : EIATTR_PARAM_CBANK
	.align		4
        /*000c*/ 	.byte	0x04, 0x0a
        /*000e*/ 	.short	(.L_921 - .L_920)
	.align		4
.L_920:
        /*0010*/ 	.word	index@(.nv.constant0._ZN2at6native18elementwise_kernelILi128ELi4EZNS0_15gpu_kernel_implIZZZNS0_17asinh_kernel_cudaERNS_18TensorIteratorBaseEENKUlvE_clEvENKUlvE1_clEvEUlN3c107complexINS7_4HalfEEEE_EEvS4_RKT_EUliE_EEviT1_)
        /*0014*/ 	.short	0x0160
        /*0016*/ 	.short	0x0220


	//----- nvinfo : EIATTR_CBANK_PARAM_SIZE
	.align		4
.L_921:
        /*0018*/ 	.byte	0x03, 0x19
        /*001a*/ 	.short	0x0220


	//----- nvinfo : EIATTR_KPARAM_INFO
	.align		4
        /*001c*/ 	.byte	0x04, 0x17
        /*001e*/ 	.short	(.L_923 - .L_922)
.L_922:
        /*0020*/ 	.word	0x00000000
        /*0024*/ 	.short	0x0001
        /*0026*/ 	.short	0x0008
        /*0028*/ 	.byte	0x00, 0xf0, 0x61, 0x08


	//----- nvinfo : EIATTR_KPARAM_INFO
	.align		4
.L_923:
        /*002c*/ 	.byte	0x04, 0x17
        /*002e*/ 	.short	(.L_925 - .L_924)
.L_924:
        /*0030*/ 	.word	0x00000000
        /*0034*/ 	.short	0x0000
        /*0036*/ 	.short	0x0000
        /*0038*/ 	.byte	0x00, 0xf0, 0x11, 0x00


	//----- nvinfo : EIATTR_MAXREG_COUNT
	.align		4
.L_925:
        /*003c*/ 	.byte	0x03, 0x1b
        /*003e*/ 	.short	0x0080


	//----- nvinfo : EIATTR_EXTERNS
	.align		4
        /*0040*/ 	.byte	0x04, 0x0f
        /*0042*/ 	.short	(.L_927 - .L_926)


	//   ....[0]....
	.align		4
.L_926:
        /*0044*/ 	.word	index@(__assertfail)


	//----- nvinfo : EIATTR_MERCURY_ISA_VERSION
	.align		4
.L_927:
        /*0048*/ 	.byte	0x03, 0x5f
        /*004a*/ 	.short	0x0000


	//----- nvinfo : EIATTR_SYSCALL_OFFSETS
	.align		4
        /*004c*/ 	.byte	0x04, 0x46
        /*004e*/ 	.short	(.L_929 - .L_928)


	//   ....[0]....
.L_928:
        /*0050*/ 	.word	0x00001f00


	//   ....[1]....
        /*0054*/ 	.word	0x00005b80


	//   ....[2]....
        /*0058*/ 	.word	0x00007b10


	//   ....[3]....
        /*005c*/ 	.word	0x0000b710


	//   ....[4]....
        /*0060*/ 	.word	0x0000d670


	//   ....[5]....
        /*0064*/ 	.word	0x00011270


	//   ....[6]....
        /*0068*/ 	.word	0x000131e0


	//   ....[7]....
        /*006c*/ 	.word	0x00016de0


	//----- nvinfo : EIATTR_EXIT_INSTR_OFFSETS
	.align		4
.L_929:
        /*0070*/ 	.byte	0x04, 0x1c
        /*0072*/ 	.short	(.L_931 - .L_930)


	//   ....[0]....
.L_930:
        /*0074*/ 	.word	0x00011330


	//   ....[1]....
        /*0078*/ 	.word	0x00015fb0


	//   ....[2]....
        /*007c*/ 	.word	0x00015ff0


	//   ....[3]....
        /*0080*/ 	.word	0x00016090


	//   ....[4]....
        /*0084*/ 	.word	0x000160d0


	//   ....[5]....
        /*0088*/ 	.word	0x00016110


	//   ....[6]....
        /*008c*/ 	.word	0x000161a0


	//   ....[7]....
        /*0090*/ 	.word	0x000161c0


	//   ....[8]....
        /*0094*/ 	.word	0x00016260


	//   ....[9]....
        /*0098*/ 	.word	0x00016280


	//   ....[10]....
        /*009c*/ 	.word	0x000162d0


	//   ....[11]....
        /*00a0*/ 	.word	0x000163e0


	//   ....[12]....
        /*00a4*/ 	.word	0x00016460


	//   ....[13]....
        /*00a8*/ 	.word	0x000165f0


	//   ....[14]....
        /*00ac*/ 	.word	0x00016750


	//   ....[15]....
        /*00b0*/ 	.word	0x00016790


	//   ....[16]....
        /*00b4*/ 	.word	0x00016850


	//   ....[17]....
        /*00b8*/ 	.word	0x000169d0


	//   ....[18]....
        /*00bc*/ 	.word	0x00016b50


	//   ....[19]....
        /*00c0*/ 	.word	0x00016cb0


	//   ....[20]....
        /*00c4*/ 	.word	0x00016df0


	//   ....[21]....
        /*00c8*/ 	.word	0x00016e30


	//   ....[22]....
        /*00cc*/ 	.word	0x00016e70


	//----- nvinfo : EIATTR_MAX_THREADS
	.align		4
.L_931:
        /*00d0*/ 	.byte	0x04, 0x05
        /*00d2*/ 	.short	(.L_933 - .L_932)
.L_932:
        /*00d4*/ 	.word	0x00000080
        /*00d8*/ 	.word	0x00000001
        /*00dc*/ 	.word	0x00000001


	//----- nvinfo : EIATTR_CRS_STACK_SIZE
	.align		4
.L_933:
        /*00e0*/ 	.byte	0x04, 0x1e
        /*00e2*/ 	.short	(.L_935 - .L_934)
.L_934:
        /*00e4*/ 	.word	0x00000000
.L_935:


//--------------------- .nv.info._ZN2at6native27unrolled_elementwise_kernelIZZZNS0_17asinh_kernel_cudaERNS_18TensorIteratorBaseEENKUlvE_clEvENKUlvE1_clEvEUlN3c107complexINS6_4HalfEEEE_St5arrayIPcLm2EELi4E23TrivialOffsetCalculatorILi1EjESF_NS0_6memory12LoadWithCastILi1EEENSG_13StoreWithCastILi1EEEEEviT_T0_T2_T3_T4_T5_ --------------------------
	.section	.nv.info._ZN2at6native27unrolled_elementwise_kernelIZZZNS0_17asinh_kernel_cudaERNS_18TensorIteratorBaseEENKUlvE_clEvENKUlvE1_clEvEUlN3c107complexINS6_4HalfEEEE_St5arrayIPcLm2EELi4E23TrivialOffsetCalculatorILi1EjESF_NS0_6memory12LoadWithCastILi1EEENSG_13StoreWithCastILi1EEEEEviT_T0_T2_T3_T4_T5_,"",@"SHT_CUDA_INFO"
	.sectionflags	@""
	.align	4


	//----- nvinfo : EIATTR_CUDA_API_VERSION
	.align		4
        /*0000*/ 	.byte	0x04, 0x37
        /*0002*/ 	.short	(.L_937 - .L_936)
.L_936:
        /*0004*/ 	.word	0x00000082


	//----- nvinfo : EIATTR_SW2861232_WAR
	.align		4
.L_937:
        /*0008*/ 	.byte	0x01, 0x35
	.zero		2


	//----- nvinfo : EIATTR_PARAM_CBANK
	.align		4
        /*000c*/ 	.byte	0x04, 0x0a
        /*000e*/ 	.short	(.L_939 - .L_938)
	.align		4
.L_938:
        /*0010*/ 	.word	index@(.nv.constant0._ZN2at6native27unrolled_elementwise_kernelIZZZNS0_17asinh_kernel_cudaERNS_18TensorIteratorBaseEENKUlvE_clEvENKUlvE1_clEvEUlN3c107complexINS6_4HalfEEEE_St5arrayIPcLm2EELi4E23TrivialOffsetCalculatorILi1EjESF_NS0_6memory12LoadWithCastILi1EEENSG_13StoreWithCastILi1EEEEEviT_T0_T2_T3_T4_T5_)
        /*0014*/ 	.short	0x0160
        /*0016*/ 	.short	0x002c


	//----- nvinfo : EIATTR_CBANK_PARAM_SIZE
	.align		4
.L_939:
        /*0018*/ 	.byte	0x03, 0x19
        /*001a*/ 	.short	0x002c


	//----- nvinfo : EIATTR_KPARAM_INFO
	.align		4
        /*001c*/ 	.byte	0x04, 0x17
        /*001e*/ 	.short	(.L_941 - .L_940)
.L_940:
        /*0020*/ 	.word	0x00000000
        /*0024*/ 	.short	0x0006
        /*0026*/ 	.short	0x0024
        /*0028*/ 	.byte	0x00, 0xf0, 0x21, 0x00


	//----- nvinfo : EIATTR_KPARAM_INFO
	.align		4
.L_941:
        /*002c*/ 	.byte	0x04, 0x17
        /*002e*/ 	.short	(.L_943 - .L_942)
.L_942:
        /*0030*/ 	.word	0x00000000
        /*0034*/ 	.short	0x0005
        /*0036*/ 	.short	0x001c
        /*0038*/ 	.byte	0x00, 0xf0, 0x21, 0x00


	//----- nvinfo : EIATTR_KPARAM_INFO
	.align		4
.L_943:
        /*003c*/ 	.byte	0x04, 0x17
        /*003e*/ 	.short	(.L_945 - .L_944)
.L_944:
        /*0040*/ 	.word	0x00000000
        /*0044*/ 	.short	0x0004
        /*0046*/ 	.short	0x0019
        /*0048*/ 	.byte	0x00, 0xf0, 0x05, 0x00


	//----- nvinfo : EIATTR_KPARAM_INFO
	.align		4
.L_945:
        /*004c*/ 	.byte	0x04, 0x17
        /*004e*/ 	.short	(.L_947 - .L_946)
.L_946:
        /*0050*/ 	.word	0x00000000
        /*0054*/ 	.short	0x0003
        /*0056*/ 	.short	0x0018
        /*0058*/ 	.byte	0x00, 0xf0, 0x05, 0x00


	//----- nvinfo : EIATTR_KPARAM_INFO
	.align		4
.L_947:
        /*005c*/ 	.byte	0x04, 0x17
        /*005e*/ 	.short	(.L_949 - .L_948)
.L_948:
        /*0060*/ 	.word	0x00000000
        /*0064*/ 	.short	0x0002
        /*0066*/ 	.short	0x0008
        /*0068*/ 	.byte	0x00, 0xf0, 0x41, 0x00


	//----- nvinfo : EIATTR_KPARAM_INFO
	.align		4
.L_949:
        /*006c*/ 	.byte	0x04, 0x17
        /*006e*/ 	.short	(.L_951 - .L_950)
.L_950:
        /*0070*/ 	.word	0x00000000
        /*0074*/ 	.short	0x0001
        /*0076*/ 	.short	0x0004
        /*0078*/ 	.byte	0x00, 0xf0, 0x05, 0x00


	//----- nvinfo : EIATTR_KPARAM_INFO
	.align		4
.L_951:
        /*007c*/ 	.byte	0x04, 0x17
        /*007e*/ 	.short	(.L_953 - .L_952)
.L_952:
        /*0080*/ 	.word	0x00000000
        /*0084*/ 	.short	0x0000
        /*0086*/ 	.short	0x0000
        /*0088*/ 	.byte	0x00, 0xf0, 0x11, 0x00


	//----- nvinfo : EIATTR_MAXREG_COUNT
	.align		4
.L_953:
        /*008c*/ 	.byte	0x03, 0x1b
        /*008e*/ 	.short	0x00ff


	//----- nvinfo : EIATTR_EXTERNS
	.align		4
        /*0090*/ 	.byte	0x04, 0x0f
        /*0092*/ 	.short	(.L_955 - .L_954)


	//   ....[0]....
	.align		4
.L_954:
        /*0094*/ 	.word	index@(__assertfail)


	//----- nvinfo : EIATTR_MERCURY_ISA_VERSION
	.align		4
.L_955:
        /*0098*/ 	.byte	0x03, 0x5f
        /*009a*/ 	.short	0x0000


	//----- nvinfo : EIATTR_SYSCALL_OFFSETS
	.align		4
        /*009c*/ 	.byte	0x04, 0x46
        /*009e*/ 	.short	(.L_957 - .L_956)


	//   ....[0]....
.L_956:
        /*00a0*/ 	.word	0x00001140


	//   ....[1]....
        /*00a4*/ 	.word	0x000022d0


	//   ....[2]....
        /*00a8*/ 	.word	0x00003480


	//   ....[3]....
        /*00ac*/ 	.word	0x00004600


	//   ....[4]....
        /*00b0*/ 	.word	0x000107b0


	//   ....[5]....
        /*00b4*/ 	.word	0x000117f0


	//   ....[6]....
        /*00b8*/ 	.word	0x00012820


	//   ....[7]....
        /*00bc*/ 	.word	0x00013830


	//----- nvinfo : EIATTR_EXIT_INSTR_OFFSETS
	.align		4
.L_957:
        /*00c0*/ 	.byte	0x04, 0x1c
        /*00c2*/ 	.short	(.L_959 - .L_958)


	//   ....[0]....
.L_958:
        /*00c4*/ 	.word	0x000128e0


	//   ....[1]....
        /*00c8*/ 	.word	0x00012a10


	//   ....[2]....
        /*00cc*/ 	.word	0x00012a50


	//   ....[3]....
        /*00d0*/ 	.word	0x00012af0


	//   ....[4]....
        /*00d4*/ 	.word	0x00012b30


	//   ....[5]....
        /*00d8*/ 	.word	0x00012b70


	//   ....[6]....
        /*00dc*/ 	.word	0x00012c00


	//   ....[7]....
        /*00e0*/ 	.word	0x00012c20


	//   ....[8]....
        /*00e4*/ 	.word	0x00012cc0


	//   ....[9]....
        /*00e8*/ 	.word	0x00012ce0


	//   ....[10]....
        /*00ec*/ 	.word	0x00012d30


	//   ....[11]....
        /*00f0*/ 	.word	0x00012e30


	//   ....[12]....
        /*00f4*/ 	.word	0x00012eb0


	//   ....[13]....
        /*00f8*/ 	.word	0x00013040


	//   ....[14]....
        /*00fc*/ 	.word	0x000131a0


	//   ....[15]....
        /*0100*/ 	.word	0x000131e0


	//   ....[16]....
        /*0104*/ 	.word	0x000132a0


	//   ....[17]....
        /*0108*/ 	.word	0x00013420


	//   ....[18]....
        /*010c*/ 	.word	0x000135a0


	//   ....[19]....
        /*0110*/ 	.word	0x00013700


	//   ....[20]....
        /*0114*/ 	.word	0x00013840


	//   ....[21]....
        /*0118*/ 	.word	0x00013880


	//   ....[22]....
        /*011c*/ 	.word	0x000138c0


	//----- nvinfo : EIATTR_MAX_THREADS
	.align		4
.L_959:
        /*0120*/ 	.byte	0x04, 0x05
        /*0122*/ 	.short	(.L_961 - .L_960)
.L_960:
        /*0124*/ 	.word	0x00000080
        /*0128*/ 	.word	0x00000001
        /*012c*/ 	.word	0x00000001


	//----- nvinfo : EIATTR_CRS_STACK_SIZE
	.align		4
.L_961:
        /*0130*/ 	.byte	0x04, 0x1e
        /*0132*/ 	.short	(.L_963 - .L_962)
.L_962:
        /*0134*/ 	.word	0x00000000
.L_963:


//--------------------- .nv.info._ZN2at6native18elementwise_kernelILi128ELi2EZNS0_22gpu_kernel_impl_nocastIZZZNS0_17asinh_kernel_cudaERNS_18TensorIteratorBaseEENKUlvE_clEvENKUlvE1_clEvEUlN3c107complexINS7_4HalfEEEE_EEvS4_RKT_EUliE_EEviT1_ --------------------------
	.section	.nv.info._ZN2at6native18elementwise_kernelILi128ELi2EZNS0_22gpu_kernel_impl_nocastIZZZNS0_17asinh_kernel_cudaERNS_18TensorIteratorBaseEENKUlvE_clEvENKUlvE1_clEvEUlN3c107complexINS7_4HalfEEEE_EEvS4_RKT_EUliE_EEviT1_,"",@"SHT_CUDA_INFO"
	.sectionflags	@""
	.align	4


	//----- nvinfo : EIATTR_CUDA_API_VERSION
	.align		4
        /*0000*/ 	.byte	0x04, 0x37
        /*0002*/ 	.short	(.L_965 - .L_964)
.L_964:
        /*0004*/ 	.word	0x00000082


	//----- nvinfo : EIATTR_SW2861232_WAR
	.align		4
.L_965:
        /*0008*/ 	.byte	0x01, 0x35
	.zero		2


	//----- nvinfo : EIATTR_PARAM_CBANK
	.align		4
        /*000c*/ 	.byte	0x04, 0x0a
        /*000e*/ 	.short	(.L_967 - .L_966)
	.align		4
.L_966:
        /*0010*/ 	.word	index@(.nv.constant0._ZN2at6native18elementwise_kernelILi128ELi2EZNS0_22gpu_kernel_impl_nocastIZZZNS0_17asinh_kernel_cudaERNS_18TensorIteratorBaseEENKUlvE_clEvENKUlvE1_clEvEUlN3c107complexINS7_4HalfEEEE_EEvS4_RKT_EUliE_EEviT1_)
        /*0014*/ 	.short	0x0160
        /*0016*/ 	.short	0x0220


	//----- nvinfo : EIATTR_CBANK_PARAM_SIZE
	.align		4
.L_967:
        /*0018*/ 	.byte	0x03, 0x19
        /*001a*/ 	.short	0x0220


	//----- nvinfo : EIATTR_KPARAM_INFO
	.align		4
        /*001c*/ 	.byte	0x04, 0x17
        /*001e*/ 	.short	(.L_969 - .L_968)
.L_968:
        /*0020*/ 	.word	0x00000000
        /*0024*/ 	.short	0x0001
        /*0026*/ 	.short	0x0008
        /*0028*/ 	.byte	0x00, 0xf0, 0x61, 0x08


	//----- nvinfo : EIATTR_KPARAM_INFO
	.align		4
.L_969:
        /*002c*/ 	.byte	0x04, 0x17
        /*002e*/ 	.short	(.L_971 - .L_970)
.L_970:
        /*0030*/ 	.word	0x00000000
        /*0034*/ 	.short	0x0000
        /*0036*/ 	.short	0x0000
        /*0038*/ 	.byte	0x00, 0xf0, 0x11, 0x00


	//----- nvinfo : EIATTR_MAXREG_COUNT
	.align		4
.L_971:
        /*003c*/ 	.byte	0x03, 0x1b
        /*003e*/ 	.short	0x0080


	//----- nvinfo : EIATTR_MERCURY_ISA_VERSION
	.align		4
        /*0040*/ 	.byte	0x03, 0x5f
        /*0042*/ 	.short	0x0000


	//----- nvinfo : EIATTR_EXIT_INSTR_OFFSETS
	.align		4
        /*0044*/ 	.byte	0x04, 0x1c
        /*0046*/ 	.short	(.L_973 - .L_972)


	//   ....[0]....
.L_972:
        /*0048*/ 	.word	0x00003b20


	//   ....[1]....
        /*004c*/ 	.word	0x00007590


	//----- nvinfo : EIATTR_MAX_THREADS
	.align		4
.L_973:
        /*0050*/ 	.byte	0x04, 0x05
        /*0052*/ 	.short	(.L_975 - .L_974)
.L_974:
        /*0054*/ 	.word	0x00000080
        /*0058*/ 	.word	0x00000001
        /*005c*/ 	.word	0x00000001


	//----- nvinfo : EIATTR_CRS_STACK_SIZE
	.align		4
.L_975:
        /*0060*/ 	.byte	0x04, 0x1e
        /*0062*/ 	.short	(.L_977 - .L_976)
.L_976:
        /*0064*/ 	.word	0x00000000
.L_977:


//--------------------- .nv.info._ZN2at6native27unrolled_elementwise_kernelIZZZNS0_17asinh_kernel_cudaERNS_18TensorIteratorBaseEENKUlvE_clEvENKUlvE1_clEvEUlN3c107complexINS6_4HalfEEEE_St5arrayIPcLm2EELi4E23TrivialOffsetCalculatorILi1EjESF_NS0_6memory15LoadWithoutCastENSG_16StoreWithoutCastEEEviT_T0_T2_T3_T4_T5_ --------------------------
	.section	.nv.info._ZN2at6native27unrolled_elementwise_kernelIZZZNS0_17asinh_kernel_cudaERNS_18TensorIteratorBaseEENKUlvE_clEvENKUlvE1_clEvEUlN3c107complexINS6_4HalfEEEE_St5arrayIPcLm2EELi4E23TrivialOffsetCalculatorILi1EjESF_NS0_6memory15LoadWithoutCastENSG_16StoreWithoutCastEEEviT_T0_T2_T3_T4_T5_,"",@"SHT_CUDA_INFO"
	.sectionflags	@""
	.align	4


	//----- nvinfo : EIATTR_CUDA_API_VERSION
	.align		4
        /*0000*/ 	.byte	0x04, 0x37
        /*0002*/ 	.short	(.L_979 - .L_978)
.L_978:
        /*0004*/ 	.word	0x00000082


	//----- nvinfo : EIATTR_SW2861232_WAR
	.align		4
.L_979:
        /*0008*/ 	.byte	0x01, 0x35
	.zero		2


	//----- nvinfo : EIATTR_PARAM_CBANK
	.align		4
        /*000c*/ 	.byte	0x04, 0x0a
        /*000e*/ 	.short	(.L_981 - .L_980)
	.align		4
.L_980:
        /*0010*/ 	.word	index@(.nv.constant0._ZN2at6native27unrolled_elementwise_kernelIZZZNS0_17asinh_kernel_cudaERNS_18TensorIteratorBaseEENKUlvE_clEvENKUlvE1_clEvEUlN3c107complexINS6_4HalfEEEE_St5arrayIPcLm2EELi4E23TrivialOffsetCalculatorILi1EjESF_NS0_6memory15LoadWithoutCastENSG_16StoreWithoutCastEEEviT_T0_T2_T3_T4_T5_)
        /*0014*/ 	.short	0x0160
        /*0016*/ 	.short	0x001c


	//----- nvinfo : EIATTR_CBANK_PARAM_SIZE
	.align		4
.L_981:
        /*0018*/ 	.byte	0x03, 0x19
        /*001a*/ 	.short	0x001c


	//----- nvinfo : EIATTR_KPARAM_INFO
	.align		4
        /*001c*/ 	.byte	0x04, 0x17
        /*001e*/ 	.short	(.L_983 - .L_982)
.L_982:
        /*0020*/ 	.word	0x00000000
        /*0024*/ 	.short	0x0006
        /*0026*/ 	.short	0x001b
        /*0028*/ 	.byte	0x00, 0xf0, 0x05, 0x00


	//----- nvinfo : EIATTR_KPARAM_INFO
	.align		4
.L_983:
        /*002c*/ 	.byte	0x04, 0x17
        /*002e*/ 	.short	(.L_985 - .L_984)
.L_984:
        /*0030*/ 	.word	0x00000000
        /*0034*/ 	.short	0x0005
        /*0036*/ 	.short	0x001a
        /*0038*/ 	.byte	0x00, 0xf0, 0x05, 0x00


	//----- nvinfo : EIATTR_KPARAM_INFO
	.align		4
.L_985:
        /*003c*/ 	.byte	0x04, 0x17
        /*003e*/ 	.short	(.L_987 - .L_986)
.L_986:
        /*0040*/ 	.word	0x00000000
        /*0044*/ 	.short	0x0004
        /*0046*/ 	.short	0x0019
        /*0048*/ 	.byte	0x00, 0xf0, 0x05, 0x00


	//----- nvinfo : EIATTR_KPARAM_INFO
	.align		4
.L_987:
        /*004c*/ 	.byte	0x04, 0x17
        /*004e*/ 	.short	(.L_989 - .L_988)
.L_988:
        /*0050*/ 	.word	0x00000000
        /*0054*/ 	.short	0x0003
        /*0056*/ 	.short	0x0018
        /*0058*/ 	.byte	0x00, 0xf0, 0x05, 0x00


	//----- nvinfo : EIATTR_KPARAM_INFO
	.align		4
.L_989:
        /*005c*/ 	.byte	0x04, 0x17
        /*005e*/ 	.short	(.L_991 - .L_990)
.L_990:
        /*0060*/ 	.word	0x00000000
        /*0064*/ 	.short	0x0002
        /*0066*/ 	.short	0x0008
        /*0068*/ 	.byte	0x00, 0xf0, 0x41, 0x00


	//----- nvinfo : EIATTR_KPARAM_INFO
	.align		4
.L_991:
        /*006c*/ 	.byte	0x04, 0x17
        /*006e*/ 	.short	(.L_993 - .L_992)
.L_992:
        /*0070*/ 	.word	0x00000000
        /*0074*/ 	.short	0x0001
        /*0076*/ 	.short	0x0004
        /*0078*/ 	.byte	0x00, 0xf0, 0x05, 0x00


	//----- nvinfo : EIATTR_KPARAM_INFO
	.align		4
.L_993:
        /*007c*/ 	.byte	0x04, 0x17
        /*007e*/ 	.short	(.L_995 - .L_994)
.L_994:
        /*0080*/ 	.word	0x00000000
        /*0084*/ 	.short	0x0000
        /*0086*/ 	.short	0x0000
        /*0088*/ 	.byte	0x00, 0xf0, 0x11, 0x00


	//----- nvinfo : EIATTR_MAXREG_COUNT
	.align		4
.L_995:
        /*008c*/ 	.byte	0x03, 0x1b
        /*008e*/ 	.short	0x00ff


	//----- nvinfo : EIATTR_MERCURY_ISA_VERSION
	.align		4
        /*0090*/ 	.byte	0x03, 0x5f
        /*0092*/ 	.short	0x0000


	//----- nvinfo : EIATTR_EXIT_INSTR_OFFSETS
	.align		4
        /*0094*/ 	.byte	0x04, 0x1c
        /*0096*/ 	.short	(.L_997 - .L_996)


	//   ....[0]....
.L_996:
        /*0098*/ 	.word	0x0000b3f0


	//   ....[1]....
        /*009c*/ 	.word	0x0000b450


	//----- nvinfo : EIATTR_MAX_THREADS
	.align		4
.L_997:
        /*00a0*/ 	.byte	0x04, 0x05
        /*00a2*/ 	.short	(.L_999 - .L_998)
.L_998:
        /*00a4*/ 	.word	0x00000080
        /*00a8*/ 	.word	0x00000001
        /*00ac*/ 	.word	0x00000001


	//----- nvinfo : EIATTR_CRS_STACK_SIZE
	.align		4
.L_999:
        /*00b0*/ 	.byte	0x04, 0x1e
        /*00b2*/ 	.short	(.L_1001 - .L_1000)
.L_1000:
        /*00b4*/ 	.word	0x00000000
.L_1001:


//--------------------- .nv.info._ZN2at6native29vectorized_elementwise_kernelILi2EZZZNS0_17asinh_kernel_cudaERNS_18TensorIteratorBaseEENKUlvE_clEvENKUlvE1_clEvEUlN3c107complexINS6_4HalfEEEE_St5arrayIPcLm2EEEEviT0_T1_ --------------------------
	.section	.nv.info._ZN2at6native29vectorized_elementwise_kernelILi2EZZZNS0_17asinh_kernel_cudaERNS_18TensorIteratorBaseEENKUlvE_clEvENKUlvE1_clEvEUlN3c107complexINS6_4HalfEEEE_St5arrayIPcLm2EEEEviT0_T1_,"",@"SHT_CUDA_INFO"
	.sectionflags	@""
	.align	4


	//----- nvinfo : EIATTR_CUDA_API_VERSION
	.align		4
        /*0000*/ 	.byte	0x04, 0x37
        /*0002*/ 	.short	(.L_1003 - .L_1002)
.L_1002:
        /*0004*/ 	.word	0x00000082


	//----- nvinfo : EIATTR_SW2861232_WAR
	.align		4
.L_1003:
        /*0008*/ 	.byte	0x01, 0x35
	.zero		2


	//----- nvinfo : EIATTR_PARAM_CBANK
	.align		4
        /*000c*/ 	.byte	0x04, 0x0a
        /*000e*/ 	.short	(.L_1005 - .L_1004)
	.align		4
.L_1004:
        /*0010*/ 	.word	index@(.nv.constant0._ZN2at6native29vectorized_elementwise_kernelILi2EZZZNS0_17asinh_kernel_cudaERNS_18TensorIteratorBaseEENKUlvE_clEvENKUlvE1_clEvEUlN3c107complexINS6_4HalfEEEE_St5arrayIPcLm2EEEEviT0_T1_)
        /*0014*/ 	.short	0x0160
        /*0016*/ 	.short	0x0018


	//----- nvinfo : EIATTR_CBANK_PARAM_SIZE
	.align		4
.L_1005:
        /*0018*/ 	.byte	0x03, 0x19
        /*001a*/ 	.short	0x0018


	//----- nvinfo : EIATTR_KPARAM_INFO
	.align		4
        /*001c*/ 	.byte	0x04, 0x17
        /*001e*/ 	.short	(.L_1007 - .L_1006)
.L_1006:
        /*0020*/ 	.word	0x00000000
        /*0024*/ 	.short	0x0002
        /*0026*/ 	.short	0x0008
        /*0028*/ 	.byte	0x00, 0xf0, 0x41, 0x00


	//----- nvinfo : EIATTR_KPARAM_INFO
	.align		4
.L_1007:
        /*002c*/ 	.byte	0x04, 0x17
        /*002e*/ 	.short	(.L_1009 - .L_1008)
.L_1008:
        /*0030*/ 	.word	0x00000000
        /*0034*/ 	.short	0x0001
        /*0036*/ 	.short	0x0004
        /*0038*/ 	.byte	0x00, 0xf0, 0x05, 0x00


	//----- nvinfo : EIATTR_KPARAM_INFO
	.align		4
.L_1009:
        /*003c*/ 	.byte	0x04, 0x17
        /*003e*/ 	.short	(.L_1011 - .L_1010)
.L_1010:
        /*0040*/ 	.word	0x00000000
        /*0044*/ 	.short	0x0000
        /*0046*/ 	.short	0x0000
        /*0048*/ 	.byte	0x00, 0xf0, 0x11, 0x00


	//----- nvinfo : EIATTR_MAXREG_COUNT
	.align		4
.L_1011:
        /*004c*/ 	.byte	0x03, 0x1b
        /*004e*/ 	.short	0x00ff


	//----- nvinfo : EIATTR_MERCURY_ISA_VERSION
	.align		4
        /*0050*/ 	.byte	0x03, 0x5f
        /*0052*/ 	.short	0x0000


	//----- nvinfo : EIATTR_EXIT_INSTR_OFFSETS
	.align		4
        /*0054*/ 	.byte	0x04, 0x1c
        /*0056*/ 	.short	(.L_1013 - .L_1012)


	//   ....[0]....
.L_1012:
        /*0058*/ 	.word	0x00015b80


	//   ....[1]....
        /*005c*/ 	.word	0x0002bfd0


	//   ....[2]....
        /*0060*/ 	.word	0x0002c030


	//----- nvinfo : EIATTR_MAX_THREADS
	.align		4
.L_1013:
        /*0064*/ 	.byte	0x04, 0x05
        /*0066*/ 	.short	(.L_1015 - .L_1014)
.L_1014:
        /*0068*/ 	.word	0x00000080
        /*006c*/ 	.word	0x00000001
        /*0070*/ 	.word	0x00000001


	//----- nvinfo : EIATTR_CRS_STACK_SIZE
	.align		4
.L_1015:
        /*0074*/ 	.byte	0x04, 0x1e
        /*0076*/ 	.short	(.L_1017 - .L_1016)
.L_1016:
        /*0078*/ 	.word	0x00000000
.L_1017:


//--------------------- .nv.info._ZN2at6native29vectorized_elementwise_kernelILi4EZZZNS0_17asinh_kernel_cudaERNS_18TensorIteratorBaseEENKUlvE_clEvENKUlvE1_clEvEUlN3c107complexINS6_4HalfEEEE_St5arrayIPcLm2EEEEviT0_T1_ --------------------------
	.section	.nv.info._ZN2at6native29vectorized_elementwise_kernelILi4EZZZNS0_17asinh_kernel_cudaERNS_18TensorIteratorBaseEENKUlvE_clEvENKUlvE1_clEvEUlN3c107complexINS6_4HalfEEEE_St5arrayIPcLm2EEEEviT0_T1_,"",@"SHT_CUDA_INFO"
	.sectionflags	@""
	.align	4


	//----- nvinfo : EIATTR_CUDA_API_VERSION
	.align		4
        /*0000*/ 	.byte	0x04, 0x37
        /*0002*/ 	.short	(.L_1019 - .L_1018)
.L_1018:
        /*0004*/ 	.word	0x00000082


	//----- nvinfo : EIATTR_SW2861232_WAR
	.align		4
.L_1019:
        /*0008*/ 	.byte	0x01, 0x35
	.zero		2


	//----- nvinfo : EIATTR_PARAM_CBANK
	.align		4
        /*000c*/ 	.byte	0x04, 0x0a
        /*000e*/ 	.short	(.L_1021 - .L_1020)
	.align		4
.L_1020:
        /*0010*/ 	.word	index@(.nv.constant0._ZN2at6native29vectorized_elementwise_kernelILi4EZZZNS0_17asinh_kernel_cudaERNS_18TensorIteratorBaseEENKUlvE_clEvENKUlvE1_clEvEUlN3c107complexINS6_4HalfEEEE_St5arrayIPcLm2EEEEviT0_T1_)
        /*0014*/ 	.short	0x0160
        /*0016*/ 	.short	0x0018


	//----- nvinfo : EIATTR_CBANK_PARAM_SIZE
	.align		4
.L_1021:
        /*0018*/ 	.byte	0x03, 0x19
        /*001a*/ 	.short	0x0018


	//----- nvinfo : EIATTR_KPARAM_INFO
	.align		4
        /*001c*/ 	.byte	0x04, 0x17
        /*001e*/ 	.short	(.L_1023 - .L_1022)
.L_1022:
        /*0020*/ 	.word	0x00000000
        /*0024*/ 	.short	0x0002
        /*0026*/ 	.short	0x0008
        /*0028*/ 	.byte	0x00, 0xf0, 0x41, 0x00


	//----- nvinfo : EIATTR_KPARAM_INFO
	.align		4
.L_1023:
        /*002c*/ 	.byte	0x04, 0x17
        /*002e*/ 	.short	(.L_1025 - .L_1024)
.L_1024:
        /*0030*/ 	.word	0x00000000
        /*0034*/ 	.short	0x0001
        /*0036*/ 	.short	0x0004
        /*0038*/ 	.byte	0x00, 0xf0, 0x05, 0x00


	//----- nvinfo : EIATTR_KPARAM_INFO
	.align		4
.L_1025:
        /*003c*/ 	.byte	0x04, 0x17
        /*003e*/ 	.short	(.L_1027 - .L_1026)
.L_1026:
        /*0040*/ 	.word	0x00000000
        /*0044*/ 	.short	0x0000
        /*0046*/ 	.short	0x0000
        /*0048*/ 	.byte	0x00, 0xf0, 0x11, 0x00


	//----- nvinfo : EIATTR_MAXREG_COUNT
	.align		4
.L_1027:
        /*004c*/ 	.byte	0x03, 0x1b
        /*004e*/ 	.short	0x00ff


	//----- nvinfo : EIATTR_MERCURY_ISA_VERSION
	.align		4
        /*0050*/ 	.byte	0x03, 0x5f
        /*0052*/ 	.short	0x0000


	//----- nvinfo : EIATTR_EXIT_INSTR_OFFSETS
	.align		4
        /*0054*/ 	.byte	0x04, 0x1c
        /*0056*/ 	.short	(.L_1029 - .L_1028)


	//   ....[0]....
.L_1028:
        /*0058*/ 	.word	0x00015b70


	//   ....[1]....
        /*005c*/ 	.word	0x0002c010


	//   ....[2]....
        /*0060*/ 	.word	0x0002c070


	//----- nvinfo : EIATTR_MAX_THREADS
	.align		4
.L_1029:
        /*0064*/ 	.byte	0x04, 0x05
        /*0066*/ 	.short	(.L_1031 - .L_1030)
.L_1030:
        /*0068*/ 	.word	0x00000080
        /*006c*/ 	.word	0x00000001
        /*0070*/ 	.word	0x00000001


	//----- nvinfo : EIATTR_CRS_STACK_SIZE
	.align		4
.L_1031:
        /*0074*/ 	.byte	0x04, 0x1e
        /*0076*/ 	.short	(.L_1033 - .L_1032)
.L_1032:
        /*0078*/ 	.word	0x00000000
.L_1033:


//--------------------- .nv.info._ZN2at6native29vectorized_elementwise_kernelILi8EZZZNS0_17asinh_kernel_cudaERNS_18TensorIteratorBaseEENKUlvE_clEvENKUlvE1_clEvEUlN3c107complexINS6_4HalfEEEE_St5arrayIPcLm2EEEEviT0_T1_ --------------------------
	.section	.nv.info._ZN2at6native29vectorized_elementwise_kernelILi8EZZZNS0_17asinh_kernel_cudaERNS_18TensorIteratorBaseEENKUlvE_clEvENKUlvE1_clEvEUlN3c107complexINS6_4HalfEEEE_St5arrayIPcLm2EEEEviT0_T1_,"",@"SHT_CUDA_INFO"
	.sectionflags	@""
	.align	4


	//----- nvinfo : EIATTR_CUDA_API_VERSION
	.align		4
        /*0000*/ 	.byte	0x04, 0x37
        /*0002*/ 	.short	(.L_1035 - .L_1034)
.L_1034:
        /*0004*/ 	.word	0x00000082


	//----- nvinfo : EIATTR_SW2861232_WAR
	.align		4
.L_1035:
        /*0008*/ 	.byte	0x01, 0x35
	.zero		2


	//----- nvinfo : EIATTR_PARAM_CBANK
	.align		4
        /*000c*/ 	.byte	0x04, 0x0a
        /*000e*/ 	.short	(.L_1037 - .L_1036)
	.align		4
.L_1036:
        /*0010*/ 	.word	index@(.nv.constant0._ZN2at6native29vectorized_elementwise_kernelILi8EZZZNS0_17asinh_kernel_cudaERNS_18TensorIteratorBaseEENKUlvE_clEvENKUlvE1_clEvEUlN3c107complexINS6_4HalfEEEE_St5arrayIPcLm2EEEEviT0_T1_)
        /*0014*/ 	.short	0x0160
        /*0016*/ 	.short	0x0018


	//----- nvinfo : EIATTR_CBANK_PARAM_SIZE
	.align		4
.L_1037:
        /*0018*/ 	.byte	0x03, 0x19
        /*001a*/ 	.short	0x0018


	//----- nvinfo : EIATTR_KPARAM_INFO
	.align		4
        /*001c*/ 	.byte	0x04, 0x17
        /*001e*/ 	.short	(.L_1039 - .L_1038)
.L_1038:
        /*0020*/ 	.word	0x00000000
        /*0024*/ 	.short	0x0002
        /*0026*/ 	.short	0x0008
        /*0028*/ 	.byte	0x00, 0xf0, 0x41, 0x00


	//----- nvinfo : EIATTR_KPARAM_INFO
	.align		4
.L_1039:
        /*002c*/ 	.byte	0x04, 0x17
        /*002e*/ 	.short	(.L_1041 - .L_1040)
.L_1040:
        /*0030*/ 	.word	0x00000000
        /*0034*/ 	.short	0x0001
        /*0036*/ 	.short	0x0004
        /*0038*/ 	.byte	0x00, 0xf0, 0x05, 0x00


	//----- nvinfo : EIATTR_KPARAM_INFO
	.align		4
.L_1041:
        /*003c*/ 	.byte	0x04, 0x17
        /*003e*/ 	.short	(.L_1043 - .L_1042)
.L_1042:
        /*0040*/ 	.word	0x00000000
        /*0044*/ 	.short	0x0000
        /*0046*/ 	.short	0x0000
        /*0048*/ 	.byte	0x00, 0xf0, 0x11, 0x00


	//----- nvinfo : EIATTR_MAXREG_COUNT
	.align		4
.L_1043:
        /*004c*/ 	.byte	0x03, 0x1b
        /*004e*/ 	.short	0x00ff


	//----- nvinfo : EIATTR_MERCURY_ISA_VERSION
	.align		4
        /*0050*/ 	.byte	0x03, 0x5f
        /*0052*/ 	.short	0x0000


	//----- nvinfo : EIATTR_EXIT_INSTR_OFFSETS
	.align		4
        /*0054*/ 	.byte	0x04, 0x1c
        /*0056*/ 	.short	(.L_1045 - .L_1044)


	//   ....[0]....
.L_1044:
        /*0058*/ 	.word	0x00000010


	//----- nvinfo : EIATTR_MAX_THREADS
	.align		4
.L_1045:
        /*005c*/ 	.byte	0x04, 0x05
        /*005e*/ 	.short	(.L_1047 - .L_1046)
.L_1046:
        /*0060*/ 	.word	0x00000080
        /*0064*/ 	.word	0x00000001
        /*0068*/ 	.word	0x00000001
.L_1047:


//--------------------- .nv.info._ZN2at6native18elementwise_kernelILi128ELi4EZNS0_15gpu_kernel_implIZZZNS0_17asinh_kernel_cudaERNS_18TensorIteratorBaseEENKUlvE_clEvENKUlvE0_clEvEUlN3c107complexIfEEE_EEvS4_RKT_EUliE_EEviT1_ --------------------------
	.section	.nv.info._ZN2at6native18elementwise_kernelILi128ELi4EZNS0_15gpu_kernel_implIZZZNS0_17asinh_kernel_cudaERNS_18TensorIteratorBaseEENKUlvE_clEvENKUlvE0_clEvEUlN3c107complexIfEEE_EEvS4_RKT_EUliE_EEviT1_,"",@"SHT_CUDA_INFO"
	.sectionflags	@""
	.align	4


	//----- nvinfo : EIATTR_CUDA_API_VERSION
	.align		4
        /*0000*/ 	.byte	0x04, 0x37
        /*0002*/ 	.short	(.L_1049 - .L_1048)
.L_1048:
        /*0004*/ 	.word	0x00000082


	//----- nvinfo : EIATTR_SW2861232_WAR
	.align		4
.L_1049:
        /*0008*/ 	.byte	0x01, 0x35
	.zero		2


	//----- nvinfo : EIATTR_PARAM_CBANK
	.align		4
        /*000c*/ 	.byte	0x04, 0x0a
        /*000e*/ 	.short	(.L_1051 - .L_1050)
	.align		4
.L_1050:
        /*0010*/ 	.word	index@(.nv.constant0._ZN2at6native18elementwise_kernelILi128ELi4EZNS0_15gpu_kernel_implIZZZNS0_17asinh_kernel_cudaERNS_18TensorIteratorBaseEENKUlvE_clEvENKUlvE0_clEvEUlN3c107complexIfEEE_EEvS4_RKT_EUliE_EEviT1_)
        /*0014*/ 	.short	0x0160
        /*0016*/ 	.short	0x0220


	//----- nvinfo : EIATTR_CBANK_PARAM_SIZE
	.align		4
.L_1051:
        /*0018*/ 	.byte	0x03, 0x19
        /*001a*/ 	.short	0x0220


	//----- nvinfo : EIATTR_KPARAM_INFO
	.align		4
        /*001c*/ 	.byte	0x04, 0x17
        /*001e*/ 	.short	(.L_1053 - .L_1052)
.L_1052:
        /*0020*/ 	.word	0x00000000
        /*0024*/ 	.short	0x0001
        /*0026*/ 	.short	0x0008
        /*0028*/ 	.byte	0x00, 0xf0, 0x61, 0x08


	//----- nvinfo : EIATTR_KPARAM_INFO
	.align		4
.L_1053:
        /*002c*/ 	.byte	0x04, 0x17
        /*002e*/ 	.short	(.L_1055 - .L_1054)
.L_1054:
        /*0030*/ 	.word	0x00000000
        /*0034*/ 	.short	0x0000
        /*0036*/ 	.short	0x0000
        /*0038*/ 	.byte	0x00, 0xf0, 0x11, 0x00


	//----- nvinfo : EIATTR_MAXREG_COUNT
	.align		4
.L_1055:
        /*003c*/ 	.byte	0x03, 0x1b
        /*003e*/ 	.short	0x0080


	//----- nvinfo : EIATTR_EXTERNS
	.align		4
        /*0040*/ 	.byte	0x04, 0x0f
        /*0042*/ 	.short	(.L_1057 - .L_1056)


	//   ....[0]....
	.align		4
.L_1056:
        /*0044*/ 	.word	index@(__assertfail)


	//----- nvinfo : EIATTR_MERCURY_ISA_VERSION
	.align		4
.L_1057:
        /*0048*/ 	.byte	0x03, 0x5f
        /*004a*/ 	.short	0x0000


	//----- nvinfo : EIATTR_SYSCALL_OFFSETS
	.align		4
        /*004c*/ 	.byte	0x04, 0x46
        /*004e*/ 	.short	(.L_1059 - .L_1058)


	//   ....[0]....
.L_1058:
        /*0050*/ 	.word	0x00001d70


	//   ....[1]....
        /*0054*/ 	.word	0x000057c0


	//   ....[2]....
        /*0058*/ 	.word	0x000075a0


	//   ....[3]....
        /*005c*/ 	.word	0x0000afc0


	//   ....[4]....
        /*0060*/ 	.word	0x0000cd70


	//   ....[5]....
        /*0064*/ 	.word	0x00010790


	//   ....[6]....
        /*0068*/ 	.word	0x00012550


	//   ....[7]....
        /*006c*/ 	.word	0x00015f70


	//----- nvinfo : EIATTR_EXIT_INSTR_OFFSETS
	.align		4
.L_1059:
        /*0070*/ 	.byte	0x04, 0x1c
        /*0072*/ 	.short	(.L_1061 - .L_1060)


	//   ....[0]....
.L_1060:
        /*0074*/ 	.word	0x00010830


	//   ....[1]....
        /*0078*/ 	.word	0x00015250


	//   ....[2]....
        /*007c*/ 	.word	0x00015290


	//   ....[3]....
        /*0080*/ 	.word	0x00015320


	//   ....[4]....
        /*0084*/ 	.word	0x00015350


	//   ....[5]....
        /*0088*/ 	.word	0x00015380


	//   ....[6]....
        /*008c*/ 	.word	0x00015400


	//   ....[7]....
        /*0090*/ 	.word	0x00015430


	//   ....[8]....
        /*0094*/ 	.word	0x000154b0


	//   ....[9]....
        /*0098*/ 	.word	0x000154e0


	//   ....[10]....
        /*009c*/ 	.word	0x00015520


	//   ....[11]....
        /*00a0*/ 	.word	0x00015600


	//   ....[12]....
        /*00a4*/ 	.word	0x00015660


	//   ....[13]....
        /*00a8*/ 	.word	0x000157e0


	//   ....[14]....
        /*00ac*/ 	.word	0x00015930


	//   ....[15]....
        /*00b0*/ 	.word	0x00015960


	//   ....[16]....
        /*00b4*/ 	.word	0x00015a10


	//   ....[17]....
        /*00b8*/ 	.word	0x00015b80


	//   ....[18]....
        /*00bc*/ 	.word	0x00015cf0


	//   ....[19]....
        /*00c0*/ 	.word	0x00015e40


	//   ....[20]....
        /*00c4*/ 	.word	0x00015f80


	//   ....[21]....
        /*00c8*/ 	.word	0x00015fb0


	//   ....[22]....
        /*00cc*/ 	.word	0x00015fe0


	//----- nvinfo : EIATTR_MAX_THREADS
	.align		4
.L_1061:
        /*00d0*/ 	.byte	0x04, 0x05
        /*00d2*/ 	.short	(.L_1063 - .L_1062)
.L_1062:
        /*00d4*/ 	.word	0x00000080
        /*00d8*/ 	.word	0x00000001
        /*00dc*/ 	.word	0x00000001


	//----- nvinfo : EIATTR_CRS_STACK_SIZE
	.align		4
.L_1063:
        /*00e0*/ 	.byte	0x04, 0x1e
        /*00e2*/ 	.short	(.L_1065 - .L_1064)
.L_1064:
        /*00e4*/ 	.word	0x00000000
.L_1065:


//--------------------- .nv.info._ZN2at6native27unrolled_elementwise_kernelIZZZNS0_17asinh_kernel_cudaERNS_18TensorIteratorBaseEENKUlvE_clEvENKUlvE0_clEvEUlN3c107complexIfEEE_St5arrayIPcLm2EELi4E23TrivialOffsetCalculatorILi1EjESE_NS0_6memory12LoadWithCastILi1EEENSF_13StoreWithCastILi1EEEEEviT_T0_T2_T3_T4_T5_ --------------------------
	.section	.nv.info._ZN2at6native27unrolled_elementwise_kernelIZZZNS0_17asinh_kernel_cudaERNS_18TensorIteratorBaseEENKUlvE_clEvENKUlvE0_clEvEUlN3c107complexIfEEE_St5arrayIPcLm2EELi4E23TrivialOffsetCalculatorILi1EjESE_NS0_6memory12LoadWithCastILi1EEENSF_13StoreWithCastILi1EEEEEviT_T0_T2_T3_T4_T5_,"",@"SHT_CUDA_INFO"
	.sectionflags	@""
	.align	4


	//----- nvinfo : EIATTR_CUDA_API_VERSION
	.align		4
        /*0000*/ 	.byte	0x04, 0x37
        /*0002*/ 	.short	(.L_1067 - .L_1066)
.L_1066:
        /*0004*/ 	.word	0x00000082


	//----- nvinfo : EIATTR_SW2861232_WAR
	.align		4
.L_1067:
        /*0008*/ 	.byte	0x01, 0x35
	.zero		2


	//----- nvinfo : EIATTR_PARAM_CBANK
	.align		4
        /*000c*/ 	.byte	0x04, 0x0a
        /*000e*/ 	.short	(.L_1069 - .L_1068)
	.align		4
.L_1068:
        /*0010*/ 	.word	index@(.nv.constant0._ZN2at6native27unrolled_elementwise_kernelIZZZNS0_17asinh_kernel_cudaERNS_18TensorIteratorBaseEENKUlvE_clEvENKUlvE0_clEvEUlN3c107complexIfEEE_St5arrayIPcLm2EELi4E23TrivialOffsetCalculatorILi1EjESE_NS0_6memory12LoadWithCastILi1EEENSF_13StoreWithCastILi1EEEEEviT_T0_T2_T3_T4_T5_)
        /*0014*/ 	.short	0x0160
        /*0016*/ 	.short	0x002c


	//----- nvinfo : EIATTR_CBANK_PARAM_SIZE
	.align		4
.L_1069:
        /*0018*/ 	.byte	0x03, 0x19
        /*001a*/ 	.short	0x002c


	//----- nvinfo : EIATTR_KPARAM_INFO
	.align		4
        /*001c*/ 	.byte	0x04, 0x17
        /*001e*/ 	.short	(.L_1071 - .L_1070)
.L_1070:
        /*0020*/ 	.word	0x00000000
        /*0024*/ 	.short	0x0006
        /*0026*/ 	.short	0x0024
        /*0028*/ 	.byte	0x00, 0xf0, 0x21, 0x00


	//----- nvinfo : EIATTR_KPARAM_INFO
	.align		4
.L_1071:
        /*002c*/ 	.byte	0x04, 0x17
        /*002e*/ 	.short	(.L_1073 - .L_1072)
.L_1072:
        /*0030*/ 	.word	0x00000000
        /*0034*/ 	.short	0x0005
        /*0036*/ 	.short	0x001c
        /*0038*/ 	.byte	0x00, 0xf0, 0x21, 0x00


	//----- nvinfo : EIATTR_KPARAM_INFO
	.align		4
.L_1073:
        /*003c*/ 	.byte	0x04, 0x17
        /*003e*/ 	.short	(.L_1075 - .L_1074)
.L_1074:
        /*0040*/ 	.word	0x00000000
        /*0044*/ 	.short	0x0004
        /*0046*/ 	.short	0x0019
        /*0048*/ 	.byte	0x00, 0xf0, 0x05, 0x00


	//----- nvinfo : EIATTR_KPARAM_INFO
	.align		4
.L_1075:
        /*004c*/ 	.byte	0x04, 0x17
        /*004e*/ 	.short	(.L_1077 - .L_1076)
.L_1076:
        /*0050*/ 	.word	0x00000000
        /*0054*/ 	.short	0x0003
        /*0056*/ 	.short	0x0018
        /*0058*/ 	.byte	0x00, 0xf0, 0x05, 0x00


	//----- nvinfo : EIATTR_KPARAM_INFO
	.align		4
.L_1077:
        /*005c*/ 	.byte	0x04, 0x17
        /*005e*/ 	.short	(.L_1079 - .L_1078)
.L_1078:
        /*0060*/ 	.word	0x00000000
        /*0064*/ 	.short	0x0002
        /*0066*/ 	.short	0x0008
        /*0068*/ 	.byte	0x00, 0xf0, 0x41, 0x00


	//----- nvinfo : EIATTR_KPARAM_INFO
	.align		4
.L_1079:
        /*006c*/ 	.byte	0x04, 0x17
        /*006e*/ 	.short	(.L_1081 - .L_1080)
.L_1080:
        /*0070*/ 	.word	0x00000000
        /*0074*/ 	.short	0x0001
        /*0076*/ 	.short	0x0004
        /*0078*/ 	.byte	0x00, 0xf0, 0x05, 0x00


	//----- nvinfo : EIATTR_KPARAM_INFO
	.align		4
.L_1081:
        /*007c*/ 	.byte	0x04, 0x17
        /*007e*/ 	.short	(.L_1083 - .L_1082)
.L_1082:
        /*0080*/ 	.word	0x00000000
        /*0084*/ 	.short	0x0000
        /*0086*/ 	.short	0x0000
        /*0088*/ 	.byte	0x00, 0xf0, 0x11, 0x00


	//----- nvinfo : EIATTR_MAXREG_COUNT
	.align		4
.L_1083:
        /*008c*/ 	.byte	0x03, 0x1b
        /*008e*/ 	.short	0x00ff


	//----- nvinfo : EIATTR_EXTERNS
	.align		4
        /*0090*/ 	.byte	0x04, 0x0f
        /*0092*/ 	.short	(.L_1085 - .L_1084)


	//   ....[0]....
	.align		4
.L_1084:
        /*0094*/ 	.word	index@(__assertfail)


	//----- nvinfo : EIATTR_MERCURY_ISA_VERSION
	.align		4
.L_1085:
        /*0098*/ 	.byte	0x03, 0x5f
        /*009a*/ 	.short	0x0000


	//----- nvinfo : EIATTR_SYSCALL_OFFSETS
	.align		4
        /*009c*/ 	.byte	0x04, 0x46
        /*009e*/ 	.short	(.L_1087 - .L_1086)


	//   ....[0]....
.L_1086:
        /*00a0*/ 	.word	0x00000fa0


	//   ....[1]....
        /*00a4*/ 	.word	0x00001f80


	//   ....[2]....
        /*00a8*/ 	.word	0x00002f70


	//   ....[3]....
        /*00ac*/ 	.word	0x00003f30


	//   ....[4]....
        /*00b0*/ 	.word	0x0000ff90


	//   ....[5]....
        /*00b4*/ 	.word	0x00010ea0


	//   ....[6]....
        /*00b8*/ 	.word	0x00011da0


	//   ....[7]....
        /*00bc*/ 	.word	0x00012c80


	//----- nvinfo : EIATTR_EXIT_INSTR_OFFSETS
	.align		4
.L_1087:
        /*00c0*/ 	.byte	0x04, 0x1c
        /*00c2*/ 	.short	(.L_1089 - .L_1088)


	//   ....[0]....
.L_1088:
        /*00c4*/ 	.word	0x00011e40


	//   ....[1]....
        /*00c8*/ 	.word	0x00011f60


	//   ....[2]....
        /*00cc*/ 	.word	0x00011fa0


	//   ....[3]....
        /*00d0*/ 	.word	0x00012030


	//   ....[4]....
        /*00d4*/ 	.word	0x00012060


	//   ....[5]....
        /*00d8*/ 	.word	0x00012090


	//   ....[6]....
        /*00dc*/ 	.word	0x00012110


	//   ....[7]....
        /*00e0*/ 	.word	0x00012140


	//   ....[8]....
        /*00e4*/ 	.word	0x000121c0


	//   ....[9]....
        /*00e8*/ 	.word	0x000121f0


	//   ....[10]....
        /*00ec*/ 	.word	0x00012230


	//   ....[11]....
        /*00f0*/ 	.word	0x00012310


	//   ....[12]....
        /*00f4*/ 	.word	0x00012370


	//   ....[13]....
        /*00f8*/ 	.word	0x000124f0


	//   ....[14]....
        /*00fc*/ 	.word	0x00012640


	//   ....[15]....
        /*0100*/ 	.word	0x00012670


	//   ....[16]....
        /*0104*/ 	.word	0x00012720


	//   ....[17]....
        /*0108*/ 	.word	0x00012890


	//   ....[18]....
        /*010c*/ 	.word	0x00012a00


	//   ....[19]....
        /*0110*/ 	.word	0x00012b50


	//   ....[20]....
        /*0114*/ 	.word	0x00012c90


	//   ....[21]....
        /*0118*/ 	.word	0x00012cc0


	//   ....[22]....
        /*011c*/ 	.word	0x00012cf0


	//----- nvinfo : EIATTR_MAX_THREADS
	.align		4
.L_1089:
        /*0120*/ 	.byte	0x04, 0x05
        /*0122*/ 	.short	(.L_1091 - .L_1090)
.L_1090:
        /*0124*/ 	.word	0x00000080
        /*0128*/ 	.word	0x00000001
        /*012c*/ 	.word	0x00000001


	//----- nvinfo : EIATTR_CRS_STACK_SIZE
	.align		4
.L_1091:
        /*0130*/ 	.byte	0x04, 0x1e
        /*0132*/ 	.short	(.L_1093 - .L_1092)
.L_1092:
        /*0134*/ 	.word	0x00000000
.L_1093:


//--------------------- .nv.info._ZN2at6native18elementwise_kernelILi128ELi2EZNS0_22gpu_kernel_impl_nocastIZZZNS0_17asinh_kernel_cudaERNS_18TensorIteratorBaseEENKUlvE_clEvENKUlvE0_clEvEUlN3c107complexIfEEE_EEvS4_RKT_EUliE_EEviT1_ --------------------------
	.section	.nv.info._ZN2at6native18elementwise_kernelILi128ELi2EZNS0_22gpu_kernel_impl_nocastIZZZNS0_17asinh_kernel_cudaERNS_18TensorIteratorBaseEENKUlvE_clEvENKUlvE0_clEvEUlN3c107complexIfEEE_EEvS4_RKT_EUliE_EEviT1_,"",@"SHT_CUDA_INFO"
	.sectionflags	@""
	.align	4


	//----- nvinfo : EIATTR_CUDA_API_VERSION
	.align		4
        /*0000*/ 	.byte	0x04, 0x37
        /*0002*/ 	.short	(.L_1095 - .L_1094)
.L_1094:
        /*0004*/ 	.word	0x00000082


	//----- nvinfo : EIATTR_SW2861232_WAR
	.align		4
.L_1095:
        /*0008*/ 	.byte	0x01, 0x35
	.zero		2


	//----- nvinfo : EIATTR_PARAM_CBANK
	.align		4
        /*000c*/ 	.byte	0x04, 0x0a
        /*000e*/ 	.short	(.L_1097 - .L_1096)
	.align		4
.L_1096:
        /*0010*/ 	.word	index@(.nv.constant0._ZN2at6native18elementwise_kernelILi128ELi2EZNS0_22gpu_kernel_impl_nocastIZZZNS0_17asinh_kernel_cudaERNS_18TensorIteratorBaseEENKUlvE_clEvENKUlvE0_clEvEUlN3c107complexIfEEE_EEvS4_RKT_EUliE_EEviT1_)
        /*0014*/ 	.short	0x0160
        /*0016*/ 	.short	0x0220


	//----- nvinfo : EIATTR_CBANK_PARAM_SIZE
	.align		4
.L_1097:
        /*0018*/ 	.byte	0x03, 0x19
        /*001a*/ 	.short	0x0220


	//----- nvinfo : EIATTR_KPARAM_INFO
	.align		4
        /*001c*/ 	.byte	0x04, 0x17
        /*001e*/ 	.short	(.L_1099 - .L_1098)
.L_1098:
        /*0020*/ 	.word	0x00000000
        /*0024*/ 	.short	0x0001
        /*0026*/ 	.short	0x0008
        /*0028*/ 	.byte	0x00, 0xf0, 0x61, 0x08


	//----- nvinfo : EIATTR_KPARAM_INFO
	.align		4
.L_1099:
        /*002c*/ 	.byte	0x04, 0x17
        /*002e*/ 	.short	(.L_1101 - .L_1100)
.L_1100:
        /*0030*/ 	.word	0x00000000
        /*0034*/ 	.short	0x0000
        /*0036*/ 	.short	0x0000
        /*0038*/ 	.byte	0x00, 0xf0, 0x11, 0x00


	//----- nvinfo : EIATTR_MAXREG_COUNT
	.align		4
.L_1101:
        /*003c*/ 	.byte	0x03, 0x1b
        /*003e*/ 	.short	0x0080


	//----- nvinfo : EIATTR_MERCURY_ISA_VERSION
	.align		4
        /*0040*/ 	.byte	0x03, 0x5f
        /*0042*/ 	.short	0x0000


	//----- nvinfo : EIATTR_EXIT_INSTR_OFFSETS
	.align		4
        /*0044*/ 	.byte	0x04, 0x1c
        /*0046*/ 	.short	(.L_1103 - .L_1102)


	//   ....[0]....
.L_1102:
        /*0048*/ 	.word	0x00003b10


	//   ....[1]....
        /*004c*/ 	.word	0x00007570


	//----- nvinfo : EIATTR_MAX_THREADS
	.align		4
.L_1103:
        /*0050*/ 	.byte	0x04, 0x05
        /*0052*/ 	.short	(.L_1105 - .L_1104)
.L_1104:
        /*0054*/ 	.word	0x00000080
        /*0058*/ 	.word	0x00000001
        /*005c*/ 	.word	0x00000001


	//----- nvinfo : EIATTR_CRS_STACK_SIZE
	.align		4
.L_1105:
        /*0060*/ 	.byte	0x04, 0x1e
        /*0062*/ 	.short	(.L_1107 - .L_1106)
.L_1106:
        /*0064*/ 	.word	0x00000000
.L_1107:


//--------------------- .nv.info._ZN2at6native27unrolled_elementwise_kernelIZZZNS0_17asinh_kernel_cudaERNS_18TensorIteratorBaseEENKUlvE_clEvENKUlvE0_clEvEUlN3c107complexIfEEE_St5arrayIPcLm2EELi4E23TrivialOffsetCalculatorILi1EjESE_NS0_6memory15LoadWithoutCastENSF_16StoreWithoutCastEEEviT_T0_T2_T3_T4_T5_ --------------------------
	.section	.nv.info._ZN2at6native27unrolled_elementwise_kernelIZZZNS0_17asinh_kernel_cudaERNS_18TensorIteratorBaseEENKUlvE_clEvENKUlvE0_clEvEUlN3c107complexIfEEE_St5arrayIPcLm2EELi4E23TrivialOffsetCalculatorILi1EjESE_NS0_6memory15LoadWithoutCastENSF_16StoreWithoutCastEEEviT_T0_T2_T3_T4_T5_,"",@"SHT_CUDA_INFO"
	.sectionflags	@""
	.align	4


	//----- nvinfo : EIATTR_CUDA_API_VERSION
	.align		4
        /*0000*/ 	.byte	0x04, 0x37
        /*0002*/ 	.short	(.L_1109 - .L_1108)
.L_1108:
        /*0004*/ 	.word	0x00000082


	//----- nvinfo : EIATTR_SW2861232_WAR
	.align		4
.L_1109:
        /*0008*/ 	.byte	0x01, 0x35
	.zero		2


	//----- nvinfo : EIATTR_PARAM_CBANK
	.align		4
        /*000c*/ 	.byte	0x04, 0x0a
        /*000e*/ 	.short	(.L_1111 - .L_1110)
	.align		4
.L_1110:
        /*0010*/ 	.word	index@(.nv.constant0._ZN2at6native27unrolled_elementwise_kernelIZZZNS0_17asinh_kernel_cudaERNS_18TensorIteratorBaseEENKUlvE_clEvENKUlvE0_clEvEUlN3c107complexIfEEE_St5arrayIPcLm2EELi4E23TrivialOffsetCalculatorILi1EjESE_NS0_6memory15LoadWithoutCastENSF_16StoreWithoutCastEEEviT_T0_T2_T3_T4_T5_)
        /*0014*/ 	.short	0x0160
        /*0016*/ 	.short	0x001c


	//----- nvinfo : EIATTR_CBANK_PARAM_SIZE
	.align		4
.L_1111:
        /*0018*/ 	.byte	0x03, 0x19
        /*001a*/ 	.short	0x001c


	//----- nvinfo : EIATTR_KPARAM_INFO
	.align		4
        /*001c*/ 	.byte	0x04, 0x17
        /*001e*/ 	.short	(.L_1113 - .L_1112)
.L_1112:
        /*0020*/ 	.word	0x00000000
        /*0024*/ 	.short	0x0006
        /*0026*/ 	.short	0x001b
        /*0028*/ 	.byte	0x00, 0xf0, 0x05, 0x00


	//----- nvinfo : EIATTR_KPARAM_INFO
	.align		4
.L_1113:
        /*002c*/ 	.byte	0x04, 0x17
        /*002e*/ 	.short	(.L_1115 - .L_1114)
.L_1114:
        /*0030*/ 	.word	0x00000000
        /*0034*/ 	.short	0x0005
        /*0036*/ 	.short	0x001a
        /*0038*/ 	.byte	0x00, 0xf0, 0x05, 0x00


	//----- nvinfo : EIATTR_KPARAM_INFO
	.align		4
.L_1115:
        /*003c*/ 	.byte	0x04, 0x17
        /*003e*/ 	.short	(.L_1117 - .L_1116)
.L_1116:
        /*0040*/ 	.word	0x00000000
        /*0044*/ 	.short	0x0004
        /*0046*/ 	.short	0x0019
        /*0048*/ 	.byte	0x00, 0xf0, 0x05, 0x00


	//----- nvinfo : EIATTR_KPARAM_INFO
	.align		4
.L_1117:
        /*004c*/ 	.byte	0x04, 0x17
        /*004e*/ 	.short	(.L_1119 - .L_1118)
.L_1118:
        /*0050*/ 	.word	0x00000000
        /*0054*/ 	.short	0x0003
        /*0056*/ 	.short	0x0018
        /*0058*/ 	.byte	0x00, 0xf0, 0x05, 0x00


	//----- nvinfo : EIATTR_KPARAM_INFO
	.align		4
.L_1119:
        /*005c*/ 	.byte	0x04, 0x17
        /*005e*/ 	.short	(.L_1121 - .L_1120)
.L_1120:
        /*0060*/ 	.word	0x00000000
        /*0064*/ 	.short	0x0002
        /*0066*/ 	.short	0x0008
        /*0068*/ 	.byte	0x00, 0xf0, 0x41, 0x00


	//----- nvinfo : EIATTR_KPARAM_INFO
	.align		4
.L_1121:
        /*006c*/ 	.byte	0x04, 0x17
        /*006e*/ 	.short	(.L_1123 - .L_1122)
.L_1122:
        /*0070*/ 	.word	0x00000000
        /*0074*/ 	.short	0x0001
        /*0076*/ 	.short	0x0004
        /*0078*/ 	.byte	0x00, 0xf0, 0x05, 0x00


	//----- nvinfo : EIATTR_KPARAM_INFO
	.align		4
.L_1123:
        /*007c*/ 	.byte	0x04, 0x17
        /*007e*/ 	.short	(.L_1125 - .L_1124)
.L_1124:
        /*0080*/ 	.word	0x00000000
        /*0084*/ 	.short	0x0000
        /*0086*/ 	.short	0x0000
        /*0088*/ 	.byte	0x00, 0xf0, 0x11, 0x00


	//----- nvinfo : EIATTR_MAXREG_COUNT
	.align		4
.L_1125:
        /*008c*/ 	.byte	0x03, 0x1b
        /*008e*/ 	.short	0x00ff


	//----- nvinfo : EIATTR_MERCURY_ISA_VERSION
	.align		4
        /*0090*/ 	.byte	0x03, 0x5f
        /*0092*/ 	.short	0x0000


	//----- nvinfo : EIATTR_EXIT_INSTR_OFFSETS
	.align		4
        /*0094*/ 	.byte	0x04, 0x1c
        /*0096*/ 	.short	(.L_1127 - .L_1126)


	//   ....[0]....
.L_1126:
        /*0098*/ 	.word	0x0000b3e0


	//   ....[1]....
        /*009c*/ 	.word	0x0000b430


	//----- nvinfo : EIATTR_MAX_THREADS
	.align		4
.L_1127:
        /*00a0*/ 	.byte	0x04, 0x05
        /*00a2*/ 	.short	(.L_1129 - .L_1128)
.L_1128:
        /*00a4*/ 	.word	0x00000080
        /*00a8*/ 	.word	0x00000001
        /*00ac*/ 	.word	0x00000001


	//----- nvinfo : EIATTR_CRS_STACK_SIZE
	.align		4
.L_1129:
        /*00b0*/ 	.byte	0x04, 0x1e
        /*00b2*/ 	.short	(.L_1131 - .L_1130)
.L_1130:
        /*00b4*/ 	.word	0x00000000
.L_1131:


//--------------------- .nv.info._ZN2at6native29vectorized_elementwise_kernelILi2EZZZNS0_17asinh_kernel_cudaERNS_18TensorIteratorBaseEENKUlvE_clEvENKUlvE0_clEvEUlN3c107complexIfEEE_St5arrayIPcLm2EEEEviT0_T1_ --------------------------
	.section	.nv.info._ZN2at6native29vectorized_elementwise_kernelILi2EZZZNS0_17asinh_kernel_cudaERNS_18TensorIteratorBaseEENKUlvE_clEvENKUlvE0_clEvEUlN3c107complexIfEEE_St5arrayIPcLm2EEEEviT0_T1_,"",@"SHT_CUDA_INFO"
	.sectionflags	@""
	.align	4


	//----- nvinfo : EIATTR_CUDA_API_VERSION
	.align		4
        /*0000*/ 	.byte	0x04, 0x37
        /*0002*/ 	.short	(.L_1133 - .L_1132)
.L_1132:
        /*0004*/ 	.word	0x00000082


	//----- nvinfo : EIATTR_SW2861232_WAR
	.align		4
.L_1133:
        /*0008*/ 	.byte	0x01, 0x35
	.zero		2


	//----- nvinfo : EIATTR_PARAM_CBANK
	.align		4
        /*000c*/ 	.byte	0x04, 0x0a
        /*000e*/ 	.short	(.L_1135 - .L_1134)
	.align		4
.L_1134:
        /*0010*/ 	.word	index@(.nv.constant0._ZN2at6native29vectorized_elementwise_kernelILi2EZZZNS0_17asinh_kernel_cudaERNS_18TensorIteratorBaseEENKUlvE_clEvENKUlvE0_clEvEUlN3c107complexIfEEE_St5arrayIPcLm2EEEEviT0_T1_)
        /*0014*/ 	.short	0x0160
        /*0016*/ 	.short	0x0018


	//----- nvinfo : EIATTR_CBANK_PARAM_SIZE
	.align		4
.L_1135:
        /*0018*/ 	.byte	0x03, 0x19
        /*001a*/ 	.short	0x0018


	//----- nvinfo : EIATTR_KPARAM_INFO
	.align		4
        /*001c*/ 	.byte	0x04, 0x17
        /*001e*/ 	.short	(.L_1137 - .L_1136)
.L_1136:
        /*0020*/ 	.word	0x00000000
        /*0024*/ 	.short	0x0002
        /*0026*/ 	.short	0x0008
        /*0028*/ 	.byte	0x00, 0xf0, 0x41, 0x00


	//----- nvinfo : EIATTR_KPARAM_INFO
	.align		4
.L_1137:
        /*002c*/ 	.byte	0x04, 0x17
        /*002e*/ 	.short	(.L_1139 - .L_1138)
.L_1138:
        /*0030*/ 	.word	0x00000000
        /*0034*/ 	.short	0x0001
        /*0036*/ 	.short	0x0004
        /*0038*/ 	.byte	0x00, 0xf0, 0x05, 0x00


	//----- nvinfo : EIATTR_KPARAM_INFO
	.align		4
.L_1139:
        /*003c*/ 	.byte	0x04, 0x17
        /*003e*/ 	.short	(.L_1141 - .L_1140)
.L_1140:
        /*0040*/ 	.word	0x00000000
        /*0044*/ 	.short	0x0000
        /*0046*/ 	.short	0x0000
        /*0048*/ 	.byte	0x00, 0xf0, 0x11, 0x00


	//----- nvinfo : EIATTR_MAXREG_COUNT
	.align		4
.L_1141:
        /*004c*/ 	.byte	0x03, 0x1b
        /*004e*/ 	.short	0x00ff


	//----- nvinfo : EIATTR_MERCURY_ISA_VERSION
	.align		4
        /*0050*/ 	.byte	0x03, 0x5f
        /*0052*/ 	.short	0x0000


	//----- nvinfo : EIATTR_EXIT_INSTR_OFFSETS
	.align		4
        /*0054*/ 	.byte	0x04, 0x1c
        /*0056*/ 	.short	(.L_1143 - .L_1142)


	//   ....[0]....
.L_1142:
        /*0058*/ 	.word	0x00015f10


	//   ....[1]....
        /*005c*/ 	.word	0x0002ca30


	//   ....[2]....
        /*0060*/ 	.word	0x0002ca80


	//----- nvinfo : EIATTR_MAX_THREADS
	.align		4
.L_1143:
        /*0064*/ 	.byte	0x04, 0x05
        /*0066*/ 	.short	(.L_1145 - .L_1144)
.L_1144:
        /*0068*/ 	.word	0x00000080
        /*006c*/ 	.word	0x00000001
        /*0070*/ 	.word	0x00000001


	//----- nvinfo : EIATTR_CRS_STACK_SIZE
	.align		4
.L_1145:
        /*0074*/ 	.byte	0x04, 0x1e
        /*0076*/ 	.short	(.L_1147 - .L_1146)
.L_1146:
        /*0078*/ 	.word	0x00000000
.L_1147:


//--------------------- .nv.info._ZN2at6native29vectorized_elementwise_kernelILi4EZZZNS0_17asinh_kernel_cudaERNS_18TensorIteratorBaseEENKUlvE_clEvENKUlvE0_clEvEUlN3c107complexIfEEE_St5arrayIPcLm2EEEEviT0_T1_ --------------------------
	.section	.nv.info._ZN2at6native29vectorized_elementwise_kernelILi4EZZZNS0_17asinh_kernel_cudaERNS_18TensorIteratorBaseEENKUlvE_clEvENKUlvE0_clEvEUlN3c107complexIfEEE_St5arrayIPcLm2EEEEviT0_T1_,"",@"SHT_CUDA_INFO"
	.sectionflags	@""
	.align	4


	//----- nvinfo : EIATTR_CUDA_API_VERSION
	.align		4
        /*0000*/ 	.byte	0x04, 0x37
        /*0002*/ 	.short	(.L_1149 - .L_1148)
.L_1148:
        /*0004*/ 	.word	0x00000082


	//----- nvinfo : EIATTR_SW2861232_WAR
	.align		4
.L_1149:
        /*0008*/ 	.byte	0x01, 0x35
	.zero		2


	//----- nvinfo : EIATTR_PARAM_CBANK
	.align		4
        /*000c*/ 	.byte	0x04, 0x0a
        /*000e*/ 	.short	(.L_1151 - .L_1150)
	.align		4
.L_1150:
        /*0010*/ 	.word	index@(.nv.constant0._ZN2at6native29vectorized_elementwise_kernelILi4EZZZNS0_17asinh_kernel_cudaERNS_18TensorIteratorBaseEENKUlvE_clEvENKUlvE0_clEvEUlN3c107complexIfEEE_St5arrayIPcLm2EEEEviT0_T1_)
        /*0014*/ 	.short	0x0160
        /*0016*/ 	.short	0x0018


	//----- nvinfo : EIATTR_CBANK_PARAM_SIZE
	.align		4
.L_1151:
        /*0018*/ 	.byte	0x03, 0x19
        /*001a*/ 	.short	0x0018


	//----- nvinfo : EIATTR_KPARAM_INFO
	.align		4
        /*001c*/ 	.byte	0x04, 0x17
        /*001e*/ 	.short	(.L_1153 - .L_1152)
.L_1152:
        /*0020*/ 	.word	0x00000000
        /*0024*/ 	.short	0x0002
        /*0026*/ 	.short	0x0008
        /*0028*/ 	.byte	0x00, 0xf0, 0x41, 0x00


	//----- nvinfo : EIATTR_KPARAM_INFO
	.align		4
.L_1153:
        /*002c*/ 	.byte	0x04, 0x17
        /*002e*/ 	.short	(.L_1155 - .L_1154)
.L_1154:
        /*0030*/ 	.word	0x00000000
        /*0034*/ 	.short	0x0001
        /*0036*/ 	.short	0x0004
        /*0038*/ 	.byte	0x00, 0xf0, 0x05, 0x00


	//----- nvinfo : EIATTR_KPARAM_INFO
	.align		4
.L_1155:
        /*003c*/ 	.byte	0x04, 0x17
        /*003e*/ 	.short	(.L_1157 - .L_1156)
.L_1156:
        /*0040*/ 	.word	0x00000000
        /*0044*/ 	.short	0x0000
        /*0046*/ 	.short	0x0000
        /*0048*/ 	.byte	0x00, 0xf0, 0x11, 0x00


	//----- nvinfo : EIATTR_MAXREG_COUNT
	.align		4
.L_1157:
        /*004c*/ 	.byte	0x03, 0x1b
        /*004e*/ 	.short	0x00ff


	//----- nvinfo : EIATTR_MERCURY_ISA_VERSION
	.align		4
        /*0050*/ 	.byte	0x03, 0x5f
        /*0052*/ 	.short	0x0000


	//----- nvinfo : EIATTR_EXIT_INSTR_OFFSETS
	.align		4
        /*0054*/ 	.byte	0x04, 0x1c
        /*0056*/ 	.short	(.L_1159 - .L_1158)


	//   ....[0]....
.L_1158:
        /*0058*/ 	.word	0x00015f10


	//   ....[1]....
        /*005c*/ 	.word	0x0002ca30


	//   ....[2]....
        /*0060*/ 	.word	0x0002ca80


	//----- nvinfo : EIATTR_MAX_THREADS
	.align		4
.L_1159:
        /*0064*/ 	.byte	0x04, 0x05
        /*0066*/ 	.short	(.L_1161 - .L_1160)
.L_1160:
        /*0068*/ 	.word	0x00000080
        /*006c*/ 	.word	0x00000001
        /*0070*/ 	.word	0x00000001


	//----- nvinfo : EIATTR_CRS_STACK_SIZE
	.align		4
.L_1161:
        /*0074*/ 	.byte	0x04, 0x1e
        /*0076*/ 	.short	(.L_1163 - .L_1162)
.L_1162:
        /*0078*/ 	.word	0x00000000
.L_1163:


//--------------------- .nv.info._ZN2at6native29vectorized_elementwise_kernelILi8EZZZNS0_17asinh_kernel_cudaERNS_18TensorIteratorBaseEENKUlvE_clEvENKUlvE0_clEvEUlN3c107complexIfEEE_St5arrayIPcLm2EEEEviT0_T1_ --------------------------
	.section	.nv.info._ZN2at6native29vectorized_elementwise_kernelILi8EZZZNS0_17asinh_kernel_cudaERNS_18TensorIteratorBaseEENKUlvE_clEvENKUlvE0_clEvEUlN3c107complexIfEEE_St5arrayIPcLm2EEEEviT0_T1_,"",@"SHT_CUDA_INFO"
	.sectionflags	@""
	.align	4


	//----- nvinfo : EIATTR_CUDA_API_VERSION
	.align		4
        /*0000*/ 	.byte	0x04, 0x37
        /*0002*/ 	.short	(.L_1165 - .L_1164)
.L_1164:
        /*0004*/ 	.word	0x00000082


	//----- nvinfo : EIATTR_SW2861232_WAR
	.align		4
.L_1165:
        /*0008*/ 	.byte	0x01, 0x35
	.zero		2


	//----- nvinfo : EIATTR_PARAM_CBANK
	.align		4
        /*000c*/ 	.byte	0x04, 0x0a
        /*000e*/ 	.short	(.L_1167 - .L_1166)
	.align		4
.L_1166:
        /*0010*/ 	.word	index@(.nv.constant0._ZN2at6native29vectorized_elementwise_kernelILi8EZZZNS0_17asinh_kernel_cudaERNS_18TensorIteratorBaseEENKUlvE_clEvENKUlvE0_clEvEUlN3c107complexIfEEE_St5arrayIPcLm2EEEEviT0_T1_)
        /*0014*/ 	.short	0x0160
        /*0016*/ 	.short	0x0018


	//----- nvinfo : EIATTR_CBANK_PARAM_SIZE
	.align		4
.L_1167:
        /*0018*/ 	.byte	0x03, 0x19
        /*001a*/ 	.short	0x0018


	//----- nvinfo : EIATTR_KPARAM_INFO
	.align		4
        /*001c*/ 	.byte	0x04, 0x17
        /*001e*/ 	.short	(.L_1169 - .L_1168)
.L_1168:
        /*0020*/ 	.word	0x00000000
        /*0024*/ 	.short	0x0002
        /*0026*/ 	.short	0x0008
        /*0028*/ 	.byte	0x00, 0xf0, 0x41, 0x00


	//----- nvinfo : EIATTR_KPARAM_INFO
	.align		4
.L_1169:
        /*002c*/ 	.byte	0x04, 0x17
        /*002e*/ 	.short	(.L_1171 - .L_1170)
.L_1170:
        /*0030*/ 	.word	0x00000000
        /*0034*/ 	.short	0x0001
        /*0036*/ 	.short	0x0004
        /*0038*/ 	.byte	0x00, 0xf0, 0x05, 0x00


	//----- nvinfo : EIATTR_KPARAM_INFO
	.align		4
.L_1171:
        /*003c*/ 	.byte	0x04, 0x17
        /*003e*/ 	.short	(.L_1173 - .L_1172)
.L_1172:
        /*0040*/ 	.word	0x00000000
        /*0044*/ 	.short	0x0000
        /*0046*/ 	.short	0x0000
        /*0048*/ 	.byte	0x00, 0xf0, 0x11, 0x00


	//----- nvinfo : EIATTR_MAXREG_COUNT
	.align		4
.L_1173:
        /*004c*/ 	.byte	0x03, 0x1b
        /*004e*/ 	.short	0x00ff


	//----- nvinfo : EIATTR_MERCURY_ISA_VERSION
	.align		4
        /*0050*/ 	.byte	0x03, 0x5f
        /*0052*/ 	.short	0x0000


	//----- nvinfo : EIATTR_EXIT_INSTR_OFFSETS
	.align		4
        /*0054*/ 	.byte	0x04, 0x1c
        /*0056*/ 	.short	(.L_1175 - .L_1174)


	//   ....[0]....
.L_1174:
        /*0058*/ 	.word	0x00000010


	//----- nvinfo : EIATTR_MAX_THREADS
	.align		4
.L_1175:
        /*005c*/ 	.byte	0x04, 0x05
        /*005e*/ 	.short	(.L_1177 - .L_1176)
.L_1176:
        /*0060*/ 	.word	0x00000080
        /*0064*/ 	.word	0x00000001
        /*0068*/ 	.word	0x00000001
.L_1177:


//--------------------- .nv.info._ZN2at6native18elementwise_kernelILi128ELi4EZNS0_15gpu_kernel_implIZZZNS0_17asinh_kernel_cudaERNS_18TensorIteratorBaseEENKUlvE_clEvENKUlvE_clEvEUlN3c107complexIdEEE_EEvS4_RKT_EUliE_EEviT1_ --------------------------
	.section	.nv.info._ZN2at6native18elementwise_kernelILi128ELi4EZNS0_15gpu_kernel_implIZZZNS0_17asinh_kernel_cudaERNS_18TensorIteratorBaseEENKUlvE_clEvENKUlvE_clEvEUlN3c107complexIdEEE_EEvS4_RKT_EUliE_EEviT1_,"",@"SHT_CUDA_INFO"
	.sectionflags	@""
	.align	4


	//----- nvinfo : EIATTR_CUDA_API_VERSION
	.align		4
        /*0000*/ 	.byte	0x04, 0x37
        /*0002*/ 	.short	(.L_1179 - .L_1178)
.L_1178:
        /*0004*/ 	.word	0x00000082


	//----- nvinfo : EIATTR_SW2861232_WAR
	.align		4
.L_1179:
        /*0008*/ 	.byte	0x01, 0x35
	.zero		2


	//----- nvinfo : EIATTR_PARAM_CBANK
	.align		4
        /*000c*/ 	.byte	0x04, 0x0a
        /*000e*/ 	.short	(.L_1181 - .L_1180)
	.align		4
.L_1180:
        /*0010*/ 	.word	index@(.nv.constant0._ZN2at6native18elementwise_kernelILi128ELi4EZNS0_15gpu_kernel_implIZZZNS0_17asinh_kernel_cudaERNS_18TensorIteratorBaseEENKUlvE_clEvENKUlvE_clEvEUlN3c107complexIdEEE_EEvS4_RKT_EUliE_EEviT1_)
        /*0014*/ 	.short	0x0160
        /*0016*/ 	.short	0x0220


	//----- nvinfo : EIATTR_CBANK_PARAM_SIZE
	.align		4
.L_1181:
        /*0018*/ 	.byte	0x03, 0x19
        /*001a*/ 	.short	0x0220


	//----- nvinfo : EIATTR_KPARAM_INFO
	.align		4
        /*001c*/ 	.byte	0x04, 0x17
        /*001e*/ 	.short	(.L_1183 - .L_1182)
.L_1182:
        /*0020*/ 	.word	0x00000000
        /*0024*/ 	.short	0x0001
        /*0026*/ 	.short	0x0008
        /*0028*/ 	.byte	0x00, 0xf0, 0x61, 0x08


	//----- nvinfo : EIATTR_KPARAM_INFO
	.align		4
.L_1183:
        /*002c*/ 	.byte	0x04, 0x17
        /*002e*/ 	.short	(.L_1185 - .L_1184)
.L_1184:
        /*0030*/ 	.word	0x00000000
        /*0034*/ 	.short	0x0000
        /*0036*/ 	.short	0x0000
        /*0038*/ 	.byte	0x00, 0xf0, 0x11, 0x00


	//----- nvinfo : EIATTR_MAXREG_COUNT
	.align		4
.L_1185:
        /*003c*/ 	.byte	0x03, 0x1b
        /*003e*/ 	.short	0x0080


	//----- nvinfo : EIATTR_EXTERNS
	.align		4
        /*0040*/ 	.byte	0x04, 0x0f
        /*0042*/ 	.short	(.L_1187 - .L_1186)


	//   ....[0]....
	.align		4
.L_1186:
        /*0044*/ 	.word	index@(__assertfail)


	//----- nvinfo : EIATTR_MERCURY_ISA_VERSION
	.align		4
.L_1187:
        /*0048*/ 	.byte	0x03, 0x5f
        /*004a*/ 	.short	0x0000


	//----- nvinfo : EIATTR_SYSCALL_OFFSETS
	.align		4
        /*004c*/ 	.byte	0x04, 0x46
        /*004e*/ 	.short	(.L_1189 - .L_1188)


	//   ....[0]....
.L_1188:
        /*0050*/ 	.word	0x00001ec0


	//   ....[1]....
        /*0054*/ 	.word	0x0000b680


	//   ....[2]....
        /*0058*/ 	.word	0x0000d5e0


	//   ....[3]....
        /*005c*/ 	.word	0x00016c10


	//   ....[4]....
        /*0060*/ 	.word	0x00018b20


	//   ....[5]....
        /*0064*/ 	.word	0x00022150


	//   ....[6]....
        /*0068*/ 	.word	0x00024070


	//   ....[7]....
        /*006c*/ 	.word	0x0002d6a0


	//----- nvinfo : EIATTR_EXIT_INSTR_OFFSETS
	.align		4
.L_1189:
        /*0070*/ 	.byte	0x04, 0x1c
        /*0072*/ 	.short	(.L_1191 - .L_1190)


	//   ....[0]....
.L_1190:
        /*0074*/ 	.word	0x000221f0


	//   ....[1]....
        /*0078*/ 	.word	0x0002c7b0


	//   ....[2]....
        /*007c*/ 	.word	0x0002c7f0


	//   ....[3]....
        /*0080*/ 	.word	0x0002c880


	//   ....[4]....
        /*0084*/ 	.word	0x0002c8b0


	//   ....[5]....
        /*0088*/ 	.word	0x0002c8e0


	//   ....[6]....
        /*008c*/ 	.word	0x0002c990


	//   ....[7]....
        /*0090*/ 	.word	0x0002c9f0


	//   ....[8]....
        /*0094*/ 	.word	0x0002cad0


	//   ....[9]....
        /*0098*/ 	.word	0x0002cb60


	//   ....[10]....
        /*009c*/ 	.word	0x0002cb80


	//   ....[11]....
        /*00a0*/ 	.word	0x0002cc50


	//   ....[12]....
        /*00a4*/ 	.word	0x0002cc70


	//   ....[13]....
        /*00a8*/ 	.word	0x0002ce20


	//   ....[14]....
        /*00ac*/ 	.word	0x0002cfa0


	//   ....[15]....
        /*00b0*/ 	.word	0x0002d000


	//   ....[16]....
        /*00b4*/ 	.word	0x0002d0b0


	//   ....[17]....
        /*00b8*/ 	.word	0x0002d250


	//   ....[18]....
        /*00bc*/ 	.word	0x0002d3f0


	//   ....[19]....
        /*00c0*/ 	.word	0x0002d570


	//   ....[20]....
        /*00c4*/ 	.word	0x0002d6b0


	//   ....[21]....
        /*00c8*/ 	.word	0x0002d6e0


	//   ....[22]....
        /*00cc*/ 	.word	0x0002d710


	//----- nvinfo : EIATTR_MAX_THREADS
	.align		4
.L_1191:
        /*00d0*/ 	.byte	0x04, 0x05
        /*00d2*/ 	.short	(.L_1193 - .L_1192)
.L_1192:
        /*00d4*/ 	.word	0x00000080
        /*00d8*/ 	.word	0x00000001
        /*00dc*/ 	.word	0x00000001


	//----- nvinfo : EIATTR_CRS_STACK_SIZE
	.align		4
.L_1193:
        /*00e0*/ 	.byte	0x04, 0x1e
        /*00e2*/ 	.short	(.L_1195 - .L_1194)
.L_1194:
        /*00e4*/ 	.word	0x00000000
.L_1195:


//--------------------- .nv.info._ZN2at6native27unrolled_elementwise_kernelIZZZNS0_17asinh_kernel_cudaERNS_18TensorIteratorBaseEENKUlvE_clEvENKUlvE_clEvEUlN3c107complexIdEEE_St5arrayIPcLm2EELi4E23TrivialOffsetCalculatorILi1EjESE_NS0_6memory12LoadWithCastILi1EEENSF_13StoreWithCastILi1EEEEEviT_T0_T2_T3_T4_T5_ --------------------------
	.section	.nv.info._ZN2at6native27unrolled_elementwise_kernelIZZZNS0_17asinh_kernel_cudaERNS_18TensorIteratorBaseEENKUlvE_clEvENKUlvE_clEvEUlN3c107complexIdEEE_St5arrayIPcLm2EELi4E23TrivialOffsetCalculatorILi1EjESE_NS0_6memory12LoadWithCastILi1EEENSF_13StoreWithCastILi1EEEEEviT_T0_T2_T3_T4_T5_,"",@"SHT_CUDA_INFO"
	.sectionflags	@""
	.align	4


	//----- nvinfo : EIATTR_CUDA_API_VERSION
	.align		4
        /*0000*/ 	.byte	0x04, 0x37
        /*0002*/ 	.short	(.L_1197 - .L_1196)
.L_1196:
        /*0004*/ 	.word	0x00000082


	//----- nvinfo : EIATTR_SW2861232_WAR
	.align		4
.L_1197:
        /*0008*/ 	.byte	0x01, 0x35
	.zero		2


	//----- nvinfo : EIATTR_PARAM_CBANK
	.align		4
        /*000c*/ 	.byte	0x04, 0x0a
        /*000e*/ 	.short	(.L_1199 - .L_1198)
	.align		4
.L_1198:
        /*0010*/ 	.word	index@(.nv.constant0._ZN2at6native27unrolled_elementwise_kernelIZZZNS0_17asinh_kernel_cudaERNS_18TensorIteratorBaseEENKUlvE_clEvENKUlvE_clEvEUlN3c107complexIdEEE_St5arrayIPcLm2EELi4E23TrivialOffsetCalculatorILi1EjESE_NS0_6memory12LoadWithCastILi1EEENSF_13StoreWithCastILi1EEEEEviT_T0_T2_T3_T4_T5_)
        /*0014*/ 	.short	0x0160
        /*0016*/ 	.short	0x002c


	//----- nvinfo : EIATTR_CBANK_PARAM_SIZE
	.align		4
.L_1199:
        /*0018*/ 	.byte	0x03, 0x19
        /*001a*/ 	.short	0x002c


	//----- nvinfo : EIATTR_KPARAM_INFO
	.align		4
        /*001c*/ 	.byte	0x04, 0x17
        /*001e*/ 	.short	(.L_1201 - .L_1200)
.L_1200:
        /*0020*/ 	.word	0x00000000
        /*0024*/ 	.short	0x0006
        /*0026*/ 	.short	0x0024
        /*0028*/ 	.byte	0x00, 0xf0, 0x21, 0x00


	//----- nvinfo : EIATTR_KPARAM_INFO
	.align		4
.L_1201:
        /*002c*/ 	.byte	0x04, 0x17
        /*002e*/ 	.short	(.L_1203 - .L_1202)
.L_1202:
        /*0030*/ 	.word	0x00000000
        /*0034*/ 	.short	0x0005
        /*0036*/ 	.short	0x001c
        /*0038*/ 	.byte	0x00, 0xf0, 0x21, 0x00


	//----- nvinfo : EIATTR_KPARAM_INFO
	.align		4
.L_1203:
        /*003c*/ 	.byte	0x04, 0x17
        /*003e*/ 	.short	(.L_1205 - .L_1204)
.L_1204:
        /*0040*/ 	.word	0x00000000
        /*0044*/ 	.short	0x0004
        /*0046*/ 	.short	0x0019
        /*0048*/ 	.byte	0x00, 0xf0, 0x05, 0x00


	//----- nvinfo : EIATTR_KPARAM_INFO
	.align		4
.L_1205:
        /*004c*/ 	.byte	0x04, 0x17
        /*004e*/ 	.short	(.L_1207 - .L_1206)
.L_1206:
        /*0050*/ 	.word	0x00000000
        /*0054*/ 	.short	0x0003
        /*0056*/ 	.short	0x0018
        /*0058*/ 	.byte	0x00, 0xf0, 0x05, 0x00


	//----- nvinfo : EIATTR_KPARAM_INFO
	.align		4
.L_1207:
        /*005c*/ 	.byte	0x04, 0x17
        /*005e*/ 	.short	(.L_1209 - .L_1208)
.L_1208:
        /*0060*/ 	.word	0x00000000
        /*0064*/ 	.short	0x0002
        /*0066*/ 	.short	0x0008
        /*0068*/ 	.byte	0x00, 0xf0, 0x41, 0x00


	//----- nvinfo : EIATTR_KPARAM_INFO
	.align		4
.L_1209:
        /*006c*/ 	.byte	0x04, 0x17
        /*006e*/ 	.short	(.L_1211 - .L_1210)
.L_1210:
        /*0070*/ 	.word	0x00000000
        /*0074*/ 	.short	0x0001
        /*0076*/ 	.short	0x0004
        /*0078*/ 	.byte	0x00, 0xf0, 0x05, 0x00


	//----- nvinfo : EIATTR_KPARAM_INFO
	.align		4
.L_1211:
        /*007c*/ 	.byte	0x04, 0x17
        /*007e*/ 	.short	(.L_1213 - .L_1212)
.L_1212:
        /*0080*/ 	.word	0x00000000
        /*0084*/ 	.short	0x0000
        /*0086*/ 	.short	0x0000
        /*0088*/ 	.byte	0x00, 0xf0, 0x11, 0x00


	//----- nvinfo : EIATTR_MAXREG_COUNT
	.align		4
.L_1213:
        /*008c*/ 	.byte	0x03, 0x1b
        /*008e*/ 	.short	0x00ff


	//----- nvinfo : EIATTR_EXTERNS
	.align		4
        /*0090*/ 	.byte	0x04, 0x0f
        /*0092*/ 	.short	(.L_1215 - .L_1214)


	//   ....[0]....
	.align		4
.L_1214:
        /*0094*/ 	.word	index@(__assertfail)


	//----- nvinfo : EIATTR_MERCURY_ISA_VERSION
	.align		4
.L_1215:
        /*0098*/ 	.byte	0x03, 0x5f
        /*009a*/ 	.short	0x0000


	//----- nvinfo : EIATTR_SYSCALL_OFFSETS
	.align		4
        /*009c*/ 	.byte	0x04, 0x46
        /*009e*/ 	.short	(.L_1217 - .L_1216)


	//   ....[0]....
.L_1216:
        /*00a0*/ 	.word	0x00001100


	//   ....[1]....
        /*00a4*/ 	.word	0x00002230


	//   ....[2]....
        /*00a8*/ 	.word	0x00003380


	//   ....[3]....
        /*00ac*/ 	.word	0x000044a0


	//   ....[4]....
        /*00b0*/ 	.word	0x000277e0


	//   ....[5]....
        /*00b4*/ 	.word	0x000288e0


	//   ....[6]....
        /*00b8*/ 	.word	0x000299a0


	//   ....[7]....
        /*00bc*/ 	.word	0x0002aa60


	//----- nvinfo : EIATTR_EXIT_INSTR_OFFSETS
	.align		4
.L_1217:
        /*00c0*/ 	.byte	0x04, 0x1c
        /*00c2*/ 	.short	(.L_1219 - .L_1218)


	//   ....[0]....
.L_1218:
        /*00c4*/ 	.word	0x00029a40


	//   ....[1]....
        /*00c8*/ 	.word	0x00029b70


	//   ....[2]....
        /*00cc*/ 	.word	0x00029bb0


	//   ....[3]....
        /*00d0*/ 	.word	0x00029c40


	//   ....[4]....
        /*00d4*/ 	.word	0x00029c70


	//   ....[5]....
        /*00d8*/ 	.word	0x00029ca0


	//   ....[6]....
        /*00dc*/ 	.word	0x00029d50


	//   ....[7]....
        /*00e0*/ 	.word	0x00029db0


	//   ....[8]....
        /*00e4*/ 	.word	0x00029e90


	//   ....[9]....
        /*00e8*/ 	.word	0x00029f20


	//   ....[10]....
        /*00ec*/ 	.word	0x00029f40


	//   ....[11]....
        /*00f0*/ 	.word	0x0002a010


	//   ....[12]....
        /*00f4*/ 	.word	0x0002a030


	//   ....[13]....
        /*00f8*/ 	.word	0x0002a1e0


	//   ....[14]....
        /*00fc*/ 	.word	0x0002a360


	//   ....[15]....
        /*0100*/ 	.word	0x0002a3c0


	//   ....[16]....
        /*0104*/ 	.word	0x0002a470


	//   ....[17]....
        /*0108*/ 	.word	0x0002a610


	//   ....[18]....
        /*010c*/ 	.word	0x0002a7b0


	//   ....[19]....
        /*0110*/ 	.word	0x0002a930


	//   ....[20]....
        /*0114*/ 	.word	0x0002aa70


	//   ....[21]....
        /*0118*/ 	.word	0x0002aaa0


	//   ....[22]....
        /*011c*/ 	.word	0x0002aad0


	//----- nvinfo : EIATTR_MAX_THREADS
	.align		4
.L_1219:
        /*0120*/ 	.byte	0x04, 0x05
        /*0122*/ 	.short	(.L_1221 - .L_1220)
.L_1220:
        /*0124*/ 	.word	0x00000080
        /*0128*/ 	.word	0x00000001
        /*012c*/ 	.word	0x00000001


	//----- nvinfo : EIATTR_CRS_STACK_SIZE
	.align		4
.L_1221:
        /*0130*/ 	.byte	0x04, 0x1e
        /*0132*/ 	.short	(.L_1223 - .L_1222)
.L_1222:
        /*0134*/ 	.word	0x00000000
.L_1223:


//--------------------- .nv.info._ZN2at6native18elementwise_kernelILi128ELi2EZNS0_22gpu_kernel_impl_nocastIZZZNS0_17asinh_kernel_cudaERNS_18TensorIteratorBaseEENKUlvE_clEvENKUlvE_clEvEUlN3c107complexIdEEE_EEvS4_RKT_EUliE_EEviT1_ --------------------------
	.section	.nv.info._ZN2at6native18elementwise_kernelILi128ELi2EZNS0_22gpu_kernel_impl_nocastIZZZNS0_17asinh_kernel_cudaERNS_18TensorIteratorBaseEENKUlvE_clEvENKUlvE_clEvEUlN3c107complexIdEEE_EEvS4_RKT_EUliE_EEviT1_,"",@"SHT_CUDA_INFO"
	.sectionflags	@""
	.align	4


	//----- nvinfo : EIATTR_CUDA_API_VERSION
	.align		4
        /*0000*/ 	.byte	0x04, 0x37
        /*0002*/ 	.short	(.L_1225 - .L_1224)
.L_1224:
        /*0004*/ 	.word	0x00000082


	//----- nvinfo : EIATTR_SW2861232_WAR
	.align		4
.L_1225:
        /*0008*/ 	.byte	0x01, 0x35
	.zero		2


	//----- nvinfo : EIATTR_PARAM_CBANK
	.align		4
        /*000c*/ 	.byte	0x04, 0x0a
        /*000e*/ 	.short	(.L_1227 - .L_1226)
	.align		4
.L_1226:
        /*0010*/ 	.word	index@(.nv.constant0._ZN2at6native18elementwise_kernelILi128ELi2EZNS0_22gpu_kernel_impl_nocastIZZZNS0_17asinh_kernel_cudaERNS_18TensorIteratorBaseEENKUlvE_clEvENKUlvE_clEvEUlN3c107complexIdEEE_EEvS4_RKT_EUliE_EEviT1_)
        /*0014*/ 	.short	0x0160
        /*0016*/ 	.short	0x0220


	//----- nvinfo : EIATTR_CBANK_PARAM_SIZE
	.align		4
.L_1227:
        /*0018*/ 	.byte	0x03, 0x19
        /*001a*/ 	.short	0x0220


	//----- nvinfo : EIATTR_KPARAM_INFO
	.align		4
        /*001c*/ 	.byte	0x04, 0x17
        /*001e*/ 	.short	(.L_1229 - .L_1228)
.L_1228:
        /*0020*/ 	.word	0x00000000
        /*0024*/ 	.short	0x0001
        /*0026*/ 	.short	0x0008
        /*0028*/ 	.byte	0x00, 0xf0, 0x61, 0x08


	//----- nvinfo : EIATTR_KPARAM_INFO
	.align		4
.L_1229:
        /*002c*/ 	.byte	0x04, 0x17
        /*002e*/ 	.short	(.L_1231 - .L_1230)
.L_1230:
        /*0030*/ 	.word	0x00000000
        /*0034*/ 	.short	0x0000
        /*0036*/ 	.short	0x0000
        /*0038*/ 	.byte	0x00, 0xf0, 0x11, 0x00


	//----- nvinfo : EIATTR_MAXREG_COUNT
	.align		4
.L_1231:
        /*003c*/ 	.byte	0x03, 0x1b
        /*003e*/ 	.short	0x0080


	//----- nvinfo : EIATTR_MERCURY_ISA_VERSION
	.align		4
        /*0040*/ 	.byte	0x03, 0x5f
        /*0042*/ 	.short	0x0000


	//----- nvinfo : EIATTR_EXIT_INSTR_OFFSETS
	.align		4
        /*0044*/ 	.byte	0x04, 0x1c
        /*0046*/ 	.short	(.L_1233 - .L_1232)


	//   ....[0]....
.L_1232:
        /*0048*/ 	.word	0x00009580


	//   ....[1]....
        /*004c*/ 	.word	0x000129f0


	//----- nvinfo : EIATTR_MAX_THREADS
	.align		4
.L_1233:
        /*0050*/ 	.byte	0x04, 0x05
        /*0052*/ 	.short	(.L_1235 - .L_1234)
.L_1234:
        /*0054*/ 	.word	0x00000080
        /*0058*/ 	.word	0x00000001
        /*005c*/ 	.word	0x00000001


	//----- nvinfo : EIATTR_CRS_STACK_SIZE
	.align		4
.L_1235:
        /*0060*/ 	.byte	0x04, 0x1e
        /*0062*/ 	.short	(.L_1237 - .L_1236)
.L_1236:
        /*0064*/ 	.word	0x00000000
.L_1237:


//--------------------- .nv.info._ZN2at6native27unrolled_elementwise_kernelIZZZNS0_17asinh_kernel_cudaERNS_18TensorIteratorBaseEENKUlvE_clEvENKUlvE_clEvEUlN3c107complexIdEEE_St5arrayIPcLm2EELi4E23TrivialOffsetCalculatorILi1EjESE_NS0_6memory15LoadWithoutCastENSF_16StoreWithoutCastEEEviT_T0_T2_T3_T4_T5_ --------------------------
	.section	.nv.info._ZN2at6native27unrolled_elementwise_kernelIZZZNS0_17asinh_kernel_cudaERNS_18TensorIteratorBaseEENKUlvE_clEvENKUlvE_clEvEUlN3c107complexIdEEE_St5arrayIPcLm2EELi4E23TrivialOffsetCalculatorILi1EjESE_NS0_6memory15LoadWithoutCastENSF_16StoreWithoutCastEEEviT_T0_T2_T3_T4_T5_,"",@"SHT_CUDA_INFO"
	.sectionflags	@""
	.align	4


	//----- nvinfo : EIATTR_CUDA_API_VERSION
	.align		4
        /*0000*/ 	.byte	0x04, 0x37
        /*0002*/ 	.short	(.L_1239 - .L_1238)
.L_1238:
        /*0004*/ 	.word	0x00000082


	//----- nvinfo : EIATTR_SW2861232_WAR
	.align		4
.L_1239:
        /*0008*/ 	.byte	0x01, 0x35
	.zero		2


	//----- nvinfo : EIATTR_PARAM_CBANK
	.align		4
        /*000c*/ 	.byte	0x04, 0x0a
        /*000e*/ 	.short	(.L_1241 - .L_1240)
	.align		4
.L_1240:
        /*0010*/ 	.word	index@(.nv.constant0._ZN2at6native27unrolled_elementwise_kernelIZZZNS0_17asinh_kernel_cudaERNS_18TensorIteratorBaseEENKUlvE_clEvENKUlvE_clEvEUlN3c107complexIdEEE_St5arrayIPcLm2EELi4E23TrivialOffsetCalculatorILi1EjESE_NS0_6memory15LoadWithoutCastENSF_16StoreWithoutCastEEEviT_T0_T2_T3_T4_T5_)
        /*0014*/ 	.short	0x0160
        /*0016*/ 	.short	0x001c


	//----- nvinfo : EIATTR_CBANK_PARAM_SIZE
	.align		4
.L_1241:
        /*0018*/ 	.byte	0x03, 0x19
        /*001a*/ 	.short	0x001c


	//----- nvinfo : EIATTR_KPARAM_INFO
	.align		4
        /*001c*/ 	.byte	0x04, 0x17
        /*001e*/ 	.short	(.L_1243 - .L_1242)
.L_1242:
        /*0020*/ 	.word	0x00000000
        /*0024*/ 	.short	0x0006
        /*0026*/ 	.short	0x001b
        /*0028*/ 	.byte	0x00, 0xf0, 0x05, 0x00


	//----- nvinfo : EIATTR_KPARAM_INFO
	.align		4
.L_1243:
        /*002c*/ 	.byte	0x04, 0x17
        /*002e*/ 	.short	(.L_1245 - .L_1244)
.L_1244:
        /*0030*/ 	.word	0x00000000
        /*0034*/ 	.short	0x0005
        /*0036*/ 	.short	0x001a
        /*0038*/ 	.byte	0x00, 0xf0, 0x05, 0x00


	//----- nvinfo : EIATTR_KPARAM_INFO
	.align		4
.L_1245:
        /*003c*/ 	.byte	0x04, 0x17
        /*003e*/ 	.short	(.L_1247 - .L_1246)
.L_1246:
        /*0040*/ 	.word	0x00000000
        /*0044*/ 	.short	0x0004
        /*0046*/ 	.short	0x0019
        /*0048*/ 	.byte	0x00, 0xf0, 0x05, 0x00


	//----- nvinfo : EIATTR_KPARAM_INFO
	.align		4
.L_1247:
        /*004c*/ 	.byte	0x04, 0x17
        /*004e*/ 	.short	(.L_1249 - .L_1248)
.L_1248:
        /*0050*/ 	.word	0x00000000
        /*0054*/ 	.short	0x0003
        /*0056*/ 	.short	0x0018
        /*0058*/ 	.byte	0x00, 0xf0, 0x05, 0x00


	//----- nvinfo : EIATTR_KPARAM_INFO
	.align		4
.L_1249:
        /*005c*/ 	.byte	0x04, 0x17
        /*005e*/ 	.short	(.L_1251 - .L_1250)
.L_1250:
        /*0060*/ 	.word	0x00000000
        /*0064*/ 	.short	0x0002
        /*0066*/ 	.short	0x0008
        /*0068*/ 	.byte	0x00, 0xf0, 0x41, 0x00


	//----- nvinfo : EIATTR_KPARAM_INFO
	.align		4
.L_1251:
        /*006c*/ 	.byte	0x04, 0x17
        /*006e*/ 	.short	(.L_1253 - .L_1252)
.L_1252:
        /*0070*/ 	.word	0x00000000
        /*0074*/ 	.short	0x0001
        /*0076*/ 	.short	0x0004
        /*0078*/ 	.byte	0x00, 0xf0, 0x05, 0x00


	//----- nvinfo : EIATTR_KPARAM_INFO
	.align		4
.L_1253:
        /*007c*/ 	.byte	0x04, 0x17
        /*007e*/ 	.short	(.L_1255 - .L_1254)
.L_1254:
        /*0080*/ 	.word	0x00000000
        /*0084*/ 	.short	0x0000
        /*0086*/ 	.short	0x0000
        /*0088*/ 	.byte	0x00, 0xf0, 0x11, 0x00


	//----- nvinfo : EIATTR_MAXREG_COUNT
	.align		4
.L_1255:
        /*008c*/ 	.byte	0x03, 0x1b
        /*008e*/ 	.short	0x00ff


	//----- nvinfo : EIATTR_MERCURY_ISA_VERSION
	.align		4
        /*0090*/ 	.byte	0x03, 0x5f
        /*0092*/ 	.short	0x0000


	//----- nvinfo : EIATTR_EXIT_INSTR_OFFSETS
	.align		4
        /*0094*/ 	.byte	0x04, 0x1c
        /*0096*/ 	.short	(.L_1257 - .L_1256)


	//   ....[0]....
.L_1256:
        /*0098*/ 	.word	0x00021e90


	//   ....[1]....
        /*009c*/ 	.word	0x00021ef0


	//----- nvinfo : EIATTR_MAX_THREADS
	.align		4
.L_1257:
        /*00a0*/ 	.byte	0x04, 0x05
        /*00a2*/ 	.short	(.L_1259 - .L_1258)
.L_1258:
        /*00a4*/ 	.word	0x00000080
        /*00a8*/ 	.word	0x00000001
        /*00ac*/ 	.word	0x00000001


	//----- nvinfo : EIATTR_CRS_STACK_SIZE
	.align		4
.L_1259:
        /*00b0*/ 	.byte	0x04, 0x1e
        /*00b2*/ 	.short	(.L_1261 - .L_1260)
.L_1260:
        /*00b4*/ 	.word	0x00000000
.L_1261:


//--------------------- .nv.info._ZN2at6native29vectorized_elementwise_kernelILi2EZZZNS0_17asinh_kernel_cudaERNS_18TensorIteratorBaseEENKUlvE_clEvENKUlvE_clEvEUlN3c107complexIdEEE_St5arrayIPcLm2EEEEviT0_T1_ --------------------------
	.section	.nv.info._ZN2at6native29vectorized_elementwise_kernelILi2EZZZNS0_17asinh_kernel_cudaERNS_18TensorIteratorBaseEENKUlvE_clEvENKUlvE_clEvEUlN3c107complexIdEEE_St5arrayIPcLm2EEEEviT0_T1_,"",@"SHT_CUDA_INFO"
	.sectionflags	@""
	.align	4


	//----- nvinfo : EIATTR_CUDA_API_VERSION
	.align		4
        /*0000*/ 	.byte	0x04, 0x37
        /*0002*/ 	.short	(.L_1263 - .L_1262)
.L_1262:
        /*0004*/ 	.word	0x00000082


	//----- nvinfo : EIATTR_SW2861232_WAR
	.align		4
.L_1263:
        /*0008*/ 	.byte	0x01, 0x35
	.zero		2


	//----- nvinfo : EIATTR_PARAM_CBANK
	.align		4
        /*000c*/ 	.byte	0x04, 0x0a
        /*000e*/ 	.short	(.L_1265 - .L_1264)
	.align		4
.L_1264:
        /*0010*/ 	.word	index@(.nv.constant0._ZN2at6native29vectorized_elementwise_kernelILi2EZZZNS0_17asinh_kernel_cudaERNS_18TensorIteratorBaseEENKUlvE_clEvENKUlvE_clEvEUlN3c107complexIdEEE_St5arrayIPcLm2EEEEviT0_T1_)
        /*0014*/ 	.short	0x0160
        /*0016*/ 	.short	0x0018


	//----- nvinfo : EIATTR_CBANK_PARAM_SIZE
	.align		4
.L_1265:
        /*0018*/ 	.byte	0x03, 0x19
        /*001a*/ 	.short	0x0018


	//----- nvinfo : EIATTR_KPARAM_INFO
	.align		4
        /*001c*/ 	.byte	0x04, 0x17
        /*001e*/ 	.short	(.L_1267 - .L_1266)
.L_1266:
        /*0020*/ 	.word	0x00000000
        /*0024*/ 	.short	0x0002
        /*0026*/ 	.short	0x0008
        /*0028*/ 	.byte	0x00, 0xf0, 0x41, 0x00


	//----- nvinfo : EIATTR_KPARAM_INFO
	.align		4
.L_1267:
        /*002c*/ 	.byte	0x04, 0x17
        /*002e*/ 	.short	(.L_1269 - .L_1268)
.L_1268:
        /*0030*/ 	.word	0x00000000
        /*0034*/ 	.short	0x0001
        /*0036*/ 	.short	0x0004
        /*0038*/ 	.byte	0x00, 0xf0, 0x05, 0x00


	//----- nvinfo : EIATTR_KPARAM_INFO
	.align		4
.L_1269:
        /*003c*/ 	.byte	0x04, 0x17
        /*003e*/ 	.short	(.L_1271 - .L_1270)
.L_1270:
        /*0040*/ 	.word	0x00000000
        /*0044*/ 	.short	0x0000
        /*0046*/ 	.short	0x0000
        /*0048*/ 	.byte	0x00, 0xf0, 0x11, 0x00


	//----- nvinfo : EIATTR_MAXREG_COUNT
	.align		4
.L_1271:
        /*004c*/ 	.byte	0x03, 0x1b
        /*004e*/ 	.short	0x00ff


	//----- nvinfo : EIATTR_MERCURY_ISA_VERSION
	.align		4
        /*0050*/ 	.byte	0x03, 0x5f
        /*0052*/ 	.short	0x0000


	//----- nvinfo : EIATTR_EXIT_INSTR_OFFSETS
	.align		4
        /*0054*/ 	.byte	0x04, 0x1c
        /*0056*/ 	.short	(.L_1273 - .L_1272)


	//   ....[0]....
.L_1272:
        /*0058*/ 	.word	0x00043180


	//   ....[1]....
        /*005c*/ 	.word	0x00087e50


	//   ....[2]....
        /*0060*/ 	.word	0x00087ea0


	//----- nvinfo : EIATTR_MAX_THREADS
	.align		4
.L_1273:
        /*0064*/ 	.byte	0x04, 0x05
        /*0066*/ 	.short	(.L_1275 - .L_1274)
.L_1274:
        /*0068*/ 	.word	0x00000080
        /*006c*/ 	.word	0x00000001
        /*0070*/ 	.word	0x00000001


	//----- nvinfo : EIATTR_CRS_STACK_SIZE
	.align		4
.L_1275:
        /*0074*/ 	.byte	0x04, 0x1e
        /*0076*/ 	.short	(.L_1277 - .L_1276)
.L_1276:
        /*0078*/ 	.word	0x00000000
.L_1277:


//--------------------- .nv.info._ZN2at6native29vectorized_elementwise_kernelILi4EZZZNS0_17asinh_kernel_cudaERNS_18TensorIteratorBaseEENKUlvE_clEvENKUlvE_clEvEUlN3c107complexIdEEE_St5arrayIPcLm2EEEEviT0_T1_ --------------------------
	.section	.nv.info._ZN2at6native29vectorized_elementwise_kernelILi4EZZZNS0_17asinh_kernel_cudaERNS_18TensorIteratorBaseEENKUlvE_clEvENKUlvE_clEvEUlN3c107complexIdEEE_St5arrayIPcLm2EEEEviT0_T1_,"",@"SHT_CUDA_INFO"
	.sectionflags	@""
	.align	4


	//----- nvinfo : EIATTR_CUDA_API_VERSION
	.align		4
        /*0000*/ 	.byte	0x04, 0x37
        /*0002*/ 	.short	(.L_1279 - .L_1278)
.L_1278:
        /*0004*/ 	.word	0x00000082


	//----- nvinfo : EIATTR_SW2861232_WAR
	.align		4
.L_1279:
        /*0008*/ 	.byte	0x01, 0x35
	.zero		2


	//----- nvinfo : EIATTR_PARAM_CBANK
	.align		4
        /*000c*/ 	.byte	0x04, 0x0a
        /*000e*/ 	.short	(.L_1281 - .L_1280)
	.align		4
.L_1280:
        /*0010*/ 	.word	index@(.nv.constant0._ZN2at6native29vectorized_elementwise_kernelILi4EZZZNS0_17asinh_kernel_cudaERNS_18TensorIteratorBaseEENKUlvE_clEvENKUlvE_clEvEUlN3c107complexIdEEE_St5arrayIPcLm2EEEEviT0_T1_)
        /*0014*/ 	.short	0x0160
        /*0016*/ 	.short	0x0018


	//----- nvinfo : EIATTR_CBANK_PARAM_SIZE
	.align		4
.L_1281:
        /*0018*/ 	.byte	0x03, 0x19
        /*001a*/ 	.short	0x0018


	//----- nvinfo : EIATTR_KPARAM_INFO
	.align		4
        /*001c*/ 	.byte	0x04, 0x17
        /*001e*/ 	.short	(.L_1283 - .L_1282)
.L_1282:
        /*0020*/ 	.word	0x00000000
        /*0024*/ 	.short	0x0002
        /*0026*/ 	.short	0x0008
        /*0028*/ 	.byte	0x00, 0xf0, 0x41, 0x00


	//----- nvinfo : EIATTR_KPARAM_INFO
	.align		4
.L_1283:
        /*002c*/ 	.byte	0x04, 0x17
        /*002e*/ 	.short	(.L_1285 - .L_1284)
.L_1284:
        /*0030*/ 	.word	0x00000000
        /*0034*/ 	.short	0x0001
        /*0036*/ 	.short	0x0004
        /*0038*/ 	.byte	0x00, 0xf0, 0x05, 0x00


	//----- nvinfo : EIATTR_KPARAM_INFO
	.align		4
.L_1285:
        /*003c*/ 	.byte	0x04, 0x17
        /*003e*/ 	.short	(.L_1287 - .L_1286)
.L_1286:
        /*0040*/ 	.word	0x00000000
        /*0044*/ 	.short	0x0000
        /*0046*/ 	.short	0x0000
        /*0048*/ 	.byte	0x00, 0xf0, 0x11, 0x00


	//----- nvinfo : EIATTR_MAXREG_COUNT
	.align		4
.L_1287:
        /*004c*/ 	.byte	0x03, 0x1b
        /*004e*/ 	.short	0x00ff


	//----- nvinfo : EIATTR_MERCURY_ISA_VERSION
	.align		4
        /*0050*/ 	.byte	0x03, 0x5f
        /*0052*/ 	.short	0x0000


	//----- nvinfo : EIATTR_EXIT_INSTR_OFFSETS
	.align		4
        /*0054*/ 	.byte	0x04, 0x1c
        /*0056*/ 	.short	(.L_1289 - .L_1288)


	//   ....[0]....
.L_1288:
        /*0058*/ 	.word	0x00043180


	//   ....[1]....
        /*005c*/ 	.word	0x00087e50


	//   ....[2]....
        /*0060*/ 	.word	0x00087ea0


	//----- nvinfo : EIATTR_MAX_THREADS
	.align		4
.L_1289:
        /*0064*/ 	.byte	0x04, 0x05
        /*0066*/ 	.short	(.L_1291 - .L_1290)
.L_1290:
        /*0068*/ 	.word	0x00000080
        /*006c*/ 	.word	0x00000001
        /*0070*/ 	.word	0x00000001


	//----- nvinfo : EIATTR_CRS_STACK_SIZE
	.align		4
.L_1291:
        /*0074*/ 	.byte	0x04, 0x1e
        /*0076*/ 	.short	(.L_1293 - .L_1292)
.L_1292:
        /*0078*/ 	.word	0x00000000
.L_1293:


//--------------------- .nv.info._ZN2at6native29vectorized_elementwise_kernelILi8EZZZNS0_17asinh_kernel_cudaERNS_18TensorIteratorBaseEENKUlvE_clEvENKUlvE_clEvEUlN3c107complexIdEEE_St5arrayIPcLm2EEEEviT0_T1_ --------------------------
	.section	.nv.info._ZN2at6native29vectorized_elementwise_kernelILi8EZZZNS0_17asinh_kernel_cudaERNS_18TensorIteratorBaseEENKUlvE_clEvENKUlvE_clEvEUlN3c107complexIdEEE_St5arrayIPcLm2EEEEviT0_T1_,"",@"SHT_CUDA_INFO"
	.sectionflags	@""
	.align	4


	//----- nvinfo : EIATTR_CUDA_API_VERSION
	.align		4
        /*0000*/ 	.byte	0x04, 0x37
        /*0002*/ 	.short	(.L_1295 - .L_1294)
.L_1294:
        /*0004*/ 	.word	0x00000082


	//----- nvinfo : EIATTR_SW2861232_WAR
	.align		4
.L_1295:
        /*0008*/ 	.byte	0x01, 0x35
	.zero		2


	//----- nvinfo : EIATTR_PARAM_CBANK
	.align		4
        /*000c*/ 	.byte	0x04, 0x0a
        /*000e*/ 	.short	(.L_1297 - .L_1296)
	.align		4
.L_1296:
        /*0010*/ 	.word	index@(.nv.constant0._ZN2at6native29vectorized_elementwise_kernelILi8EZZZNS0_17asinh_kernel_cudaERNS_18TensorIteratorBaseEENKUlvE_clEvENKUlvE_clEvEUlN3c107complexIdEEE_St5arrayIPcLm2EEEEviT0_T1_)
        /*0014*/ 	.short	0x0160
        /*0016*/ 	.short	0x0018


	//----- nvinfo : EIATTR_CBANK_PARAM_SIZE
	.align		4
.L_1297:
        /*0018*/ 	.byte	0x03, 0x19
        /*001a*/ 	.short	0x0018


	//----- nvinfo : EIATTR_KPARAM_INFO
	.align		4
        /*001c*/ 	.byte	0x04, 0x17
        /*001e*/ 	.short	(.L_1299 - .L_1298)
.L_1298:
        /*0020*/ 	.word	0x00000000
        /*0024*/ 	.short	0x0002
        /*0026*/ 	.short	0x0008
        /*0028*/ 	.byte	0x00, 0xf0, 0x41, 0x00


	//----- nvinfo : EIATTR_KPARAM_INFO
	.align		4
.L_1299:
        /*002c*/ 	.byte	0x04, 0x17
        /*002e*/ 	.short	(.L_1301 - .L_1300)
.L_1300:
        /*0030*/ 	.word	0x00000000
        /*0034*/ 	.short	0x0001
        /*0036*/ 	.short	0x0004
        /*0038*/ 	.byte	0x00, 0xf0, 0x05, 0x00


	//----- nvinfo : EIATTR_KPARAM_INFO
	.align		4
.L_1301:
        /*003c*/ 	.byte	0x04, 0x17
        /*003e*/ 	.short	(.L_1303 - .L_1302)
.L_1302:
        /*0040*/ 	.word	0x00000000
        /*0044*/ 	.short	0x0000
        /*0046*/ 	.short	0x0000
        /*0048*/ 	.byte	0x00, 0xf0, 0x11, 0x00


	//----- nvinfo : EIATTR_MAXREG_COUNT
	.align		4
.L_1303:
        /*004c*/ 	.byte	0x03, 0x1b
        /*004e*/ 	.short	0x00ff


	//----- nvinfo : EIATTR_MERCURY_ISA_VERSION
	.align		4
        /*0050*/ 	.byte	0x03, 0x5f
        /*0052*/ 	.short	0x0000


	//----- nvinfo : EIATTR_EXIT_INSTR_OFFSETS
	.align		4
        /*0054*/ 	.byte	0x04, 0x1c
        /*0056*/ 	.short	(.L_1305 - .L_1304)


	//   ....[0]....
.L_1304:
        /*0058*/ 	.word	0x00000010


	//----- nvinfo : EIATTR_MAX_THREADS
	.align		4
.L_1305:
        /*005c*/ 	.byte	0x04, 0x05
        /*005e*/ 	.short	(.L_1307 - .L_1306)
.L_1306:
        /*0060*/ 	.word	0x00000080
        /*0064*/ 	.word	0x00000001
        /*0068*/ 	.word	0x00000001
.L_1307:


//--------------------- .nv.callgraph             --------------------------
	.section	.nv.callgraph,"",@"SHT_CUDA_CALLGRAPH"
	.align	4
	.sectionentsize	8
	.align		4
        /*0000*/ 	.word	0x00000000
	.align		4
        /*0004*/ 	.word	0xffffffff
	.align		4
        /*0008*/ 	.word	index@(_ZN2at6native18elementwise_kernelILi128ELi4EZNS0_15gpu_kernel_implIZZZNS0_17asinh_kernel_cudaERNS_18TensorIteratorBaseEENKUlvE0_clEvENKUlvE2_clEvEUlN3c108BFloat16EE_EEvS4_RKT_EUliE_EEviT1_)
	.align		4
        /*000c*/ 	.word	index@(__assertfail)
	.align		4
        /*0010*/ 	.word	index@(_ZN2at6native27unrolled_elementwise_kernelIZZZNS0_17asinh_kernel_cudaERNS_18TensorIteratorBaseEENKUlvE0_clEvENKUlvE2_clEvEUlN3c108BFloat16EE_St5arrayIPcLm2EELi4E23TrivialOffsetCalculatorILi1EjESD_NS0_6memory12LoadWithCastILi1EEENSE_13StoreWithCastILi1EEEEEviT_T0_T2_T3_T4_T5_)
	.align		4
        /*0014*/ 	.word	index@(__assertfail)
	.align		4
        /*0018*/ 	.word	index@(_ZN2at6native18elementwise_kernelILi128ELi4EZNS0_15gpu_kernel_implIZZZNS0_17asinh_kernel_cudaERNS_18TensorIteratorBaseEENKUlvE0_clEvENKUlvE1_clEvEUlN3c104HalfEE_EEvS4_RKT_EUliE_EEviT1_)
	.align		4
        /*001c*/ 	.word	index@(__assertfail)
	.align		4
        /*0020*/ 	.word	index@(_ZN2at6native27unrolled_elementwise_kernelIZZZNS0_17asinh_kernel_cudaERNS_18TensorIteratorBaseEENKUlvE0_clEvENKUlvE1_clEvEUlN3c104HalfEE_St5arrayIPcLm2EELi4E23TrivialOffsetCalculatorILi1EjESD_NS0_6memory12LoadWithCastILi1EEENSE_13StoreWithCastILi1EEEEEviT_T0_T2_T3_T4_T5_)
	.align		4
        /*0024*/ 	.word	index@(__assertfail)
	.align		4
        /*0028*/ 	.word	index@(_ZN2at6native18elementwise_kernelILi128ELi4EZNS0_15gpu_kernel_implIZZZNS0_17asinh_kernel_cudaERNS_18TensorIteratorBaseEENKUlvE0_clEvENKUlvE0_clEvEUlfE_EEvS4_RKT_EUliE_EEviT1_)
	.align		4
        /*002c*/ 	.word	index@(__assertfail)
	.align		4
        /*0030*/ 	.word	index@(_ZN2at6native27unrolled_elementwise_kernelIZZZNS0_17asinh_kernel_cudaERNS_18TensorIteratorBaseEENKUlvE0_clEvENKUlvE0_clEvEUlfE_St5arrayIPcLm2EELi4E23TrivialOffsetCalculatorILi1EjESB_NS0_6memory12LoadWithCastILi1EEENSC_13StoreWithCastILi1EEEEEviT_T0_T2_T3_T4_T5_)
	.align		4
        /*0034*/ 	.word	index@(__assertfail)
	.align		4
        /*0038*/ 	.word	index@(_ZN2at6native18elementwise_kernelILi128ELi4EZNS0_15gpu_kernel_implIZZZNS0_17asinh_kernel_cudaERNS_18TensorIteratorBaseEENKUlvE0_clEvENKUlvE_clEvEUldE_EEvS4_RKT_EUliE_EEviT1_)
	.align		4
        /*003c*/ 	.word	index@(__assertfail)
	.align		4
        /*0040*/ 	.word	index@(_ZN2at6native27unrolled_elementwise_kernelIZZZNS0_17asinh_kernel_cudaERNS_18TensorIteratorBaseEENKUlvE0_clEvENKUlvE_clEvEUldE_St5arrayIPcLm2EELi4E23TrivialOffsetCalculatorILi1EjESB_NS0_6memory12LoadWithCastILi1EEENSC_13StoreWithCastILi1EEEEEviT_T0_T2_T3_T4_T5_)
	.align		4
        /*0044*/ 	.word	index@(__assertfail)
	.align		4
        /*0048*/ 	.word	index@(_ZN2at6native18elementwise_kernelILi128ELi4EZNS0_15gpu_kernel_implIZZZNS0_17asinh_kernel_cudaERNS_18TensorIteratorBaseEENKUlvE_clEvENKUlvE1_clEvEUlN3c107complexINS7_4HalfEEEE_EEvS4_RKT_EUliE_EEviT1_)
	.align		4
        /*004c*/ 	.word	index@(__assertfail)
	.align		4
        /*0050*/ 	.word	index@(_ZN2at6native27unrolled_elementwise_kernelIZZZNS0_17asinh_kernel_cudaERNS_18TensorIteratorBaseEENKUlvE_clEvENKUlvE1_clEvEUlN3c107complexINS6_4HalfEEEE_St5arrayIPcLm2EELi4E23TrivialOffsetCalculatorILi1EjESF_NS0_6memory12LoadWithCastILi1EEENSG_13StoreWithCastILi1EEEEEviT_T0_T2_T3_T4_T5_)
	.align		4
        /*0054*/ 	.word	index@(__assertfail)
	.align		4
        /*0058*/ 	.word	index@(_ZN2at6native18elementwise_kernelILi128ELi4EZNS0_15gpu_kernel_implIZZZNS0_17asinh_kernel_cudaERNS_18TensorIteratorBaseEENKUlvE_clEvENKUlvE0_clEvEUlN3c107complexIfEEE_EEvS4_RKT_EUliE_EEviT1_)
	.align		4
        /*005c*/ 	.word	index@(__assertfail)
	.align		4
        /*0060*/ 	.word	index@(_ZN2at6native27unrolled_elementwise_kernelIZZZNS0_17asinh_kernel_cudaERNS_18TensorIteratorBaseEENKUlvE_clEvENKUlvE0_clEvEUlN3c107complexIfEEE_St5arrayIPcLm2EELi4E23TrivialOffsetCalculatorILi1EjESE_NS0_6memory12LoadWithCastILi1EEENSF_13StoreWithCastILi1EEEEEviT_T0_T2_T3_T4_T5_)
	.align		4
        /*0064*/ 	.word	index@(__assertfail)
	.align		4
        /*0068*/ 	.word	index@(_ZN2at6native18elementwise_kernelILi128ELi4EZNS0_15gpu_kernel_implIZZZNS0_17asinh_kernel_cudaERNS_18TensorIteratorBaseEENKUlvE_clEvENKUlvE_clEvEUlN3c107complexIdEEE_EEvS4_RKT_EUliE_EEviT1_)
	.align		4
        /*006c*/ 	.word	index@(__assertfail)
	.align		4
        /*0070*/ 	.word	index@(_ZN2at6native27unrolled_elementwise_kernelIZZZNS0_17asinh_kernel_cudaERNS_18TensorIteratorBaseEENKUlvE_clEvENKUlvE_clEvEUlN3c107complexIdEEE_St5arrayIPcLm2EELi4E23TrivialOffsetCalculatorILi1EjESE_NS0_6memory12LoadWithCastILi1EEENSF_13StoreWithCastILi1EEEEEviT_T0_T2_T3_T4_T5_)
	.align		4
        /*0074*/ 	.word	index@(__assertfail)
	.align		4
        /*0078*/ 	.word	0x00000000
	.align		4
        /*007c*/ 	.word	0xfffffffe
	.align		4
        /*0080*/ 	.word	0x00000000
	.align		4
        /*0084*/ 	.word	0xfffffffd
	.align		4
        /*0088*/ 	.word	0x00000000
	.align		4
        /*008c*/ 	.word	0xfffffffc


//--------------------- .nv.rel.action            --------------------------
	.section	.nv.rel.action,"",@"SHT_CUDA_RELOCINFO"
	.align	8
	.sectionentsize	8
        /*0000*/ 	.byte	0x73, 0x00, 0x00, 0x00, 0x00, 0x00, 0x00, 0x00, 0x00, 0x00, 0x00, 0x11, 0x25, 0x00, 0x05, 0x36


//--------------------- .nv.constant4             --------------------------
	.section	.nv.constant4,"a",@progbits
	.align	8
	.align		8
.nv.constant4:
        /*0000*/ 	.dword	__assertfail
	.align		8
        /*0008*/ 	.dword	__unnamed_1
	.align		8
        /*0010*/ 	.dword	__unnamed_2
	.align		8
        /*0018*/ 	.dword	__unnamed_3
	.align		8
        /*0020*/ 	.dword	__unnamed_4
	.align		8
        /*0028*/ 	.dword	__unnamed_5
	.align		8
        /*0030*/ 	.dword	__unnamed_6
	.align		8
        /*0038*/ 	.dword	__unnamed_7
	.align		8
        /*0040*/ 	.dword	__unnamed_8
	.align		8
        /*0048*/ 	.dword	__unnamed_9
	.align		8
        /*0050*/ 	.dword	__unnamed_10
	.align		8
        /*0058*/ 	.dword	__unnamed_11
	.align		8
        /*0060*/ 	.dword	__unnamed_12
	.align		8
        /*0068*/ 	.dword	__unnamed_13
	.align		8
        /*0070*/ 	.dword	__unnamed_14
	.align		8
        /*0078*/ 	.dword	_ZN59_INTERNAL_918acfc9_28_UnaryGeometricAsinhKernel_cu_70db38914cuda3std3__45__cpo5beginE
	.align		8
        /*0080*/ 	.dword	_ZN59_INTERNAL_918acfc9_28_UnaryGeometricAsinhKernel_cu_70db38914cuda3std3__45__cpo3endE
	.align		8
        /*0088*/ 	.dword	_ZN59_INTERNAL_918acfc9_28_UnaryGeometricAsinhKernel_cu_70db38914cuda3std3__45__cpo6cbeginE
	.align		8
        /*0090*/ 	.dword	_ZN59_INTERNAL_918acfc9_28_UnaryGeometricAsinhKernel_cu_70db38914cuda3std3__45__cpo4cendE
	.align		8
        /*0098*/ 	.dword	_ZN59_INTERNAL_918acfc9_28_UnaryGeometricAsinhKernel_cu_70db38914cuda3std3__45__cpo6rbeginE
	.align		8
        /*00a0*/ 	.dword	_ZN59_INTERNAL_918acfc9_28_UnaryGeometricAsinhKernel_cu_70db38914cuda3std3__45__cpo4rendE
	.align		8
        /*00a8*/ 	.dword	_ZN59_INTERNAL_918acfc9_28_UnaryGeometricAsinhKernel_cu_70db38914cuda3std3__45__cpo7crbeginE
	.align		8
        /*00b0*/ 	.dword	_ZN59_INTERNAL_918acfc9_28_UnaryGeometricAsinhKernel_cu_70db38914cuda3std3__45__cpo5crendE
	.align		8
        /*00b8*/ 	.dword	_ZN59_INTERNAL_918acfc9_28_UnaryGeometricAsinhKernel_cu_70db38914cuda3std3__461_GLOBAL__N__918acfc9_28_UnaryGeometricAsinhKernel_cu_70db38916ignoreE
	.align		8
        /*00c0*/ 	.dword	_ZN59_INTERNAL_918acfc9_28_UnaryGeometricAsinhKernel_cu_70db38914cuda3std3__419piecewise_constructE
	.align		8
        /*00c8*/ 	.dword	_ZN59_INTERNAL_918acfc9_28_UnaryGeometricAsinhKernel_cu_70db38914cuda3std3__48in_placeE
	.align		8
        /*00d0*/ 	.dword	_ZN59_INTERNAL_918acfc9_28_UnaryGeometricAsinhKernel_cu_70db38914cuda3std3__420unreachable_sentinelE
	.align		8
        /*00d8*/ 	.dword	_ZN59_INTERNAL_918acfc9_28_UnaryGeometricAsinhKernel_cu_70db38914cuda3std6ranges3__45__cpo4swapE
	.align		8
        /*00e0*/ 	.dword	_ZN59_INTERNAL_918acfc9_28_UnaryGeometricAsinhKernel_cu_70db38914cuda3std6ranges3__45__cpo9iter_moveE
	.align		8
        /*00e8*/ 	.dword	_ZN59_INTERNAL_918acfc9_28_UnaryGeometricAsinhKernel_cu_70db38914cuda3std6ranges3__45__cpo5beginE
	.align		8
        /*00f0*/ 	.dword	_ZN59_INTERNAL_918acfc9_28_UnaryGeometricAsinhKernel_cu_70db38914cuda3std6ranges3__45__cpo3endE
	.align		8
        /*00f8*/ 	.dword	_ZN59_INTERNAL_918acfc9_28_UnaryGeometricAsinhKernel_cu_70db38914cuda3std6ranges3__45__cpo6cbeginE
	.align		8
        /*0100*/ 	.dword	_ZN59_INTERNAL_918acfc9_28_UnaryGeometricAsinhKernel_cu_70db38914cuda3std6ranges3__45__cpo4cendE
	.align		8
        /*0108*/ 	.dword	_ZN59_INTERNAL_918acfc9_28_UnaryGeometricAsinhKernel_cu_70db38914cuda3std6ranges3__45__cpo7advanceE
	.align		8
        /*0110*/ 	.dword	_ZN59_INTERNAL_918acfc9_28_UnaryGeometricAsinhKernel_cu_70db38914cuda3std6ranges3__45__cpo9iter_swapE
	.align		8
        /*0118*/ 	.dword	_ZN59_INTERNAL_918acfc9_28_UnaryGeometricAsinhKernel_cu_70db38914cuda3std6ranges3__45__cpo4nextE
	.align		8
        /*0120*/ 	.dword	_ZN59_INTERNAL_918acfc9_28_UnaryGeometricAsinhKernel_cu_70db38914cuda3std6ranges3__45__cpo4prevE
	.align		8
        /*0128*/ 	.dword	_ZN59_INTERNAL_918acfc9_28_UnaryGeometricAsinhKernel_cu_70db38914cuda3std6ranges3__45__cpo4dataE
	.align		8
        /*0130*/ 	.dword	_ZN59_INTERNAL_918acfc9_28_UnaryGeometricAsinhKernel_cu_70db38914cuda3std6ranges3__45__cpo5cdataE
	.align		8
        /*0138*/ 	.dword	_ZN59_INTERNAL_918acfc9_28_UnaryGeometricAsinhKernel_cu_70db38914cuda3std6ranges3__45__cpo4sizeE
	.align		8
        /*0140*/ 	.dword	_ZN59_INTERNAL_918acfc9_28_UnaryGeometricAsinhKernel_cu_70db38914cuda3std6ranges3__45__cpo5ssizeE
	.align		8
        /*0148*/ 	.dword	_ZN59_INTERNAL_918acfc9_28_UnaryGeometricAsinhKernel_cu_70db38914cuda3std6ranges3__45__cpo8distanceE
	.align		8
        /*0150*/ 	.dword	_ZN59_INTERNAL_918acfc9_28_UnaryGeometricAsinhKernel_cu_70db38916thrust23THRUST_300001_SM_800_NS6system6detail10sequential3seqE
	.align		8
        /*0158*/ 	.dword	$str$6
	.align		8
        /*0160*/ 	.dword	$str$7


//--------------------- .nv.constant2._ZN2at6native18elementwise_kernelILi128ELi4EZNS0_15gpu_kernel_implIZZZNS0_17asinh_kernel_cudaERNS_18TensorIteratorBaseEENKUlvE0_clEvENKUlvE2_clEvEUlN3c108BFloat16EE_EEvS4_RKT_EUliE_EEviT1_ --------------------------
	.section	.nv.constant2._ZN2at6native18elementwise_kernelILi128ELi4EZNS0_15gpu_kernel_implIZZZNS0_17asinh_kernel_cudaERNS_18TensorIteratorBaseEENKUlvE0_clEvENKUlvE2_clEvEUlN3c108BFloat16EE_EEvS4_RKT_EUliE_EEviT1_,"a",@progbits
	.sectionflags	@""
	.align	4
.nv.constant2._ZN2at6native18elementwise_kernelILi128ELi4EZNS0_15gpu_kernel_implIZZZNS0_17asinh_kernel_cudaERNS_18TensorIteratorBaseEENKUlvE0_clEvENKUlvE2_clEvEUlN3c108BFloat16EE_EEvS4_RKT_EUliE_EEviT1_:
        /*0000*/ 	.byte	0x00, 0x00, 0x00, 0xf0, 0xff, 0xff, 0x0f, 0x38


//--------------------- .nv.constant0._ZN2at6native18elementwise_kernelILi128ELi4EZNS0_15gpu_kernel_implIZZZNS0_17asinh_kernel_cudaERNS_18TensorIteratorBaseEENKUlvE0_clEvENKUlvE2_clEvEUlN3c108BFloat16EE_EEvS4_RKT_EUliE_EEviT1_ --------------------------
	.section	.nv.constant0._ZN2at6native18elementwise_kernelILi128ELi4EZNS0_15gpu_kernel_implIZZZNS0_17asinh_kernel_cudaERNS_18TensorIteratorBaseEENKUlvE0_clEvENKUlvE2_clEvEUlN3c108BFloat16EE_EEvS4_RKT_EUliE_EEviT1_,"a",@progbits
	.sectionflags	@""
	.align	4
.nv.constant0._ZN2at6native18elementwise_kernelILi128ELi4EZNS0_15gpu_kernel_implIZZZNS0_17asinh_kernel_cudaERNS_18TensorIteratorBaseEENKUlvE0_clEvENKUlvE2_clEvEUlN3c108BFloat16EE_EEvS4_RKT_EUliE_EEviT1_:
	.zero		896


//--------------------- .nv.constant2._ZN2at6native27unrolled_elementwise_kernelIZZZNS0_17asinh_kernel_cudaERNS_18TensorIteratorBaseEENKUlvE0_clEvENKUlvE2_clEvEUlN3c108BFloat16EE_St5arrayIPcLm2EELi4E23TrivialOffsetCalculatorILi1EjESD_NS0_6memory12LoadWithCastILi1EEENSE_13StoreWithCastILi1EEEEEviT_T0_T2_T3_T4_T5_ --------------------------
	.section	.nv.constant2._ZN2at6native27unrolled_elementwise_kernelIZZZNS0_17asinh_kernel_cudaERNS_18TensorIteratorBaseEENKUlvE0_clEvENKUlvE2_clEvEUlN3c108BFloat16EE_St5arrayIPcLm2EELi4E23TrivialOffsetCalculatorILi1EjESD_NS0_6memory12LoadWithCastILi1EEENSE_13StoreWithCastILi1EEEEEviT_T0_T2_T3_T4_T5_,"a",@progbits
	.sectionflags	@""
	.align	4
.nv.constant2._ZN2at6native27unrolled_elementwise_kernelIZZZNS0_17asinh_kernel_cudaERNS_18TensorIteratorBaseEENKUlvE0_clEvENKUlvE2_clEvEUlN3c108BFloat16EE_St5arrayIPcLm2EELi4E23TrivialOffsetCalculatorILi1EjESD_NS0_6memory12LoadWithCastILi1EEENSE_13StoreWithCastILi1EEEEEviT_T0_T2_T3_T4_T5_:
        /*0000*/ 	.byte	0x00, 0x00, 0x00, 0xf0, 0xff, 0xff, 0x0f, 0x38


//--------------------- .nv.constant0._ZN2at6native27unrolled_elementwise_kernelIZZZNS0_17asinh_kernel_cudaERNS_18TensorIteratorBaseEENKUlvE0_clEvENKUlvE2_clEvEUlN3c108BFloat16EE_St5arrayIPcLm2EELi4E23TrivialOffsetCalculatorILi1EjESD_NS0_6memory12LoadWithCastILi1EEENSE_13StoreWithCastILi1EEEEEviT_T0_T2_T3_T4_T5_ --------------------------
	.section	.nv.constant0._ZN2at6native27unrolled_elementwise_kernelIZZZNS0_17asinh_kernel_cudaERNS_18TensorIteratorBaseEENKUlvE0_clEvENKUlvE2_clEvEUlN3c108BFloat16EE_St5arrayIPcLm2EELi4E23TrivialOffsetCalculatorILi1EjESD_NS0_6memory12LoadWithCastILi1EEENSE_13StoreWithCastILi1EEEEEviT_T0_T2_T3_T4_T5_,"a",@progbits
	.sectionflags	@""
	.align	4
.nv.constant0._ZN2at6native27unrolled_elementwise_kernelIZZZNS0_17asinh_kernel_cudaERNS_18TensorIteratorBaseEENKUlvE0_clEvENKUlvE2_clEvEUlN3c108BFloat16EE_St5arrayIPcLm2EELi4E23TrivialOffsetCalculatorILi1EjESD_NS0_6memory12LoadWithCastILi1EEENSE_13StoreWithCastILi1EEEEEviT_T0_T2_T3_T4_T5_:
	.zero		396


//--------------------- .nv.constant0._ZN2at6native18elementwise_kernelILi128ELi4EZNS0_22gpu_kernel_impl_nocastIZZZNS0_17asinh_kernel_cudaERNS_18TensorIteratorBaseEENKUlvE0_clEvENKUlvE2_clEvEUlN3c108BFloat16EE_EEvS4_RKT_EUliE_EEviT1_ --------------------------
	.section	.nv.constant0._ZN2at6native18elementwise_kernelILi128ELi4EZNS0_22gpu_kernel_impl_nocastIZZZNS0_17asinh_kernel_cudaERNS_18TensorIteratorBaseEENKUlvE0_clEvENKUlvE2_clEvEUlN3c108BFloat16EE_EEvS4_RKT_EUliE_EEviT1_,"a",@progbits
	.sectionflags	@""
	.align	4
.nv.constant0._ZN2at6native18elementwise_kernelILi128ELi4EZNS0_22gpu_kernel_impl_nocastIZZZNS0_17asinh_kernel_cudaERNS_18TensorIteratorBaseEENKUlvE0_clEvENKUlvE2_clEvEUlN3c108BFloat16EE_EEvS4_RKT_EUliE_EEviT1_:
	.zero		896


//--------------------- .nv.constant0._ZN2at6native27unrolled_elementwise_kernelIZZZNS0_17asinh_kernel_cudaERNS_18TensorIteratorBaseEENKUlvE0_clEvENKUlvE2_clEvEUlN3c108BFloat16EE_St5arrayIPcLm2EELi4E23TrivialOffsetCalculatorILi1EjESD_NS0_6memory15LoadWithoutCastENSE_16StoreWithoutCastEEEviT_T0_T2_T3_T4_T5_ --------------------------
	.section	.nv.constant0._ZN2at6native27unrolled_elementwise_kernelIZZZNS0_17asinh_kernel_cudaERNS_18TensorIteratorBaseEENKUlvE0_clEvENKUlvE2_clEvEUlN3c108BFloat16EE_St5arrayIPcLm2EELi4E23TrivialOffsetCalculatorILi1EjESD_NS0_6memory15LoadWithoutCastENSE_16StoreWithoutCastEEEviT_T0_T2_T3_T4_T5_,"a",@progbits
	.sectionflags	@""
	.align	4
.nv.constant0._ZN2at6native27unrolled_elementwise_kernelIZZZNS0_17asinh_kernel_cudaERNS_18TensorIteratorBaseEENKUlvE0_clEvENKUlvE2_clEvEUlN3c108BFloat16EE_St5arrayIPcLm2EELi4E23TrivialOffsetCalculatorILi1EjESD_NS0_6memory15LoadWithoutCastENSE_16StoreWithoutCastEEEviT_T0_T2_T3_T4_T5_:
	.zero		380


//--------------------- .nv.constant0._ZN2at6native29vectorized_elementwise_kernelILi2EZZZNS0_17asinh_kernel_cudaERNS_18TensorIteratorBaseEENKUlvE0_clEvENKUlvE2_clEvEUlN3c108BFloat16EE_St5arrayIPcLm2EEEEviT0_T1_ --------------------------
	.section	.nv.constant0._ZN2at6native29vectorized_elementwise_kernelILi2EZZZNS0_17asinh_kernel_cudaERNS_18TensorIteratorBaseEENKUlvE0_clEvENKUlvE2_clEvEUlN3c108BFloat16EE_St5arrayIPcLm2EEEEviT0_T1_,"a",@progbits
	.sectionflags	@""
	.align	4
.nv.constant0._ZN2at6native29vectorized_elementwise_kernelILi2EZZZNS0_17asinh_kernel_cudaERNS_18TensorIteratorBaseEENKUlvE0_clEvENKUlvE2_clEvEUlN3c108BFloat16EE_St5arrayIPcLm2EEEEviT0_T1_:
	.zero		376


//--------------------- .nv.constant0._ZN2at6native29vectorized_elementwise_kernelILi4EZZZNS0_17asinh_kernel_cudaERNS_18TensorIteratorBaseEENKUlvE0_clEvENKUlvE2_clEvEUlN3c108BFloat16EE_St5arrayIPcLm2EEEEviT0_T1_ --------------------------
	.section	.nv.constant0._ZN2at6native29vectorized_elementwise_kernelILi4EZZZNS0_17asinh_kernel_cudaERNS_18TensorIteratorBaseEENKUlvE0_clEvENKUlvE2_clEvEUlN3c108BFloat16EE_St5arrayIPcLm2EEEEviT0_T1_,"a",@progbits
	.sectionflags	@""
	.align	4
.nv.constant0._ZN2at6native29vectorized_elementwise_kernelILi4EZZZNS0_17asinh_kernel_cudaERNS_18TensorIteratorBaseEENKUlvE0_clEvENKUlvE2_clEvEUlN3c108BFloat16EE_St5arrayIPcLm2EEEEviT0_T1_:
	.zero		376


//--------------------- .nv.constant0._ZN2at6native29vectorized_elementwise_kernelILi8EZZZNS0_17asinh_kernel_cudaERNS_18TensorIteratorBaseEENKUlvE0_clEvENKUlvE2_clEvEUlN3c108BFloat16EE_St5arrayIPcLm2EEEEviT0_T1_ --------------------------
	.section	.nv.constant0._ZN2at6native29vectorized_elementwise_kernelILi8EZZZNS0_17asinh_kernel_cudaERNS_18TensorIteratorBaseEENKUlvE0_clEvENKUlvE2_clEvEUlN3c108BFloat16EE_St5arrayIPcLm2EEEEviT0_T1_,"a",@progbits
	.sectionflags	@""
	.align	4
.nv.constant0._ZN2at6native29vectorized_elementwise_kernelILi8EZZZNS0_17asinh_kernel_cudaERNS_18TensorIteratorBaseEENKUlvE0_clEvENKUlvE2_clEvEUlN3c108BFloat16EE_St5arrayIPcLm2EEEEviT0_T1_:
	.zero		376


//--------------------- .nv.constant2._ZN2at6native18elementwise_kernelILi128ELi4EZNS0_15gpu_kernel_implIZZZNS0_17asinh_kernel_cudaERNS_18TensorIteratorBaseEENKUlvE0_clEvENKUlvE1_clEvEUlN3c104HalfEE_EEvS4_RKT_EUliE_EEviT1_ --------------------------
	.section	.nv.constant2._ZN2at6native18elementwise_kernelILi128ELi4EZNS0_15gpu_kernel_implIZZZNS0_17asinh_kernel_cudaERNS_18TensorIteratorBaseEENKUlvE0_clEvENKUlvE1_clEvEUlN3c104HalfEE_EEvS4_RKT_EUliE_EEviT1_,"a",@progbits
	.sectionflags	@""
	.align	4
.nv.constant2._ZN2at6native18elementwise_kernelILi128ELi4EZNS0_15gpu_kernel_implIZZZNS0_17asinh_kernel_cudaERNS_18TensorIteratorBaseEENKUlvE0_clEvENKUlvE1_clEvEUlN3c104HalfEE_EEvS4_RKT_EUliE_EEviT1_:
        /*0000*/ 	.byte	0x00, 0x00, 0x00, 0xf0, 0xff, 0xff, 0x0f, 0x38


//--------------------- .nv.constant0._ZN2at6native18elementwise_kernelILi128ELi4EZNS0_15gpu_kernel_implIZZZNS0_17asinh_kernel_cudaERNS_18TensorIteratorBaseEENKUlvE0_clEvENKUlvE1_clEvEUlN3c104HalfEE_EEvS4_RKT_EUliE_EEviT1_ --------------------------
	.section	.nv.constant0._ZN2at6native18elementwise_kernelILi128ELi4EZNS0_15gpu_kernel_implIZZZNS0_17asinh_kernel_cudaERNS_18TensorIteratorBaseEENKUlvE0_clEvENKUlvE1_clEvEUlN3c104HalfEE_EEvS4_RKT_EUliE_EEviT1_,"a",@progbits
	.sectionflags	@""
	.align	4
.nv.constant0._ZN2at6native18elementwise_kernelILi128ELi4EZNS0_15gpu_kernel_implIZZZNS0_17asinh_kernel_cudaERNS_18TensorIteratorBaseEENKUlvE0_clEvENKUlvE1_clEvEUlN3c104HalfEE_EEvS4_RKT_EUliE_EEviT1_:
	.zero		896


//--------------------- .nv.constant2._ZN2at6native27unrolled_elementwise_kernelIZZZNS0_17asinh_kernel_cudaERNS_18TensorIteratorBaseEENKUlvE0_clEvENKUlvE1_clEvEUlN3c104HalfEE_St5arrayIPcLm2EELi4E23TrivialOffsetCalculatorILi1EjESD_NS0_6memory12LoadWithCastILi1EEENSE_13StoreWithCastILi1EEEEEviT_T0_T2_T3_T4_T5_ --------------------------
	.section	.nv.constant2._ZN2at6native27unrolled_elementwise_kernelIZZZNS0_17asinh_kernel_cudaERNS_18TensorIteratorBaseEENKUlvE0_clEvENKUlvE1_clEvEUlN3c104HalfEE_St5arrayIPcLm2EELi4E23TrivialOffsetCalculatorILi1EjESD_NS0_6memory12LoadWithCastILi1EEENSE_13StoreWithCastILi1EEEEEviT_T0_T2_T3_T4_T5_,"a",@progbits
	.sectionflags	@""
	.align	4
.nv.constant2._ZN2at6native27unrolled_elementwise_kernelIZZZNS0_17asinh_kernel_cudaERNS_18TensorIteratorBaseEENKUlvE0_clEvENKUlvE1_clEvEUlN3c104HalfEE_St5arrayIPcLm2EELi4E23TrivialOffsetCalculatorILi1EjESD_NS0_6memory12LoadWithCastILi1EEENSE_13StoreWithCastILi1EEEEEviT_T0_T2_T3_T4_T5_:
        /*0000*/ 	.byte	0x00, 0x00, 0x00, 0xf0, 0xff, 0xff, 0x0f, 0x38


//--------------------- .nv.constant0._ZN2at6native27unrolled_elementwise_kernelIZZZNS0_17asinh_kernel_cudaERNS_18TensorIteratorBaseEENKUlvE0_clEvENKUlvE1_clEvEUlN3c104HalfEE_St5arrayIPcLm2EELi4E23TrivialOffsetCalculatorILi1EjESD_NS0_6memory12LoadWithCastILi1EEENSE_13StoreWithCastILi1EEEEEviT_T0_T2_T3_T4_T5_ --------------------------
	.section	.nv.constant0._ZN2at6native27unrolled_elementwise_kernelIZZZNS0_17asinh_kernel_cudaERNS_18TensorIteratorBaseEENKUlvE0_clEvENKUlvE1_clEvEUlN3c104HalfEE_St5arrayIPcLm2EELi4E23TrivialOffsetCalculatorILi1EjESD_NS0_6memory12LoadWithCastILi1EEENSE_13StoreWithCastILi1EEEEEviT_T0_T2_T3_T4_T5_,"a",@progbits
	.sectionflags	@""
	.align	4
.nv.constant0._ZN2at6native27unrolled_elementwise_kernelIZZZNS0_17asinh_kernel_cudaERNS_18TensorIteratorBaseEENKUlvE0_clEvENKUlvE1_clEvEUlN3c104HalfEE_St5arrayIPcLm2EELi4E23TrivialOffsetCalculatorILi1EjESD_NS0_6memory12LoadWithCastILi1EEENSE_13StoreWithCastILi1EEEEEviT_T0_T2_T3_T4_T5_:
	.zero		396


//--------------------- .nv.constant0._ZN2at6native18elementwise_kernelILi128ELi4EZNS0_22gpu_kernel_impl_nocastIZZZNS0_17asinh_kernel_cudaERNS_18TensorIteratorBaseEENKUlvE0_clEvENKUlvE1_clEvEUlN3c104HalfEE_EEvS4_RKT_EUliE_EEviT1_ --------------------------
	.section	.nv.constant0._ZN2at6native18elementwise_kernelILi128ELi4EZNS0_22gpu_kernel_impl_nocastIZZZNS0_17asinh_kernel_cudaERNS_18TensorIteratorBaseEENKUlvE0_clEvENKUlvE1_clEvEUlN3c104HalfEE_EEvS4_RKT_EUliE_EEviT1_,"a",@progbits
	.sectionflags	@""
	.align	4
.nv.constant0._ZN2at6native18elementwise_kernelILi128ELi4EZNS0_22gpu_kernel_impl_nocastIZZZNS0_17asinh_kernel_cudaERNS_18TensorIteratorBaseEENKUlvE0_clEvENKUlvE1_clEvEUlN3c104HalfEE_EEvS4_RKT_EUliE_EEviT1_:
	.zero		896


//--------------------- .nv.constant0._ZN2at6native27unrolled_elementwise_kernelIZZZNS0_17asinh_kernel_cudaERNS_18TensorIteratorBaseEENKUlvE0_clEvENKUlvE1_clEvEUlN3c104HalfEE_St5arrayIPcLm2EELi4E23TrivialOffsetCalculatorILi1EjESD_NS0_6memory15LoadWithoutCastENSE_16StoreWithoutCastEEEviT_T0_T2_T3_T4_T5_ --------------------------
	.section	.nv.constant0._ZN2at6native27unrolled_elementwise_kernelIZZZNS0_17asinh_kernel_cudaERNS_18TensorIteratorBaseEENKUlvE0_clEvENKUlvE1_clEvEUlN3c104HalfEE_St5arrayIPcLm2EELi4E23TrivialOffsetCalculatorILi1EjESD_NS0_6memory15LoadWithoutCastENSE_16StoreWithoutCastEEEviT_T0_T2_T3_T4_T5_,"a",@progbits
	.sectionflags	@""
	.align	4
.nv.constant0._ZN2at6native27unrolled_elementwise_kernelIZZZNS0_17asinh_kernel_cudaERNS_18TensorIteratorBaseEENKUlvE0_clEvENKUlvE1_clEvEUlN3c104HalfEE_St5arrayIPcLm2EELi4E23TrivialOffsetCalculatorILi1EjESD_NS0_6memory15LoadWithoutCastENSE_16StoreWithoutCastEEEviT_T0_T2_T3_T4_T5_:
	.zero		380


//--------------------- .nv.constant0._ZN2at6native29vectorized_elementwise_kernelILi2EZZZNS0_17asinh_kernel_cudaERNS_18TensorIteratorBaseEENKUlvE0_clEvENKUlvE1_clEvEUlN3c104HalfEE_St5arrayIPcLm2EEEEviT0_T1_ --------------------------
	.section	.nv.constant0._ZN2at6native29vectorized_elementwise_kernelILi2EZZZNS0_17asinh_kernel_cudaERNS_18TensorIteratorBaseEENKUlvE0_clEvENKUlvE1_clEvEUlN3c104HalfEE_St5arrayIPcLm2EEEEviT0_T1_,"a",@progbits
	.sectionflags	@""
	.align	4
.nv.constant0._ZN2at6native29vectorized_elementwise_kernelILi2EZZZNS0_17asinh_kernel_cudaERNS_18TensorIteratorBaseEENKUlvE0_clEvENKUlvE1_clEvEUlN3c104HalfEE_St5arrayIPcLm2EEEEviT0_T1_:
	.zero		376


//--------------------- .nv.constant0._ZN2at6native29vectorized_elementwise_kernelILi4EZZZNS0_17asinh_kernel_cudaERNS_18TensorIteratorBaseEENKUlvE0_clEvENKUlvE1_clEvEUlN3c104HalfEE_St5arrayIPcLm2EEEEviT0_T1_ --------------------------
	.section	.nv.constant0._ZN2at6native29vectorized_elementwise_kernelILi4EZZZNS0_17asinh_kernel_cudaERNS_18TensorIteratorBaseEENKUlvE0_clEvENKUlvE1_clEvEUlN3c104HalfEE_St5arrayIPcLm2EEEEviT0_T1_,"a",@progbits
	.sectionflags	@""
	.align	4
.nv.constant0._ZN2at6native29vectorized_elementwise_kernelILi4EZZZNS0_17asinh_kernel_cudaERNS_18TensorIteratorBaseEENKUlvE0_clEvENKUlvE1_clEvEUlN3c104HalfEE_St5arrayIPcLm2EEEEviT0_T1_:
	.zero		376


//--------------------- .nv.constant0._ZN2at6native29vectorized_elementwise_kernelILi8EZZZNS0_17asinh_kernel_cudaERNS_18TensorIteratorBaseEENKUlvE0_clEvENKUlvE1_clEvEUlN3c104HalfEE_St5arrayIPcLm2EEEEviT0_T1_ --------------------------
	.section	.nv.constant0._ZN2at6native29vectorized_elementwise_kernelILi8EZZZNS0_17asinh_kernel_cudaERNS_18TensorIteratorBaseEENKUlvE0_clEvENKUlvE1_clEvEUlN3c104HalfEE_St5arrayIPcLm2EEEEviT0_T1_,"a",@progbits
	.sectionflags	@""
	.align	4
.nv.constant0._ZN2at6native29vectorized_elementwise_kernelILi8EZZZNS0_17asinh_kernel_cudaERNS_18TensorIteratorBaseEENKUlvE0_clEvENKUlvE1_clEvEUlN3c104HalfEE_St5arrayIPcLm2EEEEviT0_T1_:
	.zero		376


//--------------------- .nv.constant2._ZN2at6native18elementwise_kernelILi128ELi4EZNS0_15gpu_kernel_implIZZZNS0_17asinh_kernel_cudaERNS_18TensorIteratorBaseEENKUlvE0_clEvENKUlvE0_clEvEUlfE_EEvS4_RKT_EUliE_EEviT1_ --------------------------
	.section	.nv.constant2._ZN2at6native18elementwise_kernelILi128ELi4EZNS0_15gpu_kernel_implIZZZNS0_17asinh_kernel_cudaERNS_18TensorIteratorBaseEENKUlvE0_clEvENKUlvE0_clEvEUlfE_EEvS4_RKT_EUliE_EEviT1_,"a",@progbits
	.sectionflags	@""
	.align	4
.nv.constant2._ZN2at6native18elementwise_kernelILi128ELi4EZNS0_15gpu_kernel_implIZZZNS0_17asinh_kernel_cudaERNS_18TensorIteratorBaseEENKUlvE0_clEvENKUlvE0_clEvEUlfE_EEvS4_RKT_EUliE_EEviT1_:
        /*0000*/ 	.byte	0x00, 0x00, 0x00, 0xf0, 0xff, 0xff, 0x0f, 0x38


//--------------------- .nv.constant0._ZN2at6native18elementwise_kernelILi128ELi4EZNS0_15gpu_kernel_implIZZZNS0_17asinh_kernel_cudaERNS_18TensorIteratorBaseEENKUlvE0_clEvENKUlvE0_clEvEUlfE_EEvS4_RKT_EUliE_EEviT1_ --------------------------
	.section	.nv.constant0._ZN2at6native18elementwise_kernelILi128ELi4EZNS0_15gpu_kernel_implIZZZNS0_17asinh_kernel_cudaERNS_18TensorIteratorBaseEENKUlvE0_clEvENKUlvE0_clEvEUlfE_EEvS4_RKT_EUliE_EEviT1_,"a",@progbits
	.sectionflags	@""
	.align	4
.nv.constant0._ZN2at6native18elementwise_kernelILi128ELi4EZNS0_15gpu_kernel_implIZZZNS0_17asinh_kernel_cudaERNS_18TensorIteratorBaseEENKUlvE0_clEvENKUlvE0_clEvEUlfE_EEvS4_RKT_EUliE_EEviT1_:
	.zero		896


//--------------------- .nv.constant2._ZN2at6native27unrolled_elementwise_kernelIZZZNS0_17asinh_kernel_cudaERNS_18TensorIteratorBaseEENKUlvE0_clEvENKUlvE0_clEvEUlfE_St5arrayIPcLm2EELi4E23TrivialOffsetCalculatorILi1EjESB_NS0_6memory12LoadWithCastILi1EEENSC_13StoreWithCastILi1EEEEEviT_T0_T2_T3_T4_T5_ --------------------------
	.section	.nv.constant2._ZN2at6native27unrolled_elementwise_kernelIZZZNS0_17asinh_kernel_cudaERNS_18TensorIteratorBaseEENKUlvE0_clEvENKUlvE0_clEvEUlfE_St5arrayIPcLm2EELi4E23TrivialOffsetCalculatorILi1EjESB_NS0_6memory12LoadWithCastILi1EEENSC_13StoreWithCastILi1EEEEEviT_T0_T2_T3_T4_T5_,"a",@progbits
	.sectionflags	@""
	.align	4
.nv.constant2._ZN2at6native27unrolled_elementwise_kernelIZZZNS0_17asinh_kernel_cudaERNS_18TensorIteratorBaseEENKUlvE0_clEvENKUlvE0_clEvEUlfE_St5arrayIPcLm2EELi4E23TrivialOffsetCalculatorILi1EjESB_NS0_6memory12LoadWithCastILi1EEENSC_13StoreWithCastILi1EEEEEviT_T0_T2_T3_T4_T5_:
        /*0000*/ 	.byte	0x00, 0x00, 0x00, 0xf0, 0xff, 0xff, 0x0f, 0x38


//--------------------- .nv.constant0._ZN2at6native27unrolled_elementwise_kernelIZZZNS0_17asinh_kernel_cudaERNS_18TensorIteratorBaseEENKUlvE0_clEvENKUlvE0_clEvEUlfE_St5arrayIPcLm2EELi4E23TrivialOffsetCalculatorILi1EjESB_NS0_6memory12LoadWithCastILi1EEENSC_13StoreWithCastILi1EEEEEviT_T0_T2_T3_T4_T5_ --------------------------
	.section	.nv.constant0._ZN2at6native27unrolled_elementwise_kernelIZZZNS0_17asinh_kernel_cudaERNS_18TensorIteratorBaseEENKUlvE0_clEvENKUlvE0_clEvEUlfE_St5arrayIPcLm2EELi4E23TrivialOffsetCalculatorILi1EjESB_NS0_6memory12LoadWithCastILi1EEENSC_13StoreWithCastILi1EEEEEviT_T0_T2_T3_T4_T5_,"a",@progbits
	.sectionflags	@""
	.align	4
.nv.constant0._ZN2at6native27unrolled_elementwise_kernelIZZZNS0_17asinh_kernel_cudaERNS_18TensorIteratorBaseEENKUlvE0_clEvENKUlvE0_clEvEUlfE_St5arrayIPcLm2EELi4E23TrivialOffsetCalculatorILi1EjESB_NS0_6memory12LoadWithCastILi1EEENSC_13StoreWithCastILi1EEEEEviT_T0_T2_T3_T4_T5_:
	.zero		396


//--------------------- .nv.constant0._ZN2at6native18elementwise_kernelILi128ELi2EZNS0_22gpu_kernel_impl_nocastIZZZNS0_17asinh_kernel_cudaERNS_18TensorIteratorBaseEENKUlvE0_clEvENKUlvE0_clEvEUlfE_EEvS4_RKT_EUliE_EEviT1_ --------------------------
	.section	.nv.constant0._ZN2at6native18elementwise_kernelILi128ELi2EZNS0_22gpu_kernel_impl_nocastIZZZNS0_17asinh_kernel_cudaERNS_18TensorIteratorBaseEENKUlvE0_clEvENKUlvE0_clEvEUlfE_EEvS4_RKT_EUliE_EEviT1_,"a",@progbits
	.sectionflags	@""
	.align	4
.nv.constant0._ZN2at6native18elementwise_kernelILi128ELi2EZNS0_22gpu_kernel_impl_nocastIZZZNS0_17asinh_kernel_cudaERNS_18TensorIteratorBaseEENKUlvE0_clEvENKUlvE0_clEvEUlfE_EEvS4_RKT_EUliE_EEviT1_:
	.zero		896


//--------------------- .nv.constant0._ZN2at6native27unrolled_elementwise_kernelIZZZNS0_17asinh_kernel_cudaERNS_18TensorIteratorBaseEENKUlvE0_clEvENKUlvE0_clEvEUlfE_St5arrayIPcLm2EELi4E23TrivialOffsetCalculatorILi1EjESB_NS0_6memory15LoadWithoutCastENSC_16StoreWithoutCastEEEviT_T0_T2_T3_T4_T5_ --------------------------
	.section	.nv.constant0._ZN2at6native27unrolled_elementwise_kernelIZZZNS0_17asinh_kernel_cudaERNS_18TensorIteratorBaseEENKUlvE0_clEvENKUlvE0_clEvEUlfE_St5arrayIPcLm2EELi4E23TrivialOffsetCalculatorILi1EjESB_NS0_6memory15LoadWithoutCastENSC_16StoreWithoutCastEEEviT_T0_T2_T3_T4_T5_,"a",@progbits
	.sectionflags	@""
	.align	4
.nv.constant0._ZN2at6native27unrolled_elementwise_kernelIZZZNS0_17asinh_kernel_cudaERNS_18TensorIteratorBaseEENKUlvE0_clEvENKUlvE0_clEvEUlfE_St5arrayIPcLm2EELi4E23TrivialOffsetCalculatorILi1EjESB_NS0_6memory15LoadWithoutCastENSC_16StoreWithoutCastEEEviT_T0_T2_T3_T4_T5_:
	.zero		380


//--------------------- .nv.constant0._ZN2at6native29vectorized_elementwise_kernelILi2EZZZNS0_17asinh_kernel_cudaERNS_18TensorIteratorBaseEENKUlvE0_clEvENKUlvE0_clEvEUlfE_St5arrayIPcLm2EEEEviT0_T1_ --------------------------
	.section	.nv.constant0._ZN2at6native29vectorized_elementwise_kernelILi2EZZZNS0_17asinh_kernel_cudaERNS_18TensorIteratorBaseEENKUlvE0_clEvENKUlvE0_clEvEUlfE_St5arrayIPcLm2EEEEviT0_T1_,"a",@progbits
	.sectionflags	@""
	.align	4
.nv.constant0._ZN2at6native29vectorized_elementwise_kernelILi2EZZZNS0_17asinh_kernel_cudaERNS_18TensorIteratorBaseEENKUlvE0_clEvENKUlvE0_clEvEUlfE_St5arrayIPcLm2EEEEviT0_T1_:
	.zero		376


//--------------------- .nv.constant0._ZN2at6native29vectorized_elementwise_kernelILi4EZZZNS0_17asinh_kernel_cudaERNS_18TensorIteratorBaseEENKUlvE0_clEvENKUlvE0_clEvEUlfE_St5arrayIPcLm2EEEEviT0_T1_ --------------------------
	.section	.nv.constant0._ZN2at6native29vectorized_elementwise_kernelILi4EZZZNS0_17asinh_kernel_cudaERNS_18TensorIteratorBaseEENKUlvE0_clEvENKUlvE0_clEvEUlfE_St5arrayIPcLm2EEEEviT0_T1_,"a",@progbits
	.sectionflags	@""
	.align	4
.nv.constant0._ZN2at6native29vectorized_elementwise_kernelILi4EZZZNS0_17asinh_kernel_cudaERNS_18TensorIteratorBaseEENKUlvE0_clEvENKUlvE0_clEvEUlfE_St5arrayIPcLm2EEEEviT0_T1_:
	.zero		376


//--------------------- .nv.constant0._ZN2at6native29vectorized_elementwise_kernelILi8EZZZNS0_17asinh_kernel_cudaERNS_18TensorIteratorBaseEENKUlvE0_clEvENKUlvE0_clEvEUlfE_St5arrayIPcLm2EEEEviT0_T1_ --------------------------
	.section	.nv.constant0._ZN2at6native29vectorized_elementwise_kernelILi8EZZZNS0_17asinh_kernel_cudaERNS_18TensorIteratorBaseEENKUlvE0_clEvENKUlvE0_clEvEUlfE_St5arrayIPcLm2EEEEviT0_T1_,"a",@progbits
	.sectionflags	@""
	.align	4
.nv.constant0._ZN2at6native29vectorized_elementwise_kernelILi8EZZZNS0_17asinh_kernel_cudaERNS_18TensorIteratorBaseEENKUlvE0_clEvENKUlvE0_clEvEUlfE_St5arrayIPcLm2EEEEviT0_T1_:
	.zero		376


//--------------------- .nv.constant2._ZN2at6native18elementwise_kernelILi128ELi4EZNS0_15gpu_kernel_implIZZZNS0_17asinh_kernel_cudaERNS_18TensorIteratorBaseEENKUlvE0_clEvENKUlvE_clEvEUldE_EEvS4_RKT_EUliE_EEviT1_ --------------------------
	.section	.nv.constant2._ZN2at6native18elementwise_kernelILi128ELi4EZNS0_15gpu_kernel_implIZZZNS0_17asinh_kernel_cudaERNS_18TensorIteratorBaseEENKUlvE0_clEvENKUlvE_clEvEUldE_EEvS4_RKT_EUliE_EEviT1_,"a",@progbits
	.sectionflags	@""
	.align	4
.nv.constant2._ZN2at6native18elementwise_kernelILi128ELi4EZNS0_15gpu_kernel_implIZZZNS0_17asinh_kernel_cudaERNS_18TensorIteratorBaseEENKUlvE0_clEvENKUlvE_clEvEUldE_EEvS4_RKT_EUliE_EEviT1_:
        /* <DEDUP_REMOVED lines=9> */


//--------------------- .nv.constant0._ZN2at6native18elementwise_kernelILi128ELi4EZNS0_15gpu_kernel_implIZZZNS0_17asinh_kernel_cudaERNS_18TensorIteratorBaseEENKUlvE0_clEvENKUlvE_clEvEUldE_EEvS4_RKT_EUliE_EEviT1_ --------------------------
	.section	.nv.constant0._ZN2at6native18elementwise_kernelILi128ELi4EZNS0_15gpu_kernel_implIZZZNS0_17asinh_kernel_cudaERNS_18TensorIteratorBaseEENKUlvE0_clEvENKUlvE_clEvEUldE_EEvS4_RKT_EUliE_EEviT1_,"a",@progbits
	.sectionflags	@""
	.align	4
.nv.constant0._ZN2at6native18elementwise_kernelILi128ELi4EZNS0_15gpu_kernel_implIZZZNS0_17asinh_kernel_cudaERNS_18TensorIteratorBaseEENKUlvE0_clEvENKUlvE_clEvEUldE_EEvS4_RKT_EUliE_EEviT1_:
	.zero		896


//--------------------- .nv.constant2._ZN2at6native27unrolled_elementwise_kernelIZZZNS0_17asinh_kernel_cudaERNS_18TensorIteratorBaseEENKUlvE0_clEvENKUlvE_clEvEUldE_St5arrayIPcLm2EELi4E23TrivialOffsetCalculatorILi1EjESB_NS0_6memory12LoadWithCastILi1EEENSC_13StoreWithCastILi1EEEEEviT_T0_T2_T3_T4_T5_ --------------------------
	.section	.nv.constant2._ZN2at6native27unrolled_elementwise_kernelIZZZNS0_17asinh_kernel_cudaERNS_18TensorIteratorBaseEENKUlvE0_clEvENKUlvE_clEvEUldE_St5arrayIPcLm2EELi4E23TrivialOffsetCalculatorILi1EjESB_NS0_6memory12LoadWithCastILi1EEENSC_13StoreWithCastILi1EEEEEviT_T0_T2_T3_T4_T5_,"a",@progbits
	.sectionflags	@""
	.align	4
.nv.constant2._ZN2at6native27unrolled_elementwise_kernelIZZZNS0_17asinh_kernel_cudaERNS_18TensorIteratorBaseEENKUlvE0_clEvENKUlvE_clEvEUldE_St5arrayIPcLm2EELi4E23TrivialOffsetCalculatorILi1EjESB_NS0_6memory12LoadWithCastILi1EEENSC_13StoreWithCastILi1EEEEEviT_T0_T2_T3_T4_T5_:
        /* <DEDUP_REMOVED lines=9> */


//--------------------- .nv.constant0._ZN2at6native27unrolled_elementwise_kernelIZZZNS0_17asinh_kernel_cudaERNS_18TensorIteratorBaseEENKUlvE0_clEvENKUlvE_clEvEUldE_St5arrayIPcLm2EELi4E23TrivialOffsetCalculatorILi1EjESB_NS0_6memory12LoadWithCastILi1EEENSC_13StoreWithCastILi1EEEEEviT_T0_T2_T3_T4_T5_ --------------------------
	.section	.nv.constant0._ZN2at6native27unrolled_elementwise_kernelIZZZNS0_17asinh_kernel_cudaERNS_18TensorIteratorBaseEENKUlvE0_clEvENKUlvE_clEvEUldE_St5arrayIPcLm2EELi4E23TrivialOffsetCalculatorILi1EjESB_NS0_6memory12LoadWithCastILi1EEENSC_13StoreWithCastILi1EEEEEviT_T0_T2_T3_T4_T5_,"a",@progbits
	.sectionflags	@""
	.align	4
.nv.constant0._ZN2at6native27unrolled_elementwise_kernelIZZZNS0_17asinh_kernel_cudaERNS_18TensorIteratorBaseEENKUlvE0_clEvENKUlvE_clEvEUldE_St5arrayIPcLm2EELi4E23TrivialOffsetCalculatorILi1EjESB_NS0_6memory12LoadWithCastILi1EEENSC_13StoreWithCastILi1EEEEEviT_T0_T2_T3_T4_T5_:
	.zero		396


//--------------------- .nv.constant2._ZN2at6native18elementwise_kernelILi128ELi2EZNS0_22gpu_kernel_impl_nocastIZZZNS0_17asinh_kernel_cudaERNS_18TensorIteratorBaseEENKUlvE0_clEvENKUlvE_clEvEUldE_EEvS4_RKT_EUliE_EEviT1_ --------------------------
	.section	.nv.constant2._ZN2at6native18elementwise_kernelILi128ELi2EZNS0_22gpu_kernel_impl_nocastIZZZNS0_17asinh_kernel_cudaERNS_18TensorIteratorBaseEENKUlvE0_clEvENKUlvE_clEvEUldE_EEvS4_RKT_EUliE_EEviT1_,"a",@progbits
	.sectionflags	@""
	.align	4
.nv.constant2._ZN2at6native18elementwise_kernelILi128ELi2EZNS0_22gpu_kernel_impl_nocastIZZZNS0_17asinh_kernel_cudaERNS_18TensorIteratorBaseEENKUlvE0_clEvENKUlvE_clEvEUldE_EEvS4_RKT_EUliE_EEviT1_:
        /* <DEDUP_REMOVED lines=9> */


//--------------------- .nv.constant0._ZN2at6native18elementwise_kernelILi128ELi2EZNS0_22gpu_kernel_impl_nocastIZZZNS0_17asinh_kernel_cudaERNS_18TensorIteratorBaseEENKUlvE0_clEvENKUlvE_clEvEUldE_EEvS4_RKT_EUliE_EEviT1_ --------------------------
	.section	.nv.constant0._ZN2at6native18elementwise_kernelILi128ELi2EZNS0_22gpu_kernel_impl_nocastIZZZNS0_17asinh_kernel_cudaERNS_18TensorIteratorBaseEENKUlvE0_clEvENKUlvE_clEvEUldE_EEvS4_RKT_EUliE_EEviT1_,"a",@progbits
	.sectionflags	@""
	.align	4
.nv.constant0._ZN2at6native18elementwise_kernelILi128ELi2EZNS0_22gpu_kernel_impl_nocastIZZZNS0_17asinh_kernel_cudaERNS_18TensorIteratorBaseEENKUlvE0_clEvENKUlvE_clEvEUldE_EEvS4_RKT_EUliE_EEviT1_:
	.zero		896


//--------------------- .nv.constant2._ZN2at6native27unrolled_elementwise_kernelIZZZNS0_17asinh_kernel_cudaERNS_18TensorIteratorBaseEENKUlvE0_clEvENKUlvE_clEvEUldE_St5arrayIPcLm2EELi4E23TrivialOffsetCalculatorILi1EjESB_NS0_6memory15LoadWithoutCastENSC_16StoreWithoutCastEEEviT_T0_T2_T3_T4_T5_ --------------------------
	.section	.nv.constant2._ZN2at6native27unrolled_elementwise_kernelIZZZNS0_17asinh_kernel_cudaERNS_18TensorIteratorBaseEENKUlvE0_clEvENKUlvE_clEvEUldE_St5arrayIPcLm2EELi4E23TrivialOffsetCalculatorILi1EjESB_NS0_6memory15LoadWithoutCastENSC_16StoreWithoutCastEEEviT_T0_T2_T3_T4_T5_,"a",@progbits
	.sectionflags	@""
	.align	4
.nv.constant2._ZN2at6native27unrolled_elementwise_kernelIZZZNS0_17asinh_kernel_cudaERNS_18TensorIteratorBaseEENKUlvE0_clEvENKUlvE_clEvEUldE_St5arrayIPcLm2EELi4E23TrivialOffsetCalculatorILi1EjESB_NS0_6memory15LoadWithoutCastENSC_16StoreWithoutCastEEEviT_T0_T2_T3_T4_T5_:
        /* <DEDUP_REMOVED lines=9> */


//--------------------- .nv.constant0._ZN2at6native27unrolled_elementwise_kernelIZZZNS0_17asinh_kernel_cudaERNS_18TensorIteratorBaseEENKUlvE0_clEvENKUlvE_clEvEUldE_St5arrayIPcLm2EELi4E23TrivialOffsetCalculatorILi1EjESB_NS0_6memory15LoadWithoutCastENSC_16StoreWithoutCastEEEviT_T0_T2_T3_T4_T5_ --------------------------
	.section	.nv.constant0._ZN2at6native27unrolled_elementwise_kernelIZZZNS0_17asinh_kernel_cudaERNS_18TensorIteratorBaseEENKUlvE0_clEvENKUlvE_clEvEUldE_St5arrayIPcLm2EELi4E23TrivialOffsetCalculatorILi1EjESB_NS0_6memory15LoadWithoutCastENSC_16StoreWithoutCastEEEviT_T0_T2_T3_T4_T5_,"a",@progbits
	.sectionflags	@""
	.align	4
.nv.constant0._ZN2at6native27unrolled_elementwise_kernelIZZZNS0_17asinh_kernel_cudaERNS_18TensorIteratorBaseEENKUlvE0_clEvENKUlvE_clEvEUldE_St5arrayIPcLm2EELi4E23TrivialOffsetCalculatorILi1EjESB_NS0_6memory15LoadWithoutCastENSC_16StoreWithoutCastEEEviT_T0_T2_T3_T4_T5_:
	.zero		380


//--------------------- .nv.constant2._ZN2at6native29vectorized_elementwise_kernelILi2EZZZNS0_17asinh_kernel_cudaERNS_18TensorIteratorBaseEENKUlvE0_clEvENKUlvE_clEvEUldE_St5arrayIPcLm2EEEEviT0_T1_ --------------------------
	.section	.nv.constant2._ZN2at6native29vectorized_elementwise_kernelILi2EZZZNS0_17asinh_kernel_cudaERNS_18TensorIteratorBaseEENKUlvE0_clEvENKUlvE_clEvEUldE_St5arrayIPcLm2EEEEviT0_T1_,"a",@progbits
	.sectionflags	@""
	.align	4
.nv.constant2._ZN2at6native29vectorized_elementwise_kernelILi2EZZZNS0_17asinh_kernel_cudaERNS_18TensorIteratorBaseEENKUlvE0_clEvENKUlvE_clEvEUldE_St5arrayIPcLm2EEEEviT0_T1_:
        /* <DEDUP_REMOVED lines=9> */


//--------------------- .nv.constant0._ZN2at6native29vectorized_elementwise_kernelILi2EZZZNS0_17asinh_kernel_cudaERNS_18TensorIteratorBaseEENKUlvE0_clEvENKUlvE_clEvEUldE_St5arrayIPcLm2EEEEviT0_T1_ --------------------------
	.section	.nv.constant0._ZN2at6native29vectorized_elementwise_kernelILi2EZZZNS0_17asinh_kernel_cudaERNS_18TensorIteratorBaseEENKUlvE0_clEvENKUlvE_clEvEUldE_St5arrayIPcLm2EEEEviT0_T1_,"a",@progbits
	.sectionflags	@""
	.align	4
.nv.constant0._ZN2at6native29vectorized_elementwise_kernelILi2EZZZNS0_17asinh_kernel_cudaERNS_18TensorIteratorBaseEENKUlvE0_clEvENKUlvE_clEvEUldE_St5arrayIPcLm2EEEEviT0_T1_:
	.zero		376


//--------------------- .nv.constant2._ZN2at6native29vectorized_elementwise_kernelILi4EZZZNS0_17asinh_kernel_cudaERNS_18TensorIteratorBaseEENKUlvE0_clEvENKUlvE_clEvEUldE_St5arrayIPcLm2EEEEviT0_T1_ --------------------------
	.section	.nv.constant2._ZN2at6native29vectorized_elementwise_kernelILi4EZZZNS0_17asinh_kernel_cudaERNS_18TensorIteratorBaseEENKUlvE0_clEvENKUlvE_clEvEUldE_St5arrayIPcLm2EEEEviT0_T1_,"a",@progbits
	.sectionflags	@""
	.align	4
.nv.constant2._ZN2at6native29vectorized_elementwise_kernelILi4EZZZNS0_17asinh_kernel_cudaERNS_18TensorIteratorBaseEENKUlvE0_clEvENKUlvE_clEvEUldE_St5arrayIPcLm2EEEEviT0_T1_:
        /* <DEDUP_REMOVED lines=9> */


//--------------------- .nv.constant0._ZN2at6native29vectorized_elementwise_kernelILi4EZZZNS0_17asinh_kernel_cudaERNS_18TensorIteratorBaseEENKUlvE0_clEvENKUlvE_clEvEUldE_St5arrayIPcLm2EEEEviT0_T1_ --------------------------
	.section	.nv.constant0._ZN2at6native29vectorized_elementwise_kernelILi4EZZZNS0_17asinh_kernel_cudaERNS_18TensorIteratorBaseEENKUlvE0_clEvENKUlvE_clEvEUldE_St5arrayIPcLm2EEEEviT0_T1_,"a",@progbits
	.sectionflags	@""
	.align	4
.nv.constant0._ZN2at6native29vectorized_elementwise_kernelILi4EZZZNS0_17asinh_kernel_cudaERNS_18TensorIteratorBaseEENKUlvE0_clEvENKUlvE_clEvEUldE_St5arrayIPcLm2EEEEviT0_T1_:
	.zero		376


//--------------------- .nv.constant0._ZN2at6native29vectorized_elementwise_kernelILi8EZZZNS0_17asinh_kernel_cudaERNS_18TensorIteratorBaseEENKUlvE0_clEvENKUlvE_clEvEUldE_St5arrayIPcLm2EEEEviT0_T1_ --------------------------
	.section	.nv.constant0._ZN2at6native29vectorized_elementwise_kernelILi8EZZZNS0_17asinh_kernel_cudaERNS_18TensorIteratorBaseEENKUlvE0_clEvENKUlvE_clEvEUldE_St5arrayIPcLm2EEEEviT0_T1_,"a",@progbits
	.sectionflags	@""
	.align	4
.nv.constant0._ZN2at6native29vectorized_elementwise_kernelILi8EZZZNS0_17asinh_kernel_cudaERNS_18TensorIteratorBaseEENKUlvE0_clEvENKUlvE_clEvEUldE_St5arrayIPcLm2EEEEviT0_T1_:
	.zero		376


//--------------------- .nv.constant2._ZN2at6native18elementwise_kernelILi128ELi4EZNS0_15gpu_kernel_implIZZZNS0_17asinh_kernel_cudaERNS_18TensorIteratorBaseEENKUlvE_clEvENKUlvE1_clEvEUlN3c107complexINS7_4HalfEEEE_EEvS4_RKT_EUliE_EEviT1_ --------------------------
	.section	.nv.constant2._ZN2at6native18elementwise_kernelILi128ELi4EZNS0_15gpu_kernel_implIZZZNS0_17asinh_kernel_cudaERNS_18TensorIteratorBaseEENKUlvE_clEvENKUlvE1_clEvEUlN3c107complexINS7_4HalfEEEE_EEvS4_RKT_EUliE_EEviT1_,"a",@progbits
	.sectionflags	@""
	.align	4
.nv.constant2._ZN2at6native18elementwise_kernelILi128ELi4EZNS0_15gpu_kernel_implIZZZNS0_17asinh_kernel_cudaERNS_18TensorIteratorBaseEENKUlvE_clEvENKUlvE1_clEvEUlN3c107complexINS7_4HalfEEEE_EEvS4_RKT_EUliE_EEviT1_:
        /*0000*/ 	.byte	0x00, 0x00, 0x00, 0xf0, 0xff, 0xff, 0x0f, 0x38


//--------------------- .nv.constant0._ZN2at6native18elementwise_kernelILi128ELi4EZNS0_15gpu_kernel_implIZZZNS0_17asinh_kernel_cudaERNS_18TensorIteratorBaseEENKUlvE_clEvENKUlvE1_clEvEUlN3c107complexINS7_4HalfEEEE_EEvS4_RKT_EUliE_EEviT1_ --------------------------
	.section	.nv.constant0._ZN2at6native18elementwise_kernelILi128ELi4EZNS0_15gpu_kernel_implIZZZNS0_17asinh_kernel_cudaERNS_18TensorIteratorBaseEENKUlvE_clEvENKUlvE1_clEvEUlN3c107complexINS7_4HalfEEEE_EEvS4_RKT_EUliE_EEviT1_,"a",@progbits
	.sectionflags	@""
	.align	4
.nv.constant0._ZN2at6native18elementwise_kernelILi128ELi4EZNS0_15gpu_kernel_implIZZZNS0_17asinh_kernel_cudaERNS_18TensorIteratorBaseEENKUlvE_clEvENKUlvE1_clEvEUlN3c107complexINS7_4HalfEEEE_EEvS4_RKT_EUliE_EEviT1_:
	.zero		896


//--------------------- .nv.constant2._ZN2at6native27unrolled_elementwise_kernelIZZZNS0_17asinh_kernel_cudaERNS_18TensorIteratorBaseEENKUlvE_clEvENKUlvE1_clEvEUlN3c107complexINS6_4HalfEEEE_St5arrayIPcLm2EELi4E23TrivialOffsetCalculatorILi1EjESF_NS0_6memory12LoadWithCastILi1EEENSG_13StoreWithCastILi1EEEEEviT_T0_T2_T3_T4_T5_ --------------------------
	.section	.nv.constant2._ZN2at6native27unrolled_elementwise_kernelIZZZNS0_17asinh_kernel_cudaERNS_18TensorIteratorBaseEENKUlvE_clEvENKUlvE1_clEvEUlN3c107complexINS6_4HalfEEEE_St5arrayIPcLm2EELi4E23TrivialOffsetCalculatorILi1EjESF_NS0_6memory12LoadWithCastILi1EEENSG_13StoreWithCastILi1EEEEEviT_T0_T2_T3_T4_T5_,"a",@progbits
	.sectionflags	@""
	.align	4
.nv.constant2._ZN2at6native27unrolled_elementwise_kernelIZZZNS0_17asinh_kernel_cudaERNS_18TensorIteratorBaseEENKUlvE_clEvENKUlvE1_clEvEUlN3c107complexINS6_4HalfEEEE_St5arrayIPcLm2EELi4E23TrivialOffsetCalculatorILi1EjESF_NS0_6memory12LoadWithCastILi1EEENSG_13StoreWithCastILi1EEEEEviT_T0_T2_T3_T4_T5_:
        /*0000*/ 	.byte	0x00, 0x00, 0x00, 0xf0, 0xff, 0xff, 0x0f, 0x38


//--------------------- .nv.constant0._ZN2at6native27unrolled_elementwise_kernelIZZZNS0_17asinh_kernel_cudaERNS_18TensorIteratorBaseEENKUlvE_clEvENKUlvE1_clEvEUlN3c107complexINS6_4HalfEEEE_St5arrayIPcLm2EELi4E23TrivialOffsetCalculatorILi1EjESF_NS0_6memory12LoadWithCastILi1EEENSG_13StoreWithCastILi1EEEEEviT_T0_T2_T3_T4_T5_ --------------------------
	.section	.nv.constant0._ZN2at6native27unrolled_elementwise_kernelIZZZNS0_17asinh_kernel_cudaERNS_18TensorIteratorBaseEENKUlvE_clEvENKUlvE1_clEvEUlN3c107complexINS6_4HalfEEEE_St5arrayIPcLm2EELi4E23TrivialOffsetCalculatorILi1EjESF_NS0_6memory12LoadWithCastILi1EEENSG_13StoreWithCastILi1EEEEEviT_T0_T2_T3_T4_T5_,"a",@progbits
	.sectionflags	@""
	.align	4
.nv.constant0._ZN2at6native27unrolled_elementwise_kernelIZZZNS0_17asinh_kernel_cudaERNS_18TensorIteratorBaseEENKUlvE_clEvENKUlvE1_clEvEUlN3c107complexINS6_4HalfEEEE_St5arrayIPcLm2EELi4E23TrivialOffsetCalculatorILi1EjESF_NS0_6memory12LoadWithCastILi1EEENSG_13StoreWithCastILi1EEEEEviT_T0_T2_T3_T4_T5_:
	.zero		396


//--------------------- .nv.constant0._ZN2at6native18elementwise_kernelILi128ELi2EZNS0_22gpu_kernel_impl_nocastIZZZNS0_17asinh_kernel_cudaERNS_18TensorIteratorBaseEENKUlvE_clEvENKUlvE1_clEvEUlN3c107complexINS7_4HalfEEEE_EEvS4_RKT_EUliE_EEviT1_ --------------------------
	.section	.nv.constant0._ZN2at6native18elementwise_kernelILi128ELi2EZNS0_22gpu_kernel_impl_nocastIZZZNS0_17asinh_kernel_cudaERNS_18TensorIteratorBaseEENKUlvE_clEvENKUlvE1_clEvEUlN3c107complexINS7_4HalfEEEE_EEvS4_RKT_EUliE_EEviT1_,"a",@progbits
	.sectionflags	@""
	.align	4
.nv.constant0._ZN2at6native18elementwise_kernelILi128ELi2EZNS0_22gpu_kernel_impl_nocastIZZZNS0_17asinh_kernel_cudaERNS_18TensorIteratorBaseEENKUlvE_clEvENKUlvE1_clEvEUlN3c107complexINS7_4HalfEEEE_EEvS4_RKT_EUliE_EEviT1_:
	.zero		896


//--------------------- .nv.constant0._ZN2at6native27unrolled_elementwise_kernelIZZZNS0_17asinh_kernel_cudaERNS_18TensorIteratorBaseEENKUlvE_clEvENKUlvE1_clEvEUlN3c107complexINS6_4HalfEEEE_St5arrayIPcLm2EELi4E23TrivialOffsetCalculatorILi1EjESF_NS0_6memory15LoadWithoutCastENSG_16StoreWithoutCastEEEviT_T0_T2_T3_T4_T5_ --------------------------
	.section	.nv.constant0._ZN2at6native27unrolled_elementwise_kernelIZZZNS0_17asinh_kernel_cudaERNS_18TensorIteratorBaseEENKUlvE_clEvENKUlvE1_clEvEUlN3c107complexINS6_4HalfEEEE_St5arrayIPcLm2EELi4E23TrivialOffsetCalculatorILi1EjESF_NS0_6memory15LoadWithoutCastENSG_16StoreWithoutCastEEEviT_T0_T2_T3_T4_T5_,"a",@progbits
	.sectionflags	@""
	.align	4
.nv.constant0._ZN2at6native27unrolled_elementwise_kernelIZZZNS0_17asinh_kernel_cudaERNS_18TensorIteratorBaseEENKUlvE_clEvENKUlvE1_clEvEUlN3c107complexINS6_4HalfEEEE_St5arrayIPcLm2EELi4E23TrivialOffsetCalculatorILi1EjESF_NS0_6memory15LoadWithoutCastENSG_16StoreWithoutCastEEEviT_T0_T2_T3_T4_T5_:
	.zero		380


//--------------------- .nv.constant0._ZN2at6native29vectorized_elementwise_kernelILi2EZZZNS0_17asinh_kernel_cudaERNS_18TensorIteratorBaseEENKUlvE_clEvENKUlvE1_clEvEUlN3c107complexINS6_4HalfEEEE_St5arrayIPcLm2EEEEviT0_T1_ --------------------------
	.section	.nv.constant0._ZN2at6native29vectorized_elementwise_kernelILi2EZZZNS0_17asinh_kernel_cudaERNS_18TensorIteratorBaseEENKUlvE_clEvENKUlvE1_clEvEUlN3c107complexINS6_4HalfEEEE_St5arrayIPcLm2EEEEviT0_T1_,"a",@progbits
	.sectionflags	@""
	.align	4
.nv.constant0._ZN2at6native29vectorized_elementwise_kernelILi2EZZZNS0_17asinh_kernel_cudaERNS_18TensorIteratorBaseEENKUlvE_clEvENKUlvE1_clEvEUlN3c107complexINS6_4HalfEEEE_St5arrayIPcLm2EEEEviT0_T1_:
	.zero		376


//--------------------- .nv.constant0._ZN2at6native29vectorized_elementwise_kernelILi4EZZZNS0_17asinh_kernel_cudaERNS_18TensorIteratorBaseEENKUlvE_clEvENKUlvE1_clEvEUlN3c107complexINS6_4HalfEEEE_St5arrayIPcLm2EEEEviT0_T1_ --------------------------
	.section	.nv.constant0._ZN2at6native29vectorized_elementwise_kernelILi4EZZZNS0_17asinh_kernel_cudaERNS_18TensorIteratorBaseEENKUlvE_clEvENKUlvE1_clEvEUlN3c107complexINS6_4HalfEEEE_St5arrayIPcLm2EEEEviT0_T1_,"a",@progbits
	.sectionflags	@""
	.align	4
.nv.constant0._ZN2at6native29vectorized_elementwise_kernelILi4EZZZNS0_17asinh_kernel_cudaERNS_18TensorIteratorBaseEENKUlvE_clEvENKUlvE1_clEvEUlN3c107complexINS6_4HalfEEEE_St5arrayIPcLm2EEEEviT0_T1_:
	.zero		376


//--------------------- .nv.constant0._ZN2at6native29vectorized_elementwise_kernelILi8EZZZNS0_17asinh_kernel_cudaERNS_18TensorIteratorBaseEENKUlvE_clEvENKUlvE1_clEvEUlN3c107complexINS6_4HalfEEEE_St5arrayIPcLm2EEEEviT0_T1_ --------------------------
	.section	.nv.constant0._ZN2at6native29vectorized_elementwise_kernelILi8EZZZNS0_17asinh_kernel_cudaERNS_18TensorIteratorBaseEENKUlvE_clEvENKUlvE1_clEvEUlN3c107complexINS6_4HalfEEEE_St5arrayIPcLm2EEEEviT0_T1_,"a",@progbits
	.sectionflags	@""
	.align	4
.nv.constant0._ZN2at6native29vectorized_elementwise_kernelILi8EZZZNS0_17asinh_kernel_cudaERNS_18TensorIteratorBaseEENKUlvE_clEvENKUlvE1_clEvEUlN3c107complexINS6_4HalfEEEE_St5arrayIPcLm2EEEEviT0_T1_:
	.zero		376


//--------------------- .nv.constant2._ZN2at6native18elementwise_kernelILi128ELi4EZNS0_15gpu_kernel_implIZZZNS0_17asinh_kernel_cudaERNS_18TensorIteratorBaseEENKUlvE_clEvENKUlvE0_clEvEUlN3c107complexIfEEE_EEvS4_RKT_EUliE_EEviT1_ --------------------------
	.section	.nv.constant2._ZN2at6native18elementwise_kernelILi128ELi4EZNS0_15gpu_kernel_implIZZZNS0_17asinh_kernel_cudaERNS_18TensorIteratorBaseEENKUlvE_clEvENKUlvE0_clEvEUlN3c107complexIfEEE_EEvS4_RKT_EUliE_EEviT1_,"a",@progbits
	.sectionflags	@""
	.align	4
.nv.constant2._ZN2at6native18elementwise_kernelILi128ELi4EZNS0_15gpu_kernel_implIZZZNS0_17asinh_kernel_cudaERNS_18TensorIteratorBaseEENKUlvE_clEvENKUlvE0_clEvEUlN3c107complexIfEEE_EEvS4_RKT_EUliE_EEviT1_:
        /*0000*/ 	.byte	0x00, 0x00, 0x00, 0xf0, 0xff, 0xff, 0x0f, 0x38


//--------------------- .nv.constant0._ZN2at6native18elementwise_kernelILi128ELi4EZNS0_15gpu_kernel_implIZZZNS0_17asinh_kernel_cudaERNS_18TensorIteratorBaseEENKUlvE_clEvENKUlvE0_clEvEUlN3c107complexIfEEE_EEvS4_RKT_EUliE_EEviT1_ --------------------------
	.section	.nv.constant0._ZN2at6native18elementwise_kernelILi128ELi4EZNS0_15gpu_kernel_implIZZZNS0_17asinh_kernel_cudaERNS_18TensorIteratorBaseEENKUlvE_clEvENKUlvE0_clEvEUlN3c107complexIfEEE_EEvS4_RKT_EUliE_EEviT1_,"a",@progbits
	.sectionflags	@""
	.align	4
.nv.constant0._ZN2at6native18elementwise_kernelILi128ELi4EZNS0_15gpu_kernel_implIZZZNS0_17asinh_kernel_cudaERNS_18TensorIteratorBaseEENKUlvE_clEvENKUlvE0_clEvEUlN3c107complexIfEEE_EEvS4_RKT_EUliE_EEviT1_:
	.zero		896


//--------------------- .nv.constant2._ZN2at6native27unrolled_elementwise_kernelIZZZNS0_17asinh_kernel_cudaERNS_18TensorIteratorBaseEENKUlvE_clEvENKUlvE0_clEvEUlN3c107complexIfEEE_St5arrayIPcLm2EELi4E23TrivialOffsetCalculatorILi1EjESE_NS0_6memory12LoadWithCastILi1EEENSF_13StoreWithCastILi1EEEEEviT_T0_T2_T3_T4_T5_ --------------------------
	.section	.nv.constant2._ZN2at6native27unrolled_elementwise_kernelIZZZNS0_17asinh_kernel_cudaERNS_18TensorIteratorBaseEENKUlvE_clEvENKUlvE0_clEvEUlN3c107complexIfEEE_St5arrayIPcLm2EELi4E23TrivialOffsetCalculatorILi1EjESE_NS0_6memory12LoadWithCastILi1EEENSF_13StoreWithCastILi1EEEEEviT_T0_T2_T3_T4_T5_,"a",@progbits
	.sectionflags	@""
	.align	4
.nv.constant2._ZN2at6native27unrolled_elementwise_kernelIZZZNS0_17asinh_kernel_cudaERNS_18TensorIteratorBaseEENKUlvE_clEvENKUlvE0_clEvEUlN3c107complexIfEEE_St5arrayIPcLm2EELi4E23TrivialOffsetCalculatorILi1EjESE_NS0_6memory12LoadWithCastILi1EEENSF_13StoreWithCastILi1EEEEEviT_T0_T2_T3_T4_T5_:
        /*0000*/ 	.byte	0x00, 0x00, 0x00, 0xf0, 0xff, 0xff, 0x0f, 0x38


//--------------------- .nv.constant0._ZN2at6native27unrolled_elementwise_kernelIZZZNS0_17asinh_kernel_cudaERNS_18TensorIteratorBaseEENKUlvE_clEvENKUlvE0_clEvEUlN3c107complexIfEEE_St5arrayIPcLm2EELi4E23TrivialOffsetCalculatorILi1EjESE_NS0_6memory12LoadWithCastILi1EEENSF_13StoreWithCastILi1EEEEEviT_T0_T2_T3_T4_T5_ --------------------------
	.section	.nv.constant0._ZN2at6native27unrolled_elementwise_kernelIZZZNS0_17asinh_kernel_cudaERNS_18TensorIteratorBaseEENKUlvE_clEvENKUlvE0_clEvEUlN3c107complexIfEEE_St5arrayIPcLm2EELi4E23TrivialOffsetCalculatorILi1EjESE_NS0_6memory12LoadWithCastILi1EEENSF_13StoreWithCastILi1EEEEEviT_T0_T2_T3_T4_T5_,"a",@progbits
	.sectionflags	@""
	.align	4
.nv.constant0._ZN2at6native27unrolled_elementwise_kernelIZZZNS0_17asinh_kernel_cudaERNS_18TensorIteratorBaseEENKUlvE_clEvENKUlvE0_clEvEUlN3c107complexIfEEE_St5arrayIPcLm2EELi4E23TrivialOffsetCalculatorILi1EjESE_NS0_6memory12LoadWithCastILi1EEENSF_13StoreWithCastILi1EEEEEviT_T0_T2_T3_T4_T5_:
	.zero		396


//--------------------- .nv.constant0._ZN2at6native18elementwise_kernelILi128ELi2EZNS0_22gpu_kernel_impl_nocastIZZZNS0_17asinh_kernel_cudaERNS_18TensorIteratorBaseEENKUlvE_clEvENKUlvE0_clEvEUlN3c107complexIfEEE_EEvS4_RKT_EUliE_EEviT1_ --------------------------
	.section	.nv.constant0._ZN2at6native18elementwise_kernelILi128ELi2EZNS0_22gpu_kernel_impl_nocastIZZZNS0_17asinh_kernel_cudaERNS_18TensorIteratorBaseEENKUlvE_clEvENKUlvE0_clEvEUlN3c107complexIfEEE_EEvS4_RKT_EUliE_EEviT1_,"a",@progbits
	.sectionflags	@""
	.align	4
.nv.constant0._ZN2at6native18elementwise_kernelILi128ELi2EZNS0_22gpu_kernel_impl_nocastIZZZNS0_17asinh_kernel_cudaERNS_18TensorIteratorBaseEENKUlvE_clEvENKUlvE0_clEvEUlN3c107complexIfEEE_EEvS4_RKT_EUliE_EEviT1_:
	.zero		896


//--------------------- .nv.constant0._ZN2at6native27unrolled_elementwise_kernelIZZZNS0_17asinh_kernel_cudaERNS_18TensorIteratorBaseEENKUlvE_clEvENKUlvE0_clEvEUlN3c107complexIfEEE_St5arrayIPcLm2EELi4E23TrivialOffsetCalculatorILi1EjESE_NS0_6memory15LoadWithoutCastENSF_16StoreWithoutCastEEEviT_T0_T2_T3_T4_T5_ --------------------------
	.section	.nv.constant0._ZN2at6native27unrolled_elementwise_kernelIZZZNS0_17asinh_kernel_cudaERNS_18TensorIteratorBaseEENKUlvE_clEvENKUlvE0_clEvEUlN3c107complexIfEEE_St5arrayIPcLm2EELi4E23TrivialOffsetCalculatorILi1EjESE_NS0_6memory15LoadWithoutCastENSF_16StoreWithoutCastEEEviT_T0_T2_T3_T4_T5_,"a",@progbits
	.sectionflags	@""
	.align	4
.nv.constant0._ZN2at6native27unrolled_elementwise_kernelIZZZNS0_17asinh_kernel_cudaERNS_18TensorIteratorBaseEENKUlvE_clEvENKUlvE0_clEvEUlN3c107complexIfEEE_St5arrayIPcLm2EELi4E23TrivialOffsetCalculatorILi1EjESE_NS0_6memory15LoadWithoutCastENSF_16StoreWithoutCastEEEviT_T0_T2_T3_T4_T5_:
	.zero		380


//--------------------- .nv.constant0._ZN2at6native29vectorized_elementwise_kernelILi2EZZZNS0_17asinh_kernel_cudaERNS_18TensorIteratorBaseEENKUlvE_clEvENKUlvE0_clEvEUlN3c107complexIfEEE_St5arrayIPcLm2EEEEviT0_T1_ --------------------------
	.section	.nv.constant0._ZN2at6native29vectorized_elementwise_kernelILi2EZZZNS0_17asinh_kernel_cudaERNS_18TensorIteratorBaseEENKUlvE_clEvENKUlvE0_clEvEUlN3c107complexIfEEE_St5arrayIPcLm2EEEEviT0_T1_,"a",@progbits
	.sectionflags	@""
	.align	4
.nv.constant0._ZN2at6native29vectorized_elementwise_kernelILi2EZZZNS0_17asinh_kernel_cudaERNS_18TensorIteratorBaseEENKUlvE_clEvENKUlvE0_clEvEUlN3c107complexIfEEE_St5arrayIPcLm2EEEEviT0_T1_:
	.zero		376


//--------------------- .nv.constant0._ZN2at6native29vectorized_elementwise_kernelILi4EZZZNS0_17asinh_kernel_cudaERNS_18TensorIteratorBaseEENKUlvE_clEvENKUlvE0_clEvEUlN3c107complexIfEEE_St5arrayIPcLm2EEEEviT0_T1_ --------------------------
	.section	.nv.constant0._ZN2at6native29vectorized_elementwise_kernelILi4EZZZNS0_17asinh_kernel_cudaERNS_18TensorIteratorBaseEENKUlvE_clEvENKUlvE0_clEvEUlN3c107complexIfEEE_St5arrayIPcLm2EEEEviT0_T1_,"a",@progbits
	.sectionflags	@""
	.align	4
.nv.constant0._ZN2at6native29vectorized_elementwise_kernelILi4EZZZNS0_17asinh_kernel_cudaERNS_18TensorIteratorBaseEENKUlvE_clEvENKUlvE0_clEvEUlN3c107complexIfEEE_St5arrayIPcLm2EEEEviT0_T1_:
	.zero		376


//--------------------- .nv.constant0._ZN2at6native29vectorized_elementwise_kernelILi8EZZZNS0_17asinh_kernel_cudaERNS_18TensorIteratorBaseEENKUlvE_clEvENKUlvE0_clEvEUlN3c107complexIfEEE_St5arrayIPcLm2EEEEviT0_T1_ --------------------------
	.section	.nv.constant0._ZN2at6native29vectorized_elementwise_kernelILi8EZZZNS0_17asinh_kernel_cudaERNS_18TensorIteratorBaseEENKUlvE_clEvENKUlvE0_clEvEUlN3c107complexIfEEE_St5arrayIPcLm2EEEEviT0_T1_,"a",@progbits
	.sectionflags	@""
	.align	4
.nv.constant0._ZN2at6native29vectorized_elementwise_kernelILi8EZZZNS0_17asinh_kernel_cudaERNS_18TensorIteratorBaseEENKUlvE_clEvENKUlvE0_clEvEUlN3c107complexIfEEE_St5arrayIPcLm2EEEEviT0_T1_:
	.zero		376


//--------------------- .nv.constant2._ZN2at6native18elementwise_kernelILi128ELi4EZNS0_15gpu_kernel_implIZZZNS0_17asinh_kernel_cudaERNS_18TensorIteratorBaseEENKUlvE_clEvENKUlvE_clEvEUlN3c107complexIdEEE_EEvS4_RKT_EUliE_EEviT1_ --------------------------
	.section	.nv.constant2._ZN2at6native18elementwise_kernelILi128ELi4EZNS0_15gpu_kernel_implIZZZNS0_17asinh_kernel_cudaERNS_18TensorIteratorBaseEENKUlvE_clEvENKUlvE_clEvEUlN3c107complexIdEEE_EEvS4_RKT_EUliE_EEviT1_,"a",@progbits
	.sectionflags	@""
	.align	4
.nv.constant2._ZN2at6native18elementwise_kernelILi128ELi4EZNS0_15gpu_kernel_implIZZZNS0_17asinh_kernel_cudaERNS_18TensorIteratorBaseEENKUlvE_clEvENKUlvE_clEvEUlN3c107complexIdEEE_EEvS4_RKT_EUliE_EEviT1_:
        /* <DEDUP_REMOVED lines=29> */


//--------------------- .nv.constant0._ZN2at6native18elementwise_kernelILi128ELi4EZNS0_15gpu_kernel_implIZZZNS0_17asinh_kernel_cudaERNS_18TensorIteratorBaseEENKUlvE_clEvENKUlvE_clEvEUlN3c107complexIdEEE_EEvS4_RKT_EUliE_EEviT1_ --------------------------
	.section	.nv.constant0._ZN2at6native18elementwise_kernelILi128ELi4EZNS0_15gpu_kernel_implIZZZNS0_17asinh_kernel_cudaERNS_18TensorIteratorBaseEENKUlvE_clEvENKUlvE_clEvEUlN3c107complexIdEEE_EEvS4_RKT_EUliE_EEviT1_,"a",@progbits
	.sectionflags	@""
	.align	4
.nv.constant0._ZN2at6native18elementwise_kernelILi128ELi4EZNS0_15gpu_kernel_implIZZZNS0_17asinh_kernel_cudaERNS_18TensorIteratorBaseEENKUlvE_clEvENKUlvE_clEvEUlN3c107complexIdEEE_EEvS4_RKT_EUliE_EEviT1_:
	.zero		896


//--------------------- .nv.constant2._ZN2at6native27unrolled_elementwise_kernelIZZZNS0_17asinh_kernel_cudaERNS_18TensorIteratorBaseEENKUlvE_clEvENKUlvE_clEvEUlN3c107complexIdEEE_St5arrayIPcLm2EELi4E23TrivialOffsetCalculatorILi1EjESE_NS0_6memory12LoadWithCastILi1EEENSF_13StoreWithCastILi1EEEEEviT_T0_T2_T3_T4_T5_ --------------------------
	.section	.nv.constant2._ZN2at6native27unrolled_elementwise_kernelIZZZNS0_17asinh_kernel_cudaERNS_18TensorIteratorBaseEENKUlvE_clEvENKUlvE_clEvEUlN3c107complexIdEEE_St5arrayIPcLm2EELi4E23TrivialOffsetCalculatorILi1EjESE_NS0_6memory12LoadWithCastILi1EEENSF_13StoreWithCastILi1EEEEEviT_T0_T2_T3_T4_T5_,"a",@progbits
	.sectionflags	@""
	.align	4
.nv.constant2._ZN2at6native27unrolled_elementwise_kernelIZZZNS0_17asinh_kernel_cudaERNS_18TensorIteratorBaseEENKUlvE_clEvENKUlvE_clEvEUlN3c107complexIdEEE_St5arrayIPcLm2EELi4E23TrivialOffsetCalculatorILi1EjESE_NS0_6memory12LoadWithCastILi1EEENSF_13StoreWithCastILi1EEEEEviT_T0_T2_T3_T4_T5_:
        /* <DEDUP_REMOVED lines=29> */


//--------------------- .nv.constant0._ZN2at6native27unrolled_elementwise_kernelIZZZNS0_17asinh_kernel_cudaERNS_18TensorIteratorBaseEENKUlvE_clEvENKUlvE_clEvEUlN3c107complexIdEEE_St5arrayIPcLm2EELi4E23TrivialOffsetCalculatorILi1EjESE_NS0_6memory12LoadWithCastILi1EEENSF_13StoreWithCastILi1EEEEEviT_T0_T2_T3_T4_T5_ --------------------------
	.section	.nv.constant0._ZN2at6native27unrolled_elementwise_kernelIZZZNS0_17asinh_kernel_cudaERNS_18TensorIteratorBaseEENKUlvE_clEvENKUlvE_clEvEUlN3c107complexIdEEE_St5arrayIPcLm2EELi4E23TrivialOffsetCalculatorILi1EjESE_NS0_6memory12LoadWithCastILi1EEENSF_13StoreWithCastILi1EEEEEviT_T0_T2_T3_T4_T5_,"a",@progbits
	.sectionflags	@""
	.align	4
.nv.constant0._ZN2at6native27unrolled_elementwise_kernelIZZZNS0_17asinh_kernel_cudaERNS_18TensorIteratorBaseEENKUlvE_clEvENKUlvE_clEvEUlN3c107complexIdEEE_St5arrayIPcLm2EELi4E23TrivialOffsetCalculatorILi1EjESE_NS0_6memory12LoadWithCastILi1EEENSF_13StoreWithCastILi1EEEEEviT_T0_T2_T3_T4_T5_:
	.zero		396


//--------------------- .nv.constant2._ZN2at6native18elementwise_kernelILi128ELi2EZNS0_22gpu_kernel_impl_nocastIZZZNS0_17asinh_kernel_cudaERNS_18TensorIteratorBaseEENKUlvE_clEvENKUlvE_clEvEUlN3c107complexIdEEE_EEvS4_RKT_EUliE_EEviT1_ --------------------------
	.section	.nv.constant2._ZN2at6native18elementwise_kernelILi128ELi2EZNS0_22gpu_kernel_impl_nocastIZZZNS0_17asinh_kernel_cudaERNS_18TensorIteratorBaseEENKUlvE_clEvENKUlvE_clEvEUlN3c107complexIdEEE_EEvS4_RKT_EUliE_EEviT1_,"a",@progbits
	.sectionflags	@""
	.align	4
.nv.constant2._ZN2at6native18elementwise_kernelILi128ELi2EZNS0_22gpu_kernel_impl_nocastIZZZNS0_17asinh_kernel_cudaERNS_18TensorIteratorBaseEENKUlvE_clEvENKUlvE_clEvEUlN3c107complexIdEEE_EEvS4_RKT_EUliE_EEviT1_:
        /* <DEDUP_REMOVED lines=29> */


//--------------------- .nv.constant0._ZN2at6native18elementwise_kernelILi128ELi2EZNS0_22gpu_kernel_impl_nocastIZZZNS0_17asinh_kernel_cudaERNS_18TensorIteratorBaseEENKUlvE_clEvENKUlvE_clEvEUlN3c107complexIdEEE_EEvS4_RKT_EUliE_EEviT1_ --------------------------
	.section	.nv.constant0._ZN2at6native18elementwise_kernelILi128ELi2EZNS0_22gpu_kernel_impl_nocastIZZZNS0_17asinh_kernel_cudaERNS_18TensorIteratorBaseEENKUlvE_clEvENKUlvE_clEvEUlN3c107complexIdEEE_EEvS4_RKT_EUliE_EEviT1_,"a",@progbits
	.sectionflags	@""
	.align	4
.nv.constant0._ZN2at6native18elementwise_kernelILi128ELi2EZNS0_22gpu_kernel_impl_nocastIZZZNS0_17asinh_kernel_cudaERNS_18TensorIteratorBaseEENKUlvE_clEvENKUlvE_clEvEUlN3c107complexIdEEE_EEvS4_RKT_EUliE_EEviT1_:
	.zero		896


//--------------------- .nv.constant2._ZN2at6native27unrolled_elementwise_kernelIZZZNS0_17asinh_kernel_cudaERNS_18TensorIteratorBaseEENKUlvE_clEvENKUlvE_clEvEUlN3c107complexIdEEE_St5arrayIPcLm2EELi4E23TrivialOffsetCalculatorILi1EjESE_NS0_6memory15LoadWithoutCastENSF_16StoreWithoutCastEEEviT_T0_T2_T3_T4_T5_ --------------------------
	.section	.nv.constant2._ZN2at6native27unrolled_elementwise_kernelIZZZNS0_17asinh_kernel_cudaERNS_18TensorIteratorBaseEENKUlvE_clEvENKUlvE_clEvEUlN3c107complexIdEEE_St5arrayIPcLm2EELi4E23TrivialOffsetCalculatorILi1EjESE_NS0_6memory15LoadWithoutCastENSF_16StoreWithoutCastEEEviT_T0_T2_T3_T4_T5_,"a",@progbits
	.sectionflags	@""
	.align	4
.nv.constant2._ZN2at6native27unrolled_elementwise_kernelIZZZNS0_17asinh_kernel_cudaERNS_18TensorIteratorBaseEENKUlvE_clEvENKUlvE_clEvEUlN3c107complexIdEEE_St5arrayIPcLm2EELi4E23TrivialOffsetCalculatorILi1EjESE_NS0_6memory15LoadWithoutCastENSF_16StoreWithoutCastEEEviT_T0_T2_T3_T4_T5_:
        /* <DEDUP_REMOVED lines=29> */


//--------------------- .nv.constant0._ZN2at6native27unrolled_elementwise_kernelIZZZNS0_17asinh_kernel_cudaERNS_18TensorIteratorBaseEENKUlvE_clEvENKUlvE_clEvEUlN3c107complexIdEEE_St5arrayIPcLm2EELi4E23TrivialOffsetCalculatorILi1EjESE_NS0_6memory15LoadWithoutCastENSF_16StoreWithoutCastEEEviT_T0_T2_T3_T4_T5_ --------------------------
	.section	.nv.constant0._ZN2at6native27unrolled_elementwise_kernelIZZZNS0_17asinh_kernel_cudaERNS_18TensorIteratorBaseEENKUlvE_clEvENKUlvE_clEvEUlN3c107complexIdEEE_St5arrayIPcLm2EELi4E23TrivialOffsetCalculatorILi1EjESE_NS0_6memory15LoadWithoutCastENSF_16StoreWithoutCastEEEviT_T0_T2_T3_T4_T5_,"a",@progbits
	.sectionflags	@""
	.align	4
.nv.constant0._ZN2at6native27unrolled_elementwise_kernelIZZZNS0_17asinh_kernel_cudaERNS_18TensorIteratorBaseEENKUlvE_clEvENKUlvE_clEvEUlN3c107complexIdEEE_St5arrayIPcLm2EELi4E23TrivialOffsetCalculatorILi1EjESE_NS0_6memory15LoadWithoutCastENSF_16StoreWithoutCastEEEviT_T0_T2_T3_T4_T5_:
	.zero		380


//--------------------- .nv.constant2._ZN2at6native29vectorized_elementwise_kernelILi2EZZZNS0_17asinh_kernel_cudaERNS_18TensorIteratorBaseEENKUlvE_clEvENKUlvE_clEvEUlN3c107complexIdEEE_St5arrayIPcLm2EEEEviT0_T1_ --------------------------
	.section	.nv.constant2._ZN2at6native29vectorized_elementwise_kernelILi2EZZZNS0_17asinh_kernel_cudaERNS_18TensorIteratorBaseEENKUlvE_clEvENKUlvE_clEvEUlN3c107complexIdEEE_St5arrayIPcLm2EEEEviT0_T1_,"a",@progbits
	.sectionflags	@""
	.align	4
.nv.constant2._ZN2at6native29vectorized_elementwise_kernelILi2EZZZNS0_17asinh_kernel_cudaERNS_18TensorIteratorBaseEENKUlvE_clEvENKUlvE_clEvEUlN3c107complexIdEEE_St5arrayIPcLm2EEEEviT0_T1_:
        /* <DEDUP_REMOVED lines=29> */


//--------------------- .nv.constant0._ZN2at6native29vectorized_elementwise_kernelILi2EZZZNS0_17asinh_kernel_cudaERNS_18TensorIteratorBaseEENKUlvE_clEvENKUlvE_clEvEUlN3c107complexIdEEE_St5arrayIPcLm2EEEEviT0_T1_ --------------------------
	.section	.nv.constant0._ZN2at6native29vectorized_elementwise_kernelILi2EZZZNS0_17asinh_kernel_cudaERNS_18TensorIteratorBaseEENKUlvE_clEvENKUlvE_clEvEUlN3c107complexIdEEE_St5arrayIPcLm2EEEEviT0_T1_,"a",@progbits
	.sectionflags	@""
	.align	4
.nv.constant0._ZN2at6native29vectorized_elementwise_kernelILi2EZZZNS0_17asinh_kernel_cudaERNS_18TensorIteratorBaseEENKUlvE_clEvENKUlvE_clEvEUlN3c107complexIdEEE_St5arrayIPcLm2EEEEviT0_T1_:
	.zero		376


//--------------------- .nv.constant2._ZN2at6native29vectorized_elementwise_kernelILi4EZZZNS0_17asinh_kernel_cudaERNS_18TensorIteratorBaseEENKUlvE_clEvENKUlvE_clEvEUlN3c107complexIdEEE_St5arrayIPcLm2EEEEviT0_T1_ --------------------------
	.section	.nv.constant2._ZN2at6native29vectorized_elementwise_kernelILi4EZZZNS0_17asinh_kernel_cudaERNS_18TensorIteratorBaseEENKUlvE_clEvENKUlvE_clEvEUlN3c107complexIdEEE_St5arrayIPcLm2EEEEviT0_T1_,"a",@progbits
	.sectionflags	@""
	.align	4
.nv.constant2._ZN2at6native29vectorized_elementwise_kernelILi4EZZZNS0_17asinh_kernel_cudaERNS_18TensorIteratorBaseEENKUlvE_clEvENKUlvE_clEvEUlN3c107complexIdEEE_St5arrayIPcLm2EEEEviT0_T1_:
        /* <DEDUP_REMOVED lines=29> */


//--------------------- .nv.constant0._ZN2at6native29vectorized_elementwise_kernelILi4EZZZNS0_17asinh_kernel_cudaERNS_18TensorIteratorBaseEENKUlvE_clEvENKUlvE_clEvEUlN3c107complexIdEEE_St5arrayIPcLm2EEEEviT0_T1_ --------------------------
	.section	.nv.constant0._ZN2at6native29vectorized_elementwise_kernelILi4EZZZNS0_17asinh_kernel_cudaERNS_18TensorIteratorBaseEENKUlvE_clEvENKUlvE_clEvEUlN3c107complexIdEEE_St5arrayIPcLm2EEEEviT0_T1_,"a",@progbits
	.sectionflags	@""
	.align	4
.nv.constant0._ZN2at6native29vectorized_elementwise_kernelILi4EZZZNS0_17asinh_kernel_cudaERNS_18TensorIteratorBaseEENKUlvE_clEvENKUlvE_clEvEUlN3c107complexIdEEE_St5arrayIPcLm2EEEEviT0_T1_:
	.zero		376


//--------------------- .nv.constant0._ZN2at6native29vectorized_elementwise_kernelILi8EZZZNS0_17asinh_kernel_cudaERNS_18TensorIteratorBaseEENKUlvE_clEvENKUlvE_clEvEUlN3c107complexIdEEE_St5arrayIPcLm2EEEEviT0_T1_ --------------------------
	.section	.nv.constant0._ZN2at6native29vectorized_elementwise_kernelILi8EZZZNS0_17asinh_kernel_cudaERNS_18TensorIteratorBaseEENKUlvE_clEvENKUlvE_clEvEUlN3c107complexIdEEE_St5arrayIPcLm2EEEEviT0_T1_,"a",@progbits
	.sectionflags	@""
	.align	4
.nv.constant0._ZN2at6native29vectorized_elementwise_kernelILi8EZZZNS0_17asinh_kernel_cudaERNS_18TensorIteratorBaseEENKUlvE_clEvENKUlvE_clEvEUlN3c107complexIdEEE_St5arrayIPcLm2EEEEviT0_T1_:
	.zero		376


//--------------------- .text._ZN2at6native18elementwise_kernelILi128ELi4EZNS0_15gpu_kernel_implIZZZNS0_17asinh_kernel_cudaERNS_18TensorIteratorBaseEENKUlvE0_clEvENKUlvE2_clEvEUlN3c108BFloat16EE_EEvS4_RKT_EUliE_EEviT1_ --------------------------
	.section	.text._ZN2at6native18elementwise_kernelILi128ELi4EZNS0_15gpu_kernel_implIZZZNS0_17asinh_kernel_cudaERNS_18TensorIteratorBaseEENKUlvE0_clEvENKUlvE2_clEvEUlN3c108BFloat16EE_EEvS4_RKT_EUliE_EEviT1_,"ax",@progbits
	.sectioninfo	@"SHI_REGISTERS=26"
	.align	128
        .global         _ZN2at6native18elementwise_kernelILi128ELi4EZNS0_15gpu_kernel_implIZZZNS0_17asinh_kernel_cudaERNS_18TensorIteratorBaseEENKUlvE0_clEvENKUlvE2_clEvEUlN3c108BFloat16EE_EEvS4_RKT_EUliE_EEviT1_
        .type           _ZN2at6native18elementwise_kernelILi128ELi4EZNS0_15gpu_kernel_implIZZZNS0_17asinh_kernel_cudaERNS_18TensorIteratorBaseEENKUlvE0_clEvENKUlvE2_clEvEUlN3c108BFloat16EE_EEvS4_RKT_EUliE_EEviT1_,@function
        .size           _ZN2at6native18elementwise_kernelILi128ELi4EZNS0_15gpu_kernel_implIZZZNS0_17asinh_kernel_cudaERNS_18TensorIteratorBaseEENKUlvE0_clEvENKUlvE2_clEvEUlN3c108BFloat16EE_EEvS4_RKT_EUliE_EEviT1_,(.L_x_16825 - _ZN2at6native18elementwise_kernelILi128ELi4EZNS0_15gpu_kernel_implIZZZNS0_17asinh_kernel_cudaERNS_18TensorIteratorBaseEENKUlvE0_clEvENKUlvE2_clEvEUlN3c108BFloat16EE_EEvS4_RKT_EUliE_EEviT1_)
        .other          _ZN2at6native18elementwise_kernelILi128ELi4EZNS0_15gpu_kernel_implIZZZNS0_17asinh_kernel_cudaERNS_18TensorIteratorBaseEENKUlvE0_clEvENKUlvE2_clEvEUlN3c108BFloat16EE_EEvS4_RKT_EUliE_EEviT1_,@"STO_CUDA_ENTRY STV_DEFAULT"
_ZN2at6native18elementwise_kernelILi128ELi4EZNS0_15gpu_kernel_implIZZZNS0_17asinh_kernel_cudaERNS_18TensorIteratorBaseEENKUlvE0_clEvENKUlvE2_clEvEUlN3c108BFloat16EE_EEvS4_RKT_EUliE_EEviT1_:
.text._ZN2at6native18elementwise_kernelILi128ELi4EZNS0_15gpu_kernel_implIZZZNS0_17asinh_kernel_cudaERNS_18TensorIteratorBaseEENKUlvE0_clEvENKUlvE2_clEvEUlN3c108BFloat16EE_EEvS4_RKT_EUliE_EEviT1_:
[----:B------:R-:W-:Y:S02]  /*0000*/  IMAD.MOV.U32 R1, RZ, RZ, c[0x0][0x28] ;  /* 0x00000a00ff017624 */ /* 0x000fe400078e00ff */
[----:B------:R-:W0:Y:S01]  /*0010*/  S2R R18, SR_CTAID.X ;  /* 0x0000000000127919 */ /* 0x000e220000002500 */
[----:B------:R-:W-:Y:S01]  /*0020*/  ULDC.64 UR36, c[0x0][0x118] ;  /* 0x0000460000247ab9 */ /* 0x000fe20000000a00 */
[----:B------:R-:W-:Y:S02]  /*0030*/  BSSY B6, `(.L_x_0) ;  /* 0x000030b000067945 */ /* 0x000fe40003800000 */
[----:B------:R-:W0:Y:S02]  /*0040*/  S2R R23, SR_TID.X ;  /* 0x0000000000177919 */ /* 0x000e240000002100 */
[----:B0-----:R-:W-:-:S05]  /*0050*/  IMAD R19, R18, 0x200, R23 ;  /* 0x0000020012137824 */ /* 0x001fca00078e0217 */
[----:B------:R-:W-:-:S13]  /*0060*/  ISETP.GE.AND P0, PT, R19, c[0x0][0x160], PT ;  /* 0x0000580013007a0c */ /* 0x000fda0003f06270 */
[----:B------:R-:W-:Y:S05]  /*0070*/  @P0 BRA `(.L_x_1) ;  /* 0x0000306000000947 */ /* 0x000fea0003800000 */
[----:B------:R-:W-:Y:S01]  /*0080*/  ISETP.NE.AND P0, PT, RZ, c[0x0][0x168], PT ;  /* 0x00005a00ff007a0c */ /* 0x000fe20003f05270 */
[----:B------:R-:W-:Y:S02]  /*0090*/  IMAD.MOV.U32 R0, RZ, RZ, RZ ;  /* 0x000000ffff007224 */ /* 0x000fe400078e00ff */
[----:B------:R-:W-:-:S10]  /*00a0*/  IMAD.MOV.U32 R16, RZ, RZ, RZ ;  /* 0x000000ffff107224 */ /* 0x000fd400078e00ff */
[----:B------:R-:W-:Y:S05]  /*00b0*/  @!P0 BRA `(.L_x_2) ;  /* 0x00000e0000008947 */ /* 0x000fea0003800000 */
[----:B------:R-:W-:Y:S02]  /*00c0*/  IMAD.MOV.U32 R2, RZ, RZ, RZ ;  /* 0x000000ffff027224 */ /* 0x000fe400078e00ff */
[----:B------:R-:W-:Y:S02]  /*00d0*/  IMAD.MOV.U32 R3, RZ, RZ, R19 ;  /* 0x000000ffff037224 */ /* 0x000fe400078e0013 */
[----:B------:R-:W-:Y:S02]  /*00e0*/  IMAD.MOV.U32 R6, RZ, RZ, c[0x0][0x168] ;  /* 0x00005a00ff067624 */ /* 0x000fe400078e00ff */
[----:B------:R-:W-:-:S03]  /*00f0*/  IMAD.HI.U32 R2, R19, c[0x0][0x170], R2 ;  /* 0x00005c0013027a27 */ /* 0x000fc600078e0002 */
[----:B------:R-:W-:Y:S02]  /*0100*/  ISETP.NE.AND P0, PT, R6, 0x1, PT ;  /* 0x000000010600780c */ /* 0x000fe40003f05270 */
[----:B------:R-:W-:-:S05]  /*0110*/  SHF.R.U32.HI R3, RZ, c[0x0][0x174], R2 ;  /* 0x00005d00ff037a19 */ /* 0x000fca0000011602 */
[----:B------:R-:W-:-:S04]  /*0120*/  IMAD.MOV R0, RZ, RZ, -R3 ;  /* 0x000000ffff007224 */ /* 0x000fc800078e0a03 */
[----:B------:R-:W-:-:S04]  /*0130*/  IMAD R0, R0, c[0x0][0x16c], R19 ;  /* 0x00005b0000007a24 */ /* 0x000fc800078e0213 */
[C---:B------:R-:W-:Y:S02]  /*0140*/  IMAD R16, R0.reuse, c[0x0][0x298], RZ ;  /* 0x0000a60000107a24 */ /* 0x040fe400078e02ff */
[----:B------:R-:W-:Y:S01]  /*0150*/  IMAD R0, R0, c[0x0][0x29c], RZ ;  /* 0x0000a70000007a24 */ /* 0x000fe200078e02ff */
[----:B------:R-:W-:Y:S05]  /*0160*/  @!P0 BRA `(.L_x_2) ;  /* 0x00000d5000008947 */ /* 0x000fea0003800000 */
[----:B------:R-:W-:Y:S01]  /*0170*/  IMAD.MOV.U32 R2, RZ, RZ, RZ ;  /* 0x000000ffff027224 */ /* 0x000fe200078e00ff */
[----:B------:R-:W-:-:S03]  /*0180*/  ISETP.NE.AND P0, PT, R6, 0x2, PT ;  /* 0x000000020600780c */ /* 0x000fc60003f05270 */
[----:B------:R-:W-:-:S05]  /*0190*/  IMAD.HI.U32 R4, R3, c[0x0][0x17c], R2 ;  /* 0x00005f0003047a27 */ /* 0x000fca00078e0002 */
[----:B------:R-:W-:-:S05]  /*01a0*/  SHF.R.U32.HI R5, RZ, c[0x0][0x180], R4 ;  /* 0x00006000ff057a19 */ /* 0x000fca0000011604 */
[----:B------:R-:W-:-:S04]  /*01b0*/  IMAD.MOV R2, RZ, RZ, -R5 ;  /* 0x000000ffff027224 */ /* 0x000fc800078e0a05 */
[----:B------:R-:W-:-:S04]  /*01c0*/  IMAD R3, R2, c[0x0][0x178], R3 ;  /* 0x00005e0002037a24 */ /* 0x000fc800078e0203 */
[C---:B------:R-:W-:Y:S02]  /*01d0*/  IMAD R16, R3.reuse, c[0x0][0x2a0], R16 ;  /* 0x0000a80003107a24 */ /* 0x040fe400078e0210 */
[----:B------:R-:W-:Y:S01]  /*01e0*/  IMAD R0, R3, c[0x0][0x2a4], R0 ;  /* 0x0000a90003007a24 */ /* 0x000fe200078e0200 */
        /* <DEDUP_REMOVED lines=190> */
[----:B------:R-:W-:Y:S01]  /*0dd0*/  ISETP.NE.AND P0, PT, R6, 0x18, PT ;  /* 0x000000180600780c */ /* 0x000fe20003f05270 */
[----:B------:R-:W-:-:S04]  /*0de0*/  IMAD.MOV.U32 R2, RZ, RZ, RZ ;  /* 0x000000ffff027224 */ /* 0x000fc800078e00ff */
[----:B------:R-:W-:-:S05]  /*0df0*/  IMAD.HI.U32 R4, R3, c[0x0][0x284], R2 ;  /* 0x0000a10003047a27 */ /* 0x000fca00078e0002 */
[----:B------:R-:W-:-:S03]  /*0e00*/  SHF.R.U32.HI R5, RZ, c[0x0][0x288], R4 ;  /* 0x0000a200ff057a19 */ /* 0x000fc60000011604 */
[----:B------:R-:W-:Y:S02]  /*0e10*/  @P0 IMAD.MOV.U32 R4, RZ, RZ, RZ ;  /* 0x000000ffff040224 */ /* 0x000fe400078e00ff */
[--C-:B------:R-:W-:Y:S02]  /*0e20*/  IMAD.MOV R7, RZ, RZ, -R5.reuse ;  /* 0x000000ffff077224 */ /* 0x100fe400078e0a05 */
[----:B------:R-:W-:-:S04]  /*0e30*/  @P0 IMAD.HI.U32 R2, R5, c[0x0][0x290], R4 ;  /* 0x0000a40005020a27 */ /* 0x000fc800078e0004 */
[----:B------:R-:W-:Y:S01]  /*0e40*/  IMAD R3, R7, c[0x0][0x280], R3 ;  /* 0x0000a00007037a24 */ /* 0x000fe200078e0203 */
[----:B------:R-:W-:-:S03]  /*0e50*/  @P0 SHF.R.U32.HI R2, RZ, c[0x0][0x294], R2 ;  /* 0x0000a500ff020a19 */ /* 0x000fc60000011602 */
[C---:B------:R-:W-:Y:S02]  /*0e60*/  IMAD R16, R3.reuse, c[0x0][0x350], R16 ;  /* 0x0000d40003107a24 */ /* 0x040fe400078e0210 */
[----:B------:R-:W-:Y:S02]  /*0e70*/  @P0 IMAD.MOV R4, RZ, RZ, -R2 ;  /* 0x000000ffff040224 */ /* 0x000fe400078e0a02 */
[----:B------:R-:W-:Y:S02]  /*0e80*/  IMAD R0, R3, c[0x0][0x354], R0 ;  /* 0x0000d50003007a24 */ /* 0x000fe400078e0200 */
[----:B------:R-:W-:-:S04]  /*0e90*/  @P0 IMAD R5, R4, c[0x0][0x28c], R5 ;  /* 0x0000a30004050a24 */ /* 0x000fc800078e0205 */
[C---:B------:R-:W-:Y:S02]  /*0ea0*/  @P0 IMAD R16, R5.reuse, c[0x0][0x358], R16 ;  /* 0x0000d60005100a24 */ /* 0x040fe400078e0210 */
[----:B------:R-:W-:Y:S02]  /*0eb0*/  @P0 IMAD R0, R5, c[0x0][0x35c], R0 ;  /* 0x0000d70005000a24 */ /* 0x000fe400078e0200 */
.L_x_2:
[----:B------:R-:W0:Y:S01]  /*0ec0*/  LDC.U8 R5, c[0x0][0x372] ;  /* 0x0000dc80ff057b82 */ /* 0x000e220000000000 */
[----:B------:R-:W-:Y:S02]  /*0ed0*/  IADD3 R16, P1, R16, c[0x0][0x360], RZ ;  /* 0x0000d80010107a10 */ /* 0x000fe40007f3e0ff */
[----:B------:R-:W-:-:S03]  /*0ee0*/  IADD3 R2, P2, R0, c[0x0][0x368], RZ ;  /* 0x0000da0000027a10 */ /* 0x000fc60007f5e0ff */
[----:B------:R-:W-:Y:S02]  /*0ef0*/  IMAD.X R17, RZ, RZ, c[0x0][0x364], P1 ;  /* 0x0000d900ff117624 */ /* 0x000fe400008e06ff */
[----:B------:R-:W-:Y:S01]  /*0f00*/  IMAD.X R3, RZ, RZ, c[0x0][0x36c], P2 ;  /* 0x0000db00ff037624 */ /* 0x000fe200010e06ff */
[----:B0-----:R-:W-:-:S04]  /*0f10*/  PRMT R4, R5, 0x9910, RZ ;  /* 0x0000991005047816 */ /* 0x001fc800000000ff */
[----:B------:R-:W-:-:S13]  /*0f20*/  ISETP.GT.AND P0, PT, R4, 0x9, PT ;  /* 0x000000090400780c */ /* 0x000fda0003f04270 */
[----:B------:R-:W-:Y:S05]  /*0f30*/  @P0 BRA `(.L_x_3) ;  /* 0x0000042000000947 */ /* 0x000fea0003800000 */
[----:B------:R-:W-:-:S13]  /*0f40*/  ISETP.GT.AND P0, PT, R4, 0x4, PT ;  /* 0x000000040400780c */ /* 0x000fda0003f04270 */
[----:B------:R-:W-:Y:S05]  /*0f50*/  @P0 BRA `(.L_x_4) ;  /* 0x0000020000000947 */ /* 0x000fea0003800000 */
[----:B------:R-:W-:-:S13]  /*0f60*/  ISETP.GT.AND P0, PT, R4, 0x1, PT ;  /* 0x000000010400780c */ /* 0x000fda0003f04270 */
[----:B------:R-:W-:Y:S05]  /*0f70*/  @P0 BRA `(.L_x_5) ;  /* 0x000000c000000947 */ /* 0x000fea0003800000 */
[----:B------:R-:W-:-:S13]  /*0f80*/  ISETP.NE.AND P0, PT, R5, RZ, PT ;  /* 0x000000ff0500720c */ /* 0x000fda0003f05270 */
[----:B------:R-:W-:Y:S05]  /*0f90*/  @!P0 BRA `(.L_x_6) ;  /* 0x0000006000008947 */ /* 0x000fea0003800000 */
[----:B------:R-:W-:-:S13]  /*0fa0*/  ISETP.NE.AND P0, PT, R4, 0x1, PT ;  /* 0x000000010400780c */ /* 0x000fda0003f05270 */
[----:B------:R-:W-:Y:S05]  /*0fb0*/  @P0 BRA `(.L_x_7) ;  /* 0x00000cf000000947 */ /* 0x000fea0003800000 */
[----:B------:R-:W2:Y:S02]  /*0fc0*/  LDG.E.S8 R2, [R2.64] ;  /* 0x0000002402027981 */ /* 0x000ea4000c1e1300 */
[----:B--2---:R-:W0:Y:S02]  /*0fd0*/  I2F.S16 R0, R2 ;  /* 0x0000000200007306 */ /* 0x004e240000101400 */
[----:B0-----:R-:W-:Y:S01]  /*0fe0*/  F2FP.BF16.PACK_AB R0, RZ, R0 ;  /* 0x00000000ff00723e */ /* 0x001fe200000010ff */
[----:B------:R-:W-:Y:S05]  /*0ff0*/  BRA `(.L_x_8) ;  /* 0x00000e7000007947 */ /* 0x000fea0003800000 */
.L_x_6:
[----:B------:R-:W2:Y:S02]  /*1000*/  LDG.E.U8 R2, [R2.64] ;  /* 0x0000002402027981 */ /* 0x000ea4000c1e1100 */
[----:B--2---:R-:W0:Y:S02]  /*1010*/  I2F.U16 R0, R2 ;  /* 0x0000000200007306 */ /* 0x004e240000101000 */
[----:B0-----:R-:W-:Y:S01]  /*1020*/  F2FP.BF16.PACK_AB R0, RZ, R0 ;  /* 0x00000000ff00723e */ /* 0x001fe200000010ff */
[----:B------:R-:W-:Y:S05]  /*1030*/  BRA `(.L_x_8) ;  /* 0x00000e3000007947 */ /* 0x000fea0003800000 */
.L_x_5:
[----:B------:R-:W-:-:S13]  /*1040*/  ISETP.NE.AND P0, PT, R4, 0x2, PT ;  /* 0x000000020400780c */ /* 0x000fda0003f05270 */
[----:B------:R-:W-:Y:S05]  /*1050*/  @!P0 BRA `(.L_x_9) ;  /* 0x000000c000008947 */ /* 0x000fea0003800000 */
[----:B------:R-:W-:-:S13]  /*1060*/  ISETP.NE.AND P0, PT, R4, 0x3, PT ;  /* 0x000000030400780c */ /* 0x000fda0003f05270 */
[----:B------:R-:W-:Y:S05]  /*1070*/  @!P0 BRA `(.L_x_10) ;  /* 0x0000006000008947 */ /* 0x000fea0003800000 */
[----:B------:R-:W-:-:S13]  /*1080*/  ISETP.NE.AND P0, PT, R4, 0x4, PT ;  /* 0x000000040400780c */ /* 0x000fda0003f05270 */
[----:B------:R-:W-:Y:S05]  /*1090*/  @P0 BRA `(.L_x_7) ;  /* 0x00000c1000000947 */ /* 0x000fea0003800000 */
[----:B------:R-:W2:Y:S02]  /*10a0*/  LDG.E.64 R2, [R2.64] ;  /* 0x0000002402027981 */ /* 0x000ea4000c1e1b00 */
[----:B--2---:R-:W0:Y:S02]  /*10b0*/  I2F.S64 R0, R2 ;  /* 0x0000000200007312 */ /* 0x004e240000301400 */
[----:B0-----:R-:W-:Y:S01]  /*10c0*/  F2FP.BF16.PACK_AB R0, RZ, R0 ;  /* 0x00000000ff00723e */ /* 0x001fe200000010ff */
[----:B------:R-:W-:Y:S05]  /*10d0*/  BRA `(.L_x_8) ;  /* 0x00000d9000007947 */ /* 0x000fea0003800000 */
.L_x_10:
[----:B------:R-:W2:Y:S02]  /*10e0*/  LDG.E R2, [R2.64] ;  /* 0x0000002402027981 */ /* 0x000ea4000c1e1900 */
[----:B--2---:R-:W0:Y:S02]  /*10f0*/  I2F R0, R2 ;  /* 0x0000000200007306 */ /* 0x004e240000201400 */
[----:B0-----:R-:W-:Y:S01]  /*1100*/  F2FP.BF16.PACK_AB R0, RZ, R0 ;  /* 0x00000000ff00723e */ /* 0x001fe200000010ff */
[----:B------:R-:W-:Y:S05]  /*1110*/  BRA `(.L_x_8) ;  /* 0x00000d5000007947 */ /* 0x000fea0003800000 */
.L_x_9:
[----:B------:R-:W2:Y:S02]  /*1120*/  LDG.E.U16 R2, [R2.64] ;  /* 0x0000002402027981 */ /* 0x000ea4000c1e1500 */
[----:B--2---:R-:W0:Y:S02]  /*1130*/  I2F.S16 R0, R2 ;  /* 0x0000000200007306 */ /* 0x004e240000101400 */
[----:B0-----:R-:W-:Y:S01]  /*1140*/  F2FP.BF16.PACK_AB R0, RZ, R0 ;  /* 0x00000000ff00723e */ /* 0x001fe200000010ff */
[----:B------:R-:W-:Y:S05]  /*1150*/  BRA `(.L_x_8) ;  /* 0x00000d1000007947 */ /* 0x000fea0003800000 */
.L_x_4:
[----:B------:R-:W-:-:S13]  /*1160*/  ISETP.GT.AND P0, PT, R4, 0x6, PT ;  /* 0x000000060400780c */ /* 0x000fda0003f04270 */
[----:B------:R-:W-:Y:S05]  /*1170*/  @P0 BRA `(.L_x_11) ;  /* 0x000000b000000947 */ /* 0x000fea0003800000 */
[----:B------:R-:W-:-:S13]  /*1180*/  ISETP.NE.AND P0, PT, R4, 0x5, PT ;  /* 0x000000050400780c */ /* 0x000fda0003f05270 */
[----:B------:R-:W-:Y:S05]  /*1190*/  @!P0 BRA `(.L_x_12) ;  /* 0x0000005000008947 */ /* 0x000fea0003800000 */
[----:B------:R-:W-:-:S13]  /*11a0*/  ISETP.NE.AND P0, PT, R4, 0x6, PT ;  /* 0x000000060400780c */ /* 0x000fda0003f05270 */
[----:B------:R-:W-:Y:S05]  /*11b0*/  @P0 BRA `(.L_x_7) ;  /* 0x00000af000000947 */ /* 0x000fea0003800000 */
[----:B------:R-:W2:Y:S02]  /*11c0*/  LDG.E R2, [R2.64] ;  /* 0x0000002402027981 */ /* 0x000ea4000c1e1900 */
[----:B--2---:R-:W-:Y:S01]  /*11d0*/  F2FP.BF16.PACK_AB R0, RZ, R2 ;  /* 0x00000002ff00723e */ /* 0x004fe200000010ff */
[----:B------:R-:W-:Y:S05]  /*11e0*/  BRA `(.L_x_8) ;  /* 0x00000c8000007947 */ /* 0x000fea0003800000 */
.L_x_12:
[----:B------:R-:W2:Y:S02]  /*11f0*/  LDG.E.U16 R0, [R2.64] ;  /* 0x0000002402007981 */ /* 0x000ea4000c1e1500 */
[----:B--2---:R-:W-:-:S05]  /*1200*/  HADD2.F32 R0, -RZ, R0.H0_H0 ;  /* 0x20000000ff007230 */ /* 0x004fca0000004100 */
[----:B------:R-:W-:Y:S01]  /*1210*/  F2FP.BF16.PACK_AB R0, RZ, R0 ;  /* 0x00000000ff00723e */ /* 0x000fe200000010ff */
[----:B------:R-:W-:Y:S05]  /*1220*/  BRA `(.L_x_8) ;  /* 0x00000c4000007947 */ /* 0x000fea0003800000 */
.L_x_11:
[----:B------:R-:W-:-:S13]  /*1230*/  ISETP.NE.AND P0, PT, R4, 0x7, PT ;  /* 0x000000070400780c */ /* 0x000fda0003f05270 */
[----:B------:R-:W-:Y:S05]  /*1240*/  @!P0 BRA `(.L_x_13) ;  /* 0x000000b000008947 */ /* 0x000fea0003800000 */
[----:B------:R-:W-:-:S13]  /*1250*/  ISETP.NE.AND P0, PT, R4, 0x8, PT ;  /* 0x000000080400780c */ /* 0x000fda0003f05270 */
[----:B------:R-:W-:Y:S05]  /*1260*/  @!P0 BRA `(.L_x_14) ;  /* 0x0000005000008947 */ /* 0x000fea0003800000 */
[----:B------:R-:W-:-:S13]  /*1270*/  ISETP.NE.AND P0, PT, R4, 0x9, PT ;  /* 0x000000090400780c */ /* 0x000fda0003f05270 */
[----:B------:R-:W-:Y:S05]  /*1280*/  @P0 BRA `(.L_x_7) ;  /* 0x00000a2000000947 */ /* 0x000fea0003800000 */
[----:B------:R-:W2:Y:S02]  /*1290*/  LDG.E R2, [R2.64] ;  /* 0x0000002402027981 */ /* 0x000ea4000c1e1900 */
[----:B--2---:R-:W-:Y:S01]  /*12a0*/  F2FP.BF16.PACK_AB R0, RZ, R2 ;  /* 0x00000002ff00723e */ /* 0x004fe200000010ff */
[----:B------:R-:W-:Y:S05]  /*12b0*/  BRA `(.L_x_8) ;  /* 0x00000bb000007947 */ /* 0x000fea0003800000 */
.L_x_14:
[----:B------:R-:W2:Y:S02]  /*12c0*/  LDG.E.U16 R2, [R2.64] ;  /* 0x0000002402027981 */ /* 0x000ea4000c1e1500 */
[----:B--2---:R-:W-:-:S05]  /*12d0*/  HADD2.F32 R0, -RZ, R2.H0_H0 ;  /* 0x20000002ff007230 */ /* 0x004fca0000004100 */
[----:B------:R-:W-:Y:S01]  /*12e0*/  F2FP.BF16.PACK_AB R0, RZ, R0 ;  /* 0x00000000ff00723e */ /* 0x000fe200000010ff */
[----:B------:R-:W-:Y:S05]  /*12f0*/  BRA `(.L_x_8) ;  /* 0x00000b7000007947 */ /* 0x000fea0003800000 */
.L_x_13:
[----:B------:R-:W2:Y:S02]  /*1300*/  LDG.E.64 R2, [R2.64] ;  /* 0x0000002402027981 */ /* 0x000ea4000c1e1b00 */
[----:B--2---:R-:W0:Y:S01]  /*1310*/  F2F.F32.F64 R0, R2 ;  /* 0x0000000200007310 */ /* 0x004e220000301000 */
[----:B------:R-:W0:-:S14]  /*1320*/  DSETP.GEU.AND P0, PT, |R2|, c[0x2][0x0], PT ;  /* 0x008000000200762a */ /* 0x000e1c0003f0e200 */
[----:B0-----:R-:W-:-:S05]  /*1330*/  @!P0 FMUL R0, R0, 1.175494350822287508e-38 ;  /* 0x0080000000008820 */ /* 0x001fca0000400000 */
[----:B------:R-:W-:Y:S01]  /*1340*/  F2FP.BF16.PACK_AB R0, RZ, R0 ;  /* 0x00000000ff00723e */ /* 0x000fe200000010ff */
[----:B------:R-:W-:Y:S05]  /*1350*/  BRA `(.L_x_8) ;  /* 0x00000b1000007947 */ /* 0x000fea0003800000 */
.L_x_3:
[----:B------:R-:W-:-:S13]  /*1360*/  ISETP.GT.AND P0, PT, R4, 0x18, PT ;  /* 0x000000180400780c */ /* 0x000fda0003f04270 */
[----:B------:R-:W-:Y:S05]  /*1370*/  @P0 BRA `(.L_x_15) ;  /* 0x000003e000000947 */ /* 0x000fea0003800000 */
[----:B------:R-:W-:-:S13]  /*1380*/  ISETP.GT.AND P0, PT, R4, 0xe, PT ;  /* 0x0000000e0400780c */ /* 0x000fda0003f04270 */
[----:B------:R-:W-:Y:S05]  /*1390*/  @P0 BRA `(.L_x_16) ;  /* 0x000000f000000947 */ /* 0x000fea0003800000 */
[----:B------:R-:W-:-:S13]  /*13a0*/  ISETP.NE.AND P0, PT, R4, 0xa, PT ;  /* 0x0000000a0400780c */ /* 0x000fda0003f05270 */
[----:B------:R-:W-:Y:S05]  /*13b0*/  @!P0 BRA `(.L_x_17) ;  /* 0x0000007000008947 */ /* 0x000fea0003800000 */
[----:B------:R-:W-:-:S13]  /*13c0*/  ISETP.NE.AND P0, PT, R4, 0xb, PT ;  /* 0x0000000b0400780c */ /* 0x000fda0003f05270 */
[----:B------:R-:W-:Y:S05]  /*13d0*/  @P0 BRA `(.L_x_7) ;  /* 0x000008d000000947 */ /* 0x000fea0003800000 */
[----:B------:R-:W2:Y:S02]  /*13e0*/  LDG.E.U8 R2, [R2.64] ;  /* 0x0000002402027981 */ /* 0x000ea4000c1e1100 */
[----:B--2---:R-:W-:-:S04]  /*13f0*/  ISETP.NE.AND P0, PT, R2, RZ, PT ;  /* 0x000000ff0200720c */ /* 0x004fc80003f05270 */
[----:B------:R-:W-:-:S04]  /*1400*/  FSEL R0, RZ, 1, !P0 ;  /* 0x3f800000ff007808 */ /* 0x000fc80004000000 */
[----:B------:R-:W-:Y:S01]  /*1410*/  F2FP.BF16.PACK_AB R0, RZ, R0 ;  /* 0x00000000ff00723e */ /* 0x000fe200000010ff */
[----:B------:R-:W-:Y:S05]  /*1420*/  BRA `(.L_x_8) ;  /* 0x00000a4000007947 */ /* 0x000fea0003800000 */
.L_x_17:
[----:B------:R-:W2:Y:S02]  /*1430*/  LDG.E.64 R2, [R2.64] ;  /* 0x0000002402027981 */ /* 0x000ea4000c1e1b00 */
[----:B--2---:R-:W0:Y:S01]  /*1440*/  F2F.F32.F64 R0, R2 ;  /* 0x0000000200007310 */ /* 0x004e220000301000 */
[----:B------:R-:W0:-:S14]  /*1450*/  DSETP.GEU.AND P0, PT, |R2|, c[0x2][0x0], PT ;  /* 0x008000000200762a */ /* 0x000e1c0003f0e200 */
[----:B0-----:R-:W-:-:S05]  /*1460*/  @!P0 FMUL R0, R0, 1.175494350822287508e-38 ;  /* 0x0080000000008820 */ /* 0x001fca0000400000 */
[----:B------:R-:W-:Y:S01]  /*1470*/  F2FP.BF16.PACK_AB R0, RZ, R0 ;  /* 0x00000000ff00723e */ /* 0x000fe200000010ff */
[----:B------:R-:W-:Y:S05]  /*1480*/  BRA `(.L_x_8) ;  /* 0x000009e000007947 */ /* 0x000fea0003800000 */
.L_x_16:
[----:B------:R-:W-:-:S13]  /*1490*/  ISETP.NE.AND P0, PT, R4, 0xf, PT ;  /* 0x0000000f0400780c */ /* 0x000fda0003f05270 */
[----:B------:R-:W-:Y:S05]  /*14a0*/  @!P0 BRA `(.L_x_18) ;  /* 0x0000029000008947 */ /* 0x000fea0003800000 */
[----:B------:R-:W-:-:S13]  /*14b0*/  ISETP.NE.AND P0, PT, R4, 0x17, PT ;  /* 0x000000170400780c */ /* 0x000fda0003f05270 */
[----:B------:R-:W-:Y:S05]  /*14c0*/  @!P0 BRA `(.L_x_19) ;  /* 0x0000018000008947 */ /* 0x000fea0003800000 */
[----:B------:R-:W-:-:S13]  /*14d0*/  ISETP.NE.AND P0, PT, R4, 0x18, PT ;  /* 0x000000180400780c */ /* 0x000fda0003f05270 */
[----:B------:R-:W-:Y:S05]  /*14e0*/  @P0 BRA `(.L_x_7) ;  /* 0x000007c000000947 */ /* 0x000fea0003800000 */
[----:B------:R-:W2:Y:S01]  /*14f0*/  LDG.E.U8 R0, [R2.64] ;  /* 0x0000002402007981 */ /* 0x000ea2000c1e1100 */
[----:B------:R-:W-:Y:S02]  /*1500*/  IMAD.MOV.U32 R8, RZ, RZ, -0x800000 ;  /* 0xff800000ff087424 */ /* 0x000fe400078e00ff */
[----:B--2---:R-:W-:-:S05]  /*1510*/  IMAD.SHL.U32 R0, R0, 0x1000000, RZ ;  /* 0x0100000000007824 */ /* 0x004fca00078e00ff */
[----:B------:R-:W-:-:S04]  /*1520*/  LOP3.LUT R4, R0, 0x7f000000, RZ, 0xc0, !PT ;  /* 0x7f00000000047812 */ /* 0x000fc800078ec0ff */
[----:B------:R-:W0:Y:S01]  /*1530*/  FLO.U32 R5, R4 ;  /* 0x0000000400057300 */ /* 0x000e2200000e0000 */
[C---:B------:R-:W-:Y:S02]  /*1540*/  IADD3 R6, R4.reuse, 0x1000000, RZ ;  /* 0x0100000004067810 */ /* 0x040fe40007ffe0ff */
[----:B------:R-:W-:Y:S02]  /*1550*/  IADD3 R2, R4, -0x1, RZ ;  /* 0xffffffff04027810 */ /* 0x000fe40007ffe0ff */
[----:B------:R-:W-:Y:S02]  /*1560*/  SHF.R.S32.HI R6, RZ, 0x8, R6 ;  /* 0x00000008ff067819 */ /* 0x000fe40000011406 */
[----:B------:R-:W-:Y:S02]  /*1570*/  SHF.R.S32.HI R2, RZ, 0x1f, R2 ;  /* 0x0000001fff027819 */ /* 0x000fe40000011402 */
[----:B0-----:R-:W-:-:S04]  /*1580*/  IADD3 R5, -R5, 0x1f, RZ ;  /* 0x0000001f05057810 */ /* 0x001fc80007ffe1ff */
[C---:B------:R-:W-:Y:S02]  /*1590*/  ISETP.GT.U32.AND P0, PT, R5.reuse, 0x4, PT ;  /* 0x000000040500780c */ /* 0x040fe40003f04070 */
[----:B------:R-:W-:-:S04]  /*15a0*/  IADD3 R5, R5, -0x4, RZ ;  /* 0xfffffffc05057810 */ /* 0x000fc80007ffe0ff */
[----:B------:R-:W-:-:S05]  /*15b0*/  SEL R5, R5, RZ, P0 ;  /* 0x000000ff05057207 */ /* 0x000fca0000000000 */
[----:B------:R-:W-:Y:S01]  /*15c0*/  IMAD R8, R5, R8, 0x3c000000 ;  /* 0x3c00000005087424 */ /* 0x000fe200078e0208 */
[----:B------:R-:W-:-:S04]  /*15d0*/  SHF.L.U32 R5, R4, R5, RZ ;  /* 0x0000000504057219 */ /* 0x000fc800000006ff */
[----:B------:R-:W-:-:S04]  /*15e0*/  LEA.HI R5, R5, R8, RZ, 0x1c ;  /* 0x0000000805057211 */ /* 0x000fc800078fe0ff */
[----:B------:R-:W-:-:S04]  /*15f0*/  LOP3.LUT R5, R5, 0x7f800000, R6, 0xf8, !PT ;  /* 0x7f80000005057812 */ /* 0x000fc800078ef806 */
[----:B------:R-:W-:-:S04]  /*1600*/  LOP3.LUT R5, R5, R2, RZ, 0x30, !PT ;  /* 0x0000000205057212 */ /* 0x000fc800078e30ff */
[----:B------:R-:W-:-:S04]  /*1610*/  LOP3.LUT R5, R5, 0x80000000, R0, 0xf8, !PT ;  /* 0x8000000005057812 */ /* 0x000fc800078ef800 */
[----:B------:R-:W-:-:S04]  /*1620*/  F2FP.BF16.PACK_AB R5, RZ, R5 ;  /* 0x00000005ff05723e */ /* 0x000fc800000010ff */
[----:B------:R-:W-:Y:S01]  /*1630*/  PRMT R0, R5, 0x7610, R0 ;  /* 0x0000761005007816 */ /* 0x000fe20000000000 */
[----:B------:R-:W-:Y:S05]  /*1640*/  BRA `(.L_x_8) ;  /* 0x0000082000007947 */ /* 0x000fea0003800000 */
.L_x_19:
[----:B------:R-:W2:Y:S02]  /*1650*/  LDG.E.U8 R2, [R2.64] ;  /* 0x0000002402027981 */ /* 0x000ea4000c1e1100 */
[C---:B--2---:R-:W-:Y:S02]  /*1660*/  IMAD.SHL.U32 R0, R2.reuse, 0x2000000, RZ ;  /* 0x0200000002007824 */ /* 0x044fe400078e00ff */
[----:B------:R-:W-:-:S03]  /*1670*/  IMAD.SHL.U32 R5, R2, 0x1000000, RZ ;  /* 0x0100000002057824 */ /* 0x000fc600078e00ff */
[----:B------:R-:W-:-:S13]  /*1680*/  ISETP.GE.U32.AND P0, PT, R0, 0x8000000, PT ;  /* 0x080000000000780c */ /* 0x000fda0003f06070 */
[C---:B------:R-:W-:Y:S02]  /*1690*/  @!P0 IMAD.SHL.U32 R0, R2.reuse, 0x100, RZ ;  /* 0x0000010002008824 */ /* 0x040fe400078e00ff */
[----:B------:R-:W-:-:S03]  /*16a0*/  @P0 IMAD.SHL.U32 R4, R2, 0x200000, RZ ;  /* 0x0020000002040824 */ /* 0x000fc600078e00ff */
[----:B------:R-:W-:Y:S02]  /*16b0*/  @!P0 LOP3.LUT R0, R0, 0x7f00, RZ, 0xc0, !PT ;  /* 0x00007f0000008812 */ /* 0x000fe400078ec0ff */
[----:B------:R-:W-:Y:S02]  /*16c0*/  @P0 LOP3.LUT R4, R4, 0x70000000, RZ, 0xfc, !PT ;  /* 0x7000000004040812 */ /* 0x000fe400078efcff */
[----:B------:R-:W-:-:S03]  /*16d0*/  @!P0 LOP3.LUT R0, R0, 0x3f000000, RZ, 0xfc, !PT ;  /* 0x3f00000000008812 */ /* 0x000fc600078efcff */
[----:B------:R-:W-:Y:S02]  /*16e0*/  @P0 FMUL.FTZ R4, R4, 1.9259299443872358531e-34 ;  /* 0x0780000004040820 */ /* 0x000fe40000410000 */
[----:B------:R-:W-:-:S05]  /*16f0*/  @!P0 FADD.FTZ R4, R0, -0.5 ;  /* 0xbf00000000048421 */ /* 0x000fca0000010000 */
[----:B------:R-:W-:-:S04]  /*1700*/  LOP3.LUT R4, R4, 0x80000000, R5, 0xf8, !PT ;  /* 0x8000000004047812 */ /* 0x000fc800078ef805 */
[----:B------:R-:W-:-:S04]  /*1710*/  F2FP.BF16.PACK_AB R4, RZ, R4 ;  /* 0x00000004ff04723e */ /* 0x000fc800000010ff */
[----:B------:R-:W-:Y:S01]  /*1720*/  PRMT R0, R4, 0x7610, R0 ;  /* 0x0000761004007816 */ /* 0x000fe20000000000 */
[----:B------:R-:W-:Y:S05]  /*1730*/  BRA `(.L_x_8) ;  /* 0x0000073000007947 */ /* 0x000fea0003800000 */
.L_x_18:
[----:B------:R0:W5:Y:S01]  /*1740*/  LDG.E.U16 R0, [R2.64] ;  /* 0x0000002402007981 */ /* 0x000162000c1e1500 */
[----:B------:R-:W-:Y:S05]  /*1750*/  BRA `(.L_x_8) ;  /* 0x0000071000007947 */ /* 0x000fea0003800000 */
.L_x_15:
[----:B------:R-:W-:-:S13]  /*1760*/  ISETP.GT.AND P0, PT, R4, 0x1b, PT ;  /* 0x0000001b0400780c */ /* 0x000fda0003f04270 */
[----:B------:R-:W-:Y:S05]  /*1770*/  @P0 BRA `(.L_x_20) ;  /* 0x0000042000000947 */ /* 0x000fea0003800000 */
[----:B------:R-:W-:-:S13]  /*1780*/  ISETP.NE.AND P0, PT, R4, 0x19, PT ;  /* 0x000000190400780c */ /* 0x000fda0003f05270 */
[----:B------:R-:W-:Y:S05]  /*1790*/  @!P0 BRA `(.L_x_21) ;  /* 0x0000024000008947 */ /* 0x000fea0003800000 */
[----:B------:R-:W-:-:S13]  /*17a0*/  ISETP.NE.AND P0, PT, R4, 0x1a, PT ;  /* 0x0000001a0400780c */ /* 0x000fda0003f05270 */
[----:B------:R-:W-:Y:S05]  /*17b0*/  @!P0 BRA `(.L_x_22) ;  /* 0x0000006000008947 */ /* 0x000fea0003800000 */
[----:B------:R-:W-:-:S13]  /*17c0*/  ISETP.NE.AND P0, PT, R4, 0x1b, PT ;  /* 0x0000001b0400780c */ /* 0x000fda0003f05270 */
[----:B------:R-:W-:Y:S05]  /*17d0*/  @P0 BRA `(.L_x_7) ;  /* 0x000004d000000947 */ /* 0x000fea0003800000 */
[----:B------:R-:W2:Y:S02]  /*17e0*/  LDG.E.U16 R2, [R2.64] ;  /* 0x0000002402027981 */ /* 0x000ea4000c1e1500 */
[----:B--2---:R-:W0:Y:S02]  /*17f0*/  I2F.U16 R0, R2 ;  /* 0x0000000200007306 */ /* 0x004e240000101000 */
[----:B0-----:R-:W-:Y:S01]  /*1800*/  F2FP.BF16.PACK_AB R0, RZ, R0 ;  /* 0x00000000ff00723e */ /* 0x001fe200000010ff */
[----:B------:R-:W-:Y:S05]  /*1810*/  BRA `(.L_x_8) ;  /* 0x0000065000007947 */ /* 0x000fea0003800000 */
.L_x_22:
[----:B------:R-:W2:Y:S01]  /*1820*/  LDG.E.U8 R2, [R2.64] ;  /* 0x0000002402027981 */ /* 0x000ea2000c1e1100 */
[----:B------:R-:W-:Y:S01]  /*1830*/  BSSY B0, `(.L_x_23) ;  /* 0x0000018000007945 */ /* 0x000fe20003800000 */
[----:B------:R-:W-:Y:S01]  /*1840*/  IMAD.MOV.U32 R0, RZ, RZ, RZ ;  /* 0x000000ffff007224 */ /* 0x000fe200078e00ff */
[----:B--2---:R-:W-:-:S13]  /*1850*/  ISETP.NE.AND P0, PT, R2, RZ, PT ;  /* 0x000000ff0200720c */ /* 0x004fda0003f05270 */
[----:B------:R-:W-:Y:S05]  /*1860*/  @!P0 BRA `(.L_x_24) ;  /* 0x0000014000008947 */ /* 0x000fea0003800000 */
[----:B------:R-:W-:-:S13]  /*1870*/  ISETP.NE.AND P0, PT, R2, 0x80, PT ;  /* 0x000000800200780c */ /* 0x000fda0003f05270 */
[----:B------:R-:W-:Y:S01]  /*1880*/  @!P0 IMAD.MOV.U32 R0, RZ, RZ, 0x7f800001 ;  /* 0x7f800001ff008424 */ /* 0x000fe200078e00ff */
[----:B------:R-:W-:Y:S05]  /*1890*/  @!P0 BRA `(.L_x_24) ;  /* 0x0000011000008947 */ /* 0x000fea0003800000 */
[C---:B------:R-:W-:Y:S01]  /*18a0*/  LOP3.LUT P0, R0, R2.reuse, 0x78, RZ, 0xc0, !PT ;  /* 0x0000007802007812 */ /* 0x040fe2000780c0ff */
[----:B------:R-:W-:Y:S01]  /*18b0*/  BSSY B1, `(.L_x_25) ;  /* 0x000000c000017945 */ /* 0x000fe20003800000 */
[----:B------:R-:W-:Y:S02]  /*18c0*/  SHF.R.U32.HI R3, RZ, 0x7, R2 ;  /* 0x00000007ff037819 */ /* 0x000fe40000011602 */
[----:B------:R-:W-:Y:S02]  /*18d0*/  LOP3.LUT R2, R2, 0x7, RZ, 0xc0, !PT ;  /* 0x0000000702027812 */ /* 0x000fe400078ec0ff */
[----:B------:R-:W-:Y:S01]  /*18e0*/  SHF.R.U32.HI R0, RZ, 0x3, R0 ;  /* 0x00000003ff007819 */ /* 0x000fe20000011600 */
[----:B------:R-:W-:-:S06]  /*18f0*/  IMAD.U32 R4, R3, -0x80000000, RZ ;  /* 0x8000000003047824 */ /* 0x000fcc00078e00ff */
[----:B------:R-:W-:Y:S05]  /*1900*/  @P0 BRA `(.L_x_26) ;  /* 0x0000006000000947 */ /* 0x000fea0003800000 */
[----:B------:R-:W0:Y:S02]  /*1910*/  FLO.U32 R3, R2 ;  /* 0x0000000200037300 */ /* 0x000e2400000e0000 */
[----:B0-----:R-:W-:-:S04]  /*1920*/  IADD3 R3, -R3, 0x1f, RZ ;  /* 0x0000001f03037810 */ /* 0x001fc80007ffe1ff */
[----:B------:R-:W-:Y:S02]  /*1930*/  IADD3 R5, R3, -0x1c, RZ ;  /* 0xffffffe403057810 */ /* 0x000fe40007ffe0ff */
[----:B------:R-:W-:Y:S02]  /*1940*/  IADD3 R0, R0, 0x1d, -R3 ;  /* 0x0000001d00007810 */ /* 0x000fe40007ffe803 */
[----:B------:R-:W-:-:S04]  /*1950*/  SHF.L.U32 R5, R2, R5, RZ ;  /* 0x0000000502057219 */ /* 0x000fc800000006ff */
[----:B------:R-:W-:Y:S02]  /*1960*/  LOP3.LUT R2, R5, 0x7, RZ, 0xc0, !PT ;  /* 0x0000000705027812 */ /* 0x000fe400078ec0ff */
.L_x_26:
[----:B------:R-:W-:Y:S05]  /*1970*/  BSYNC B1 ;  /* 0x0000000000017941 */ /* 0x000fea0003800000 */
.L_x_25:
[----:B------:R-:W-:Y:S01]  /*1980*/  LEA R3, R0, 0x3b800000, 0x17 ;  /* 0x3b80000000037811 */ /* 0x000fe200078eb8ff */
[----:B------:R-:W-:-:S05]  /*1990*/  IMAD.SHL.U32 R0, R2, 0x100000, RZ ;  /* 0x0010000002007824 */ /* 0x000fca00078e00ff */
[----:B------:R-:W-:Y:S02]  /*19a0*/  LOP3.LUT R0, R3, R0, R4, 0xfe, !PT ;  /* 0x0000000003007212 */ /* 0x000fe400078efe04 */
.L_x_24:
[----:B------:R-:W-:Y:S05]  /*19b0*/  BSYNC B0 ;  /* 0x0000000000007941 */ /* 0x000fea0003800000 */
.L_x_23:
[----:B------:R-:W-:Y:S01]  /*19c0*/  F2FP.BF16.PACK_AB R0, RZ, R0 ;  /* 0x00000000ff00723e */ /* 0x000fe200000010ff */
[----:B------:R-:W-:Y:S05]  /*19d0*/  BRA `(.L_x_8) ;  /* 0x0000049000007947 */ /* 0x000fea0003800000 */
.L_x_21:
        /* <DEDUP_REMOVED lines=21> */
.L_x_30:
[----:B------:R-:W-:Y:S05]  /*1b30*/  BSYNC B1 ;  /* 0x0000000000017941 */ /* 0x000fea0003800000 */
.L_x_29:
[----:B------:R-:W-:Y:S01]  /*1b40*/  LEA R3, R0, 0x37800000, 0x17 ;  /* 0x3780000000037811 */ /* 0x000fe200078eb8ff */
[----:B------:R-:W-:-:S05]  /*1b50*/  IMAD.SHL.U32 R0, R2, 0x200000, RZ ;  /* 0x0020000002007824 */ /* 0x000fca00078e00ff */
[----:B------:R-:W-:Y:S02]  /*1b60*/  LOP3.LUT R0, R3, R0, R4, 0xfe, !PT ;  /* 0x0000000003007212 */ /* 0x000fe400078efe04 */
.L_x_28:
[----:B------:R-:W-:Y:S05]  /*1b70*/  BSYNC B0 ;  /* 0x0000000000007941 */ /* 0x000fea0003800000 */
.L_x_27:
[----:B------:R-:W-:Y:S01]  /*1b80*/  F2FP.BF16.PACK_AB R0, RZ, R0 ;  /* 0x00000000ff00723e */ /* 0x000fe200000010ff */
[----:B------:R-:W-:Y:S05]  /*1b90*/  BRA `(.L_x_8) ;  /* 0x000002d000007947 */ /* 0x000fea0003800000 */
.L_x_20:
[----:B------:R-:W-:-:S13]  /*1ba0*/  ISETP.NE.AND P0, PT, R4, 0x1c, PT ;  /* 0x0000001c0400780c */ /* 0x000fda0003f05270 */
[----:B------:R-:W-:Y:S05]  /*1bb0*/  @!P0 BRA `(.L_x_31) ;  /* 0x0000028000008947 */ /* 0x000fea0003800000 */
[----:B------:R-:W-:-:S13]  /*1bc0*/  ISETP.NE.AND P0, PT, R4, 0x1d, PT ;  /* 0x0000001d0400780c */ /* 0x000fda0003f05270 */
[----:B------:R-:W-:Y:S05]  /*1bd0*/  @!P0 BRA `(.L_x_32) ;  /* 0x0000022000008947 */ /* 0x000fea0003800000 */
[----:B------:R-:W-:-:S13]  /*1be0*/  ISETP.NE.AND P0, PT, R4, 0x2c, PT ;  /* 0x0000002c0400780c */ /* 0x000fda0003f05270 */
[----:B------:R-:W-:Y:S05]  /*1bf0*/  @P0 BRA `(.L_x_7) ;  /* 0x000000b000000947 */ /* 0x000fea0003800000 */
[----:B------:R-:W2:Y:S01]  /*1c00*/  LDG.E.U8 R2, [R2.64] ;  /* 0x0000002402027981 */ /* 0x000ea2000c1e1100 */
[----:B------:R-:W-:Y:S01]  /*1c10*/  BSSY B0, `(.L_x_33) ;  /* 0x0000007000007945 */ /* 0x000fe20003800000 */
[----:B------:R-:W-:Y:S01]  /*1c20*/  IMAD.MOV.U32 R0, RZ, RZ, 0x400000 ;  /* 0x00400000ff007424 */ /* 0x000fe200078e00ff */
[----:B--2---:R-:W-:-:S13]  /*1c30*/  ISETP.NE.AND P0, PT, R2, RZ, PT ;  /* 0x000000ff0200720c */ /* 0x004fda0003f05270 */
[----:B------:R-:W-:Y:S05]  /*1c40*/  @!P0 BRA `(.L_x_34) ;  /* 0x0000003000008947 */ /* 0x000fea0003800000 */
[----:B------:R-:W-:-:S13]  /*1c50*/  ISETP.NE.AND P0, PT, R2, 0xff, PT ;  /* 0x000000ff0200780c */ /* 0x000fda0003f05270 */
[----:B------:R-:W-:Y:S02]  /*1c60*/  @!P0 IMAD.MOV.U32 R0, RZ, RZ, 0x7f800001 ;  /* 0x7f800001ff008424 */ /* 0x000fe400078e00ff */
[----:B------:R-:W-:Y:S02]  /*1c70*/  @P0 IMAD.SHL.U32 R0, R2, 0x800000, RZ ;  /* 0x0080000002000824 */ /* 0x000fe400078e00ff */
.L_x_34:
[----:B------:R-:W-:Y:S05]  /*1c80*/  BSYNC B0 ;  /* 0x0000000000007941 */ /* 0x000fea0003800000 */
.L_x_33:
[----:B------:R-:W-:Y:S01]  /*1c90*/  F2FP.BF16.PACK_AB R0, RZ, R0 ;  /* 0x00000000ff00723e */ /* 0x000fe200000010ff */
[----:B------:R-:W-:Y:S05]  /*1ca0*/  BRA `(.L_x_8) ;  /* 0x000001c000007947 */ /* 0x000fea0003800000 */
.L_x_7:
[----:B------:R-:W-:Y:S01]  /*1cb0*/  MOV R2, 0x0 ;  /* 0x0000000000027802 */ /* 0x000fe20000000f00 */
[----:B------:R-:W-:Y:S02]  /*1cc0*/  IMAD.MOV.U32 R4, RZ, RZ, c[0x4][0x158] ;  /* 0x01005600ff047624 */ /* 0x000fe400078e00ff */
[----:B------:R-:W-:Y:S02]  /*1cd0*/  IMAD.MOV.U32 R5, RZ, RZ, c[0x4][0x15c] ;  /* 0x01005700ff057624 */ /* 0x000fe400078e00ff */
[----:B------:R-:W-:Y:S01]  /*1ce0*/  IMAD.MOV.U32 R6, RZ, RZ, c[0x4][0x160] ;  /* 0x01005800ff067624 */ /* 0x000fe200078e00ff */
[----:B------:R-:W0:Y:S01]  /*1cf0*/  LDC.64 R2, c[0x4][R2] ;  /* 0x0100000002027b82 */ /* 0x000e220000000a00 */
[----:B------:R-:W-:-:S02]  /*1d00*/  IMAD.MOV.U32 R7, RZ, RZ, c[0x4][0x164] ;  /* 0x01005900ff077624 */ /* 0x000fc400078e00ff */
[----:B------:R-:W-:Y:S02]  /*1d10*/  IMAD.MOV.U32 R8, RZ, RZ, 0x4e ;  /* 0x0000004eff087424 */ /* 0x000fe400078e00ff */
[----:B------:R-:W-:Y:S02]  /*1d20*/  IMAD.MOV.U32 R10, RZ, RZ, c[0x4][0x68] ;  /* 0x01001a00ff0a7624 */ /* 0x000fe400078e00ff */
[----:B------:R-:W-:Y:S02]  /*1d30*/  IMAD.MOV.U32 R11, RZ, RZ, c[0x4][0x6c] ;  /* 0x01001b00ff0b7624 */ /* 0x000fe400078e00ff */
[----:B------:R-:W-:Y:S02]  /*1d40*/  IMAD.MOV.U32 R12, RZ, RZ, 0x1 ;  /* 0x00000001ff0c7424 */ /* 0x000fe400078e00ff */
[----:B------:R-:W-:Y:S02]  /*1d50*/  IMAD.MOV.U32 R13, RZ, RZ, RZ ;  /* 0x000000ffff0d7224 */ /* 0x000fe400078e00ff */
[----:B------:R-:W-:Y:S01]  /*1d60*/  LEPC R14 ;  /* 0x00000000000e734e */ /* 0x000fe20000000000 */
[----:B------:R-:W-:Y:S02]  /*1d70*/  MOV R9, 0x1de0 ;  /* 0x00001de000097802 */ /* 0x000fe40000000f00 */
[----:B------:R-:W-:-:S02]  /*1d80*/  MOV R20, 0x1d60 ;  /* 0x00001d6000147802 */ /* 0x000fc40000000f00 */
[----:B------:R-:W-:Y:S02]  /*1d90*/  MOV R21, 0x0 ;  /* 0x0000000000157802 */ /* 0x000fe40000000f00 */
[----:B------:R-:W-:Y:S02]  /*1da0*/  MOV R0, 0x0 ;  /* 0x0000000000007802 */ /* 0x000fe40000000f00 */
[----:B------:R-:W-:-:S04]  /*1db0*/  IADD3 R20, P0, P1, -R20, R9, R14 ;  /* 0x0000000914147210 */ /* 0x000fc8000791e10e */
[----:B------:R-:W-:-:S04]  /*1dc0*/  IADD3.X R21, ~R0, R21, R15, P0, P1 ;  /* 0x0000001500157210 */ /* 0x000fc800007e250f */
[----:B0-----:R-:W-:Y:S05]  /*1dd0*/  CALL.ABS.NOINC R2 ;  /* 0x0000000002007343 */ /* 0x001fea0003c00000 */
[----:B------:R-:W-:Y:S01]  /*1de0*/  PRMT R0, RZ, 0x7610, R0 ;  /* 0x00007610ff007816 */ /* 0x000fe20000000000 */
[----:B------:R-:W-:Y:S05]  /*1df0*/  BRA `(.L_x_8) ;  /* 0x0000007000007947 */ /* 0x000fea0003800000 */
.L_x_32:
[----:B------:R-:W2:Y:S02]  /*1e00*/  LDG.E.64 R2, [R2.64] ;  /* 0x0000002402027981 */ /* 0x000ea4000c1e1b00 */
[----:B--2---:R-:W0:Y:S02]  /*1e10*/  I2F.U64 R0, R2 ;  /* 0x0000000200007312 */ /* 0x004e240000301000 */
[----:B0-----:R-:W-:Y:S01]  /*1e20*/  F2FP.BF16.PACK_AB R0, RZ, R0 ;  /* 0x00000000ff00723e */ /* 0x001fe200000010ff */
[----:B------:R-:W-:Y:S05]  /*1e30*/  BRA `(.L_x_8) ;  /* 0x0000003000007947 */ /* 0x000fea0003800000 */
.L_x_31:
[----:B------:R-:W2:Y:S02]  /*1e40*/  LDG.E R2, [R2.64] ;  /* 0x0000002402027981 */ /* 0x000ea4000c1e1900 */
[----:B--2---:R-:W0:Y:S02]  /*1e50*/  I2F.U32 R0, R2 ;  /* 0x0000000200007306 */ /* 0x004e240000201000 */
[----:B0-----:R-:W-:-:S06]  /*1e60*/  F2FP.BF16.PACK_AB R0, RZ, R0 ;  /* 0x00000000ff00723e */ /* 0x001fcc00000010ff */
.L_x_8:
[----:B-----5:R-:W-:Y:S01]  /*1e70*/  PRMT R0, RZ, 0x5410, R0 ;  /* 0x00005410ff007816 */ /* 0x020fe20000000000 */
[----:B------:R-:W-:Y:S01]  /*1e80*/  IMAD.MOV.U32 R7, RZ, RZ, 0x3e800000 ;  /* 0x3e800000ff077424 */ /* 0x000fe200078e00ff */
[----:B------:R-:W-:Y:S02]  /*1e90*/  BSSY B0, `(.L_x_35) ;  /* 0x0000026000007945 */ /* 0x000fe40003800000 */
[C---:B------:R-:W-:Y:S01]  /*1ea0*/  FSETP.GT.FTZ.AND P0, PT, |R0|.reuse, 8388608, PT ;  /* 0x4b0000000000780b */ /* 0x040fe20003f14200 */
[----:B0-----:R-:W-:-:S04]  /*1eb0*/  FFMA.FTZ R3, R0, R0, 1 ;  /* 0x3f80000000037423 */ /* 0x001fc80000010000 */
[----:B------:R-:W0:Y:S02]  /*1ec0*/  MUFU.RSQ R2, R3 ;  /* 0x0000000300027308 */ /* 0x000e240000001400 */
[----:B0-----:R-:W-:Y:S02]  /*1ed0*/  FFMA.FTZ R4, R3, R2, 1 ;  /* 0x3f80000003047423 */ /* 0x001fe40000010002 */
[----:B------:R-:W-:-:S04]  /*1ee0*/  FADD.FTZ R2, |R0|, -RZ ;  /* 0x800000ff00027221 */ /* 0x000fc80000010200 */
[----:B------:R0:W1:Y:S02]  /*1ef0*/  MUFU.RCP R5, R4 ;  /* 0x0000000400057308 */ /* 0x0000640000001000 */
[----:B0-----:R-:W-:Y:S02]  /*1f00*/  IMAD.MOV.U32 R4, RZ, RZ, 0x3d39bf78 ;  /* 0x3d39bf78ff047424 */ /* 0x001fe400078e00ff */
[----:B-1----:R-:W-:-:S04]  /*1f10*/  FMUL.FTZ R5, |R0|, R5 ;  /* 0x0000000500057220 */ /* 0x002fc80000410200 */
[----:B------:R-:W-:-:S04]  /*1f20*/  @!P0 FFMA.FTZ R2, |R0|, R5, |R0| ;  /* 0x0000000500028223 */ /* 0x000fc80000010600 */
[C---:B------:R-:W-:Y:S01]  /*1f30*/  FADD.FTZ.RZ R5, R2.reuse, 1 ;  /* 0x3f80000002057421 */ /* 0x040fe2000001c000 */
[----:B------:R-:W-:-:S04]  /*1f40*/  ISETP.GE.U32.AND P1, PT, R2, 0x7f800000, PT ;  /* 0x7f8000000200780c */ /* 0x000fc80003f26070 */
[----:B------:R-:W-:-:S04]  /*1f50*/  IADD3 R5, R5, -0x3f400000, RZ ;  /* 0xc0c0000005057810 */ /* 0x000fc80007ffe0ff */
[----:B------:R-:W-:-:S04]  /*1f60*/  LOP3.LUT R5, R5, 0xff800000, RZ, 0xc0, !PT ;  /* 0xff80000005057812 */ /* 0x000fc800078ec0ff */
[----:B------:R-:W-:Y:S01]  /*1f70*/  IADD3 R6, -R5, 0x40800000, RZ ;  /* 0x4080000005067810 */ /* 0x000fe20007ffe1ff */
[----:B------:R-:W-:Y:S02]  /*1f80*/  IMAD.IADD R3, R2, 0x1, -R5 ;  /* 0x0000000102037824 */ /* 0x000fe400078e0a05 */
[----:B------:R-:W0:Y:S02]  /*1f90*/  I2F R5, R5 ;  /* 0x0000000500057306 */ /* 0x000e240000201400 */
[----:B------:R-:W-:-:S04]  /*1fa0*/  FFMA.FTZ R6, R6, R7, -1 ;  /* 0xbf80000006067423 */ /* 0x000fc80000010007 */
[----:B------:R-:W-:Y:S02]  /*1fb0*/  FADD.FTZ R3, R3, R6 ;  /* 0x0000000603037221 */ /* 0x000fe40000010000 */
[----:B------:R-:W1:Y:S02]  /*1fc0*/  LDC.U8 R6, c[0x0][0x371] ;  /* 0x0000dc40ff067b82 */ /* 0x000e640000000000 */
[----:B------:R-:W-:-:S04]  /*1fd0*/  FFMA.FTZ R4, R3, -R4, 0.10546888411045074463 ;  /* 0x3dd8001203047423 */ /* 0x000fc80000010804 */
[----:B------:R-:W-:-:S04]  /*1fe0*/  FFMA.FTZ R4, R3, R4, -0.13229703903198242188 ;  /* 0xbe0778e003047423 */ /* 0x000fc80000010004 */
[----:B------:R-:W-:-:S04]  /*1ff0*/  FFMA.FTZ R4, R3, R4, 0.14491446316242218018 ;  /* 0x3e14647503047423 */ /* 0x000fc80000010004 */
[----:B------:R-:W-:-:S04]  /*2000*/  FFMA.FTZ R4, R3, R4, -0.16641564667224884033 ;  /* 0xbe2a68dd03047423 */ /* 0x000fc80000010004 */
[----:B------:R-:W-:-:S04]  /*2010*/  FFMA.FTZ R4, R3, R4, 0.19988867640495300293 ;  /* 0x3e4caf9e03047423 */ /* 0x000fc80000010004 */
[----:B------:R-:W-:-:S04]  /*2020*/  FFMA.FTZ R4, R3, R4, -0.25000196695327758789 ;  /* 0xbe80004203047423 */ /* 0x000fc80000010004 */
[----:B------:R-:W-:-:S04]  /*2030*/  FFMA.FTZ R4, R3, R4, 0.33333510160446166992 ;  /* 0x3eaaaae603047423 */ /* 0x000fc80000010004 */
[----:B------:R-:W-:-:S04]  /*2040*/  FFMA.FTZ R4, R3, R4, -0.5 ;  /* 0xbf00000003047423 */ /* 0x000fc80000010004 */
[----:B------:R-:W-:-:S04]  /*2050*/  FMUL.FTZ R4, R3, R4 ;  /* 0x0000000403047220 */ /* 0x000fc80000410000 */
[----:B------:R-:W-:Y:S02]  /*2060*/  FFMA.FTZ R4, R3, R4, R3 ;  /* 0x0000000403047223 */ /* 0x000fe40000010003 */
[----:B0-----:R-:W-:-:S04]  /*2070*/  FMUL.FTZ R3, R5, 1.1920928955078125e-07 ;  /* 0x3400000005037820 */ /* 0x001fc80000410000 */
[----:B------:R-:W-:Y:S01]  /*2080*/  FFMA.FTZ R3, R3, 0.69314718246459960938, R4 ;  /* 0x3f31721803037823 */ /* 0x000fe20000010004 */
[----:B------:R-:W-:Y:S05]  /*2090*/  @!P1 BRA `(.L_x_36) ;  /* 0x0000005000009947 */ /* 0x000fea0003800000 */
[C---:B-1----:R-:W-:Y:S02]  /*20a0*/  ISETP.GE.AND P1, PT, R2.reuse, -0x407fffff, PT ;  /* 0xbf8000010200780c */ /* 0x042fe40003f26270 */
[----:B------:R-:W-:-:S11]  /*20b0*/  FSETP.NEU.FTZ.AND P2, PT, R2, RZ, PT ;  /* 0x000000ff0200720b */ /* 0x000fd60003f5d000 */
[----:B------:R-:W-:-:S04]  /*20c0*/  @P1 IMAD.MOV.U32 R5, RZ, RZ, 0x7f800000 ;  /* 0x7f800000ff051424 */ /* 0x000fc800078e00ff */
[----:B------:R-:W-:-:S05]  /*20d0*/  @P1 FFMA.FTZ R3, R2, R5, +INF ;  /* 0x7f80000002031423 */ /* 0x000fca0000010005 */
[----:B------:R-:W-:Y:S02]  /*20e0*/  FSEL R3, R3, -RZ, P2 ;  /* 0x800000ff03037208 */ /* 0x000fe40001000000 */
.L_x_36:
[----:B-1----:R-:W-:Y:S05]  /*20f0*/  BSYNC B0 ;  /* 0x0000000000007941 */ /* 0x002fea0003800000 */
.L_x_35:
[----:B------:R-:W-:Y:S01]  /*2100*/  PRMT R2, R6, 0x9910, RZ ;  /* 0x0000991006027816 */ /* 0x000fe200000000ff */
[----:B------:R-:W-:Y:S01]  /*2110*/  @P0 FADD.FTZ R3, R3, 0.69314718246459960938 ;  /* 0x3f31721803030421 */ /* 0x000fe20000010000 */
[----:B------:R-:W-:Y:S02]  /*2120*/  FSETP.GTU.FTZ.AND P0, PT, |R0|, +INF , PT ;  /* 0x7f8000000000780b */ /* 0x000fe40003f1c200 */
[----:B------:R-:W-:Y:S02]  /*2130*/  ISETP.GT.AND P1, PT, R2, 0x9, PT ;  /* 0x000000090200780c */ /* 0x000fe40003f24270 */
[----:B------:R-:W-:-:S04]  /*2140*/  LOP3.LUT R0, R3, 0x80000000, R0, 0xb8, !PT ;  /* 0x8000000003007812 */ /* 0x000fc800078eb800 */
[----:B------:R-:W-:-:S04]  /*2150*/  FSEL R0, R0, R3, !P0 ;  /* 0x0000000300007208 */ /* 0x000fc80004000000 */
[----:B------:R-:W-:-:S03]  /*2160*/  F2FP.BF16.PACK_AB R0, RZ, R0 ;  /* 0x00000000ff00723e */ /* 0x000fc600000010ff */
        /* <DEDUP_REMOVED lines=9> */
[----:B------:R-:W-:-:S04]  /*2200*/  PRMT R0, RZ, 0x5410, R0 ;  /* 0x00005410ff007816 */ /* 0x000fc80000000000 */
[----:B------:R-:W0:Y:S02]  /*2210*/  F2I.FTZ.TRUNC.NTZ R3, R0 ;  /* 0x0000000000037305 */ /* 0x000e24000021f100 */
[----:B0-----:R0:W-:Y:S01]  /*2220*/  STG.E.U8 [R16.64], R3 ;  /* 0x0000000310007986 */ /* 0x0011e2000c101124 */
[----:B------:R-:W-:Y:S05]  /*2230*/  BRA `(.L_x_42) ;  /* 0x00000e8000007947 */ /* 0x000fea0003800000 */
.L_x_40:
[----:B------:R-:W-:-:S06]  /*2240*/  PRMT R3, RZ, 0x5410, R0 ;  /* 0x00005410ff037816 */ /* 0x000fcc0000000000 */
[----:B------:R-:W0:Y:S02]  /*2250*/  F2I.S64.TRUNC R2, R3 ;  /* 0x0000000300027311 */ /* 0x000e24000020d900 */
[----:B0-----:R0:W-:Y:S01]  /*2260*/  STG.E.U8 [R16.64], R2 ;  /* 0x0000000210007986 */ /* 0x0011e2000c101124 */
[----:B------:R-:W-:Y:S05]  /*2270*/  BRA `(.L_x_42) ;  /* 0x00000e4000007947 */ /* 0x000fea0003800000 */
.L_x_39:
[----:B------:R-:W-:-:S13]  /*2280*/  ISETP.NE.AND P0, PT, R2, 0x2, PT ;  /* 0x000000020200780c */ /* 0x000fda0003f05270 */
[----:B------:R-:W-:Y:S05]  /*2290*/  @!P0 BRA `(.L_x_43) ;  /* 0x000000c000008947 */ /* 0x000fea0003800000 */
[----:B------:R-:W-:-:S13]  /*22a0*/  ISETP.NE.AND P0, PT, R2, 0x3, PT ;  /* 0x000000030200780c */ /* 0x000fda0003f05270 */
[----:B------:R-:W-:Y:S05]  /*22b0*/  @!P0 BRA `(.L_x_44) ;  /* 0x0000006000008947 */ /* 0x000fea0003800000 */
[----:B------:R-:W-:-:S13]  /*22c0*/  ISETP.NE.AND P0, PT, R2, 0x4, PT ;  /* 0x000000040200780c */ /* 0x000fda0003f05270 */
[----:B------:R-:W-:Y:S05]  /*22d0*/  @P0 BRA `(.L_x_41) ;  /* 0x00000c3000000947 */ /* 0x000fea0003800000 */
[----:B------:R-:W-:-:S06]  /*22e0*/  PRMT R2, RZ, 0x5410, R0 ;  /* 0x00005410ff027816 */ /* 0x000fcc0000000000 */
[----:B------:R-:W0:Y:S02]  /*22f0*/  F2I.S64.TRUNC R2, R2 ;  /* 0x0000000200027311 */ /* 0x000e24000020d900 */
[----:B0-----:R0:W-:Y:S01]  /*2300*/  STG.E.64 [R16.64], R2 ;  /* 0x0000000210007986 */ /* 0x0011e2000c101b24 */
[----:B------:R-:W-:Y:S05]  /*2310*/  BRA `(.L_x_42) ;  /* 0x00000da000007947 */ /* 0x000fea0003800000 */
.L_x_44:
[----:B------:R-:W-:-:S04]  /*2320*/  PRMT R0, RZ, 0x5410, R0 ;  /* 0x00005410ff007816 */ /* 0x000fc80000000000 */
[----:B------:R-:W0:Y:S02]  /*2330*/  F2I.FTZ.TRUNC.NTZ R3, R0 ;  /* 0x0000000000037305 */ /* 0x000e24000021f100 */
[----:B0-----:R0:W-:Y:S01]  /*2340*/  STG.E [R16.64], R3 ;  /* 0x0000000310007986 */ /* 0x0011e2000c101924 */
[----:B------:R-:W-:Y:S05]  /*2350*/  BRA `(.L_x_42) ;  /* 0x00000d6000007947 */ /* 0x000fea0003800000 */
.L_x_43:
[----:B------:R-:W-:-:S04]  /*2360*/  PRMT R0, RZ, 0x5410, R0 ;  /* 0x00005410ff007816 */ /* 0x000fc80000000000 */
[----:B------:R-:W0:Y:S02]  /*2370*/  F2I.FTZ.TRUNC.NTZ R3, R0 ;  /* 0x0000000000037305 */ /* 0x000e24000021f100 */
[----:B0-----:R0:W-:Y:S01]  /*2380*/  STG.E.U16 [R16.64], R3 ;  /* 0x0000000310007986 */ /* 0x0011e2000c101524 */
[----:B------:R-:W-:Y:S05]  /*2390*/  BRA `(.L_x_42) ;  /* 0x00000d2000007947 */ /* 0x000fea0003800000 */
.L_x_38:
[----:B------:R-:W-:-:S13]  /*23a0*/  ISETP.GT.AND P0, PT, R2, 0x6, PT ;  /* 0x000000060200780c */ /* 0x000fda0003f04270 */
[----:B------:R-:W-:Y:S05]  /*23b0*/  @P0 BRA `(.L_x_45) ;  /* 0x000000b000000947 */ /* 0x000fea0003800000 */
[----:B------:R-:W-:-:S13]  /*23c0*/  ISETP.NE.AND P0, PT, R2, 0x5, PT ;  /* 0x000000050200780c */ /* 0x000fda0003f05270 */
[----:B------:R-:W-:Y:S05]  /*23d0*/  @!P0 BRA `(.L_x_46) ;  /* 0x0000005000008947 */ /* 0x000fea0003800000 */
[----:B------:R-:W-:-:S13]  /*23e0*/  ISETP.NE.AND P0, PT, R2, 0x6, PT ;  /* 0x000000060200780c */ /* 0x000fda0003f05270 */
[----:B------:R-:W-:Y:S05]  /*23f0*/  @P0 BRA `(.L_x_41) ;  /* 0x00000b1000000947 */ /* 0x000fea0003800000 */
[----:B------:R-:W-:-:S05]  /*2400*/  PRMT R3, RZ, 0x5410, R0 ;  /* 0x00005410ff037816 */ /* 0x000fca0000000000 */
[----:B------:R0:W-:Y:S01]  /*2410*/  STG.E [R16.64], R3 ;  /* 0x0000000310007986 */ /* 0x0001e2000c101924 */
[----:B------:R-:W-:Y:S05]  /*2420*/  BRA `(.L_x_42) ;  /* 0x00000c9000007947 */ /* 0x000fea0003800000 */
.L_x_46:
[----:B------:R-:W-:-:S04]  /*2430*/  PRMT R0, RZ, 0x5410, R0 ;  /* 0x00005410ff007816 */ /* 0x000fc80000000000 */
[----:B------:R-:W-:-:S05]  /*2440*/  F2FP.PACK_AB R0, RZ, R0 ;  /* 0x00000000ff00723e */ /* 0x000fca00000000ff */
[----:B------:R0:W-:Y:S01]  /*2450*/  STG.E.U16 [R16.64], R0 ;  /* 0x0000000010007986 */ /* 0x0001e2000c101524 */
[----:B------:R-:W-:Y:S05]  /*2460*/  BRA `(.L_x_42) ;  /* 0x00000c5000007947 */ /* 0x000fea0003800000 */
.L_x_45:
[----:B------:R-:W-:-:S13]  /*2470*/  ISETP.NE.AND P0, PT, R2, 0x7, PT ;  /* 0x000000070200780c */ /* 0x000fda0003f05270 */
[----:B------:R-:W-:Y:S05]  /*2480*/  @!P0 BRA `(.L_x_47) ;  /* 0x000000d000008947 */ /* 0x000fea0003800000 */
[----:B------:R-:W-:-:S13]  /*2490*/  ISETP.NE.AND P0, PT, R2, 0x8, PT ;  /* 0x000000080200780c */ /* 0x000fda0003f05270 */
[----:B------:R-:W-:Y:S05]  /*24a0*/  @!P0 BRA `(.L_x_48) ;  /* 0x0000006000008947 */ /* 0x000fea0003800000 */
[----:B------:R-:W-:-:S13]  /*24b0*/  ISETP.NE.AND P0, PT, R2, 0x9, PT ;  /* 0x000000090200780c */ /* 0x000fda0003f05270 */
[----:B------:R-:W-:Y:S05]  /*24c0*/  @P0 BRA `(.L_x_41) ;  /* 0x00000a4000000947 */ /* 0x000fea0003800000 */
[----:B------:R-:W-:Y:S01]  /*24d0*/  IMAD.MOV.U32 R3, RZ, RZ, RZ ;  /* 0x000000ffff037224 */ /* 0x000fe200078e00ff */
[----:B------:R-:W-:-:S05]  /*24e0*/  PRMT R2, RZ, 0x5410, R0 ;  /* 0x00005410ff027816 */ /* 0x000fca0000000000 */
[----:B------:R0:W-:Y:S01]  /*24f0*/  STG.E.64 [R16.64], R2 ;  /* 0x0000000210007986 */ /* 0x0001e2000c101b24 */
[----:B------:R-:W-:Y:S05]  /*2500*/  BRA `(.L_x_42) ;  /* 0x00000bb000007947 */ /* 0x000fea0003800000 */
.L_x_48:
[----:B------:R-:W-:-:S04]  /*2510*/  PRMT R0, RZ, 0x5410, R0 ;  /* 0x00005410ff007816 */ /* 0x000fc80000000000 */
[----:B------:R-:W-:-:S04]  /*2520*/  F2FP.PACK_AB R3, RZ, R0 ;  /* 0x00000000ff03723e */ /* 0x000fc800000000ff */
[----:B------:R-:W-:-:S05]  /*2530*/  PRMT R3, R3, 0x5410, RZ ;  /* 0x0000541003037816 */ /* 0x000fca00000000ff */
[----:B------:R0:W-:Y:S01]  /*2540*/  STG.E [R16.64], R3 ;  /* 0x0000000310007986 */ /* 0x0001e2000c101924 */
[----:B------:R-:W-:Y:S05]  /*2550*/  BRA `(.L_x_42) ;  /* 0x00000b6000007947 */ /* 0x000fea0003800000 */
.L_x_47:
[----:B------:R-:W-:-:S05]  /*2560*/  PRMT R2, RZ, 0x5410, R0 ;  /* 0x00005410ff027816 */ /* 0x000fca0000000000 */
[----:B------:R-:W-:-:S06]  /*2570*/  FMUL.FTZ R2, R2, 1 ;  /* 0x3f80000002027820 */ /* 0x000fcc0000410000 */
[----:B------:R-:W0:Y:S02]  /*2580*/  F2F.F64.F32 R2, R2 ;  /* 0x0000000200027310 */ /* 0x000e240000201800 */
[----:B0-----:R0:W-:Y:S01]  /*2590*/  STG.E.64 [R16.64], R2 ;  /* 0x0000000210007986 */ /* 0x0011e2000c101b24 */
[----:B------:R-:W-:Y:S05]  /*25a0*/  BRA `(.L_x_42) ;  /* 0x00000b1000007947 */ /* 0x000fea0003800000 */
.L_x_37:
        /* <DEDUP_REMOVED lines=8> */
[----:B------:R-:W-:-:S04]  /*2630*/  PRMT R0, RZ, 0x5410, R0 ;  /* 0x00005410ff007816 */ /* 0x000fc80000000000 */
[----:B------:R-:W-:-:S04]  /*2640*/  FSETP.NEU.FTZ.AND P0, PT, R0, RZ, PT ;  /* 0x000000ff0000720b */ /* 0x000fc80003f1d000 */
[----:B------:R-:W-:-:S05]  /*2650*/  SEL R3, RZ, 0x1, !P0 ;  /* 0x00000001ff037807 */ /* 0x000fca0004000000 */
[----:B------:R0:W-:Y:S01]  /*2660*/  STG.E.U8 [R16.64], R3 ;  /* 0x0000000310007986 */ /* 0x0001e2000c101124 */
[----:B------:R-:W-:Y:S05]  /*2670*/  BRA `(.L_x_42) ;  /* 0x00000a4000007947 */ /* 0x000fea0003800000 */
.L_x_51:
[----:B------:R-:W-:Y:S01]  /*2680*/  PRMT R0, RZ, 0x5410, R0 ;  /* 0x00005410ff007816 */ /* 0x000fe20000000000 */
[----:B------:R-:W-:-:S04]  /*2690*/  CS2R R6, SRZ ;  /* 0x0000000000067805 */ /* 0x000fc8000001ff00 */
[----:B------:R-:W-:-:S04]  /*26a0*/  FMUL.FTZ R0, R0, 1 ;  /* 0x3f80000000007820 */ /* 0x000fc80000410000 */
[----:B------:R-:W0:Y:S02]  /*26b0*/  F2F.F64.F32 R4, R0 ;  /* 0x0000000000047310 */ /* 0x000e240000201800 */
[----:B0-----:R0:W-:Y:S01]  /*26c0*/  STG.E.128 [R16.64], R4 ;  /* 0x0000000410007986 */ /* 0x0011e2000c101d24 */
[----:B------:R-:W-:Y:S05]  /*26d0*/  BRA `(.L_x_42) ;  /* 0x000009e000007947 */ /* 0x000fea0003800000 */
.L_x_50:
[----:B------:R-:W-:-:S13]  /*26e0*/  ISETP.NE.AND P0, PT, R2, 0xf, PT ;  /* 0x0000000f0200780c */ /* 0x000fda0003f05270 */
[----:B------:R-:W-:Y:S05]  /*26f0*/  @!P0 BRA `(.L_x_52) ;  /* 0x000002d000008947 */ /* 0x000fea0003800000 */
[----:B------:R-:W-:-:S13]  /*2700*/  ISETP.NE.AND P0, PT, R2, 0x17, PT ;  /* 0x000000170200780c */ /* 0x000fda0003f05270 */
[----:B------:R-:W-:Y:S05]  /*2710*/  @!P0 BRA `(.L_x_53) ;  /* 0x0000015000008947 */ /* 0x000fea0003800000 */
[----:B------:R-:W-:-:S13]  /*2720*/  ISETP.NE.AND P0, PT, R2, 0x18, PT ;  /* 0x000000180200780c */ /* 0x000fda0003f05270 */
[----:B------:R-:W-:Y:S05]  /*2730*/  @P0 BRA `(.L_x_41) ;  /* 0x000007d000000947 */ /* 0x000fea0003800000 */
[----:B------:R-:W-:Y:S01]  /*2740*/  PRMT R5, RZ, 0x5410, R0 ;  /* 0x00005410ff057816 */ /* 0x000fe20000000000 */
[----:B------:R-:W-:Y:S03]  /*2750*/  BSSY B0, `(.L_x_54) ;  /* 0x000000e000007945 */ /* 0x000fe60003800000 */
[C---:B------:R-:W-:Y:S02]  /*2760*/  LOP3.LUT R2, R5.reuse, 0x7fffffff, RZ, 0xc0, !PT ;  /* 0x7fffffff05027812 */ /* 0x040fe400078ec0ff */
[----:B------:R-:W-:Y:S02]  /*2770*/  LOP3.LUT R0, R5, 0x80000000, RZ, 0xc0, !PT ;  /* 0x8000000005007812 */ /* 0x000fe400078ec0ff */
[----:B------:R-:W-:Y:S02]  /*2780*/  ISETP.GT.U32.AND P0, PT, R2, 0x43efffff, PT ;  /* 0x43efffff0200780c */ /* 0x000fe40003f04070 */
[----:B------:R-:W-:Y:S01]  /*2790*/  SHF.R.U32.HI R3, RZ, 0x18, R0 ;  /* 0x00000018ff037819 */ /* 0x000fe20000011600 */
[----:B------:R-:W-:-:S10]  /*27a0*/  IMAD.MOV.U32 R0, RZ, RZ, 0x7f ;  /* 0x0000007fff007424 */ /* 0x000fd400078e00ff */
[----:B------:R-:W-:Y:S05]  /*27b0*/  @P0 BRA `(.L_x_55) ;  /* 0x0000007000000947 */ /* 0x000fea0003800000 */
[----:B------:R-:W-:-:S13]  /*27c0*/  ISETP.GE.U32.AND P0, PT, R2, 0x3c800000, PT ;  /* 0x3c8000000200780c */ /* 0x000fda0003f06070 */
[----:B------:R-:W-:Y:S01]  /*27d0*/  @P0 SHF.R.U32.HI R0, RZ, 0x14, R5 ;  /* 0x00000014ff000819 */ /* 0x000fe20000011605 */
[----:B------:R-:W-:-:S03]  /*27e0*/  @!P0 FADD.FTZ R2, R2, 16384 ;  /* 0x4680000002028421 */ /* 0x000fc60000010000 */
[----:B------:R-:W-:-:S04]  /*27f0*/  @P0 LOP3.LUT R0, R0, 0x1, RZ, 0xc0, !PT ;  /* 0x0000000100000812 */ /* 0x000fc800078ec0ff */
[----:B------:R-:W-:-:S04]  /*2800*/  @P0 IADD3 R0, R5, 0x407ffff, R0 ;  /* 0x0407ffff05000810 */ /* 0x000fc80007ffe000 */
[----:B------:R-:W-:Y:S02]  /*2810*/  @P0 SHF.R.U32.HI R0, RZ, 0x14, R0 ;  /* 0x00000014ff000819 */ /* 0x000fe40000011600 */
[----:B------:R-:W-:Y:S02]  /*2820*/  @!P0 IADD3 R0, R2, -0x46800000, RZ ;  /* 0xb980000002008810 */ /* 0x000fe40007ffe0ff */
.L_x_55:
[----:B------:R-:W-:Y:S05]  /*2830*/  BSYNC B0 ;  /* 0x0000000000007941 */ /* 0x000fea0003800000 */
.L_x_54:
[----:B------:R-:W-:-:S05]  /*2840*/  LOP3.LUT R3, R0, R3, RZ, 0xfc, !PT ;  /* 0x0000000300037212 */ /* 0x000fca00078efcff */
[----:B------:R0:W-:Y:S01]  /*2850*/  STG.E.U8 [R16.64], R3 ;  /* 0x0000000310007986 */ /* 0x0001e2000c101124 */
[----:B------:R-:W-:Y:S05]  /*2860*/  BRA `(.L_x_42) ;  /* 0x0000085000007947 */ /* 0x000fea0003800000 */
.L_x_53:
[----:B------:R-:W-:Y:S01]  /*2870*/  PRMT R3, RZ, 0x5410, R0 ;  /* 0x00005410ff037816 */ /* 0x000fe20000000000 */
[----:B------:R-:W-:Y:S03]  /*2880*/  BSSY B0, `(.L_x_56) ;  /* 0x000000f000007945 */ /* 0x000fe60003800000 */
[----:B------:R-:W-:-:S04]  /*2890*/  LOP3.LUT R2, R3, 0x7fffffff, RZ, 0xc0, !PT ;  /* 0x7fffffff03027812 */ /* 0x000fc800078ec0ff */
[----:B------:R-:W-:-:S13]  /*28a0*/  ISETP.GT.U32.AND P0, PT, R2, 0x477fffff, PT ;  /* 0x477fffff0200780c */ /* 0x000fda0003f04070 */
[----:B------:R-:W-:Y:S05]  /*28b0*/  @P0 BRA `(.L_x_57) ;  /* 0x0000008000000947 */ /* 0x000fea0003800000 */
[----:B------:R-:W-:-:S13]  /*28c0*/  ISETP.GE.U32.AND P0, PT, R2, 0x38800000, PT ;  /* 0x388000000200780c */ /* 0x000fda0003f06070 */
[----:B------:R-:W-:Y:S01]  /*28d0*/  @P0 SHF.R.U32.HI R0, RZ, 0x15, R3 ;  /* 0x00000015ff000819 */ /* 0x000fe20000011603 */
[----:B------:R-:W-:-:S03]  /*28e0*/  @!P0 FADD.FTZ R2, R2, 128 ;  /* 0x4300000002028421 */ /* 0x000fc60000010000 */
[----:B------:R-:W-:-:S04]  /*28f0*/  @P0 LOP3.LUT R0, R0, 0x1, RZ, 0xc0, !PT ;  /* 0x0000000100000812 */ /* 0x000fc800078ec0ff */
[----:B------:R-:W-:-:S04]  /*2900*/  @P0 IADD3 R0, R3, 0x80fffff, R0 ;  /* 0x080fffff03000810 */ /* 0x000fc80007ffe000 */
[----:B------:R-:W-:Y:S02]  /*2910*/  @P0 SHF.R.U32.HI R0, RZ, 0x15, R0 ;  /* 0x00000015ff000819 */ /* 0x000fe40000011600 */
[----:B------:R-:W-:Y:S01]  /*2920*/  @!P0 IADD3 R0, R2, -0x43000000, RZ ;  /* 0xbd00000002008810 */ /* 0x000fe20007ffe0ff */
[----:B------:R-:W-:Y:S05]  /*2930*/  BRA `(.L_x_58) ;  /* 0x0000003000007947 */ /* 0x000fea0003800000 */
.L_x_57:
[----:B------:R-:W-:Y:S01]  /*2940*/  IMAD.MOV.U32 R0, RZ, RZ, 0x7f ;  /* 0x0000007fff007424 */ /* 0x000fe200078e00ff */
[----:B------:R-:W-:-:S04]  /*2950*/  ISETP.GT.U32.AND P0, PT, R2, 0x7f800000, PT ;  /* 0x7f8000000200780c */ /* 0x000fc80003f04070 */
[----:B------:R-:W-:-:S04]  /*2960*/  SEL R0, R0, 0x7c, P0 ;  /* 0x0000007c00007807 */ /* 0x000fc80000000000 */
.L_x_58:
[----:B------:R-:W-:Y:S05]  /*2970*/  BSYNC B0 ;  /* 0x0000000000007941 */ /* 0x000fea0003800000 */
.L_x_56:
[----:B------:R-:W-:-:S04]  /*2980*/  LOP3.LUT R2, R3, 0x80000000, RZ, 0xc0, !PT ;  /* 0x8000000003027812 */ /* 0x000fc800078ec0ff */
[----:B------:R-:W-:-:S04]  /*2990*/  SHF.R.U32.HI R3, RZ, 0x18, R2 ;  /* 0x00000018ff037819 */ /* 0x000fc80000011602 */
[----:B------:R-:W-:-:S05]  /*29a0*/  LOP3.LUT R3, R0, R3, RZ, 0xfc, !PT ;  /* 0x0000000300037212 */ /* 0x000fca00078efcff */
[----:B------:R0:W-:Y:S01]  /*29b0*/  STG.E.U8 [R16.64], R3 ;  /* 0x0000000310007986 */ /* 0x0001e2000c101124 */
[----:B------:R-:W-:Y:S05]  /*29c0*/  BRA `(.L_x_42) ;  /* 0x000006f000007947 */ /* 0x000fea0003800000 */
.L_x_52:
[----:B------:R0:W-:Y:S01]  /*29d0*/  STG.E.U16 [R16.64], R0 ;  /* 0x0000000010007986 */ /* 0x0001e2000c101524 */
[----:B------:R-:W-:Y:S05]  /*29e0*/  BRA `(.L_x_42) ;  /* 0x000006d000007947 */ /* 0x000fea0003800000 */
.L_x_49:
        /* <DEDUP_REMOVED lines=8> */
[----:B------:R-:W-:-:S06]  /*2a70*/  PRMT R3, RZ, 0x5410, R0 ;  /* 0x00005410ff037816 */ /* 0x000fcc0000000000 */
[----:B------:R-:W0:Y:S02]  /*2a80*/  F2I.FTZ.U32.TRUNC.NTZ R3, R3 ;  /* 0x0000000300037305 */ /* 0x000e24000021f000 */
[----:B0-----:R0:W-:Y:S01]  /*2a90*/  STG.E.U16 [R16.64], R3 ;  /* 0x0000000310007986 */ /* 0x0011e2000c101524 */
[----:B------:R-:W-:Y:S05]  /*2aa0*/  BRA `(.L_x_42) ;  /* 0x0000061000007947 */ /* 0x000fea0003800000 */
.L_x_61:
[----:B------:R-:W-:Y:S01]  /*2ab0*/  PRMT R3, RZ, 0x5410, R0 ;  /* 0x00005410ff037816 */ /* 0x000fe20000000000 */
[----:B------:R-:W-:Y:S01]  /*2ac0*/  BSSY B0, `(.L_x_62) ;  /* 0x0000014000007945 */ /* 0x000fe20003800000 */
[----:B------:R-:W-:Y:S02]  /*2ad0*/  IMAD.MOV.U32 R8, RZ, RZ, 0x80 ;  /* 0x00000080ff087424 */ /* 0x000fe400078e00ff */
[----:B------:R-:W-:-:S04]  /*2ae0*/  LOP3.LUT R2, R3, 0x7fffffff, RZ, 0xc0, !PT ;  /* 0x7fffffff03027812 */ /* 0x000fc800078ec0ff */
[----:B------:R-:W-:-:S13]  /*2af0*/  ISETP.GT.U32.AND P0, PT, R2, 0x437fffff, PT ;  /* 0x437fffff0200780c */ /* 0x000fda0003f04070 */
[----:B------:R-:W-:Y:S05]  /*2b00*/  @P0 BRA `(.L_x_63) ;  /* 0x000000f000000947 */ /* 0x000fea0003800000 */
[----:B------:R-:W-:-:S13]  /*2b10*/  ISETP.GE.U32.AND P0, PT, R2, 0x3c000000, PT ;  /* 0x3c0000000200780c */ /* 0x000fda0003f06070 */
[----:B------:R-:W-:-:S04]  /*2b20*/  @P0 SHF.R.U32.HI R0, RZ, 0x14, R3 ;  /* 0x00000014ff000819 */ /* 0x000fc80000011603 */
[----:B------:R-:W-:-:S04]  /*2b30*/  @P0 LOP3.LUT R0, R0, 0x1, RZ, 0xc0, !PT ;  /* 0x0000000100000812 */ /* 0x000fc800078ec0ff */
[----:B------:R-:W-:-:S04]  /*2b40*/  @P0 IADD3 R0, R3, 0x487ffff, R0 ;  /* 0x0487ffff03000810 */ /* 0x000fc80007ffe000 */
[----:B------:R-:W-:-:S04]  /*2b50*/  @P0 SHF.R.U32.HI R0, RZ, 0x14, R0 ;  /* 0x00000014ff000819 */ /* 0x000fc80000011600 */
[----:B------:R-:W-:Y:S01]  /*2b60*/  @P0 LOP3.LUT R0, R0, 0xff, RZ, 0xc0, !PT ;  /* 0x000000ff00000812 */ /* 0x000fe200078ec0ff */
[----:B------:R-:W-:Y:S05]  /*2b70*/  @P0 BRA `(.L_x_64) ;  /* 0x0000004000000947 */ /* 0x000fea0003800000 */
[----:B------:R-:W-:Y:S01]  /*2b80*/  FADD.FTZ R0, R2, 8192 ;  /* 0x4600000002007421 */ /* 0x000fe20000010000 */
[----:B------:R-:W-:-:S04]  /*2b90*/  PRMT R8, RZ, 0x7610, R8 ;  /* 0x00007610ff087816 */ /* 0x000fc80000000008 */
[----:B------:R-:W-:-:S13]  /*2ba0*/  LOP3.LUT P0, R0, R0, 0xff, RZ, 0xc0, !PT ;  /* 0x000000ff00007812 */ /* 0x000fda000780c0ff */
[----:B------:R-:W-:Y:S05]  /*2bb0*/  @!P0 BRA `(.L_x_63) ;  /* 0x0000004000008947 */ /* 0x000fea0003800000 */
.L_x_64:
[----:B------:R-:W-:-:S04]  /*2bc0*/  LOP3.LUT R2, R3, 0x80000000, RZ, 0xc0, !PT ;  /* 0x8000000003027812 */ /* 0x000fc800078ec0ff */
[----:B------:R-:W-:-:S04]  /*2bd0*/  SHF.R.U32.HI R3, RZ, 0x18, R2 ;  /* 0x00000018ff037819 */ /* 0x000fc80000011602 */
[----:B------:R-:W-:-:S04]  /*2be0*/  LOP3.LUT R0, R0, R3, RZ, 0xfc, !PT ;  /* 0x0000000300007212 */ /* 0x000fc800078efcff */
[----:B------:R-:W-:Y:S02]  /*2bf0*/  PRMT R8, R0, 0x7610, R8 ;  /* 0x0000761000087816 */ /* 0x000fe40000000008 */
.L_x_63:
[----:B------:R-:W-:Y:S05]  /*2c00*/  BSYNC B0 ;  /* 0x0000000000007941 */ /* 0x000fea0003800000 */
.L_x_62:
[----:B------:R0:W-:Y:S01]  /*2c10*/  STG.E.U8 [R16.64], R8 ;  /* 0x0000000810007986 */ /* 0x0001e2000c101124 */
[----:B------:R-:W-:Y:S05]  /*2c20*/  BRA `(.L_x_42) ;  /* 0x0000049000007947 */ /* 0x000fea0003800000 */
.L_x_60:
        /* <DEDUP_REMOVED lines=17> */
.L_x_67:
[----:B------:R-:W-:-:S04]  /*2d40*/  LOP3.LUT R2, R3, 0x80000000, RZ, 0xc0, !PT ;  /* 0x8000000003027812 */ /* 0x000fc800078ec0ff */
[----:B------:R-:W-:-:S04]  /*2d50*/  SHF.R.U32.HI R3, RZ, 0x18, R2 ;  /* 0x00000018ff037819 */ /* 0x000fc80000011602 */
[----:B------:R-:W-:-:S04]  /*2d60*/  LOP3.LUT R0, R0, R3, RZ, 0xfc, !PT ;  /* 0x0000000300007212 */ /* 0x000fc800078efcff */
[----:B------:R-:W-:Y:S02]  /*2d70*/  PRMT R8, R0, 0x7610, R8 ;  /* 0x0000761000087816 */ /* 0x000fe40000000008 */
.L_x_66:
[----:B------:R-:W-:Y:S05]  /*2d80*/  BSYNC B0 ;  /* 0x0000000000007941 */ /* 0x000fea0003800000 */
.L_x_65:
[----:B------:R0:W-:Y:S01]  /*2d90*/  STG.E.U8 [R16.64], R8 ;  /* 0x0000000810007986 */ /* 0x0001e2000c101124 */
[----:B------:R-:W-:Y:S05]  /*2da0*/  BRA `(.L_x_42) ;  /* 0x0000031000007947 */ /* 0x000fea0003800000 */
.L_x_59:
[----:B------:R-:W-:-:S13]  /*2db0*/  ISETP.NE.AND P0, PT, R2, 0x1c, PT ;  /* 0x0000001c0200780c */ /* 0x000fda0003f05270 */
[----:B------:R-:W-:Y:S05]  /*2dc0*/  @!P0 BRA `(.L_x_68) ;  /* 0x000002c000008947 */ /* 0x000fea0003800000 */
[----:B------:R-:W-:-:S13]  /*2dd0*/  ISETP.NE.AND P0, PT, R2, 0x1d, PT ;  /* 0x0000001d0200780c */ /* 0x000fda0003f05270 */
[----:B------:R-:W-:Y:S05]  /*2de0*/  @!P0 BRA `(.L_x_69) ;  /* 0x0000026000008947 */ /* 0x000fea0003800000 */
[----:B------:R-:W-:-:S13]  /*2df0*/  ISETP.NE.AND P0, PT, R2, 0x2c, PT ;  /* 0x0000002c0200780c */ /* 0x000fda0003f05270 */
[----:B------:R-:W-:Y:S05]  /*2e00*/  @P0 BRA `(.L_x_41) ;  /* 0x0000010000000947 */ /* 0x000fea0003800000 */
[----:B------:R-:W-:Y:S02]  /*2e10*/  PRMT R3, RZ, 0x5410, R0 ;  /* 0x00005410ff037816 */ /* 0x000fe40000000000 */
[----:B------:R-:W-:Y:S02]  /*2e20*/  PLOP3.LUT P0, PT, PT, PT, PT, 0x80, 0x0 ;  /* 0x000000000000781c */ /* 0x000fe40003f0f070 */
[----:B------:R-:W-:-:S04]  /*2e30*/  SHF.R.U32.HI R4, RZ, 0x17, R3 ;  /* 0x00000017ff047819 */ /* 0x000fc80000011603 */
[----:B------:R-:W-:-:S04]  /*2e40*/  LOP3.LUT R2, R4, 0xff, RZ, 0xc0, !PT ;  /* 0x000000ff04027812 */ /* 0x000fc800078ec0ff */
[----:B------:R-:W-:-:S13]  /*2e50*/  ISETP.NE.AND P2, PT, R2, 0xff, PT ;  /* 0x000000ff0200780c */ /* 0x000fda0003f45270 */
[--C-:B------:R-:W-:Y:S02]  /*2e60*/  @P2 SHF.R.U32.HI R0, RZ, 0x16, R3.reuse ;  /* 0x00000016ff002819 */ /* 0x100fe40000011603 */
[----:B------:R-:W-:Y:S01]  /*2e70*/  @P2 LOP3.LUT P1, RZ, R2, 0x3fffff, R3, 0xf8, !PT ;  /* 0x003fffff02ff2812 */ /* 0x000fe2000782f803 */
[----:B------:R-:W-:Y:S01]  /*2e80*/  IMAD.MOV.U32 R3, RZ, RZ, 0xff ;  /* 0x000000ffff037424 */ /* 0x000fe200078e00ff */
[----:B------:R-:W-:-:S04]  /*2e90*/  @P2 LOP3.LUT R0, R0, 0x1, RZ, 0xc0, !PT ;  /* 0x0000000100002812 */ /* 0x000fc800078ec0ff */
[----:B------:R-:W-:Y:S02]  /*2ea0*/  @P2 ISETP.EQ.U32.AND P1, PT, R0, 0x1, P1 ;  /* 0x000000010000280c */ /* 0x000fe40000f22070 */
[----:B------:R-:W-:Y:S02]  /*2eb0*/  @P2 IADD3 R0, R4, 0x1, RZ ;  /* 0x0000000104002810 */ /* 0x000fe40007ffe0ff */
[----:B------:R-:W-:-:S13]  /*2ec0*/  @P2 PLOP3.LUT P0, PT, P1, PT, PT, 0x80, 0x0 ;  /* 0x000000000000281c */ /* 0x000fda0000f0f070 */
[----:B------:R-:W-:-:S04]  /*2ed0*/  @!P0 IMAD.MOV R0, RZ, RZ, R4 ;  /* 0x000000ffff008224 */ /* 0x000fc800078e0204 */
[----:B------:R-:W-:-:S05]  /*2ee0*/  @P2 IMAD.MOV.U32 R3, RZ, RZ, R0 ;  /* 0x000000ffff032224 */ /* 0x000fca00078e0000 */
[----:B------:R0:W-:Y:S01]  /*2ef0*/  STG.E.U8 [R16.64], R3 ;  /* 0x0000000310007986 */ /* 0x0001e2000c101124 */
[----:B------:R-:W-:Y:S05]  /*2f00*/  BRA `(.L_x_42) ;  /* 0x000001b000007947 */ /* 0x000fea0003800000 */
.L_x_41:
[----:B------:R-:W-:Y:S01]  /*2f10*/  MOV R2, 0x0 ;  /* 0x0000000000027802 */ /* 0x000fe20000000f00 */
[----:B------:R-:W-:Y:S02]  /*2f20*/  IMAD.MOV.U32 R4, RZ, RZ, c[0x4][0x158] ;  /* 0x01005600ff047624 */ /* 0x000fe400078e00ff */
[----:B------:R-:W-:Y:S02]  /*2f30*/  IMAD.MOV.U32 R5, RZ, RZ, c[0x4][0x15c] ;  /* 0x01005700ff057624 */ /* 0x000fe400078e00ff */
[----:B------:R-:W-:Y:S01]  /*2f40*/  IMAD.MOV.U32 R6, RZ, RZ, c[0x4][0x160] ;  /* 0x01005800ff067624 */ /* 0x000fe200078e00ff */
[----:B------:R-:W0:Y:S01]  /*2f50*/  LDC.64 R2, c[0x4][R2] ;  /* 0x0100000002027b82 */ /* 0x000e220000000a00 */
[----:B------:R-:W-:Y:S02]  /*2f60*/  IMAD.MOV.U32 R7, RZ, RZ, c[0x4][0x164] ;  /* 0x01005900ff077624 */ /* 0x000fe400078e00ff */
[----:B------:R-:W-:-:S02]  /*2f70*/  IMAD.MOV.U32 R8, RZ, RZ, 0x65 ;  /* 0x00000065ff087424 */ /* 0x000fc400078e00ff */
[----:B------:R-:W-:Y:S02]  /*2f80*/  IMAD.MOV.U32 R10, RZ, RZ, c[0x4][0x70] ;  /* 0x01001c00ff0a7624 */ /* 0x000fe400078e00ff */
[----:B------:R-:W-:Y:S02]  /*2f90*/  IMAD.MOV.U32 R11, RZ, RZ, c[0x4][0x74] ;  /* 0x01001d00ff0b7624 */ /* 0x000fe400078e00ff */
[----:B------:R-:W-:Y:S02]  /*2fa0*/  IMAD.MOV.U32 R12, RZ, RZ, 0x1 ;  /* 0x00000001ff0c7424 */ /* 0x000fe400078e00ff */
[----:B------:R-:W-:Y:S02]  /*2fb0*/  IMAD.MOV.U32 R13, RZ, RZ, RZ ;  /* 0x000000ffff0d7224 */ /* 0x000fe400078e00ff */
[----:B------:R-:W-:Y:S01]  /*2fc0*/  LEPC R14 ;  /* 0x00000000000e734e */ /* 0x000fe20000000000 */
[----:B------:R-:W-:Y:S02]  /*2fd0*/  MOV R9, 0x3040 ;  /* 0x0000304000097802 */ /* 0x000fe40000000f00 */
[----:B------:R-:W-:Y:S02]  /*2fe0*/  MOV R20, 0x2fc0 ;  /* 0x00002fc000147802 */ /* 0x000fe40000000f00 */
[----:B------:R-:W-:-:S02]  /*2ff0*/  MOV R21, 0x0 ;  /* 0x0000000000157802 */ /* 0x000fc40000000f00 */
[----:B------:R-:W-:Y:S02]  /*3000*/  MOV R0, 0x0 ;  /* 0x0000000000007802 */ /* 0x000fe40000000f00 */
[----:B------:R-:W-:-:S04]  /*3010*/  IADD3 R20, P0, P1, -R20, R9, R14 ;  /* 0x0000000914147210 */ /* 0x000fc8000791e10e */
[----:B------:R-:W-:-:S04]  /*3020*/  IADD3.X R21, ~R0, R21, R15, P0, P1 ;  /* 0x0000001500157210 */ /* 0x000fc800007e250f */
[----:B0-----:R-:W-:Y:S05]  /*3030*/  CALL.ABS.NOINC R2 ;  /* 0x0000000002007343 */ /* 0x001fea0003c00000 */
[----:B------:R-:W-:Y:S05]  /*3040*/  BRA `(.L_x_42) ;  /* 0x0000007000007947 */ /* 0x000fea0003800000 */
.L_x_69:
[----:B------:R-:W-:-:S06]  /*3050*/  PRMT R2, RZ, 0x5410, R0 ;  /* 0x00005410ff027816 */ /* 0x000fcc0000000000 */
[----:B------:R-:W0:Y:S02]  /*3060*/  F2I.U64.TRUNC R2, R2 ;  /* 0x0000000200027311 */ /* 0x000e24000020d800 */
[----:B0-----:R0:W-:Y:S01]  /*3070*/  STG.E.64 [R16.64], R2 ;  /* 0x0000000210007986 */ /* 0x0011e2000c101b24 */
[----:B------:R-:W-:Y:S05]  /*3080*/  BRA `(.L_x_42) ;  /* 0x0000003000007947 */ /* 0x000fea0003800000 */
.L_x_68:
[----:B------:R-:W-:-:S04]  /*3090*/  PRMT R0, RZ, 0x5410, R0 ;  /* 0x00005410ff007816 */ /* 0x000fc80000000000 */
[----:B------:R-:W0:Y:S02]  /*30a0*/  F2I.FTZ.U32.TRUNC.NTZ R3, R0 ;  /* 0x0000000000037305 */ /* 0x000e24000021f000 */
[----:B0-----:R0:W-:Y:S02]  /*30b0*/  STG.E [R16.64], R3 ;  /* 0x0000000310007986 */ /* 0x0011e4000c101924 */
.L_x_42:
[----:B------:R-:W-:-:S05]  /*30c0*/  IMAD R18, R18, 0x200, R23 ;  /* 0x0000020012127824 */ /* 0x000fca00078e0217 */
[----:B------:R-:W-:Y:S02]  /*30d0*/  IADD3 R19, R18, 0x80, RZ ;  /* 0x0000008012137810 */ /* 0x000fe40007ffe0ff */
.L_x_1:
[----:B------:R-:W-:Y:S05]  /*30e0*/  BSYNC B6 ;  /* 0x0000000000067941 */ /* 0x000fea0003800000 */
.L_x_0:
[----:B------:R-:W-:Y:S01]  /*30f0*/  ISETP.GE.AND P0, PT, R19, c[0x0][0x160], PT ;  /* 0x0000580013007a0c */ /* 0x000fe20003f06270 */
[----:B------:R-:W-:-:S12]  /*3100*/  BSSY B6, `(.L_x_70) ;  /* 0x000060e000067945 */ /* 0x000fd80003800000 */
[----:B------:R-:W-:Y:S05]  /*3110*/  @P0 BRA `(.L_x_71) ;  /* 0x000060c000000947 */ /* 0x000fea0003800000 */
[----:B------:R-:W-:Y:S01]  /*3120*/  ISETP.NE.AND P0, PT, RZ, c[0x0][0x168], PT ;  /* 0x00005a00ff007a0c */ /* 0x000fe20003f05270 */
[----:B0-----:R-:W-:Y:S02]  /*3130*/  IMAD.MOV.U32 R0, RZ, RZ, RZ ;  /* 0x000000ffff007224 */ /* 0x001fe400078e00ff */
[----:B------:R-:W-:-:S10]  /*3140*/  IMAD.MOV.U32 R16, RZ, RZ, RZ ;  /* 0x000000ffff107224 */ /* 0x000fd400078e00ff */
[----:B------:R-:W-:Y:S05]  /*3150*/  @!P0 BRA `(.L_x_72) ;  /* 0x00000e0000008947 */ /* 0x000fea0003800000 */
[----:B------:R-:W-:Y:S02]  /*3160*/  IMAD.MOV.U32 R18, RZ, RZ, RZ ;  /* 0x000000ffff127224 */ /* 0x000fe400078e00ff */
[----:B------:R-:W-:Y:S02]  /*3170*/  IMAD.MOV.U32 R4, RZ, RZ, 0x1 ;  /* 0x00000001ff047424 */ /* 0x000fe400078e00ff */
[----:B------:R-:W-:-:S03]  /*3180*/  IMAD.HI.U32 R2, R19, c[0x0][0x170], R18 ;  /* 0x00005c0013027a27 */ /* 0x000fc600078e0012 */
[----:B------:R-:W-:Y:S02]  /*3190*/  ISETP.NE.AND P0, PT, R4, c[0x0][0x168], PT ;  /* 0x00005a0004007a0c */ /* 0x000fe40003f05270 */
[----:B------:R-:W-:-:S05]  /*31a0*/  SHF.R.U32.HI R3, RZ, c[0x0][0x174], R2 ;  /* 0x00005d00ff037a19 */ /* 0x000fca0000011602 */
[----:B------:R-:W-:-:S04]  /*31b0*/  IMAD.MOV R0, RZ, RZ, -R3 ;  /* 0x000000ffff007224 */ /* 0x000fc800078e0a03 */
[----:B------:R-:W-:-:S04]  /*31c0*/  IMAD R0, R0, c[0x0][0x16c], R19 ;  /* 0x00005b0000007a24 */ /* 0x000fc800078e0213 */
[C---:B------:R-:W-:Y:S02]  /*31d0*/  IMAD R16, R0.reuse, c[0x0][0x298], RZ ;  /* 0x0000a60000107a24 */ /* 0x040fe400078e02ff */
[----:B------:R-:W-:Y:S01]  /*31e0*/  IMAD R0, R0, c[0x0][0x29c], RZ ;  /* 0x0000a70000007a24 */ /* 0x000fe200078e02ff */
[----:B------:R-:W-:Y:S05]  /*31f0*/  @!P0 BRA `(.L_x_72) ;  /* 0x00000d6000008947 */ /* 0x000fea0003800000 */
[----:B------:R-:W-:Y:S02]  /*3200*/  IMAD.MOV.U32 R2, RZ, RZ, RZ ;  /* 0x000000ffff027224 */ /* 0x000fe400078e00ff */
[----:B------:R-:W-:Y:S02]  /*3210*/  IMAD.MOV.U32 R6, RZ, RZ, c[0x0][0x168] ;  /* 0x00005a00ff067624 */ /* 0x000fe400078e00ff */
[----:B------:R-:W-:-:S03]  /*3220*/  IMAD.HI.U32 R4, R3, c[0x0][0x17c], R2 ;  /* 0x00005f0003047a27 */ /* 0x000fc600078e0002 */
[----:B------:R-:W-:Y:S02]  /*3230*/  ISETP.NE.AND P0, PT, R6, 0x2, PT ;  /* 0x000000020600780c */ /* 0x000fe40003f05270 */
        /* <DEDUP_REMOVED lines=210> */
.L_x_72:
        /* <DEDUP_REMOVED lines=20> */
.L_x_76:
[----:B------:R-:W2:Y:S02]  /*40a0*/  LDG.E.U8 R2, [R2.64] ;  /* 0x0000002402027981 */ /* 0x000ea4000c1e1100 */
[----:B--2---:R-:W0:Y:S02]  /*40b0*/  I2F.U16 R0, R2 ;  /* 0x0000000200007306 */ /* 0x004e240000101000 */
[----:B0-----:R-:W-:Y:S01]  /*40c0*/  F2FP.BF16.PACK_AB R0, RZ, R0 ;  /* 0x00000000ff00723e */ /* 0x001fe200000010ff */
[----:B------:R-:W-:Y:S05]  /*40d0*/  BRA `(.L_x_78) ;  /* 0x00000e3000007947 */ /* 0x000fea0003800000 */
.L_x_75:
        /* <DEDUP_REMOVED lines=10> */
.L_x_80:
[----:B------:R-:W2:Y:S02]  /*4180*/  LDG.E R2, [R2.64] ;  /* 0x0000002402027981 */ /* 0x000ea4000c1e1900 */
[----:B--2---:R-:W0:Y:S02]  /*4190*/  I2F R0, R2 ;  /* 0x0000000200007306 */ /* 0x004e240000201400 */
[----:B0-----:R-:W-:Y:S01]  /*41a0*/  F2FP.BF16.PACK_AB R0, RZ, R0 ;  /* 0x00000000ff00723e */ /* 0x001fe200000010ff */
[----:B------:R-:W-:Y:S05]  /*41b0*/  BRA `(.L_x_78) ;  /* 0x00000d5000007947 */ /* 0x000fea0003800000 */
.L_x_79:
[----:B------:R-:W2:Y:S02]  /*41c0*/  LDG.E.U16 R2, [R2.64] ;  /* 0x0000002402027981 */ /* 0x000ea4000c1e1500 */
[----:B--2---:R-:W0:Y:S02]  /*41d0*/  I2F.S16 R0, R2 ;  /* 0x0000000200007306 */ /* 0x004e240000101400 */
[----:B0-----:R-:W-:Y:S01]  /*41e0*/  F2FP.BF16.PACK_AB R0, RZ, R0 ;  /* 0x00000000ff00723e */ /* 0x001fe200000010ff */
[----:B------:R-:W-:Y:S05]  /*41f0*/  BRA `(.L_x_78) ;  /* 0x00000d1000007947 */ /* 0x000fea0003800000 */
.L_x_74:
        /* <DEDUP_REMOVED lines=9> */
.L_x_82:
[----:B------:R-:W2:Y:S02]  /*4290*/  LDG.E.U16 R0, [R2.64] ;  /* 0x0000002402007981 */ /* 0x000ea4000c1e1500 */
[----:B--2---:R-:W-:-:S05]  /*42a0*/  HADD2.F32 R0, -RZ, R0.H0_H0 ;  /* 0x20000000ff007230 */ /* 0x004fca0000004100 */
[----:B------:R-:W-:Y:S01]  /*42b0*/  F2FP.BF16.PACK_AB R0, RZ, R0 ;  /* 0x00000000ff00723e */ /* 0x000fe200000010ff */
[----:B------:R-:W-:Y:S05]  /*42c0*/  BRA `(.L_x_78) ;  /* 0x00000c4000007947 */ /* 0x000fea0003800000 */
.L_x_81:
        /* <DEDUP_REMOVED lines=9> */
.L_x_84:
[----:B------:R-:W2:Y:S02]  /*4360*/  LDG.E.U16 R2, [R2.64] ;  /* 0x0000002402027981 */ /* 0x000ea4000c1e1500 */
[----:B--2---:R-:W-:-:S05]  /*4370*/  HADD2.F32 R0, -RZ, R2.H0_H0 ;  /* 0x20000002ff007230 */ /* 0x004fca0000004100 */
[----:B------:R-:W-:Y:S01]  /*4380*/  F2FP.BF16.PACK_AB R0, RZ, R0 ;  /* 0x00000000ff00723e */ /* 0x000fe200000010ff */
[----:B------:R-:W-:Y:S05]  /*4390*/  BRA `(.L_x_78) ;  /* 0x00000b7000007947 */ /* 0x000fea0003800000 */
.L_x_83:
[----:B------:R-:W2:Y:S02]  /*43a0*/  LDG.E.64 R2, [R2.64] ;  /* 0x0000002402027981 */ /* 0x000ea4000c1e1b00 */
[----:B--2---:R-:W0:Y:S01]  /*43b0*/  F2F.F32.F64 R0, R2 ;  /* 0x0000000200007310 */ /* 0x004e220000301000 */
[----:B------:R-:W0:-:S14]  /*43c0*/  DSETP.GEU.AND P0, PT, |R2|, c[0x2][0x0], PT ;  /* 0x008000000200762a */ /* 0x000e1c0003f0e200 */
[----:B0-----:R-:W-:-:S05]  /*43d0*/  @!P0 FMUL R0, R0, 1.175494350822287508e-38 ;  /* 0x0080000000008820 */ /* 0x001fca0000400000 */
[----:B------:R-:W-:Y:S01]  /*43e0*/  F2FP.BF16.PACK_AB R0, RZ, R0 ;  /* 0x00000000ff00723e */ /* 0x000fe200000010ff */
[----:B------:R-:W-:Y:S05]  /*43f0*/  BRA `(.L_x_78) ;  /* 0x00000b1000007947 */ /* 0x000fea0003800000 */
.L_x_73:
        /* <DEDUP_REMOVED lines=13> */
.L_x_87:
[----:B------:R-:W2:Y:S02]  /*44d0*/  LDG.E.64 R2, [R2.64] ;  /* 0x0000002402027981 */ /* 0x000ea4000c1e1b00 */
[----:B--2---:R-:W0:Y:S01]  /*44e0*/  F2F.F32.F64 R0, R2 ;  /* 0x0000000200007310 */ /* 0x004e220000301000 */
[----:B------:R-:W0:-:S14]  /*44f0*/  DSETP.GEU.AND P0, PT, |R2|, c[0x2][0x0], PT ;  /* 0x008000000200762a */ /* 0x000e1c0003f0e200 */
[----:B0-----:R-:W-:-:S05]  /*4500*/  @!P0 FMUL R0, R0, 1.175494350822287508e-38 ;  /* 0x0080000000008820 */ /* 0x001fca0000400000 */
[----:B------:R-:W-:Y:S01]  /*4510*/  F2FP.BF16.PACK_AB R0, RZ, R0 ;  /* 0x00000000ff00723e */ /* 0x000fe200000010ff */
[----:B------:R-:W-:Y:S05]  /*4520*/  BRA `(.L_x_78) ;  /* 0x000009e000007947 */ /* 0x000fea0003800000 */
.L_x_86:
        /* <DEDUP_REMOVED lines=28> */
.L_x_89:
        /* <DEDUP_REMOVED lines=15> */
.L_x_88:
[----:B------:R0:W5:Y:S01]  /*47e0*/  LDG.E.U16 R0, [R2.64] ;  /* 0x0000002402007981 */ /* 0x000162000c1e1500 */
[----:B------:R-:W-:Y:S05]  /*47f0*/  BRA `(.L_x_78) ;  /* 0x0000071000007947 */ /* 0x000fea0003800000 */
.L_x_85:
        /* <DEDUP_REMOVED lines=12> */
.L_x_92:
        /* <DEDUP_REMOVED lines=21> */
.L_x_96:
[----:B------:R-:W-:Y:S05]  /*4a10*/  BSYNC B1 ;  /* 0x0000000000017941 */ /* 0x000fea0003800000 */
.L_x_95:
[----:B------:R-:W-:Y:S01]  /*4a20*/  LEA R3, R0, 0x3b800000, 0x17 ;  /* 0x3b80000000037811 */ /* 0x000fe200078eb8ff */
[----:B------:R-:W-:-:S05]  /*4a30*/  IMAD.SHL.U32 R0, R2, 0x100000, RZ ;  /* 0x0010000002007824 */ /* 0x000fca00078e00ff */
[----:B------:R-:W-:Y:S02]  /*4a40*/  LOP3.LUT R0, R3, R0, R4, 0xfe, !PT ;  /* 0x0000000003007212 */ /* 0x000fe400078efe04 */
.L_x_94:
[----:B------:R-:W-:Y:S05]  /*4a50*/  BSYNC B0 ;  /* 0x0000000000007941 */ /* 0x000fea0003800000 */
.L_x_93:
[----:B------:R-:W-:Y:S01]  /*4a60*/  F2FP.BF16.PACK_AB R0, RZ, R0 ;  /* 0x00000000ff00723e */ /* 0x000fe200000010ff */
[----:B------:R-:W-:Y:S05]  /*4a70*/  BRA `(.L_x_78) ;  /* 0x0000049000007947 */ /* 0x000fea0003800000 */
.L_x_91:
        /* <DEDUP_REMOVED lines=21> */
.L_x_100:
[----:B------:R-:W-:Y:S05]  /*4bd0*/  BSYNC B1 ;  /* 0x0000000000017941 */ /* 0x000fea0003800000 */
.L_x_99:
[----:B------:R-:W-:Y:S01]  /*4be0*/  LEA R3, R0, 0x37800000, 0x17 ;  /* 0x3780000000037811 */ /* 0x000fe200078eb8ff */
[----:B------:R-:W-:-:S05]  /*4bf0*/  IMAD.SHL.U32 R0, R2, 0x200000, RZ ;  /* 0x0020000002007824 */ /* 0x000fca00078e00ff */
[----:B------:R-:W-:Y:S02]  /*4c00*/  LOP3.LUT R0, R3, R0, R4, 0xfe, !PT ;  /* 0x0000000003007212 */ /* 0x000fe400078efe04 */
.L_x_98:
[----:B------:R-:W-:Y:S05]  /*4c10*/  BSYNC B0 ;  /* 0x0000000000007941 */ /* 0x000fea0003800000 */
.L_x_97:
[----:B------:R-:W-:Y:S01]  /*4c20*/  F2FP.BF16.PACK_AB R0, RZ, R0 ;  /* 0x00000000ff00723e */ /* 0x000fe200000010ff */
[----:B------:R-:W-:Y:S05]  /*4c30*/  BRA `(.L_x_78) ;  /* 0x000002d000007947 */ /* 0x000fea0003800000 */
.L_x_90:
        /* <DEDUP_REMOVED lines=14> */
.L_x_104:
[----:B------:R-:W-:Y:S05]  /*4d20*/  BSYNC B0 ;  /* 0x0000000000007941 */ /* 0x000fea0003800000 */
.L_x_103:
[----:B------:R-:W-:Y:S01]  /*4d30*/  F2FP.BF16.PACK_AB R0, RZ, R0 ;  /* 0x00000000ff00723e */ /* 0x000fe200000010ff */
[----:B------:R-:W-:Y:S05]  /*4d40*/  BRA `(.L_x_78) ;  /* 0x000001c000007947 */ /* 0x000fea0003800000 */
.L_x_77:
        /* <DEDUP_REMOVED lines=21> */
.L_x_102:
[----:B------:R-:W2:Y:S02]  /*4ea0*/  LDG.E.64 R2, [R2.64] ;  /* 0x0000002402027981 */ /* 0x000ea4000c1e1b00 */
[----:B--2---:R-:W0:Y:S02]  /*4eb0*/  I2F.U64 R0, R2 ;  /* 0x0000000200007312 */ /* 0x004e240000301000 */
[----:B0-----:R-:W-:Y:S01]  /*4ec0*/  F2FP.BF16.PACK_AB R0, RZ, R0 ;  /* 0x00000000ff00723e */ /* 0x001fe200000010ff */
[----:B------:R-:W-:Y:S05]  /*4ed0*/  BRA `(.L_x_78) ;  /* 0x0000003000007947 */ /* 0x000fea0003800000 */
.L_x_101:
[----:B------:R-:W2:Y:S02]  /*4ee0*/  LDG.E R2, [R2.64] ;  /* 0x0000002402027981 */ /* 0x000ea4000c1e1900 */
[----:B--2---:R-:W0:Y:S02]  /*4ef0*/  I2F.U32 R0, R2 ;  /* 0x0000000200007306 */ /* 0x004e240000201000 */
[----:B0-----:R-:W-:-:S06]  /*4f00*/  F2FP.BF16.PACK_AB R0, RZ, R0 ;  /* 0x00000000ff00723e */ /* 0x001fcc00000010ff */
.L_x_78:
        /* <DEDUP_REMOVED lines=40> */
.L_x_106:
[----:B-1----:R-:W-:Y:S05]  /*5190*/  BSYNC B0 ;  /* 0x0000000000007941 */ /* 0x002fea0003800000 */
.L_x_105:
        /* <DEDUP_REMOVED lines=20> */
.L_x_110:
[----:B------:R-:W-:-:S06]  /*52e0*/  PRMT R3, RZ, 0x5410, R0 ;  /* 0x00005410ff037816 */ /* 0x000fcc0000000000 */
[----:B------:R-:W0:Y:S02]  /*52f0*/  F2I.S64.TRUNC R2, R3 ;  /* 0x0000000300027311 */ /* 0x000e24000020d900 */
[----:B0-----:R0:W-:Y:S01]  /*5300*/  STG.E.U8 [R16.64], R2 ;  /* 0x0000000210007986 */ /* 0x0011e2000c101124 */
[----:B------:R-:W-:Y:S05]  /*5310*/  BRA `(.L_x_112) ;  /* 0x00000e4000007947 */ /* 0x000fea0003800000 */
.L_x_109:
        /* <DEDUP_REMOVED lines=10> */
.L_x_114:
[----:B------:R-:W-:-:S04]  /*53c0*/  PRMT R0, RZ, 0x5410, R0 ;  /* 0x00005410ff007816 */ /* 0x000fc80000000000 */
[----:B------:R-:W0:Y:S02]  /*53d0*/  F2I.FTZ.TRUNC.NTZ R3, R0 ;  /* 0x0000000000037305 */ /* 0x000e24000021f100 */
[----:B0-----:R0:W-:Y:S01]  /*53e0*/  STG.E [R16.64], R3 ;  /* 0x0000000310007986 */ /* 0x0011e2000c101924 */
[----:B------:R-:W-:Y:S05]  /*53f0*/  BRA `(.L_x_112) ;  /* 0x00000d6000007947 */ /* 0x000fea0003800000 */
.L_x_113:
[----:B------:R-:W-:-:S04]  /*5400*/  PRMT R0, RZ, 0x5410, R0 ;  /* 0x00005410ff007816 */ /* 0x000fc80000000000 */
[----:B------:R-:W0:Y:S02]  /*5410*/  F2I.FTZ.TRUNC.NTZ R3, R0 ;  /* 0x0000000000037305 */ /* 0x000e24000021f100 */
[----:B0-----:R0:W-:Y:S01]  /*5420*/  STG.E.U16 [R16.64], R3 ;  /* 0x0000000310007986 */ /* 0x0011e2000c101524 */
[----:B------:R-:W-:Y:S05]  /*5430*/  BRA `(.L_x_112) ;  /* 0x00000d2000007947 */ /* 0x000fea0003800000 */
.L_x_108:
        /* <DEDUP_REMOVED lines=9> */
.L_x_116:
[----:B------:R-:W-:-:S04]  /*54d0*/  PRMT R0, RZ, 0x5410, R0 ;  /* 0x00005410ff007816 */ /* 0x000fc80000000000 */
[----:B------:R-:W-:-:S05]  /*54e0*/  F2FP.PACK_AB R0, RZ, R0 ;  /* 0x00000000ff00723e */ /* 0x000fca00000000ff */
[----:B------:R0:W-:Y:S01]  /*54f0*/  STG.E.U16 [R16.64], R0 ;  /* 0x0000000010007986 */ /* 0x0001e2000c101524 */
[----:B------:R-:W-:Y:S05]  /*5500*/  BRA `(.L_x_112) ;  /* 0x00000c5000007947 */ /* 0x000fea0003800000 */
.L_x_115:
        /* <DEDUP_REMOVED lines=10> */
.L_x_118:
[----:B------:R-:W-:-:S04]  /*55b0*/  PRMT R0, RZ, 0x5410, R0 ;  /* 0x00005410ff007816 */ /* 0x000fc80000000000 */
[----:B------:R-:W-:-:S04]  /*55c0*/  F2FP.PACK_AB R3, RZ, R0 ;  /* 0x00000000ff03723e */ /* 0x000fc800000000ff */
[----:B------:R-:W-:-:S05]  /*55d0*/  PRMT R3, R3, 0x5410, RZ ;  /* 0x0000541003037816 */ /* 0x000fca00000000ff */
[----:B------:R0:W-:Y:S01]  /*55e0*/  STG.E [R16.64], R3 ;  /* 0x0000000310007986 */ /* 0x0001e2000c101924 */
[----:B------:R-:W-:Y:S05]  /*55f0*/  BRA `(.L_x_112) ;  /* 0x00000b6000007947 */ /* 0x000fea0003800000 */
.L_x_117:
[----:B------:R-:W-:-:S05]  /*5600*/  PRMT R2, RZ, 0x5410, R0 ;  /* 0x00005410ff027816 */ /* 0x000fca0000000000 */
[----:B------:R-:W-:-:S06]  /*5610*/  FMUL.FTZ R2, R2, 1 ;  /* 0x3f80000002027820 */ /* 0x000fcc0000410000 */
[----:B------:R-:W0:Y:S02]  /*5620*/  F2F.F64.F32 R2, R2 ;  /* 0x0000000200027310 */ /* 0x000e240000201800 */
[----:B0-----:R0:W-:Y:S01]  /*5630*/  STG.E.64 [R16.64], R2 ;  /* 0x0000000210007986 */ /* 0x0011e2000c101b24 */
[----:B------:R-:W-:Y:S05]  /*5640*/  BRA `(.L_x_112) ;  /* 0x00000b1000007947 */ /* 0x000fea0003800000 */
.L_x_107:
        /* <DEDUP_REMOVED lines=13> */
.L_x_121:
[----:B------:R-:W-:Y:S01]  /*5720*/  PRMT R0, RZ, 0x5410, R0 ;  /* 0x00005410ff007816 */ /* 0x000fe20000000000 */
[----:B------:R-:W-:-:S04]  /*5730*/  CS2R R6, SRZ ;  /* 0x0000000000067805 */ /* 0x000fc8000001ff00 */
[----:B------:R-:W-:-:S04]  /*5740*/  FMUL.FTZ R0, R0, 1 ;  /* 0x3f80000000007820 */ /* 0x000fc80000410000 */
[----:B------:R-:W0:Y:S02]  /*5750*/  F2F.F64.F32 R4, R0 ;  /* 0x0000000000047310 */ /* 0x000e240000201800 */
[----:B0-----:R0:W-:Y:S01]  /*5760*/  STG.E.128 [R16.64], R4 ;  /* 0x0000000410007986 */ /* 0x0011e2000c101d24 */
[----:B------:R-:W-:Y:S05]  /*5770*/  BRA `(.L_x_112) ;  /* 0x000009e000007947 */ /* 0x000fea0003800000 */
.L_x_120:
        /* <DEDUP_REMOVED lines=21> */
.L_x_125:
[----:B------:R-:W-:Y:S05]  /*58d0*/  BSYNC B0 ;  /* 0x0000000000007941 */ /* 0x000fea0003800000 */
.L_x_124:
[----:B------:R-:W-:-:S05]  /*58e0*/  LOP3.LUT R3, R0, R3, RZ, 0xfc, !PT ;  /* 0x0000000300037212 */ /* 0x000fca00078efcff */
[----:B------:R0:W-:Y:S01]  /*58f0*/  STG.E.U8 [R16.64], R3 ;  /* 0x0000000310007986 */ /* 0x0001e2000c101124 */
[----:B------:R-:W-:Y:S05]  /*5900*/  BRA `(.L_x_112) ;  /* 0x0000085000007947 */ /* 0x000fea0003800000 */
.L_x_123:
        /* <DEDUP_REMOVED lines=13> */
.L_x_127:
[----:B------:R-:W-:Y:S01]  /*59e0*/  IMAD.MOV.U32 R0, RZ, RZ, 0x7f ;  /* 0x0000007fff007424 */ /* 0x000fe200078e00ff */
[----:B------:R-:W-:-:S04]  /*59f0*/  ISETP.GT.U32.AND P0, PT, R2, 0x7f800000, PT ;  /* 0x7f8000000200780c */ /* 0x000fc80003f04070 */
[----:B------:R-:W-:-:S04]  /*5a00*/  SEL R0, R0, 0x7c, P0 ;  /* 0x0000007c00007807 */ /* 0x000fc80000000000 */
.L_x_128:
[----:B------:R-:W-:Y:S05]  /*5a10*/  BSYNC B0 ;  /* 0x0000000000007941 */ /* 0x000fea0003800000 */
.L_x_126:
[----:B------:R-:W-:-:S04]  /*5a20*/  LOP3.LUT R2, R3, 0x80000000, RZ, 0xc0, !PT ;  /* 0x8000000003027812 */ /* 0x000fc800078ec0ff */
[----:B------:R-:W-:-:S04]  /*5a30*/  SHF.R.U32.HI R3, RZ, 0x18, R2 ;  /* 0x00000018ff037819 */ /* 0x000fc80000011602 */
[----:B------:R-:W-:-:S05]  /*5a40*/  LOP3.LUT R3, R0, R3, RZ, 0xfc, !PT ;  /* 0x0000000300037212 */ /* 0x000fca00078efcff */
[----:B------:R0:W-:Y:S01]  /*5a50*/  STG.E.U8 [R16.64], R3 ;  /* 0x0000000310007986 */ /* 0x0001e2000c101124 */
[----:B------:R-:W-:Y:S05]  /*5a60*/  BRA `(.L_x_112) ;  /* 0x000006f000007947 */ /* 0x000fea0003800000 */
.L_x_122:
[----:B------:R0:W-:Y:S01]  /*5a70*/  STG.E.U16 [R16.64], R0 ;  /* 0x0000000010007986 */ /* 0x0001e2000c101524 */
[----:B------:R-:W-:Y:S05]  /*5a80*/  BRA `(.L_x_112) ;  /* 0x000006d000007947 */ /* 0x000fea0003800000 */
.L_x_119:
        /* <DEDUP_REMOVED lines=12> */
.L_x_131:
        /* <DEDUP_REMOVED lines=17> */
.L_x_134:
[----:B------:R-:W-:-:S04]  /*5c60*/  LOP3.LUT R2, R3, 0x80000000, RZ, 0xc0, !PT ;  /* 0x8000000003027812 */ /* 0x000fc800078ec0ff */
[----:B------:R-:W-:-:S04]  /*5c70*/  SHF.R.U32.HI R3, RZ, 0x18, R2 ;  /* 0x00000018ff037819 */ /* 0x000fc80000011602 */
[----:B------:R-:W-:-:S04]  /*5c80*/  LOP3.LUT R0, R0, R3, RZ, 0xfc, !PT ;  /* 0x0000000300007212 */ /* 0x000fc800078efcff */
[----:B------:R-:W-:Y:S02]  /*5c90*/  PRMT R8, R0, 0x7610, R8 ;  /* 0x0000761000087816 */ /* 0x000fe40000000008 */
.L_x_133:
[----:B------:R-:W-:Y:S05]  /*5ca0*/  BSYNC B0 ;  /* 0x0000000000007941 */ /* 0x000fea0003800000 */
.L_x_132:
[----:B------:R0:W-:Y:S01]  /*5cb0*/  STG.E.U8 [R16.64], R8 ;  /* 0x0000000810007986 */ /* 0x0001e2000c101124 */
[----:B------:R-:W-:Y:S05]  /*5cc0*/  BRA `(.L_x_112) ;  /* 0x0000049000007947 */ /* 0x000fea0003800000 */
.L_x_130:
        /* <DEDUP_REMOVED lines=17> */
.L_x_137:
[----:B------:R-:W-:-:S04]  /*5de0*/  LOP3.LUT R2, R3, 0x80000000, RZ, 0xc0, !PT ;  /* 0x8000000003027812 */ /* 0x000fc800078ec0ff */
[----:B------:R-:W-:-:S04]  /*5df0*/  SHF.R.U32.HI R3, RZ, 0x18, R2 ;  /* 0x00000018ff037819 */ /* 0x000fc80000011602 */
[----:B------:R-:W-:-:S04]  /*5e00*/  LOP3.LUT R0, R0, R3, RZ, 0xfc, !PT ;  /* 0x0000000300007212 */ /* 0x000fc800078efcff */
[----:B------:R-:W-:Y:S02]  /*5e10*/  PRMT R8, R0, 0x7610, R8 ;  /* 0x0000761000087816 */ /* 0x000fe40000000008 */
.L_x_136:
[----:B------:R-:W-:Y:S05]  /*5e20*/  BSYNC B0 ;  /* 0x0000000000007941 */ /* 0x000fea0003800000 */
.L_x_135:
[----:B------:R0:W-:Y:S01]  /*5e30*/  STG.E.U8 [R16.64], R8 ;  /* 0x0000000810007986 */ /* 0x0001e2000c101124 */
[----:B------:R-:W-:Y:S05]  /*5e40*/  BRA `(.L_x_112) ;  /* 0x0000031000007947 */ /* 0x000fea0003800000 */
.L_x_129:
        /* <DEDUP_REMOVED lines=22> */
.L_x_111:
        /* <DEDUP_REMOVED lines=20> */
.L_x_139:
[----:B------:R-:W-:-:S06]  /*60f0*/  PRMT R2, RZ, 0x5410, R0 ;  /* 0x00005410ff027816 */ /* 0x000fcc0000000000 */
[----:B------:R-:W0:Y:S02]  /*6100*/  F2I.U64.TRUNC R2, R2 ;  /* 0x0000000200027311 */ /* 0x000e24000020d800 */
[----:B0-----:R0:W-:Y:S01]  /*6110*/  STG.E.64 [R16.64], R2 ;  /* 0x0000000210007986 */ /* 0x0011e2000c101b24 */
[----:B------:R-:W-:Y:S05]  /*6120*/  BRA `(.L_x_112) ;  /* 0x0000003000007947 */ /* 0x000fea0003800000 */
.L_x_138:
[----:B------:R-:W-:-:S04]  /*6130*/  PRMT R0, RZ, 0x5410, R0 ;  /* 0x00005410ff007816 */ /* 0x000fc80000000000 */
[----:B------:R-:W0:Y:S02]  /*6140*/  F2I.FTZ.U32.TRUNC.NTZ R3, R0 ;  /* 0x0000000000037305 */ /* 0x000e24000021f000 */
[----:B0-----:R0:W-:Y:S02]  /*6150*/  STG.E [R16.64], R3 ;  /* 0x0000000310007986 */ /* 0x0011e4000c101924 */
.L_x_112:
[----:B------:R-:W-:-:S04]  /*6160*/  IADD3 R19, R19, 0x80, RZ ;  /* 0x0000008013137810 */ /* 0x000fc80007ffe0ff */
[----:B------:R-:W-:-:S13]  /*6170*/  ISETP.GE.AND P0, PT, R19, c[0x0][0x160], PT ;  /* 0x0000580013007a0c */ /* 0x000fda0003f06270 */
        /* <DEDUP_REMOVED lines=229> */
.L_x_140:
        /* <DEDUP_REMOVED lines=20> */
.L_x_144:
[----:B------:R-:W2:Y:S02]  /*7110*/  LDG.E.U8 R2, [R2.64] ;  /* 0x0000002402027981 */ /* 0x000ea4000c1e1100 */
[----:B--2---:R-:W0:Y:S02]  /*7120*/  I2F.U16 R0, R2 ;  /* 0x0000000200007306 */ /* 0x004e240000101000 */
[----:B0-----:R-:W-:Y:S01]  /*7130*/  F2FP.BF16.PACK_AB R0, RZ, R0 ;  /* 0x00000000ff00723e */ /* 0x001fe200000010ff */
[----:B------:R-:W-:Y:S05]  /*7140*/  BRA `(.L_x_146) ;  /* 0x00000e3000007947 */ /* 0x000fea0003800000 */
.L_x_143:
        /* <DEDUP_REMOVED lines=10> */
.L_x_148:
[----:B------:R-:W2:Y:S02]  /*71f0*/  LDG.E R2, [R2.64] ;  /* 0x0000002402027981 */ /* 0x000ea4000c1e1900 */
[----:B--2---:R-:W0:Y:S02]  /*7200*/  I2F R0, R2 ;  /* 0x0000000200007306 */ /* 0x004e240000201400 */
[----:B0-----:R-:W-:Y:S01]  /*7210*/  F2FP.BF16.PACK_AB R0, RZ, R0 ;  /* 0x00000000ff00723e */ /* 0x001fe200000010ff */
[----:B------:R-:W-:Y:S05]  /*7220*/  BRA `(.L_x_146) ;  /* 0x00000d5000007947 */ /* 0x000fea0003800000 */
.L_x_147:
[----:B------:R-:W2:Y:S02]  /*7230*/  LDG.E.U16 R2, [R2.64] ;  /* 0x0000002402027981 */ /* 0x000ea4000c1e1500 */
[----:B--2---:R-:W0:Y:S02]  /*7240*/  I2F.S16 R0, R2 ;  /* 0x0000000200007306 */ /* 0x004e240000101400 */
[----:B0-----:R-:W-:Y:S01]  /*7250*/  F2FP.BF16.PACK_AB R0, RZ, R0 ;  /* 0x00000000ff00723e */ /* 0x001fe200000010ff */
[----:B------:R-:W-:Y:S05]  /*7260*/  BRA `(.L_x_146) ;  /* 0x00000d1000007947 */ /* 0x000fea0003800000 */
.L_x_142:
        /* <DEDUP_REMOVED lines=9> */
.L_x_150:
[----:B------:R-:W2:Y:S02]  /*7300*/  LDG.E.U16 R0, [R2.64] ;  /* 0x0000002402007981 */ /* 0x000ea4000c1e1500 */
[----:B--2---:R-:W-:-:S05]  /*7310*/  HADD2.F32 R0, -RZ, R0.H0_H0 ;  /* 0x20000000ff007230 */ /* 0x004fca0000004100 */
[----:B------:R-:W-:Y:S01]  /*7320*/  F2FP.BF16.PACK_AB R0, RZ, R0 ;  /* 0x00000000ff00723e */ /* 0x000fe200000010ff */
[----:B------:R-:W-:Y:S05]  /*7330*/  BRA `(.L_x_146) ;  /* 0x00000c4000007947 */ /* 0x000fea0003800000 */
.L_x_149:
        /* <DEDUP_REMOVED lines=9> */
.L_x_152:
[----:B------:R-:W2:Y:S02]  /*73d0*/  LDG.E.U16 R2, [R2.64] ;  /* 0x0000002402027981 */ /* 0x000ea4000c1e1500 */
[----:B--2---:R-:W-:-:S05]  /*73e0*/  HADD2.F32 R0, -RZ, R2.H0_H0 ;  /* 0x20000002ff007230 */ /* 0x004fca0000004100 */
[----:B------:R-:W-:Y:S01]  /*73f0*/  F2FP.BF16.PACK_AB R0, RZ, R0 ;  /* 0x00000000ff00723e */ /* 0x000fe200000010ff */
[----:B------:R-:W-:Y:S05]  /*7400*/  BRA `(.L_x_146) ;  /* 0x00000b7000007947 */ /* 0x000fea0003800000 */
.L_x_151:
[----:B------:R-:W2:Y:S02]  /*7410*/  LDG.E.64 R2, [R2.64] ;  /* 0x0000002402027981 */ /* 0x000ea4000c1e1b00 */
[----:B--2---:R-:W0:Y:S01]  /*7420*/  F2F.F32.F64 R0, R2 ;  /* 0x0000000200007310 */ /* 0x004e220000301000 */
[----:B------:R-:W0:-:S14]  /*7430*/  DSETP.GEU.AND P0, PT, |R2|, c[0x2][0x0], PT ;  /* 0x008000000200762a */ /* 0x000e1c0003f0e200 */
[----:B0-----:R-:W-:-:S05]  /*7440*/  @!P0 FMUL R0, R0, 1.175494350822287508e-38 ;  /* 0x0080000000008820 */ /* 0x001fca0000400000 */
[----:B------:R-:W-:Y:S01]  /*7450*/  F2FP.BF16.PACK_AB R0, RZ, R0 ;  /* 0x00000000ff00723e */ /* 0x000fe200000010ff */
[----:B------:R-:W-:Y:S05]  /*7460*/  BRA `(.L_x_146) ;  /* 0x00000b1000007947 */ /* 0x000fea0003800000 */
.L_x_141:
        /* <DEDUP_REMOVED lines=13> */
.L_x_155:
[----:B------:R-:W2:Y:S02]  /*7540*/  LDG.E.64 R2, [R2.64] ;  /* 0x0000002402027981 */ /* 0x000ea4000c1e1b00 */
[----:B--2---:R-:W0:Y:S01]  /*7550*/  F2F.F32.F64 R0, R2 ;  /* 0x0000000200007310 */ /* 0x004e220000301000 */
[----:B------:R-:W0:-:S14]  /*7560*/  DSETP.GEU.AND P0, PT, |R2|, c[0x2][0x0], PT ;  /* 0x008000000200762a */ /* 0x000e1c0003f0e200 */
[----:B0-----:R-:W-:-:S05]  /*7570*/  @!P0 FMUL R0, R0, 1.175494350822287508e-38 ;  /* 0x0080000000008820 */ /* 0x001fca0000400000 */
[----:B------:R-:W-:Y:S01]  /*7580*/  F2FP.BF16.PACK_AB R0, RZ, R0 ;  /* 0x00000000ff00723e */ /* 0x000fe200000010ff */
[----:B------:R-:W-:Y:S05]  /*7590*/  BRA `(.L_x_146) ;  /* 0x000009e000007947 */ /* 0x000fea0003800000 */
.L_x_154:
        /* <DEDUP_REMOVED lines=28> */
.L_x_157:
        /* <DEDUP_REMOVED lines=15> */
.L_x_156:
[----:B------:R0:W5:Y:S01]  /*7850*/  LDG.E.U16 R0, [R2.64] ;  /* 0x0000002402007981 */ /* 0x000162000c1e1500 */
[----:B------:R-:W-:Y:S05]  /*7860*/  BRA `(.L_x_146) ;  /* 0x0000071000007947 */ /* 0x000fea0003800000 */
.L_x_153:
        /* <DEDUP_REMOVED lines=12> */
.L_x_160:
        /* <DEDUP_REMOVED lines=21> */
.L_x_164:
[----:B------:R-:W-:Y:S05]  /*7a80*/  BSYNC B1 ;  /* 0x0000000000017941 */ /* 0x000fea0003800000 */
.L_x_163:
[----:B------:R-:W-:Y:S01]  /*7a90*/  LEA R3, R0, 0x3b800000, 0x17 ;  /* 0x3b80000000037811 */ /* 0x000fe200078eb8ff */
[----:B------:R-:W-:-:S05]  /*7aa0*/  IMAD.SHL.U32 R0, R2, 0x100000, RZ ;  /* 0x0010000002007824 */ /* 0x000fca00078e00ff */
[----:B------:R-:W-:Y:S02]  /*7ab0*/  LOP3.LUT R0, R3, R0, R4, 0xfe, !PT ;  /* 0x0000000003007212 */ /* 0x000fe400078efe04 */
.L_x_162:
[----:B------:R-:W-:Y:S05]  /*7ac0*/  BSYNC B0 ;  /* 0x0000000000007941 */ /* 0x000fea0003800000 */
.L_x_161:
[----:B------:R-:W-:Y:S01]  /*7ad0*/  F2FP.BF16.PACK_AB R0, RZ, R0 ;  /* 0x00000000ff00723e */ /* 0x000fe200000010ff */
[----:B------:R-:W-:Y:S05]  /*7ae0*/  BRA `(.L_x_146) ;  /* 0x0000049000007947 */ /* 0x000fea0003800000 */
.L_x_159:
        /* <DEDUP_REMOVED lines=21> */
.L_x_168:
[----:B------:R-:W-:Y:S05]  /*7c40*/  BSYNC B1 ;  /* 0x0000000000017941 */ /* 0x000fea0003800000 */
.L_x_167:
[----:B------:R-:W-:Y:S01]  /*7c50*/  LEA R3, R0, 0x37800000, 0x17 ;  /* 0x3780000000037811 */ /* 0x000fe200078eb8ff */
[----:B------:R-:W-:-:S05]  /*7c60*/  IMAD.SHL.U32 R0, R2, 0x200000, RZ ;  /* 0x0020000002007824 */ /* 0x000fca00078e00ff */
[----:B------:R-:W-:Y:S02]  /*7c70*/  LOP3.LUT R0, R3, R0, R4, 0xfe, !PT ;  /* 0x0000000003007212 */ /* 0x000fe400078efe04 */
.L_x_166:
[----:B------:R-:W-:Y:S05]  /*7c80*/  BSYNC B0 ;  /* 0x0000000000007941 */ /* 0x000fea0003800000 */
.L_x_165:
[----:B------:R-:W-:Y:S01]  /*7c90*/  F2FP.BF16.PACK_AB R0, RZ, R0 ;  /* 0x00000000ff00723e */ /* 0x000fe200000010ff */
[----:B------:R-:W-:Y:S05]  /*7ca0*/  BRA `(.L_x_146) ;  /* 0x000002d000007947 */ /* 0x000fea0003800000 */
.L_x_158:
        /* <DEDUP_REMOVED lines=14> */
.L_x_172:
[----:B------:R-:W-:Y:S05]  /*7d90*/  BSYNC B0 ;  /* 0x0000000000007941 */ /* 0x000fea0003800000 */
.L_x_171:
[----:B------:R-:W-:Y:S01]  /*7da0*/  F2FP.BF16.PACK_AB R0, RZ, R0 ;  /* 0x00000000ff00723e */ /* 0x000fe200000010ff */
[----:B------:R-:W-:Y:S05]  /*7db0*/  BRA `(.L_x_146) ;  /* 0x000001c000007947 */ /* 0x000fea0003800000 */
.L_x_145:
        /* <DEDUP_REMOVED lines=21> */
.L_x_170:
[----:B------:R-:W2:Y:S02]  /*7f10*/  LDG.E.64 R2, [R2.64] ;  /* 0x0000002402027981 */ /* 0x000ea4000c1e1b00 */
[----:B--2---:R-:W0:Y:S02]  /*7f20*/  I2F.U64 R0, R2 ;  /* 0x0000000200007312 */ /* 0x004e240000301000 */
[----:B0-----:R-:W-:Y:S01]  /*7f30*/  F2FP.BF16.PACK_AB R0, RZ, R0 ;  /* 0x00000000ff00723e */ /* 0x001fe200000010ff */
[----:B------:R-:W-:Y:S05]  /*7f40*/  BRA `(.L_x_146) ;  /* 0x0000003000007947 */ /* 0x000fea0003800000 */
.L_x_169:
[----:B------:R-:W2:Y:S02]  /*7f50*/  LDG.E R2, [R2.64] ;  /* 0x0000002402027981 */ /* 0x000ea4000c1e1900 */
[----:B--2---:R-:W0:Y:S02]  /*7f60*/  I2F.U32 R0, R2 ;  /* 0x0000000200007306 */ /* 0x004e240000201000 */
[----:B0-----:R-:W-:-:S06]  /*7f70*/  F2FP.BF16.PACK_AB R0, RZ, R0 ;  /* 0x00000000ff00723e */ /* 0x001fcc00000010ff */
.L_x_146:
        /* <DEDUP_REMOVED lines=40> */
.L_x_174:
[----:B-1----:R-:W-:Y:S05]  /*8200*/  BSYNC B0 ;  /* 0x0000000000007941 */ /* 0x002fea0003800000 */
.L_x_173:
        /* <DEDUP_REMOVED lines=20> */
.L_x_178:
[----:B------:R-:W-:-:S06]  /*8350*/  PRMT R3, RZ, 0x5410, R0 ;  /* 0x00005410ff037816 */ /* 0x000fcc0000000000 */
[----:B------:R-:W0:Y:S02]  /*8360*/  F2I.S64.TRUNC R2, R3 ;  /* 0x0000000300027311 */ /* 0x000e24000020d900 */
[----:B0-----:R0:W-:Y:S01]  /*8370*/  STG.E.U8 [R16.64], R2 ;  /* 0x0000000210007986 */ /* 0x0011e2000c101124 */
[----:B------:R-:W-:Y:S05]  /*8380*/  BRA `(.L_x_180) ;  /* 0x00000e4000007947 */ /* 0x000fea0003800000 */
.L_x_177:
        /* <DEDUP_REMOVED lines=10> */
.L_x_182:
[----:B------:R-:W-:-:S04]  /*8430*/  PRMT R0, RZ, 0x5410, R0 ;  /* 0x00005410ff007816 */ /* 0x000fc80000000000 */
[----:B------:R-:W0:Y:S02]  /*8440*/  F2I.FTZ.TRUNC.NTZ R3, R0 ;  /* 0x0000000000037305 */ /* 0x000e24000021f100 */
[----:B0-----:R0:W-:Y:S01]  /*8450*/  STG.E [R16.64], R3 ;  /* 0x0000000310007986 */ /* 0x0011e2000c101924 */
[----:B------:R-:W-:Y:S05]  /*8460*/  BRA `(.L_x_180) ;  /* 0x00000d6000007947 */ /* 0x000fea0003800000 */
.L_x_181:
[----:B------:R-:W-:-:S04]  /*8470*/  PRMT R0, RZ, 0x5410, R0 ;  /* 0x00005410ff007816 */ /* 0x000fc80000000000 */
[----:B------:R-:W0:Y:S02]  /*8480*/  F2I.FTZ.TRUNC.NTZ R3, R0 ;  /* 0x0000000000037305 */ /* 0x000e24000021f100 */
[----:B0-----:R0:W-:Y:S01]  /*8490*/  STG.E.U16 [R16.64], R3 ;  /* 0x0000000310007986 */ /* 0x0011e2000c101524 */
[----:B------:R-:W-:Y:S05]  /*84a0*/  BRA `(.L_x_180) ;  /* 0x00000d2000007947 */ /* 0x000fea0003800000 */
.L_x_176:
        /* <DEDUP_REMOVED lines=9> */
.L_x_184:
[----:B------:R-:W-:-:S04]  /*8540*/  PRMT R0, RZ, 0x5410, R0 ;  /* 0x00005410ff007816 */ /* 0x000fc80000000000 */
[----:B------:R-:W-:-:S05]  /*8550*/  F2FP.PACK_AB R0, RZ, R0 ;  /* 0x00000000ff00723e */ /* 0x000fca00000000ff */
[----:B------:R0:W-:Y:S01]  /*8560*/  STG.E.U16 [R16.64], R0 ;  /* 0x0000000010007986 */ /* 0x0001e2000c101524 */
[----:B------:R-:W-:Y:S05]  /*8570*/  BRA `(.L_x_180) ;  /* 0x00000c5000007947 */ /* 0x000fea0003800000 */
.L_x_183:
        /* <DEDUP_REMOVED lines=10> */
.L_x_186:
[----:B------:R-:W-:-:S04]  /*8620*/  PRMT R0, RZ, 0x5410, R0 ;  /* 0x00005410ff007816 */ /* 0x000fc80000000000 */
[----:B------:R-:W-:-:S04]  /*8630*/  F2FP.PACK_AB R3, RZ, R0 ;  /* 0x00000000ff03723e */ /* 0x000fc800000000ff */
[----:B------:R-:W-:-:S05]  /*8640*/  PRMT R3, R3, 0x5410, RZ ;  /* 0x0000541003037816 */ /* 0x000fca00000000ff */
[----:B------:R0:W-:Y:S01]  /*8650*/  STG.E [R16.64], R3 ;  /* 0x0000000310007986 */ /* 0x0001e2000c101924 */
[----:B------:R-:W-:Y:S05]  /*8660*/  BRA `(.L_x_180) ;  /* 0x00000b6000007947 */ /* 0x000fea0003800000 */
.L_x_185:
[----:B------:R-:W-:-:S05]  /*8670*/  PRMT R2, RZ, 0x5410, R0 ;  /* 0x00005410ff027816 */ /* 0x000fca0000000000 */
[----:B------:R-:W-:-:S06]  /*8680*/  FMUL.FTZ R2, R2, 1 ;  /* 0x3f80000002027820 */ /* 0x000fcc0000410000 */
[----:B------:R-:W0:Y:S02]  /*8690*/  F2F.F64.F32 R2, R2 ;  /* 0x0000000200027310 */ /* 0x000e240000201800 */
[----:B0-----:R0:W-:Y:S01]  /*86a0*/  STG.E.64 [R16.64], R2 ;  /* 0x0000000210007986 */ /* 0x0011e2000c101b24 */
[----:B------:R-:W-:Y:S05]  /*86b0*/  BRA `(.L_x_180) ;  /* 0x00000b1000007947 */ /* 0x000fea0003800000 */
.L_x_175:
        /* <DEDUP_REMOVED lines=13> */
.L_x_189:
[----:B------:R-:W-:Y:S01]  /*8790*/  PRMT R0, RZ, 0x5410, R0 ;  /* 0x00005410ff007816 */ /* 0x000fe20000000000 */
[----:B------:R-:W-:-:S04]  /*87a0*/  CS2R R6, SRZ ;  /* 0x0000000000067805 */ /* 0x000fc8000001ff00 */
[----:B------:R-:W-:-:S04]  /*87b0*/  FMUL.FTZ R0, R0, 1 ;  /* 0x3f80000000007820 */ /* 0x000fc80000410000 */
[----:B------:R-:W0:Y:S02]  /*87c0*/  F2F.F64.F32 R4, R0 ;  /* 0x0000000000047310 */ /* 0x000e240000201800 */
[----:B0-----:R0:W-:Y:S01]  /*87d0*/  STG.E.128 [R16.64], R4 ;  /* 0x0000000410007986 */ /* 0x0011e2000c101d24 */
[----:B------:R-:W-:Y:S05]  /*87e0*/  BRA `(.L_x_180) ;  /* 0x000009e000007947 */ /* 0x000fea0003800000 */
.L_x_188:
        /* <DEDUP_REMOVED lines=21> */
.L_x_193:
[----:B------:R-:W-:Y:S05]  /*8940*/  BSYNC B0 ;  /* 0x0000000000007941 */ /* 0x000fea0003800000 */
.L_x_192:
[----:B------:R-:W-:-:S05]  /*8950*/  LOP3.LUT R3, R0, R3, RZ, 0xfc, !PT ;  /* 0x0000000300037212 */ /* 0x000fca00078efcff */
[----:B------:R0:W-:Y:S01]  /*8960*/  STG.E.U8 [R16.64], R3 ;  /* 0x0000000310007986 */ /* 0x0001e2000c101124 */
[----:B------:R-:W-:Y:S05]  /*8970*/  BRA `(.L_x_180) ;  /* 0x0000085000007947 */ /* 0x000fea0003800000 */
.L_x_191:
        /* <DEDUP_REMOVED lines=13> */
.L_x_195:
[----:B------:R-:W-:Y:S01]  /*8a50*/  IMAD.MOV.U32 R0, RZ, RZ, 0x7f ;  /* 0x0000007fff007424 */ /* 0x000fe200078e00ff */
[----:B------:R-:W-:-:S04]  /*8a60*/  ISETP.GT.U32.AND P0, PT, R2, 0x7f800000, PT ;  /* 0x7f8000000200780c */ /* 0x000fc80003f04070 */
[----:B------:R-:W-:-:S04]  /*8a70*/  SEL R0, R0, 0x7c, P0 ;  /* 0x0000007c00007807 */ /* 0x000fc80000000000 */
.L_x_196:
[----:B------:R-:W-:Y:S05]  /*8a80*/  BSYNC B0 ;  /* 0x0000000000007941 */ /* 0x000fea0003800000 */
.L_x_194:
[----:B------:R-:W-:-:S04]  /*8a90*/  LOP3.LUT R2, R3, 0x80000000, RZ, 0xc0, !PT ;  /* 0x8000000003027812 */ /* 0x000fc800078ec0ff */
[----:B------:R-:W-:-:S04]  /*8aa0*/  SHF.R.U32.HI R3, RZ, 0x18, R2 ;  /* 0x00000018ff037819 */ /* 0x000fc80000011602 */
[----:B------:R-:W-:-:S05]  /*8ab0*/  LOP3.LUT R3, R0, R3, RZ, 0xfc, !PT ;  /* 0x0000000300037212 */ /* 0x000fca00078efcff */
[----:B------:R0:W-:Y:S01]  /*8ac0*/  STG.E.U8 [R16.64], R3 ;  /* 0x0000000310007986 */ /* 0x0001e2000c101124 */
[----:B------:R-:W-:Y:S05]  /*8ad0*/  BRA `(.L_x_180) ;  /* 0x000006f000007947 */ /* 0x000fea0003800000 */
.L_x_190:
[----:B------:R0:W-:Y:S01]  /*8ae0*/  STG.E.U16 [R16.64], R0 ;  /* 0x0000000010007986 */ /* 0x0001e2000c101524 */
[----:B------:R-:W-:Y:S05]  /*8af0*/  BRA `(.L_x_180) ;  /* 0x000006d000007947 */ /* 0x000fea0003800000 */
.L_x_187:
        /* <DEDUP_REMOVED lines=12> */
.L_x_199:
        /* <DEDUP_REMOVED lines=17> */
.L_x_202:
[----:B------:R-:W-:-:S04]  /*8cd0*/  LOP3.LUT R2, R3, 0x80000000, RZ, 0xc0, !PT ;  /* 0x8000000003027812 */ /* 0x000fc800078ec0ff */
[----:B------:R-:W-:-:S04]  /*8ce0*/  SHF.R.U32.HI R3, RZ, 0x18, R2 ;  /* 0x00000018ff037819 */ /* 0x000fc80000011602 */
[----:B------:R-:W-:-:S04]  /*8cf0*/  LOP3.LUT R0, R0, R3, RZ, 0xfc, !PT ;  /* 0x0000000300007212 */ /* 0x000fc800078efcff */
[----:B------:R-:W-:Y:S02]  /*8d00*/  PRMT R8, R0, 0x7610, R8 ;  /* 0x0000761000087816 */ /* 0x000fe40000000008 */
.L_x_201:
[----:B------:R-:W-:Y:S05]  /*8d10*/  BSYNC B0 ;  /* 0x0000000000007941 */ /* 0x000fea0003800000 */
.L_x_200:
[----:B------:R0:W-:Y:S01]  /*8d20*/  STG.E.U8 [R16.64], R8 ;  /* 0x0000000810007986 */ /* 0x0001e2000c101124 */
[----:B------:R-:W-:Y:S05]  /*8d30*/  BRA `(.L_x_180) ;  /* 0x0000049000007947 */ /* 0x000fea0003800000 */
.L_x_198:
        /* <DEDUP_REMOVED lines=17> */
.L_x_205:
[----:B------:R-:W-:-:S04]  /*8e50*/  LOP3.LUT R2, R3, 0x80000000, RZ, 0xc0, !PT ;  /* 0x8000000003027812 */ /* 0x000fc800078ec0ff */
[----:B------:R-:W-:-:S04]  /*8e60*/  SHF.R.U32.HI R3, RZ, 0x18, R2 ;  /* 0x00000018ff037819 */ /* 0x000fc80000011602 */
[----:B------:R-:W-:-:S04]  /*8e70*/  LOP3.LUT R0, R0, R3, RZ, 0xfc, !PT ;  /* 0x0000000300007212 */ /* 0x000fc800078efcff */
[----:B------:R-:W-:Y:S02]  /*8e80*/  PRMT R8, R0, 0x7610, R8 ;  /* 0x0000761000087816 */ /* 0x000fe40000000008 */
.L_x_204:
[----:B------:R-:W-:Y:S05]  /*8e90*/  BSYNC B0 ;  /* 0x0000000000007941 */ /* 0x000fea0003800000 */
.L_x_203:
[----:B------:R0:W-:Y:S01]  /*8ea0*/  STG.E.U8 [R16.64], R8 ;  /* 0x0000000810007986 */ /* 0x0001e2000c101124 */
[----:B------:R-:W-:Y:S05]  /*8eb0*/  BRA `(.L_x_180) ;  /* 0x0000031000007947 */ /* 0x000fea0003800000 */
.L_x_197:
        /* <DEDUP_REMOVED lines=22> */
.L_x_179:
        /* <DEDUP_REMOVED lines=20> */
.L_x_207:
[----:B------:R-:W-:-:S06]  /*9160*/  PRMT R2, RZ, 0x5410, R0 ;  /* 0x00005410ff027816 */ /* 0x000fcc0000000000 */
[----:B------:R-:W0:Y:S02]  /*9170*/  F2I.U64.TRUNC R2, R2 ;  /* 0x0000000200027311 */ /* 0x000e24000020d800 */
[----:B0-----:R0:W-:Y:S01]  /*9180*/  STG.E.64 [R16.64], R2 ;  /* 0x0000000210007986 */ /* 0x0011e2000c101b24 */
[----:B------:R-:W-:Y:S05]  /*9190*/  BRA `(.L_x_180) ;  /* 0x0000003000007947 */ /* 0x000fea0003800000 */
.L_x_206:
[----:B------:R-:W-:-:S04]  /*91a0*/  PRMT R0, RZ, 0x5410, R0 ;  /* 0x00005410ff007816 */ /* 0x000fc80000000000 */
[----:B------:R-:W0:Y:S02]  /*91b0*/  F2I.FTZ.U32.TRUNC.NTZ R3, R0 ;  /* 0x0000000000037305 */ /* 0x000e24000021f000 */
[----:B0-----:R0:W-:Y:S02]  /*91c0*/  STG.E [R16.64], R3 ;  /* 0x0000000310007986 */ /* 0x0011e4000c101924 */
.L_x_180:
[----:B------:R-:W-:Y:S02]  /*91d0*/  IADD3 R19, R19, 0x80, RZ ;  /* 0x0000008013137810 */ /* 0x000fe40007ffe0ff */
.L_x_71:
[----:B------:R-:W-:Y:S05]  /*91e0*/  BSYNC B6 ;  /* 0x0000000000067941 */ /* 0x000fea0003800000 */
.L_x_70:
[----:B------:R-:W-:-:S13]  /*91f0*/  ISETP.GE.AND P0, PT, R19, c[0x0][0x160], PT ;  /* 0x0000580013007a0c */ /* 0x000fda0003f06270 */
[----:B------:R-:W-:Y:S05]  /*9200*/  @P0 EXIT ;  /* 0x000000000000094d */ /* 0x000fea0003800000 */
        /* <DEDUP_REMOVED lines=228> */
.L_x_208:
        /* <DEDUP_REMOVED lines=20> */
.L_x_212:
[----:B------:R-:W2:Y:S02]  /*a190*/  LDG.E.U8 R2, [R2.64] ;  /* 0x0000002402027981 */ /* 0x000ea4000c1e1100 */
[----:B--2---:R-:W0:Y:S02]  /*a1a0*/  I2F.U16 R0, R2 ;  /* 0x0000000200007306 */ /* 0x004e240000101000 */
[----:B0-----:R-:W-:Y:S01]  /*a1b0*/  F2FP.BF16.PACK_AB R0, RZ, R0 ;  /* 0x00000000ff00723e */ /* 0x001fe200000010ff */
[----:B------:R-:W-:Y:S05]  /*a1c0*/  BRA `(.L_x_214) ;  /* 0x00000e3000007947 */ /* 0x000fea0003800000 */
.L_x_211:
        /* <DEDUP_REMOVED lines=10> */
.L_x_216:
[----:B------:R-:W2:Y:S02]  /*a270*/  LDG.E R2, [R2.64] ;  /* 0x0000002402027981 */ /* 0x000ea4000c1e1900 */
[----:B--2---:R-:W0:Y:S02]  /*a280*/  I2F R0, R2 ;  /* 0x0000000200007306 */ /* 0x004e240000201400 */
[----:B0-----:R-:W-:Y:S01]  /*a290*/  F2FP.BF16.PACK_AB R0, RZ, R0 ;  /* 0x00000000ff00723e */ /* 0x001fe200000010ff */
[----:B------:R-:W-:Y:S05]  /*a2a0*/  BRA `(.L_x_214) ;  /* 0x00000d5000007947 */ /* 0x000fea0003800000 */
.L_x_215:
[----:B------:R-:W2:Y:S02]  /*a2b0*/  LDG.E.U16 R2, [R2.64] ;  /* 0x0000002402027981 */ /* 0x000ea4000c1e1500 */
[----:B--2---:R-:W0:Y:S02]  /*a2c0*/  I2F.S16 R0, R2 ;  /* 0x0000000200007306 */ /* 0x004e240000101400 */
[----:B0-----:R-:W-:Y:S01]  /*a2d0*/  F2FP.BF16.PACK_AB R0, RZ, R0 ;  /* 0x00000000ff00723e */ /* 0x001fe200000010ff */
[----:B------:R-:W-:Y:S05]  /*a2e0*/  BRA `(.L_x_214) ;  /* 0x00000d1000007947 */ /* 0x000fea0003800000 */
.L_x_210:
        /* <DEDUP_REMOVED lines=9> */
.L_x_218:
[----:B------:R-:W2:Y:S02]  /*a380*/  LDG.E.U16 R0, [R2.64] ;  /* 0x0000002402007981 */ /* 0x000ea4000c1e1500 */
[----:B--2---:R-:W-:-:S05]  /*a390*/  HADD2.F32 R0, -RZ, R0.H0_H0 ;  /* 0x20000000ff007230 */ /* 0x004fca0000004100 */
[----:B------:R-:W-:Y:S01]  /*a3a0*/  F2FP.BF16.PACK_AB R0, RZ, R0 ;  /* 0x00000000ff00723e */ /* 0x000fe200000010ff */
[----:B------:R-:W-:Y:S05]  /*a3b0*/  BRA `(.L_x_214) ;  /* 0x00000c4000007947 */ /* 0x000fea0003800000 */
.L_x_217:
        /* <DEDUP_REMOVED lines=9> */
.L_x_220:
[----:B------:R-:W2:Y:S02]  /*a450*/  LDG.E.U16 R2, [R2.64] ;  /* 0x0000002402027981 */ /* 0x000ea4000c1e1500 */
[----:B--2---:R-:W-:-:S05]  /*a460*/  HADD2.F32 R0, -RZ, R2.H0_H0 ;  /* 0x20000002ff007230 */ /* 0x004fca0000004100 */
[----:B------:R-:W-:Y:S01]  /*a470*/  F2FP.BF16.PACK_AB R0, RZ, R0 ;  /* 0x00000000ff00723e */ /* 0x000fe200000010ff */
[----:B------:R-:W-:Y:S05]  /*a480*/  BRA `(.L_x_214) ;  /* 0x00000b7000007947 */ /* 0x000fea0003800000 */
.L_x_219:
[----:B------:R-:W2:Y:S02]  /*a490*/  LDG.E.64 R2, [R2.64] ;  /* 0x0000002402027981 */ /* 0x000ea4000c1e1b00 */
[----:B--2---:R-:W0:Y:S01]  /*a4a0*/  F2F.F32.F64 R0, R2 ;  /* 0x0000000200007310 */ /* 0x004e220000301000 */
[----:B------:R-:W0:-:S14]  /*a4b0*/  DSETP.GEU.AND P0, PT, |R2|, c[0x2][0x0], PT ;  /* 0x008000000200762a */ /* 0x000e1c0003f0e200 */
[----:B0-----:R-:W-:-:S05]  /*a4c0*/  @!P0 FMUL R0, R0, 1.175494350822287508e-38 ;  /* 0x0080000000008820 */ /* 0x001fca0000400000 */
[----:B------:R-:W-:Y:S01]  /*a4d0*/  F2FP.BF16.PACK_AB R0, RZ, R0 ;  /* 0x00000000ff00723e */ /* 0x000fe200000010ff */
[----:B------:R-:W-:Y:S05]  /*a4e0*/  BRA `(.L_x_214) ;  /* 0x00000b1000007947 */ /* 0x000fea0003800000 */
.L_x_209:
        /* <DEDUP_REMOVED lines=13> */
.L_x_223:
[----:B------:R-:W2:Y:S02]  /*a5c0*/  LDG.E.64 R2, [R2.64] ;  /* 0x0000002402027981 */ /* 0x000ea4000c1e1b00 */
[----:B--2---:R-:W0:Y:S01]  /*a5d0*/  F2F.F32.F64 R0, R2 ;  /* 0x0000000200007310 */ /* 0x004e220000301000 */
[----:B------:R-:W0:-:S14]  /*a5e0*/  DSETP.GEU.AND P0, PT, |R2|, c[0x2][0x0], PT ;  /* 0x008000000200762a */ /* 0x000e1c0003f0e200 */
[----:B0-----:R-:W-:-:S05]  /*a5f0*/  @!P0 FMUL R0, R0, 1.175494350822287508e-38 ;  /* 0x0080000000008820 */ /* 0x001fca0000400000 */
[----:B------:R-:W-:Y:S01]  /*a600*/  F2FP.BF16.PACK_AB R0, RZ, R0 ;  /* 0x00000000ff00723e */ /* 0x000fe200000010ff */
[----:B------:R-:W-:Y:S05]  /*a610*/  BRA `(.L_x_214) ;  /* 0x000009e000007947 */ /* 0x000fea0003800000 */
.L_x_222:
        /* <DEDUP_REMOVED lines=28> */
.L_x_225:
        /* <DEDUP_REMOVED lines=15> */
.L_x_224:
[----:B------:R0:W5:Y:S01]  /*a8d0*/  LDG.E.U16 R0, [R2.64] ;  /* 0x0000002402007981 */ /* 0x000162000c1e1500 */
[----:B------:R-:W-:Y:S05]  /*a8e0*/  BRA `(.L_x_214) ;  /* 0x0000071000007947 */ /* 0x000fea0003800000 */
.L_x_221:
        /* <DEDUP_REMOVED lines=12> */
.L_x_228:
        /* <DEDUP_REMOVED lines=21> */
.L_x_232:
[----:B------:R-:W-:Y:S05]  /*ab00*/  BSYNC B1 ;  /* 0x0000000000017941 */ /* 0x000fea0003800000 */
.L_x_231:
[----:B------:R-:W-:Y:S01]  /*ab10*/  LEA R3, R0, 0x3b800000, 0x17 ;  /* 0x3b80000000037811 */ /* 0x000fe200078eb8ff */
[----:B------:R-:W-:-:S05]  /*ab20*/  IMAD.SHL.U32 R0, R2, 0x100000, RZ ;  /* 0x0010000002007824 */ /* 0x000fca00078e00ff */
[----:B------:R-:W-:Y:S02]  /*ab30*/  LOP3.LUT R0, R3, R0, R4, 0xfe, !PT ;  /* 0x0000000003007212 */ /* 0x000fe400078efe04 */
.L_x_230:
[----:B------:R-:W-:Y:S05]  /*ab40*/  BSYNC B0 ;  /* 0x0000000000007941 */ /* 0x000fea0003800000 */
.L_x_229:
[----:B------:R-:W-:Y:S01]  /*ab50*/  F2FP.BF16.PACK_AB R0, RZ, R0 ;  /* 0x00000000ff00723e */ /* 0x000fe200000010ff */
[----:B------:R-:W-:Y:S05]  /*ab60*/  BRA `(.L_x_214) ;  /* 0x0000049000007947 */ /* 0x000fea0003800000 */
.L_x_227:
        /* <DEDUP_REMOVED lines=21> */
.L_x_236:
[----:B------:R-:W-:Y:S05]  /*acc0*/  BSYNC B1 ;  /* 0x0000000000017941 */ /* 0x000fea0003800000 */
.L_x_235:
[----:B------:R-:W-:Y:S01]  /*acd0*/  LEA R3, R0, 0x37800000, 0x17 ;  /* 0x3780000000037811 */ /* 0x000fe200078eb8ff */
[----:B------:R-:W-:-:S05]  /*ace0*/  IMAD.SHL.U32 R0, R2, 0x200000, RZ ;  /* 0x0020000002007824 */ /* 0x000fca00078e00ff */
[----:B------:R-:W-:Y:S02]  /*acf0*/  LOP3.LUT R0, R3, R0, R4, 0xfe, !PT ;  /* 0x0000000003007212 */ /* 0x000fe400078efe04 */
.L_x_234:
[----:B------:R-:W-:Y:S05]  /*ad00*/  BSYNC B0 ;  /* 0x0000000000007941 */ /* 0x000fea0003800000 */
.L_x_233:
[----:B------:R-:W-:Y:S01]  /*ad10*/  F2FP.BF16.PACK_AB R0, RZ, R0 ;  /* 0x00000000ff00723e */ /* 0x000fe200000010ff */
[----:B------:R-:W-:Y:S05]  /*ad20*/  BRA `(.L_x_214) ;  /* 0x000002d000007947 */ /* 0x000fea0003800000 */
.L_x_226:
        /* <DEDUP_REMOVED lines=14> */
.L_x_240:
[----:B------:R-:W-:Y:S05]  /*ae10*/  BSYNC B0 ;  /* 0x0000000000007941 */ /* 0x000fea0003800000 */
.L_x_239:
[----:B------:R-:W-:Y:S01]  /*ae20*/  F2FP.BF16.PACK_AB R0, RZ, R0 ;  /* 0x00000000ff00723e */ /* 0x000fe200000010ff */
[----:B------:R-:W-:Y:S05]  /*ae30*/  BRA `(.L_x_214) ;  /* 0x000001c000007947 */ /* 0x000fea0003800000 */
.L_x_213:
        /* <DEDUP_REMOVED lines=21> */
.L_x_238:
[----:B------:R-:W2:Y:S02]  /*af90*/  LDG.E.64 R2, [R2.64] ;  /* 0x0000002402027981 */ /* 0x000ea4000c1e1b00 */
[----:B--2---:R-:W0:Y:S02]  /*afa0*/  I2F.U64 R0, R2 ;  /* 0x0000000200007312 */ /* 0x004e240000301000 */
[----:B0-----:R-:W-:Y:S01]  /*afb0*/  F2FP.BF16.PACK_AB R0, RZ, R0 ;  /* 0x00000000ff00723e */ /* 0x001fe200000010ff */
[----:B------:R-:W-:Y:S05]  /*afc0*/  BRA `(.L_x_214) ;  /* 0x0000003000007947 */ /* 0x000fea0003800000 */
.L_x_237:
[----:B------:R-:W2:Y:S02]  /*afd0*/  LDG.E R2, [R2.64] ;  /* 0x0000002402027981 */ /* 0x000ea4000c1e1900 */
[----:B--2---:R-:W0:Y:S02]  /*afe0*/  I2F.U32 R0, R2 ;  /* 0x0000000200007306 */ /* 0x004e240000201000 */
[----:B0-----:R-:W-:-:S06]  /*aff0*/  F2FP.BF16.PACK_AB R0, RZ, R0 ;  /* 0x00000000ff00723e */ /* 0x001fcc00000010ff */
.L_x_214:
        /* <DEDUP_REMOVED lines=40> */
.L_x_242:
[----:B-1----:R-:W-:Y:S05]  /*b280*/  BSYNC B0 ;  /* 0x0000000000007941 */ /* 0x002fea0003800000 */
.L_x_241:
        /* <DEDUP_REMOVED lines=18> */
[----:B0-----:R-:W-:Y:S01]  /*b3b0*/  STG.E.U8 [R16.64], R3 ;  /* 0x0000000310007986 */ /* 0x001fe2000c101124 */
[----:B------:R-:W-:Y:S05]  /*b3c0*/  EXIT ;  /* 0x000000000000794d */ /* 0x000fea0003800000 */
.L_x_246:
[----:B------:R-:W-:-:S06]  /*b3d0*/  PRMT R3, RZ, 0x5410, R0 ;  /* 0x00005410ff037816 */ /* 0x000fcc0000000000 */
[----:B------:R-:W0:Y:S02]  /*b3e0*/  F2I.S64.TRUNC R2, R3 ;  /* 0x0000000300027311 */ /* 0x000e24000020d900 */
[----:B0-----:R-:W-:Y:S01]  /*b3f0*/  STG.E.U8 [R16.64], R2 ;  /* 0x0000000210007986 */ /* 0x001fe2000c101124 */
[----:B------:R-:W-:Y:S05]  /*b400*/  EXIT ;  /* 0x000000000000794d */ /* 0x000fea0003800000 */
.L_x_245:
        /* <DEDUP_REMOVED lines=8> */
[----:B0-----:R-:W-:Y:S01]  /*b490*/  STG.E.64 [R16.64], R2 ;  /* 0x0000000210007986 */ /* 0x001fe2000c101b24 */
[----:B------:R-:W-:Y:S05]  /*b4a0*/  EXIT ;  /* 0x000000000000794d */ /* 0x000fea0003800000 */
.L_x_249:
[----:B------:R-:W-:-:S04]  /*b4b0*/  PRMT R0, RZ, 0x5410, R0 ;  /* 0x00005410ff007816 */ /* 0x000fc80000000000 */
[----:B------:R-:W0:Y:S02]  /*b4c0*/  F2I.FTZ.TRUNC.NTZ R3, R0 ;  /* 0x0000000000037305 */ /* 0x000e24000021f100 */
[----:B0-----:R-:W-:Y:S01]  /*b4d0*/  STG.E [R16.64], R3 ;  /* 0x0000000310007986 */ /* 0x001fe2000c101924 */
[----:B------:R-:W-:Y:S05]  /*b4e0*/  EXIT ;  /* 0x000000000000794d */ /* 0x000fea0003800000 */
.L_x_248:
[----:B------:R-:W-:-:S04]  /*b4f0*/  PRMT R0, RZ, 0x5410, R0 ;  /* 0x00005410ff007816 */ /* 0x000fc80000000000 */
[----:B------:R-:W0:Y:S02]  /*b500*/  F2I.FTZ.TRUNC.NTZ R3, R0 ;  /* 0x0000000000037305 */ /* 0x000e24000021f100 */
[----:B0-----:R-:W-:Y:S01]  /*b510*/  STG.E.U16 [R16.64], R3 ;  /* 0x0000000310007986 */ /* 0x001fe2000c101524 */
[----:B------:R-:W-:Y:S05]  /*b520*/  EXIT ;  /* 0x000000000000794d */ /* 0x000fea0003800000 */
.L_x_244:
[----:B------:R-:W-:-:S13]  /*b530*/  ISETP.GT.AND P0, PT, R2, 0x6, PT ;  /* 0x000000060200780c */ /* 0x000fda0003f04270 */
[----:B------:R-:W-:Y:S05]  /*b540*/  @P0 BRA `(.L_x_250) ;  /* 0x000000b000000947 */ /* 0x000fea0003800000 */
[----:B------:R-:W-:-:S13]  /*b550*/  ISETP.NE.AND P0, PT, R2, 0x5, PT ;  /* 0x000000050200780c */ /* 0x000fda0003f05270 */
[----:B------:R-:W-:Y:S05]  /*b560*/  @!P0 BRA `(.L_x_251) ;  /* 0x0000005000008947 */ /* 0x000fea0003800000 */
[----:B------:R-:W-:-:S13]  /*b570*/  ISETP.NE.AND P0, PT, R2, 0x6, PT ;  /* 0x000000060200780c */ /* 0x000fda0003f05270 */
[----:B------:R-:W-:Y:S05]  /*b580*/  @P0 BRA `(.L_x_247) ;  /* 0x00000b1000000947 */ /* 0x000fea0003800000 */
[----:B------:R-:W-:-:S05]  /*b590*/  PRMT R3, RZ, 0x5410, R0 ;  /* 0x00005410ff037816 */ /* 0x000fca0000000000 */
[----:B------:R-:W-:Y:S01]  /*b5a0*/  STG.E [R16.64], R3 ;  /* 0x0000000310007986 */ /* 0x000fe2000c101924 */
[----:B------:R-:W-:Y:S05]  /*b5b0*/  EXIT ;  /* 0x000000000000794d */ /* 0x000fea0003800000 */
.L_x_251:
[----:B------:R-:W-:-:S04]  /*b5c0*/  PRMT R0, RZ, 0x5410, R0 ;  /* 0x00005410ff007816 */ /* 0x000fc80000000000 */
[----:B------:R-:W-:-:S05]  /*b5d0*/  F2FP.PACK_AB R0, RZ, R0 ;  /* 0x00000000ff00723e */ /* 0x000fca00000000ff */
[----:B------:R-:W-:Y:S01]  /*b5e0*/  STG.E.U16 [R16.64], R0 ;  /* 0x0000000010007986 */ /* 0x000fe2000c101524 */
[----:B------:R-:W-:Y:S05]  /*b5f0*/  EXIT ;  /* 0x000000000000794d */ /* 0x000fea0003800000 */
.L_x_250:
        /* <DEDUP_REMOVED lines=8> */
[----:B------:R-:W-:Y:S01]  /*b680*/  STG.E.64 [R16.64], R2 ;  /* 0x0000000210007986 */ /* 0x000fe2000c101b24 */
[----:B------:R-:W-:Y:S05]  /*b690*/  EXIT ;  /* 0x000000000000794d */ /* 0x000fea0003800000 */
.L_x_253:
[----:B------:R-:W-:-:S04]  /*b6a0*/  PRMT R0, RZ, 0x5410, R0 ;  /* 0x00005410ff007816 */ /* 0x000fc80000000000 */
[----:B------:R-:W-:-:S04]  /*b6b0*/  F2FP.PACK_AB R3, RZ, R0 ;  /* 0x00000000ff03723e */ /* 0x000fc800000000ff */
[----:B------:R-:W-:-:S05]  /*b6c0*/  PRMT R3, R3, 0x5410, RZ ;  /* 0x0000541003037816 */ /* 0x000fca00000000ff */
[----:B------:R-:W-:Y:S01]  /*b6d0*/  STG.E [R16.64], R3 ;  /* 0x0000000310007986 */ /* 0x000fe2000c101924 */
[----:B------:R-:W-:Y:S05]  /*b6e0*/  EXIT ;  /* 0x000000000000794d */ /* 0x000fea0003800000 */
.L_x_252:
[----:B------:R-:W-:-:S05]  /*b6f0*/  PRMT R2, RZ, 0x5410, R0 ;  /* 0x00005410ff027816 */ /* 0x000fca0000000000 */
[----:B------:R-:W-:-:S06]  /*b700*/  FMUL.FTZ R2, R2, 1 ;  /* 0x3f80000002027820 */ /* 0x000fcc0000410000 */
[----:B------:R-:W0:Y:S02]  /*b710*/  F2F.F64.F32 R2, R2 ;  /* 0x0000000200027310 */ /* 0x000e240000201800 */
[----:B0-----:R-:W-:Y:S01]  /*b720*/  STG.E.64 [R16.64], R2 ;  /* 0x0000000210007986 */ /* 0x001fe2000c101b24 */
[----:B------:R-:W-:Y:S05]  /*b730*/  EXIT ;  /* 0x000000000000794d */ /* 0x000fea0003800000 */
.L_x_243:
        /* <DEDUP_REMOVED lines=11> */
[----:B------:R-:W-:Y:S01]  /*b7f0*/  STG.E.U8 [R16.64], R3 ;  /* 0x0000000310007986 */ /* 0x000fe2000c101124 */
[----:B------:R-:W-:Y:S05]  /*b800*/  EXIT ;  /* 0x000000000000794d */ /* 0x000fea0003800000 */
.L_x_256:
[----:B------:R-:W-:Y:S01]  /*b810*/  PRMT R0, RZ, 0x5410, R0 ;  /* 0x00005410ff007816 */ /* 0x000fe20000000000 */
[----:B------:R-:W-:-:S04]  /*b820*/  CS2R R6, SRZ ;  /* 0x0000000000067805 */ /* 0x000fc8000001ff00 */
[----:B------:R-:W-:-:S04]  /*b830*/  FMUL.FTZ R0, R0, 1 ;  /* 0x3f80000000007820 */ /* 0x000fc80000410000 */
[----:B------:R-:W0:Y:S02]  /*b840*/  F2F.F64.F32 R4, R0 ;  /* 0x0000000000047310 */ /* 0x000e240000201800 */
[----:B0-----:R-:W-:Y:S01]  /*b850*/  STG.E.128 [R16.64], R4 ;  /* 0x0000000410007986 */ /* 0x001fe2000c101d24 */
[----:B------:R-:W-:Y:S05]  /*b860*/  EXIT ;  /* 0x000000000000794d */ /* 0x000fea0003800000 */
.L_x_255:
        /* <DEDUP_REMOVED lines=21> */
.L_x_260:
[----:B------:R-:W-:Y:S05]  /*b9c0*/  BSYNC B0 ;  /* 0x0000000000007941 */ /* 0x000fea0003800000 */
.L_x_259:
[----:B------:R-:W-:-:S05]  /*b9d0*/  LOP3.LUT R3, R0, R3, RZ, 0xfc, !PT ;  /* 0x0000000300037212 */ /* 0x000fca00078efcff */
[----:B------:R-:W-:Y:S01]  /*b9e0*/  STG.E.U8 [R16.64], R3 ;  /* 0x0000000310007986 */ /* 0x000fe2000c101124 */
[----:B------:R-:W-:Y:S05]  /*b9f0*/  EXIT ;  /* 0x000000000000794d */ /* 0x000fea0003800000 */
.L_x_258:
        /* <DEDUP_REMOVED lines=13> */
.L_x_262:
[----:B------:R-:W-:Y:S01]  /*bad0*/  IMAD.MOV.U32 R0, RZ, RZ, 0x7f ;  /* 0x0000007fff007424 */ /* 0x000fe200078e00ff */
[----:B------:R-:W-:-:S04]  /*bae0*/  ISETP.GT.U32.AND P0, PT, R2, 0x7f800000, PT ;  /* 0x7f8000000200780c */ /* 0x000fc80003f04070 */
[----:B------:R-:W-:-:S04]  /*baf0*/  SEL R0, R0, 0x7c, P0 ;  /* 0x0000007c00007807 */ /* 0x000fc80000000000 */
.L_x_263:
[----:B------:R-:W-:Y:S05]  /*bb00*/  BSYNC B0 ;  /* 0x0000000000007941 */ /* 0x000fea0003800000 */
.L_x_261:
[----:B------:R-:W-:-:S04]  /*bb10*/  LOP3.LUT R2, R3, 0x80000000, RZ, 0xc0, !PT ;  /* 0x8000000003027812 */ /* 0x000fc800078ec0ff */
[----:B------:R-:W-:-:S04]  /*bb20*/  SHF.R.U32.HI R3, RZ, 0x18, R2 ;  /* 0x00000018ff037819 */ /* 0x000fc80000011602 */
[----:B------:R-:W-:-:S05]  /*bb30*/  LOP3.LUT R3, R0, R3, RZ, 0xfc, !PT ;  /* 0x0000000300037212 */ /* 0x000fca00078efcff */
[----:B------:R-:W-:Y:S01]  /*bb40*/  STG.E.U8 [R16.64], R3 ;  /* 0x0000000310007986 */ /* 0x000fe2000c101124 */
[----:B------:R-:W-:Y:S05]  /*bb50*/  EXIT ;  /* 0x000000000000794d */ /* 0x000fea0003800000 */
.L_x_257:
[----:B------:R-:W-:Y:S01]  /*bb60*/  STG.E.U16 [R16.64], R0 ;  /* 0x0000000010007986 */ /* 0x000fe2000c101524 */
[----:B------:R-:W-:Y:S05]  /*bb70*/  EXIT ;  /* 0x000000000000794d */ /* 0x000fea0003800000 */
.L_x_254:
        /* <DEDUP_REMOVED lines=10> */
[----:B0-----:R-:W-:Y:S01]  /*bc20*/  STG.E.U16 [R16.64], R3 ;  /* 0x0000000310007986 */ /* 0x001fe2000c101524 */
[----:B------:R-:W-:Y:S05]  /*bc30*/  EXIT ;  /* 0x000000000000794d */ /* 0x000fea0003800000 */
.L_x_266:
        /* <DEDUP_REMOVED lines=17> */
.L_x_269:
[----:B------:R-:W-:-:S04]  /*bd50*/  LOP3.LUT R2, R3, 0x80000000, RZ, 0xc0, !PT ;  /* 0x8000000003027812 */ /* 0x000fc800078ec0ff */
[----:B------:R-:W-:-:S04]  /*bd60*/  SHF.R.U32.HI R3, RZ, 0x18, R2 ;  /* 0x00000018ff037819 */ /* 0x000fc80000011602 */
[----:B------:R-:W-:-:S04]  /*bd70*/  LOP3.LUT R0, R0, R3, RZ, 0xfc, !PT ;  /* 0x0000000300007212 */ /* 0x000fc800078efcff */
[----:B------:R-:W-:Y:S02]  /*bd80*/  PRMT R8, R0, 0x7610, R8 ;  /* 0x0000761000087816 */ /* 0x000fe40000000008 */
.L_x_268:
[----:B------:R-:W-:Y:S05]  /*bd90*/  BSYNC B0 ;  /* 0x0000000000007941 */ /* 0x000fea0003800000 */
.L_x_267:
[----:B------:R-:W-:Y:S01]  /*bda0*/  STG.E.U8 [R16.64], R8 ;  /* 0x0000000810007986 */ /* 0x000fe2000c101124 */
[----:B------:R-:W-:Y:S05]  /*bdb0*/  EXIT ;  /* 0x000000000000794d */ /* 0x000fea0003800000 */
.L_x_265:
        /* <DEDUP_REMOVED lines=17> */
.L_x_272:
[----:B------:R-:W-:-:S04]  /*bed0*/  LOP3.LUT R2, R3, 0x80000000, RZ, 0xc0, !PT ;  /* 0x8000000003027812 */ /* 0x000fc800078ec0ff */
[----:B------:R-:W-:-:S04]  /*bee0*/  SHF.R.U32.HI R3, RZ, 0x18, R2 ;  /* 0x00000018ff037819 */ /* 0x000fc80000011602 */
[----:B------:R-:W-:-:S04]  /*bef0*/  LOP3.LUT R0, R0, R3, RZ, 0xfc, !PT ;  /* 0x0000000300007212 */ /* 0x000fc800078efcff */
[----:B------:R-:W-:Y:S02]  /*bf00*/  PRMT R8, R0, 0x7610, R8 ;  /* 0x0000761000087816 */ /* 0x000fe40000000008 */
.L_x_271:
[----:B------:R-:W-:Y:S05]  /*bf10*/  BSYNC B0 ;  /* 0x0000000000007941 */ /* 0x000fea0003800000 */
.L_x_270:
[----:B------:R-:W-:Y:S01]  /*bf20*/  STG.E.U8 [R16.64], R8 ;  /* 0x0000000810007986 */ /* 0x000fe2000c101124 */
[----:B------:R-:W-:Y:S05]  /*bf30*/  EXIT ;  /* 0x000000000000794d */ /* 0x000fea0003800000 */
.L_x_264:
        /* <DEDUP_REMOVED lines=20> */
[----:B------:R-:W-:Y:S01]  /*c080*/  STG.E.U8 [R16.64], R3 ;  /* 0x0000000310007986 */ /* 0x000fe2000c101124 */
[----:B------:R-:W-:Y:S05]  /*c090*/  EXIT ;  /* 0x000000000000794d */ /* 0x000fea0003800000 */
.L_x_247:
        /* <DEDUP_REMOVED lines=19> */
[----:B------:R-:W-:Y:S05]  /*c1d0*/  EXIT ;  /* 0x000000000000794d */ /* 0x000fea0003800000 */
.L_x_274:
[----:B------:R-:W-:-:S06]  /*c1e0*/  PRMT R2, RZ, 0x5410, R0 ;  /* 0x00005410ff027816 */ /* 0x000fcc0000000000 */
[----:B------:R-:W0:Y:S02]  /*c1f0*/  F2I.U64.TRUNC R2, R2 ;  /* 0x0000000200027311 */ /* 0x000e24000020d800 */
[----:B0-----:R-:W-:Y:S01]  /*c200*/  STG.E.64 [R16.64], R2 ;  /* 0x0000000210007986 */ /* 0x001fe2000c101b24 */
[----:B------:R-:W-:Y:S05]  /*c210*/  EXIT ;  /* 0x000000000000794d */ /* 0x000fea0003800000 */
.L_x_273:
[----:B------:R-:W-:-:S04]  /*c220*/  PRMT R0, RZ, 0x5410, R0 ;  /* 0x00005410ff007816 */ /* 0x000fc80000000000 */
[----:B------:R-:W0:Y:S02]  /*c230*/  F2I.FTZ.U32.TRUNC.NTZ R3, R0 ;  /* 0x0000000000037305 */ /* 0x000e24000021f000 */
[----:B0-----:R-:W-:Y:S01]  /*c240*/  STG.E [R16.64], R3 ;  /* 0x0000000310007986 */ /* 0x001fe2000c101924 */
[----:B------:R-:W-:Y:S05]  /*c250*/  EXIT ;  /* 0x000000000000794d */ /* 0x000fea0003800000 */
.L_x_275:
[----:B------:R-:W-:-:S00]  /*c260*/  BRA `(.L_x_275) ;  /* 0xfffffff000007947 */ /* 0x000fc0000383ffff */
[----:B------:R-:W-:-:S00]  /*c270*/  NOP ;  /* 0x0000000000007918 */ /* 0x000fc00000000000 */
        /* <DEDUP_REMOVED lines=8> */
.L_x_16825:


//--------------------- .text._ZN2at6native27unrolled_elementwise_kernelIZZZNS0_17asinh_kernel_cudaERNS_18TensorIteratorBaseEENKUlvE0_clEvENKUlvE2_clEvEUlN3c108BFloat16EE_St5arrayIPcLm2EELi4E23TrivialOffsetCalculatorILi1EjESD_NS0_6memory12LoadWithCastILi1EEENSE_13StoreWithCastILi1EEEEEviT_T0_T2_T3_T4_T5_ --------------------------
	.section	.text._ZN2at6native27unrolled_elementwise_kernelIZZZNS0_17asinh_kernel_cudaERNS_18TensorIteratorBaseEENKUlvE0_clEvENKUlvE2_clEvEUlN3c108BFloat16EE_St5arrayIPcLm2EELi4E23TrivialOffsetCalculatorILi1EjESD_NS0_6memory12LoadWithCastILi1EEENSE_13StoreWithCastILi1EEEEEviT_T0_T2_T3_T4_T5_,"ax",@progbits
	.sectioninfo	@"SHI_REGISTERS=30"
	.align	128
        .global         _ZN2at6native27unrolled_elementwise_kernelIZZZNS0_17asinh_kernel_cudaERNS_18TensorIteratorBaseEENKUlvE0_clEvENKUlvE2_clEvEUlN3c108BFloat16EE_St5arrayIPcLm2EELi4E23TrivialOffsetCalculatorILi1EjESD_NS0_6memory12LoadWithCastILi1EEENSE_13StoreWithCastILi1EEEEEviT_T0_T2_T3_T4_T5_
        .type           _ZN2at6native27unrolled_elementwise_kernelIZZZNS0_17asinh_kernel_cudaERNS_18TensorIteratorBaseEENKUlvE0_clEvENKUlvE2_clEvEUlN3c108BFloat16EE_St5arrayIPcLm2EELi4E23TrivialOffsetCalculatorILi1EjESD_NS0_6memory12LoadWithCastILi1EEENSE_13StoreWithCastILi1EEEEEviT_T0_T2_T3_T4_T5_,@function
        .size           _ZN2at6native27unrolled_elementwise_kernelIZZZNS0_17asinh_kernel_cudaERNS_18TensorIteratorBaseEENKUlvE0_clEvENKUlvE2_clEvEUlN3c108BFloat16EE_St5arrayIPcLm2EELi4E23TrivialOffsetCalculatorILi1EjESD_NS0_6memory12LoadWithCastILi1EEENSE_13StoreWithCastILi1EEEEEviT_T0_T2_T3_T4_T5_,(.L_x_16826 - _ZN2at6native27unrolled_elementwise_kernelIZZZNS0_17asinh_kernel_cudaERNS_18TensorIteratorBaseEENKUlvE0_clEvENKUlvE2_clEvEUlN3c108BFloat16EE_St5arrayIPcLm2EELi4E23TrivialOffsetCalculatorILi1EjESD_NS0_6memory12LoadWithCastILi1EEENSE_13StoreWithCastILi1EEEEEviT_T0_T2_T3_T4_T5_)
        .other          _ZN2at6native27unrolled_elementwise_kernelIZZZNS0_17asinh_kernel_cudaERNS_18TensorIteratorBaseEENKUlvE0_clEvENKUlvE2_clEvEUlN3c108BFloat16EE_St5arrayIPcLm2EELi4E23TrivialOffsetCalculatorILi1EjESD_NS0_6memory12LoadWithCastILi1EEENSE_13StoreWithCastILi1EEEEEviT_T0_T2_T3_T4_T5_,@"STO_CUDA_ENTRY STV_DEFAULT"
_ZN2at6native27unrolled_elementwise_kernelIZZZNS0_17asinh_kernel_cudaERNS_18TensorIteratorBaseEENKUlvE0_clEvENKUlvE2_clEvEUlN3c108BFloat16EE_St5arrayIPcLm2EELi4E23TrivialOffsetCalculatorILi1EjESD_NS0_6memory12LoadWithCastILi1EEENSE_13StoreWithCastILi1EEEEEviT_T0_T2_T3_T4_T5_:
.text._ZN2at6native27unrolled_elementwise_kernelIZZZNS0_17asinh_kernel_cudaERNS_18TensorIteratorBaseEENKUlvE0_clEvENKUlvE2_clEvEUlN3c108BFloat16EE_St5arrayIPcLm2EELi4E23TrivialOffsetCalculatorILi1EjESD_NS0_6memory12LoadWithCastILi1EEENSE_13StoreWithCastILi1EEEEEviT_T0_T2_T3_T4_T5_:
[----:B------:R-:W-:Y:S02]  /*0000*/  IMAD.MOV.U32 R1, RZ, RZ, c[0x0][0x28] ;  /* 0x00000a00ff017624 */ /* 0x000fe400078e00ff */
[----:B------:R-:W0:Y:S01]  /*0010*/  S2R R16, SR_CTAID.X ;  /* 0x0000000000107919 */ /* 0x000e220000002500 */
[----:B------:R-:W-:Y:S01]  /*0020*/  IMAD.MOV.U32 R17, RZ, RZ, -0x200 ;  /* 0xfffffe00ff117424 */ /* 0x000fe200078e00ff */
[----:B------:R-:W1:Y:S01]  /*0030*/  LDC.U8 R19, c[0x0][0x17c] ;  /* 0x00005f00ff137b82 */ /* 0x000e620000000000 */
[----:B------:R-:W-:Y:S01]  /*0040*/  ULDC.64 UR36, c[0x0][0x118] ;  /* 0x0000460000247ab9 */ /* 0x000fe20000000a00 */
[----:B------:R-:W2:Y:S01]  /*0050*/  S2R R24, SR_TID.X ;  /* 0x0000000000187919 */ /* 0x000ea20000002100 */
[----:B------:R-:W-:Y:S01]  /*0060*/  BSSY B6, `(.L_x_276) ;  /* 0x0000112000067945 */ /* 0x000fe20003800000 */
[----:B------:R-:W-:Y:S02]  /*0070*/  PRMT R22, RZ, 0x7610, R22 ;  /* 0x00007610ff167816 */ /* 0x000fe40000000016 */
[----:B------:R-:W-:Y:S01]  /*0080*/  PRMT R23, RZ, 0x7610, R23 ;  /* 0x00007610ff177816 */ /* 0x000fe20000000017 */
[----:B0-----:R-:W-:-:S05]  /*0090*/  IMAD R17, R16, R17, c[0x0][0x160] ;  /* 0x0000580010117624 */ /* 0x001fca00078e0211 */
[----:B--2---:R-:W-:-:S13]  /*00a0*/  ISETP.GE.AND P0, PT, R24, R17, PT ;  /* 0x000000111800720c */ /* 0x004fda0003f06270 */
[----:B------:R-:W-:Y:S05]  /*00b0*/  @P0 BRA `(.L_x_277) ;  /* 0x000010c000000947 */ /* 0x000fea0003800000 */
[----:B-1----:R-:W-:Y:S01]  /*00c0*/  PRMT R0, R19, 0x9910, RZ ;  /* 0x0000991013007816 */ /* 0x002fe200000000ff */
[----:B------:R-:W-:-:S03]  /*00d0*/  IMAD R24, R16, 0x200, R24 ;  /* 0x0000020010187824 */ /* 0x000fc600078e0218 */
[----:B------:R-:W-:Y:S01]  /*00e0*/  ISETP.GT.AND P0, PT, R0, 0x9, PT ;  /* 0x000000090000780c */ /* 0x000fe20003f04270 */
[----:B------:R-:W-:-:S05]  /*00f0*/  IMAD R24, R24, c[0x0][0x180], RZ ;  /* 0x0000600018187a24 */ /* 0x000fca00078e02ff */
[----:B------:R-:W-:-:S05]  /*0100*/  IADD3 R2, P1, R24, c[0x0][0x170], RZ ;  /* 0x00005c0018027a10 */ /* 0x000fca0007f3e0ff */
[----:B------:R-:W-:Y:S02]  /*0110*/  IMAD.X R3, RZ, RZ, c[0x0][0x174], P1 ;  /* 0x00005d00ff037624 */ /* 0x000fe400008e06ff */
        /* <DEDUP_REMOVED lines=11> */
[----:B0-----:R-:W-:-:S04]  /*01d0*/  F2FP.BF16.PACK_AB R0, RZ, R0 ;  /* 0x00000000ff00723e */ /* 0x001fc800000010ff */
[----:B------:R-:W-:Y:S01]  /*01e0*/  PRMT R23, R0, 0x7610, R23 ;  /* 0x0000761000177816 */ /* 0x000fe20000000017 */
[----:B------:R-:W-:Y:S05]  /*01f0*/  BRA `(.L_x_283) ;  /* 0x00000f6000007947 */ /* 0x000fea0003800000 */
.L_x_281:
[----:B------:R-:W2:Y:S02]  /*0200*/  LDG.E.U8 R2, [R2.64] ;  /* 0x0000002402027981 */ /* 0x000ea4000c1e1100 */
[----:B--2---:R-:W0:Y:S02]  /*0210*/  I2F.U16 R0, R2 ;  /* 0x0000000200007306 */ /* 0x004e240000101000 */
[----:B0-----:R-:W-:-:S04]  /*0220*/  F2FP.BF16.PACK_AB R0, RZ, R0 ;  /* 0x00000000ff00723e */ /* 0x001fc800000010ff */
[----:B------:R-:W-:Y:S01]  /*0230*/  PRMT R23, R0, 0x7610, R23 ;  /* 0x0000761000177816 */ /* 0x000fe20000000017 */
[----:B------:R-:W-:Y:S05]  /*0240*/  BRA `(.L_x_283) ;  /* 0x00000f1000007947 */ /* 0x000fea0003800000 */
.L_x_280:
        /* <DEDUP_REMOVED lines=8> */
[----:B0-----:R-:W-:-:S04]  /*02d0*/  F2FP.BF16.PACK_AB R0, RZ, R0 ;  /* 0x00000000ff00723e */ /* 0x001fc800000010ff */
[----:B------:R-:W-:Y:S01]  /*02e0*/  PRMT R23, R0, 0x7610, R23 ;  /* 0x0000761000177816 */ /* 0x000fe20000000017 */
[----:B------:R-:W-:Y:S05]  /*02f0*/  BRA `(.L_x_283) ;  /* 0x00000e6000007947 */ /* 0x000fea0003800000 */
.L_x_285:
[----:B------:R-:W2:Y:S02]  /*0300*/  LDG.E R2, [R2.64] ;  /* 0x0000002402027981 */ /* 0x000ea4000c1e1900 */
[----:B--2---:R-:W0:Y:S02]  /*0310*/  I2F R0, R2 ;  /* 0x0000000200007306 */ /* 0x004e240000201400 */
[----:B0-----:R-:W-:-:S04]  /*0320*/  F2FP.BF16.PACK_AB R0, RZ, R0 ;  /* 0x00000000ff00723e */ /* 0x001fc800000010ff */
[----:B------:R-:W-:Y:S01]  /*0330*/  PRMT R23, R0, 0x7610, R23 ;  /* 0x0000761000177816 */ /* 0x000fe20000000017 */
[----:B------:R-:W-:Y:S05]  /*0340*/  BRA `(.L_x_283) ;  /* 0x00000e1000007947 */ /* 0x000fea0003800000 */
.L_x_284:
[----:B------:R-:W2:Y:S02]  /*0350*/  LDG.E.U16 R2, [R2.64] ;  /* 0x0000002402027981 */ /* 0x000ea4000c1e1500 */
[----:B--2---:R-:W0:Y:S02]  /*0360*/  I2F.S16 R0, R2 ;  /* 0x0000000200007306 */ /* 0x004e240000101400 */
[----:B0-----:R-:W-:-:S04]  /*0370*/  F2FP.BF16.PACK_AB R0, RZ, R0 ;  /* 0x00000000ff00723e */ /* 0x001fc800000010ff */
[----:B------:R-:W-:Y:S01]  /*0380*/  PRMT R23, R0, 0x7610, R23 ;  /* 0x0000761000177816 */ /* 0x000fe20000000017 */
[----:B------:R-:W-:Y:S05]  /*0390*/  BRA `(.L_x_283) ;  /* 0x00000dc000007947 */ /* 0x000fea0003800000 */
.L_x_279:
        /* <DEDUP_REMOVED lines=9> */
.L_x_287:
[----:B------:R-:W2:Y:S02]  /*0430*/  LDG.E.U16 R0, [R2.64] ;  /* 0x0000002402007981 */ /* 0x000ea4000c1e1500 */
[----:B--2---:R-:W-:-:S05]  /*0440*/  HADD2.F32 R0, -RZ, R0.H0_H0 ;  /* 0x20000000ff007230 */ /* 0x004fca0000004100 */
[----:B------:R-:W-:-:S04]  /*0450*/  F2FP.BF16.PACK_AB R0, RZ, R0 ;  /* 0x00000000ff00723e */ /* 0x000fc800000010ff */
[----:B------:R-:W-:Y:S01]  /*0460*/  PRMT R23, R0, 0x7610, R23 ;  /* 0x0000761000177816 */ /* 0x000fe20000000017 */
[----:B------:R-:W-:Y:S05]  /*0470*/  BRA `(.L_x_283) ;  /* 0x00000ce000007947 */ /* 0x000fea0003800000 */
.L_x_286:
        /* <DEDUP_REMOVED lines=9> */
.L_x_289:
[----:B------:R-:W2:Y:S02]  /*0510*/  LDG.E.U16 R2, [R2.64] ;  /* 0x0000002402027981 */ /* 0x000ea4000c1e1500 */
[----:B--2---:R-:W-:-:S05]  /*0520*/  HADD2.F32 R0, -RZ, R2.H0_H0 ;  /* 0x20000002ff007230 */ /* 0x004fca0000004100 */
[----:B------:R-:W-:-:S04]  /*0530*/  F2FP.BF16.PACK_AB R0, RZ, R0 ;  /* 0x00000000ff00723e */ /* 0x000fc800000010ff */
[----:B------:R-:W-:Y:S01]  /*0540*/  PRMT R23, R0, 0x7610, R23 ;  /* 0x0000761000177816 */ /* 0x000fe20000000017 */
[----:B------:R-:W-:Y:S05]  /*0550*/  BRA `(.L_x_283) ;  /* 0x00000c0000007947 */ /* 0x000fea0003800000 */
.L_x_288:
[----:B------:R-:W2:Y:S02]  /*0560*/  LDG.E.64 R2, [R2.64] ;  /* 0x0000002402027981 */ /* 0x000ea4000c1e1b00 */
[----:B--2---:R-:W0:Y:S01]  /*0570*/  F2F.F32.F64 R0, R2 ;  /* 0x0000000200007310 */ /* 0x004e220000301000 */
[----:B------:R-:W0:-:S14]  /*0580*/  DSETP.GEU.AND P0, PT, |R2|, c[0x2][0x0], PT ;  /* 0x008000000200762a */ /* 0x000e1c0003f0e200 */
[----:B0-----:R-:W-:-:S05]  /*0590*/  @!P0 FMUL R0, R0, 1.175494350822287508e-38 ;  /* 0x0080000000008820 */ /* 0x001fca0000400000 */
[----:B------:R-:W-:-:S04]  /*05a0*/  F2FP.BF16.PACK_AB R0, RZ, R0 ;  /* 0x00000000ff00723e */ /* 0x000fc800000010ff */
[----:B------:R-:W-:Y:S01]  /*05b0*/  PRMT R23, R0, 0x7610, R23 ;  /* 0x0000761000177816 */ /* 0x000fe20000000017 */
[----:B------:R-:W-:Y:S05]  /*05c0*/  BRA `(.L_x_283) ;  /* 0x00000b9000007947 */ /* 0x000fea0003800000 */
.L_x_278:
        /* <DEDUP_REMOVED lines=11> */
[----:B------:R-:W-:-:S04]  /*0680*/  F2FP.BF16.PACK_AB R0, RZ, R0 ;  /* 0x00000000ff00723e */ /* 0x000fc800000010ff */
[----:B------:R-:W-:Y:S01]  /*0690*/  PRMT R23, R0, 0x7610, R23 ;  /* 0x0000761000177816 */ /* 0x000fe20000000017 */
[----:B------:R-:W-:Y:S05]  /*06a0*/  BRA `(.L_x_283) ;  /* 0x00000ab000007947 */ /* 0x000fea0003800000 */
.L_x_292:
[----:B------:R-:W2:Y:S02]  /*06b0*/  LDG.E.64 R2, [R2.64] ;  /* 0x0000002402027981 */ /* 0x000ea4000c1e1b00 */
[----:B--2---:R-:W0:Y:S01]  /*06c0*/  F2F.F32.F64 R0, R2 ;  /* 0x0000000200007310 */ /* 0x004e220000301000 */
[----:B------:R-:W0:-:S14]  /*06d0*/  DSETP.GEU.AND P0, PT, |R2|, c[0x2][0x0], PT ;  /* 0x008000000200762a */ /* 0x000e1c0003f0e200 */
[----:B0-----:R-:W-:-:S05]  /*06e0*/  @!P0 FMUL R0, R0, 1.175494350822287508e-38 ;  /* 0x0080000000008820 */ /* 0x001fca0000400000 */
[----:B------:R-:W-:-:S04]  /*06f0*/  F2FP.BF16.PACK_AB R0, RZ, R0 ;  /* 0x00000000ff00723e */ /* 0x000fc800000010ff */
[----:B------:R-:W-:Y:S01]  /*0700*/  PRMT R23, R0, 0x7610, R23 ;  /* 0x0000761000177816 */ /* 0x000fe20000000017 */
[----:B------:R-:W-:Y:S05]  /*0710*/  BRA `(.L_x_283) ;  /* 0x00000a4000007947 */ /* 0x000fea0003800000 */
.L_x_291:
        /* <DEDUP_REMOVED lines=28> */
.L_x_294:
[----:B------:R-:W2:Y:S02]  /*08e0*/  LDG.E.U8 R3, [R2.64] ;  /* 0x0000002402037981 */ /* 0x000ea4000c1e1100 */
[----:B--2---:R-:W-:-:S05]  /*08f0*/  IMAD.SHL.U32 R0, R3, 0x2000000, RZ ;  /* 0x0200000003007824 */ /* 0x004fca00078e00ff */
[----:B------:R-:W-:-:S13]  /*0900*/  ISETP.GE.U32.AND P0, PT, R0, 0x8000000, PT ;  /* 0x080000000000780c */ /* 0x000fda0003f06070 */
[C---:B------:R-:W-:Y:S02]  /*0910*/  @P0 IMAD.SHL.U32 R4, R3.reuse, 0x200000, RZ ;  /* 0x0020000003040824 */ /* 0x040fe400078e00ff */
[C---:B------:R-:W-:Y:S02]  /*0920*/  @!P0 IMAD.SHL.U32 R0, R3.reuse, 0x100, RZ ;  /* 0x0000010003008824 */ /* 0x040fe400078e00ff */
[----:B------:R-:W-:Y:S01]  /*0930*/  IMAD.SHL.U32 R3, R3, 0x1000000, RZ ;  /* 0x0100000003037824 */ /* 0x000fe200078e00ff */
[----:B------:R-:W-:Y:S02]  /*0940*/  @P0 LOP3.LUT R4, R4, 0xfe00000, RZ, 0xc0, !PT ;  /* 0x0fe0000004040812 */ /* 0x000fe400078ec0ff */
        /* <DEDUP_REMOVED lines=9> */
.L_x_293:
[----:B------:R0:W5:Y:S01]  /*09e0*/  LDG.E.U16 R23, [R2.64] ;  /* 0x0000002402177981 */ /* 0x000162000c1e1500 */
[----:B------:R-:W-:Y:S05]  /*09f0*/  BRA `(.L_x_283) ;  /* 0x0000076000007947 */ /* 0x000fea0003800000 */
.L_x_290:
        /* <DEDUP_REMOVED lines=12> */
.L_x_297:
        /* <DEDUP_REMOVED lines=21> */
.L_x_301:
[----:B------:R-:W-:Y:S05]  /*0c10*/  BSYNC B1 ;  /* 0x0000000000017941 */ /* 0x000fea0003800000 */
.L_x_300:
[----:B------:R-:W-:Y:S01]  /*0c20*/  LEA R3, R0, 0x3b800000, 0x17 ;  /* 0x3b80000000037811 */ /* 0x000fe200078eb8ff */
[----:B------:R-:W-:-:S05]  /*0c30*/  IMAD.SHL.U32 R0, R2, 0x100000, RZ ;  /* 0x0010000002007824 */ /* 0x000fca00078e00ff */
[----:B------:R-:W-:Y:S02]  /*0c40*/  LOP3.LUT R0, R3, R0, R4, 0xfe, !PT ;  /* 0x0000000003007212 */ /* 0x000fe400078efe04 */
.L_x_299:
[----:B------:R-:W-:Y:S05]  /*0c50*/  BSYNC B0 ;  /* 0x0000000000007941 */ /* 0x000fea0003800000 */
.L_x_298:
[----:B------:R-:W-:-:S04]  /*0c60*/  F2FP.BF16.PACK_AB R0, RZ, R0 ;  /* 0x00000000ff00723e */ /* 0x000fc800000010ff */
[----:B------:R-:W-:Y:S01]  /*0c70*/  PRMT R23, R0, 0x7610, R23 ;  /* 0x0000761000177816 */ /* 0x000fe20000000017 */
[----:B------:R-:W-:Y:S05]  /*0c80*/  BRA `(.L_x_283) ;  /* 0x000004d000007947 */ /* 0x000fea0003800000 */
.L_x_296:
        /* <DEDUP_REMOVED lines=21> */
.L_x_305:
[----:B------:R-:W-:Y:S05]  /*0de0*/  BSYNC B1 ;  /* 0x0000000000017941 */ /* 0x000fea0003800000 */
.L_x_304:
[----:B------:R-:W-:Y:S01]  /*0df0*/  LEA R3, R0, 0x37800000, 0x17 ;  /* 0x3780000000037811 */ /* 0x000fe200078eb8ff */
[----:B------:R-:W-:-:S05]  /*0e00*/  IMAD.SHL.U32 R0, R2, 0x200000, RZ ;  /* 0x0020000002007824 */ /* 0x000fca00078e00ff */
[----:B------:R-:W-:Y:S02]  /*0e10*/  LOP3.LUT R0, R3, R0, R4, 0xfe, !PT ;  /* 0x0000000003007212 */ /* 0x000fe400078efe04 */
.L_x_303:
[----:B------:R-:W-:Y:S05]  /*0e20*/  BSYNC B0 ;  /* 0x0000000000007941 */ /* 0x000fea0003800000 */
.L_x_302:
[----:B------:R-:W-:-:S04]  /*0e30*/  F2FP.BF16.PACK_AB R0, RZ, R0 ;  /* 0x00000000ff00723e */ /* 0x000fc800000010ff */
[----:B------:R-:W-:Y:S01]  /*0e40*/  PRMT R23, R0, 0x7610, R23 ;  /* 0x0000761000177816 */ /* 0x000fe20000000017 */
[----:B------:R-:W-:Y:S05]  /*0e50*/  BRA `(.L_x_283) ;  /* 0x0000030000007947 */ /* 0x000fea0003800000 */
.L_x_295:
        /* <DEDUP_REMOVED lines=14> */
.L_x_309:
[----:B------:R-:W-:Y:S05]  /*0f40*/  BSYNC B0 ;  /* 0x0000000000007941 */ /* 0x000fea0003800000 */
.L_x_308:
[----:B------:R-:W-:-:S04]  /*0f50*/  F2FP.BF16.PACK_AB R0, RZ, R0 ;  /* 0x00000000ff00723e */ /* 0x000fc800000010ff */
[----:B------:R-:W-:Y:S01]  /*0f60*/  PRMT R23, R0, 0x7610, R23 ;  /* 0x0000761000177816 */ /* 0x000fe20000000017 */
[----:B------:R-:W-:Y:S05]  /*0f70*/  BRA `(.L_x_283) ;  /* 0x000001e000007947 */ /* 0x000fea0003800000 */
.L_x_282:
        /* <DEDUP_REMOVED lines=19> */
[----:B------:R-:W-:Y:S01]  /*10b0*/  PRMT R23, RZ, 0x7610, R23 ;  /* 0x00007610ff177816 */ /* 0x000fe20000000017 */
[----:B------:R-:W-:Y:S05]  /*10c0*/  BRA `(.L_x_283) ;  /* 0x0000009000007947 */ /* 0x000fea0003800000 */
.L_x_307:
[----:B------:R-:W2:Y:S02]  /*10d0*/  LDG.E.64 R2, [R2.64] ;  /* 0x0000002402027981 */ /* 0x000ea4000c1e1b00 */
[----:B--2---:R-:W0:Y:S02]  /*10e0*/  I2F.U64 R0, R2 ;  /* 0x0000000200007312 */ /* 0x004e240000301000 */
[----:B0-----:R-:W-:-:S04]  /*10f0*/  F2FP.BF16.PACK_AB R0, RZ, R0 ;  /* 0x00000000ff00723e */ /* 0x001fc800000010ff */
[----:B------:R-:W-:Y:S01]  /*1100*/  PRMT R23, R0, 0x7610, R23 ;  /* 0x0000761000177816 */ /* 0x000fe20000000017 */
[----:B------:R-:W-:Y:S05]  /*1110*/  BRA `(.L_x_283) ;  /* 0x0000004000007947 */ /* 0x000fea0003800000 */
.L_x_306:
[----:B------:R-:W2:Y:S02]  /*1120*/  LDG.E R2, [R2.64] ;  /* 0x0000002402027981 */ /* 0x000ea4000c1e1900 */
[----:B--2---:R-:W0:Y:S02]  /*1130*/  I2F.U32 R0, R2 ;  /* 0x0000000200007306 */ /* 0x004e240000201000 */
[----:B0-----:R-:W-:-:S04]  /*1140*/  F2FP.BF16.PACK_AB R0, RZ, R0 ;  /* 0x00000000ff00723e */ /* 0x001fc800000010ff */
[----:B------:R-:W-:Y:S02]  /*1150*/  PRMT R23, R0, 0x7610, R23 ;  /* 0x0000761000177816 */ /* 0x000fe40000000017 */
.L_x_283:
[----:B------:R-:W1:Y:S02]  /*1160*/  S2R R24, SR_TID.X ;  /* 0x0000000000187919 */ /* 0x000e640000002100 */
[----:B-1----:R-:W-:-:S03]  /*1170*/  IADD3 R24, R24, 0x80, RZ ;  /* 0x0000008018187810 */ /* 0x002fc60007ffe0ff */
.L_x_277:
[----:B-1----:R-:W-:Y:S05]  /*1180*/  BSYNC B6 ;  /* 0x0000000000067941 */ /* 0x002fea0003800000 */
.L_x_276:
[----:B------:R-:W-:Y:S01]  /*1190*/  ISETP.GE.AND P0, PT, R24, R17, PT ;  /* 0x000000111800720c */ /* 0x000fe20003f06270 */
[----:B------:R-:W-:-:S12]  /*11a0*/  BSSY B6, `(.L_x_310) ;  /* 0x000010d000067945 */ /* 0x000fd80003800000 */
[----:B------:R-:W-:Y:S05]  /*11b0*/  @P0 BRA `(.L_x_311) ;  /* 0x000010b000000947 */ /* 0x000fea0003800000 */
[----:B------:R-:W-:Y:S01]  /*11c0*/  IMAD R0, R16, 0x200, R24 ;  /* 0x0000020010007824 */ /* 0x000fe200078e0218 */
[----:B0-----:R-:W-:-:S03]  /*11d0*/  PRMT R3, R19, 0x9910, RZ ;  /* 0x0000991013037816 */ /* 0x001fc600000000ff */
[----:B------:R-:W-:Y:S02]  /*11e0*/  IMAD R2, R0, c[0x0][0x180], RZ ;  /* 0x0000600000027a24 */ /* 0x000fe400078e02ff */
[----:B------:R-:W-:-:S03]  /*11f0*/  IMAD.MOV.U32 R0, RZ, RZ, R3 ;  /* 0x000000ffff007224 */ /* 0x000fc600078e0003 */
[----:B------:R-:W-:Y:S02]  /*1200*/  IADD3 R2, P0, R2, c[0x0][0x170], RZ ;  /* 0x00005c0002027a10 */ /* 0x000fe40007f1e0ff */
[----:B------:R-:W-:-:S03]  /*1210*/  ISETP.GT.AND P1, PT, R0, 0x9, PT ;  /* 0x000000090000780c */ /* 0x000fc60003f24270 */
[----:B------:R-:W-:-:S10]  /*1220*/  IMAD.X R3, RZ, RZ, c[0x0][0x174], P0 ;  /* 0x00005d00ff037624 */ /* 0x000fd400000e06ff */
        /* <DEDUP_REMOVED lines=14> */
.L_x_315:
[----:B------:R-:W2:Y:S02]  /*1310*/  LDG.E.U8 R2, [R2.64] ;  /* 0x0000002402027981 */ /* 0x000ea4000c1e1100 */
[----:B--2---:R-:W0:Y:S02]  /*1320*/  I2F.U16 R0, R2 ;  /* 0x0000000200007306 */ /* 0x004e240000101000 */
[----:B0-----:R-:W-:-:S04]  /*1330*/  F2FP.BF16.PACK_AB R0, RZ, R0 ;  /* 0x00000000ff00723e */ /* 0x001fc800000010ff */
[----:B------:R-:W-:Y:S01]  /*1340*/  PRMT R22, R0, 0x7610, R22 ;  /* 0x0000761000167816 */ /* 0x000fe20000000016 */
[----:B------:R-:W-:Y:S05]  /*1350*/  BRA `(.L_x_317) ;  /* 0x00000f0000007947 */ /* 0x000fea0003800000 */
.L_x_314:
        /* <DEDUP_REMOVED lines=11> */
.L_x_319:
[----:B------:R-:W2:Y:S02]  /*1410*/  LDG.E R2, [R2.64] ;  /* 0x0000002402027981 */ /* 0x000ea4000c1e1900 */
[----:B--2---:R-:W0:Y:S02]  /*1420*/  I2F R0, R2 ;  /* 0x0000000200007306 */ /* 0x004e240000201400 */
[----:B0-----:R-:W-:-:S04]  /*1430*/  F2FP.BF16.PACK_AB R0, RZ, R0 ;  /* 0x00000000ff00723e */ /* 0x001fc800000010ff */
[----:B------:R-:W-:Y:S01]  /*1440*/  PRMT R22, R0, 0x7610, R22 ;  /* 0x0000761000167816 */ /* 0x000fe20000000016 */
[----:B------:R-:W-:Y:S05]  /*1450*/  BRA `(.L_x_317) ;  /* 0x00000e0000007947 */ /* 0x000fea0003800000 */
.L_x_318:
[----:B------:R-:W2:Y:S02]  /*1460*/  LDG.E.U16 R2, [R2.64] ;  /* 0x0000002402027981 */ /* 0x000ea4000c1e1500 */
[----:B--2---:R-:W0:Y:S02]  /*1470*/  I2F.S16 R0, R2 ;  /* 0x0000000200007306 */ /* 0x004e240000101400 */
[----:B0-----:R-:W-:-:S04]  /*1480*/  F2FP.BF16.PACK_AB R0, RZ, R0 ;  /* 0x00000000ff00723e */ /* 0x001fc800000010ff */
[----:B------:R-:W-:Y:S01]  /*1490*/  PRMT R22, R0, 0x7610, R22 ;  /* 0x0000761000167816 */ /* 0x000fe20000000016 */
[----:B------:R-:W-:Y:S05]  /*14a0*/  BRA `(.L_x_317) ;  /* 0x00000db000007947 */ /* 0x000fea0003800000 */
.L_x_313:
        /* <DEDUP_REMOVED lines=9> */
.L_x_321:
[----:B------:R-:W2:Y:S02]  /*1540*/  LDG.E.U16 R0, [R2.64] ;  /* 0x0000002402007981 */ /* 0x000ea4000c1e1500 */
[----:B--2---:R-:W-:-:S05]  /*1550*/  HADD2.F32 R0, -RZ, R0.H0_H0 ;  /* 0x20000000ff007230 */ /* 0x004fca0000004100 */
[----:B------:R-:W-:-:S04]  /*1560*/  F2FP.BF16.PACK_AB R0, RZ, R0 ;  /* 0x00000000ff00723e */ /* 0x000fc800000010ff */
[----:B------:R-:W-:Y:S01]  /*1570*/  PRMT R22, R0, 0x7610, R22 ;  /* 0x0000761000167816 */ /* 0x000fe20000000016 */
[----:B------:R-:W-:Y:S05]  /*1580*/  BRA `(.L_x_317) ;  /* 0x00000cd000007947 */ /* 0x000fea0003800000 */
.L_x_320:
        /* <DEDUP_REMOVED lines=9> */
.L_x_323:
[----:B------:R-:W2:Y:S02]  /*1620*/  LDG.E.U16 R2, [R2.64] ;  /* 0x0000002402027981 */ /* 0x000ea4000c1e1500 */
[----:B--2---:R-:W-:-:S05]  /*1630*/  HADD2.F32 R0, -RZ, R2.H0_H0 ;  /* 0x20000002ff007230 */ /* 0x004fca0000004100 */
[----:B------:R-:W-:-:S04]  /*1640*/  F2FP.BF16.PACK_AB R0, RZ, R0 ;  /* 0x00000000ff00723e */ /* 0x000fc800000010ff */
[----:B------:R-:W-:Y:S01]  /*1650*/  PRMT R22, R0, 0x7610, R22 ;  /* 0x0000761000167816 */ /* 0x000fe20000000016 */
[----:B------:R-:W-:Y:S05]  /*1660*/  BRA `(.L_x_317) ;  /* 0x00000bf000007947 */ /* 0x000fea0003800000 */
.L_x_322:
[----:B------:R-:W2:Y:S02]  /*1670*/  LDG.E.64 R2, [R2.64] ;  /* 0x0000002402027981 */ /* 0x000ea4000c1e1b00 */
[----:B--2---:R-:W0:Y:S01]  /*1680*/  F2F.F32.F64 R0, R2 ;  /* 0x0000000200007310 */ /* 0x004e220000301000 */
[----:B------:R-:W0:-:S14]  /*1690*/  DSETP.GEU.AND P0, PT, |R2|, c[0x2][0x0], PT ;  /* 0x008000000200762a */ /* 0x000e1c0003f0e200 */
[----:B0-----:R-:W-:-:S05]  /*16a0*/  @!P0 FMUL R0, R0, 1.175494350822287508e-38 ;  /* 0x0080000000008820 */ /* 0x001fca0000400000 */
[----:B------:R-:W-:-:S04]  /*16b0*/  F2FP.BF16.PACK_AB R0, RZ, R0 ;  /* 0x00000000ff00723e */ /* 0x000fc800000010ff */
[----:B------:R-:W-:Y:S01]  /*16c0*/  PRMT R22, R0, 0x7610, R22 ;  /* 0x0000761000167816 */ /* 0x000fe20000000016 */
[----:B------:R-:W-:Y:S05]  /*16d0*/  BRA `(.L_x_317) ;  /* 0x00000b8000007947 */ /* 0x000fea0003800000 */
.L_x_312:
        /* <DEDUP_REMOVED lines=14> */
.L_x_326:
[----:B------:R-:W2:Y:S02]  /*17c0*/  LDG.E.64 R2, [R2.64] ;  /* 0x0000002402027981 */ /* 0x000ea4000c1e1b00 */
[----:B--2---:R-:W0:Y:S01]  /*17d0*/  F2F.F32.F64 R0, R2 ;  /* 0x0000000200007310 */ /* 0x004e220000301000 */
[----:B------:R-:W0:-:S14]  /*17e0*/  DSETP.GEU.AND P0, PT, |R2|, c[0x2][0x0], PT ;  /* 0x008000000200762a */ /* 0x000e1c0003f0e200 */
[----:B0-----:R-:W-:-:S05]  /*17f0*/  @!P0 FMUL R0, R0, 1.175494350822287508e-38 ;  /* 0x0080000000008820 */ /* 0x001fca0000400000 */
[----:B------:R-:W-:-:S04]  /*1800*/  F2FP.BF16.PACK_AB R0, RZ, R0 ;  /* 0x00000000ff00723e */ /* 0x000fc800000010ff */
[----:B------:R-:W-:Y:S01]  /*1810*/  PRMT R22, R0, 0x7610, R22 ;  /* 0x0000761000167816 */ /* 0x000fe20000000016 */
[----:B------:R-:W-:Y:S05]  /*1820*/  BRA `(.L_x_317) ;  /* 0x00000a3000007947 */ /* 0x000fea0003800000 */
.L_x_325:
        /* <DEDUP_REMOVED lines=28> */
.L_x_328:
        /* <DEDUP_REMOVED lines=15> */
.L_x_327:
[----:B------:R0:W5:Y:S01]  /*1ae0*/  LDG.E.U16 R22, [R2.64] ;  /* 0x0000002402167981 */ /* 0x000162000c1e1500 */
[----:B------:R-:W-:Y:S05]  /*1af0*/  BRA `(.L_x_317) ;  /* 0x0000076000007947 */ /* 0x000fea0003800000 */
.L_x_324:
        /* <DEDUP_REMOVED lines=12> */
.L_x_331:
        /* <DEDUP_REMOVED lines=21> */
.L_x_335:
[----:B------:R-:W-:Y:S05]  /*1d10*/  BSYNC B1 ;  /* 0x0000000000017941 */ /* 0x000fea0003800000 */
.L_x_334:
[----:B------:R-:W-:Y:S01]  /*1d20*/  LEA R3, R0, 0x3b800000, 0x17 ;  /* 0x3b80000000037811 */ /* 0x000fe200078eb8ff */
[----:B------:R-:W-:-:S05]  /*1d30*/  IMAD.SHL.U32 R0, R2, 0x100000, RZ ;  /* 0x0010000002007824 */ /* 0x000fca00078e00ff */
[----:B------:R-:W-:Y:S02]  /*1d40*/  LOP3.LUT R0, R3, R0, R4, 0xfe, !PT ;  /* 0x0000000003007212 */ /* 0x000fe400078efe04 */
.L_x_333:
[----:B------:R-:W-:Y:S05]  /*1d50*/  BSYNC B0 ;  /* 0x0000000000007941 */ /* 0x000fea0003800000 */
.L_x_332:
[----:B------:R-:W-:-:S04]  /*1d60*/  F2FP.BF16.PACK_AB R0, RZ, R0 ;  /* 0x00000000ff00723e */ /* 0x000fc800000010ff */
[----:B------:R-:W-:Y:S01]  /*1d70*/  PRMT R22, R0, 0x7610, R22 ;  /* 0x0000761000167816 */ /* 0x000fe20000000016 */
[----:B------:R-:W-:Y:S05]  /*1d80*/  BRA `(.L_x_317) ;  /* 0x000004d000007947 */ /* 0x000fea0003800000 */
.L_x_330:
        /* <DEDUP_REMOVED lines=21> */
.L_x_339:
[----:B------:R-:W-:Y:S05]  /*1ee0*/  BSYNC B1 ;  /* 0x0000000000017941 */ /* 0x000fea0003800000 */
.L_x_338:
[----:B------:R-:W-:Y:S01]  /*1ef0*/  LEA R3, R0, 0x37800000, 0x17 ;  /* 0x3780000000037811 */ /* 0x000fe200078eb8ff */
[----:B------:R-:W-:-:S05]  /*1f00*/  IMAD.SHL.U32 R0, R2, 0x200000, RZ ;  /* 0x0020000002007824 */ /* 0x000fca00078e00ff */
[----:B------:R-:W-:Y:S02]  /*1f10*/  LOP3.LUT R0, R3, R0, R4, 0xfe, !PT ;  /* 0x0000000003007212 */ /* 0x000fe400078efe04 */
.L_x_337:
[----:B------:R-:W-:Y:S05]  /*1f20*/  BSYNC B0 ;  /* 0x0000000000007941 */ /* 0x000fea0003800000 */
.L_x_336:
[----:B------:R-:W-:-:S04]  /*1f30*/  F2FP.BF16.PACK_AB R0, RZ, R0 ;  /* 0x00000000ff00723e */ /* 0x000fc800000010ff */
[----:B------:R-:W-:Y:S01]  /*1f40*/  PRMT R22, R0, 0x7610, R22 ;  /* 0x0000761000167816 */ /* 0x000fe20000000016 */
[----:B------:R-:W-:Y:S05]  /*1f50*/  BRA `(.L_x_317) ;  /* 0x0000030000007947 */ /* 0x000fea0003800000 */
.L_x_329:
        /* <DEDUP_REMOVED lines=14> */
.L_x_343:
[----:B------:R-:W-:Y:S05]  /*2040*/  BSYNC B0 ;  /* 0x0000000000007941 */ /* 0x000fea0003800000 */
.L_x_342:
[----:B------:R-:W-:-:S04]  /*2050*/  F2FP.BF16.PACK_AB R0, RZ, R0 ;  /* 0x00000000ff00723e */ /* 0x000fc800000010ff */
[----:B------:R-:W-:Y:S01]  /*2060*/  PRMT R22, R0, 0x7610, R22 ;  /* 0x0000761000167816 */ /* 0x000fe20000000016 */
[----:B------:R-:W-:Y:S05]  /*2070*/  BRA `(.L_x_317) ;  /* 0x000001e000007947 */ /* 0x000fea0003800000 */
.L_x_316:
        /* <DEDUP_REMOVED lines=18> */
[----:B0----5:R-:W-:Y:S05]  /*21a0*/  CALL.ABS.NOINC R2 ;  /* 0x0000000002007343 */ /* 0x021fea0003c00000 */
[----:B------:R-:W-:Y:S01]  /*21b0*/  PRMT R22, RZ, 0x7610, R22 ;  /* 0x00007610ff167816 */ /* 0x000fe20000000016 */
[----:B------:R-:W-:Y:S05]  /*21c0*/  BRA `(.L_x_317) ;  /* 0x0000009000007947 */ /* 0x000fea0003800000 */
.L_x_341:
[----:B------:R-:W2:Y:S02]  /*21d0*/  LDG.E.64 R2, [R2.64] ;  /* 0x0000002402027981 */ /* 0x000ea4000c1e1b00 */
[----:B--2---:R-:W0:Y:S02]  /*21e0*/  I2F.U64 R0, R2 ;  /* 0x0000000200007312 */ /* 0x004e240000301000 */
[----:B0-----:R-:W-:-:S04]  /*21f0*/  F2FP.BF16.PACK_AB R0, RZ, R0 ;  /* 0x00000000ff00723e */ /* 0x001fc800000010ff */
[----:B------:R-:W-:Y:S01]  /*2200*/  PRMT R22, R0, 0x7610, R22 ;  /* 0x0000761000167816 */ /* 0x000fe20000000016 */
[----:B------:R-:W-:Y:S05]  /*2210*/  BRA `(.L_x_317) ;  /* 0x0000004000007947 */ /* 0x000fea0003800000 */
.L_x_340:
[----:B------:R-:W2:Y:S02]  /*2220*/  LDG.E R2, [R2.64] ;  /* 0x0000002402027981 */ /* 0x000ea4000c1e1900 */
[----:B--2---:R-:W0:Y:S02]  /*2230*/  I2F.U32 R0, R2 ;  /* 0x0000000200007306 */ /* 0x004e240000201000 */
[----:B0-----:R-:W-:-:S04]  /*2240*/  F2FP.BF16.PACK_AB R0, RZ, R0 ;  /* 0x00000000ff00723e */ /* 0x001fc800000010ff */
[----:B------:R-:W-:Y:S02]  /*2250*/  PRMT R22, R0, 0x7610, R22 ;  /* 0x0000761000167816 */ /* 0x000fe40000000016 */
.L_x_317:
[----:B------:R-:W-:-:S05]  /*2260*/  IADD3 R24, R24, 0x80, RZ ;  /* 0x0000008018187810 */ /* 0x000fca0007ffe0ff */
.L_x_311:
[----:B------:R-:W-:Y:S05]  /*2270*/  BSYNC B6 ;  /* 0x0000000000067941 */ /* 0x000fea0003800000 */
.L_x_310:
[----:B------:R-:W-:Y:S01]  /*2280*/  ISETP.GE.AND P0, PT, R24, R17, PT ;  /* 0x000000111800720c */ /* 0x000fe20003f06270 */
[----:B------:R-:W-:Y:S01]  /*2290*/  BSSY B6, `(.L_x_344) ;  /* 0x000010f000067945 */ /* 0x000fe20003800000 */
[----:B------:R-:W-:Y:S02]  /*22a0*/  PRMT R18, RZ, 0x7610, R18 ;  /* 0x00007610ff127816 */ /* 0x000fe40000000012 */
[----:B------:R-:W-:-:S09]  /*22b0*/  PRMT R25, RZ, 0x7610, R25 ;  /* 0x00007610ff197816 */ /* 0x000fd20000000019 */
        /* <DEDUP_REMOVED lines=22> */
.L_x_349:
[----:B------:R-:W2:Y:S02]  /*2420*/  LDG.E.U8 R2, [R2.64] ;  /* 0x0000002402027981 */ /* 0x000ea4000c1e1100 */
[----:B--2---:R-:W0:Y:S02]  /*2430*/  I2F.U16 R0, R2 ;  /* 0x0000000200007306 */ /* 0x004e240000101000 */
[----:B0-----:R-:W-:-:S04]  /*2440*/  F2FP.BF16.PACK_AB R0, RZ, R0 ;  /* 0x00000000ff00723e */ /* 0x001fc800000010ff */
[----:B------:R-:W-:Y:S01]  /*2450*/  PRMT R25, R0, 0x7610, R25 ;  /* 0x0000761000197816 */ /* 0x000fe20000000019 */
[----:B------:R-:W-:Y:S05]  /*2460*/  BRA `(.L_x_351) ;  /* 0x00000f0000007947 */ /* 0x000fea0003800000 */
.L_x_348:
        /* <DEDUP_REMOVED lines=11> */
.L_x_353:
[----:B------:R-:W2:Y:S02]  /*2520*/  LDG.E R2, [R2.64] ;  /* 0x0000002402027981 */ /* 0x000ea4000c1e1900 */
[----:B--2---:R-:W0:Y:S02]  /*2530*/  I2F R0, R2 ;  /* 0x0000000200007306 */ /* 0x004e240000201400 */
[----:B0-----:R-:W-:-:S04]  /*2540*/  F2FP.BF16.PACK_AB R0, RZ, R0 ;  /* 0x00000000ff00723e */ /* 0x001fc800000010ff */
[----:B------:R-:W-:Y:S01]  /*2550*/  PRMT R25, R0, 0x7610, R25 ;  /* 0x0000761000197816 */ /* 0x000fe20000000019 */
[----:B------:R-:W-:Y:S05]  /*2560*/  BRA `(.L_x_351) ;  /* 0x00000e0000007947 */ /* 0x000fea0003800000 */
.L_x_352:
[----:B------:R-:W2:Y:S02]  /*2570*/  LDG.E.U16 R2, [R2.64] ;  /* 0x0000002402027981 */ /* 0x000ea4000c1e1500 */
[----:B--2---:R-:W0:Y:S02]  /*2580*/  I2F.S16 R0, R2 ;  /* 0x0000000200007306 */ /* 0x004e240000101400 */
[----:B0-----:R-:W-:-:S04]  /*2590*/  F2FP.BF16.PACK_AB R0, RZ, R0 ;  /* 0x00000000ff00723e */ /* 0x001fc800000010ff */
[----:B------:R-:W-:Y:S01]  /*25a0*/  PRMT R25, R0, 0x7610, R25 ;  /* 0x0000761000197816 */ /* 0x000fe20000000019 */
[----:B------:R-:W-:Y:S05]  /*25b0*/  BRA `(.L_x_351) ;  /* 0x00000db000007947 */ /* 0x000fea0003800000 */
.L_x_347:
        /* <DEDUP_REMOVED lines=9> */
.L_x_355:
[----:B------:R-:W2:Y:S02]  /*2650*/  LDG.E.U16 R0, [R2.64] ;  /* 0x0000002402007981 */ /* 0x000ea4000c1e1500 */
[----:B--2---:R-:W-:-:S05]  /*2660*/  HADD2.F32 R0, -RZ, R0.H0_H0 ;  /* 0x20000000ff007230 */ /* 0x004fca0000004100 */
[----:B------:R-:W-:-:S04]  /*2670*/  F2FP.BF16.PACK_AB R0, RZ, R0 ;  /* 0x00000000ff00723e */ /* 0x000fc800000010ff */
[----:B------:R-:W-:Y:S01]  /*2680*/  PRMT R25, R0, 0x7610, R25 ;  /* 0x0000761000197816 */ /* 0x000fe20000000019 */
[----:B------:R-:W-:Y:S05]  /*2690*/  BRA `(.L_x_351) ;  /* 0x00000cd000007947 */ /* 0x000fea0003800000 */
.L_x_354:
        /* <DEDUP_REMOVED lines=9> */
.L_x_357:
[----:B------:R-:W2:Y:S02]  /*2730*/  LDG.E.U16 R2, [R2.64] ;  /* 0x0000002402027981 */ /* 0x000ea4000c1e1500 */
[----:B--2---:R-:W-:-:S05]  /*2740*/  HADD2.F32 R0, -RZ, R2.H0_H0 ;  /* 0x20000002ff007230 */ /* 0x004fca0000004100 */
[----:B------:R-:W-:-:S04]  /*2750*/  F2FP.BF16.PACK_AB R0, RZ, R0 ;  /* 0x00000000ff00723e */ /* 0x000fc800000010ff */
[----:B------:R-:W-:Y:S01]  /*2760*/  PRMT R25, R0, 0x7610, R25 ;  /* 0x0000761000197816 */ /* 0x000fe20000000019 */
[----:B------:R-:W-:Y:S05]  /*2770*/  BRA `(.L_x_351) ;  /* 0x00000bf000007947 */ /* 0x000fea0003800000 */
.L_x_356:
[----:B------:R-:W2:Y:S02]  /*2780*/  LDG.E.64 R2, [R2.64] ;  /* 0x0000002402027981 */ /* 0x000ea4000c1e1b00 */
[----:B--2---:R-:W0:Y:S01]  /*2790*/  F2F.F32.F64 R0, R2 ;  /* 0x0000000200007310 */ /* 0x004e220000301000 */
[----:B------:R-:W0:-:S14]  /*27a0*/  DSETP.GEU.AND P0, PT, |R2|, c[0x2][0x0], PT ;  /* 0x008000000200762a */ /* 0x000e1c0003f0e200 */
[----:B0-----:R-:W-:-:S05]  /*27b0*/  @!P0 FMUL R0, R0, 1.175494350822287508e-38 ;  /* 0x0080000000008820 */ /* 0x001fca0000400000 */
[----:B------:R-:W-:-:S04]  /*27c0*/  F2FP.BF16.PACK_AB R0, RZ, R0 ;  /* 0x00000000ff00723e */ /* 0x000fc800000010ff */
[----:B------:R-:W-:Y:S01]  /*27d0*/  PRMT R25, R0, 0x7610, R25 ;  /* 0x0000761000197816 */ /* 0x000fe20000000019 */
[----:B------:R-:W-:Y:S05]  /*27e0*/  BRA `(.L_x_351) ;  /* 0x00000b8000007947 */ /* 0x000fea0003800000 */
.L_x_346:
        /* <DEDUP_REMOVED lines=14> */
.L_x_360:
[----:B------:R-:W2:Y:S02]  /*28d0*/  LDG.E.64 R2, [R2.64] ;  /* 0x0000002402027981 */ /* 0x000ea4000c1e1b00 */
[----:B--2---:R-:W0:Y:S01]  /*28e0*/  F2F.F32.F64 R0, R2 ;  /* 0x0000000200007310 */ /* 0x004e220000301000 */
[----:B------:R-:W0:-:S14]  /*28f0*/  DSETP.GEU.AND P0, PT, |R2|, c[0x2][0x0], PT ;  /* 0x008000000200762a */ /* 0x000e1c0003f0e200 */
[----:B0-----:R-:W-:-:S05]  /*2900*/  @!P0 FMUL R0, R0, 1.175494350822287508e-38 ;  /* 0x0080000000008820 */ /* 0x001fca0000400000 */
[----:B------:R-:W-:-:S04]  /*2910*/  F2FP.BF16.PACK_AB R0, RZ, R0 ;  /* 0x00000000ff00723e */ /* 0x000fc800000010ff */
[----:B------:R-:W-:Y:S01]  /*2920*/  PRMT R25, R0, 0x7610, R25 ;  /* 0x0000761000197816 */ /* 0x000fe20000000019 */
[----:B------:R-:W-:Y:S05]  /*2930*/  BRA `(.L_x_351) ;  /* 0x00000a3000007947 */ /* 0x000fea0003800000 */
.L_x_359:
        /* <DEDUP_REMOVED lines=28> */
.L_x_362:
        /* <DEDUP_REMOVED lines=15> */
.L_x_361:
[----:B------:R0:W5:Y:S01]  /*2bf0*/  LDG.E.U16 R25, [R2.64] ;  /* 0x0000002402197981 */ /* 0x000162000c1e1500 */
[----:B------:R-:W-:Y:S05]  /*2c00*/  BRA `(.L_x_351) ;  /* 0x0000076000007947 */ /* 0x000fea0003800000 */
.L_x_358:
        /* <DEDUP_REMOVED lines=12> */
.L_x_365:
        /* <DEDUP_REMOVED lines=21> */
.L_x_369:
[----:B------:R-:W-:Y:S05]  /*2e20*/  BSYNC B1 ;  /* 0x0000000000017941 */ /* 0x000fea0003800000 */
.L_x_368:
[----:B------:R-:W-:Y:S01]  /*2e30*/  LEA R3, R0, 0x3b800000, 0x17 ;  /* 0x3b80000000037811 */ /* 0x000fe200078eb8ff */
[----:B------:R-:W-:-:S05]  /*2e40*/  IMAD.SHL.U32 R0, R2, 0x100000, RZ ;  /* 0x0010000002007824 */ /* 0x000fca00078e00ff */
[----:B------:R-:W-:Y:S02]  /*2e50*/  LOP3.LUT R0, R3, R0, R4, 0xfe, !PT ;  /* 0x0000000003007212 */ /* 0x000fe400078efe04 */
.L_x_367:
[----:B------:R-:W-:Y:S05]  /*2e60*/  BSYNC B0 ;  /* 0x0000000000007941 */ /* 0x000fea0003800000 */
.L_x_366:
[----:B------:R-:W-:-:S04]  /*2e70*/  F2FP.BF16.PACK_AB R0, RZ, R0 ;  /* 0x00000000ff00723e */ /* 0x000fc800000010ff */
[----:B------:R-:W-:Y:S01]  /*2e80*/  PRMT R25, R0, 0x7610, R25 ;  /* 0x0000761000197816 */ /* 0x000fe20000000019 */
[----:B------:R-:W-:Y:S05]  /*2e90*/  BRA `(.L_x_351) ;  /* 0x000004d000007947 */ /* 0x000fea0003800000 */
.L_x_364:
        /* <DEDUP_REMOVED lines=21> */
.L_x_373:
[----:B------:R-:W-:Y:S05]  /*2ff0*/  BSYNC B1 ;  /* 0x0000000000017941 */ /* 0x000fea0003800000 */
.L_x_372:
[----:B------:R-:W-:Y:S01]  /*3000*/  LEA R3, R0, 0x37800000, 0x17 ;  /* 0x3780000000037811 */ /* 0x000fe200078eb8ff */
[----:B------:R-:W-:-:S05]  /*3010*/  IMAD.SHL.U32 R0, R2, 0x200000, RZ ;  /* 0x0020000002007824 */ /* 0x000fca00078e00ff */
[----:B------:R-:W-:Y:S02]  /*3020*/  LOP3.LUT R0, R3, R0, R4, 0xfe, !PT ;  /* 0x0000000003007212 */ /* 0x000fe400078efe04 */
.L_x_371:
[----:B------:R-:W-:Y:S05]  /*3030*/  BSYNC B0 ;  /* 0x0000000000007941 */ /* 0x000fea0003800000 */
.L_x_370:
[----:B------:R-:W-:-:S04]  /*3040*/  F2FP.BF16.PACK_AB R0, RZ, R0 ;  /* 0x00000000ff00723e */ /* 0x000fc800000010ff */
[----:B------:R-:W-:Y:S01]  /*3050*/  PRMT R25, R0, 0x7610, R25 ;  /* 0x0000761000197816 */ /* 0x000fe20000000019 */
[----:B------:R-:W-:Y:S05]  /*3060*/  BRA `(.L_x_351) ;  /* 0x0000030000007947 */ /* 0x000fea0003800000 */
.L_x_363:
        /* <DEDUP_REMOVED lines=14> */
.L_x_377:
[----:B------:R-:W-:Y:S05]  /*3150*/  BSYNC B0 ;  /* 0x0000000000007941 */ /* 0x000fea0003800000 */
.L_x_376:
[----:B------:R-:W-:-:S04]  /*3160*/  F2FP.BF16.PACK_AB R0, RZ, R0 ;  /* 0x00000000ff00723e */ /* 0x000fc800000010ff */
[----:B------:R-:W-:Y:S01]  /*3170*/  PRMT R25, R0, 0x7610, R25 ;  /* 0x0000761000197816 */ /* 0x000fe20000000019 */
[----:B------:R-:W-:Y:S05]  /*3180*/  BRA `(.L_x_351) ;  /* 0x000001e000007947 */ /* 0x000fea0003800000 */
.L_x_350:
        /* <DEDUP_REMOVED lines=21> */
.L_x_375:
[----:B------:R-:W2:Y:S02]  /*32e0*/  LDG.E.64 R2, [R2.64] ;  /* 0x0000002402027981 */ /* 0x000ea4000c1e1b00 */
[----:B--2---:R-:W0:Y:S02]  /*32f0*/  I2F.U64 R0, R2 ;  /* 0x0000000200007312 */ /* 0x004e240000301000 */
[----:B0-----:R-:W-:-:S04]  /*3300*/  F2FP.BF16.PACK_AB R0, RZ, R0 ;  /* 0x00000000ff00723e */ /* 0x001fc800000010ff */
[----:B------:R-:W-:Y:S01]  /*3310*/  PRMT R25, R0, 0x7610, R25 ;  /* 0x0000761000197816 */ /* 0x000fe20000000019 */
[----:B------:R-:W-:Y:S05]  /*3320*/  BRA `(.L_x_351) ;  /* 0x0000004000007947 */ /* 0x000fea0003800000 */
.L_x_374:
[----:B------:R-:W2:Y:S02]  /*3330*/  LDG.E R2, [R2.64] ;  /* 0x0000002402027981 */ /* 0x000ea4000c1e1900 */
[----:B--2---:R-:W0:Y:S02]  /*3340*/  I2F.U32 R0, R2 ;  /* 0x0000000200007306 */ /* 0x004e240000201000 */
[----:B0-----:R-:W-:-:S04]  /*3350*/  F2FP.BF16.PACK_AB R0, RZ, R0 ;  /* 0x00000000ff00723e */ /* 0x001fc800000010ff */
[----:B------:R-:W-:Y:S02]  /*3360*/  PRMT R25, R0, 0x7610, R25 ;  /* 0x0000761000197816 */ /* 0x000fe40000000019 */
.L_x_351:
[----:B------:R-:W-:-:S05]  /*3370*/  IADD3 R24, R24, 0x80, RZ ;  /* 0x0000008018187810 */ /* 0x000fca0007ffe0ff */
.L_x_345:
[----:B------:R-:W-:Y:S05]  /*3380*/  BSYNC B6 ;  /* 0x0000000000067941 */ /* 0x000fea0003800000 */
.L_x_344:
[----:B------:R-:W-:Y:S01]  /*3390*/  ISETP.GE.AND P0, PT, R24, R17, PT ;  /* 0x000000111800720c */ /* 0x000fe20003f06270 */
[----:B------:R-:W-:-:S12]  /*33a0*/  BSSY B6, `(.L_x_378) ;  /* 0x000010b000067945 */ /* 0x000fd80003800000 */
[----:B------:R-:W-:Y:S05]  /*33b0*/  @P0 BRA `(.L_x_379) ;  /* 0x0000109000000947 */ /* 0x000fea0003800000 */
[----:B------:R-:W-:Y:S01]  /*33c0*/  PRMT R0, R19, 0x9910, RZ ;  /* 0x0000991013007816 */ /* 0x000fe200000000ff */
[----:B------:R-:W-:-:S03]  /*33d0*/  IMAD R24, R16, 0x200, R24 ;  /* 0x0000020010187824 */ /* 0x000fc600078e0218 */
[----:B------:R-:W-:Y:S01]  /*33e0*/  ISETP.GT.AND P1, PT, R0, 0x9, PT ;  /* 0x000000090000780c */ /* 0x000fe20003f24270 */
[----:B------:R-:W-:-:S05]  /*33f0*/  IMAD R24, R24, c[0x0][0x180], RZ ;  /* 0x0000600018187a24 */ /* 0x000fca00078e02ff */
[----:B0-----:R-:W-:-:S05]  /*3400*/  IADD3 R2, P0, R24, c[0x0][0x170], RZ ;  /* 0x00005c0018027a10 */ /* 0x001fca0007f1e0ff */
        /* <DEDUP_REMOVED lines=15> */
.L_x_383:
[----:B------:R-:W2:Y:S02]  /*3500*/  LDG.E.U8 R2, [R2.64] ;  /* 0x0000002402027981 */ /* 0x000ea4000c1e1100 */
[----:B--2---:R-:W0:Y:S02]  /*3510*/  I2F.U16 R0, R2 ;  /* 0x0000000200007306 */ /* 0x004e240000101000 */
[----:B0-----:R-:W-:-:S04]  /*3520*/  F2FP.BF16.PACK_AB R0, RZ, R0 ;  /* 0x00000000ff00723e */ /* 0x001fc800000010ff */
[----:B------:R-:W-:Y:S01]  /*3530*/  PRMT R18, R0, 0x7610, R18 ;  /* 0x0000761000127816 */ /* 0x000fe20000000012 */
[----:B------:R-:W-:Y:S05]  /*3540*/  BRA `(.L_x_379) ;  /* 0x00000f0000007947 */ /* 0x000fea0003800000 */
.L_x_382:
        /* <DEDUP_REMOVED lines=11> */
.L_x_386:
[----:B------:R-:W2:Y:S02]  /*3600*/  LDG.E R2, [R2.64] ;  /* 0x0000002402027981 */ /* 0x000ea4000c1e1900 */
[----:B--2---:R-:W0:Y:S02]  /*3610*/  I2F R0, R2 ;  /* 0x0000000200007306 */ /* 0x004e240000201400 */
[----:B0-----:R-:W-:-:S04]  /*3620*/  F2FP.BF16.PACK_AB R0, RZ, R0 ;  /* 0x00000000ff00723e */ /* 0x001fc800000010ff */
[----:B------:R-:W-:Y:S01]  /*3630*/  PRMT R18, R0, 0x7610, R18 ;  /* 0x0000761000127816 */ /* 0x000fe20000000012 */
[----:B------:R-:W-:Y:S05]  /*3640*/  BRA `(.L_x_379) ;  /* 0x00000e0000007947 */ /* 0x000fea0003800000 */
.L_x_385:
[----:B------:R-:W2:Y:S02]  /*3650*/  LDG.E.U16 R2, [R2.64] ;  /* 0x0000002402027981 */ /* 0x000ea4000c1e1500 */
[----:B--2---:R-:W0:Y:S02]  /*3660*/  I2F.S16 R0, R2 ;  /* 0x0000000200007306 */ /* 0x004e240000101400 */
[----:B0-----:R-:W-:-:S04]  /*3670*/  F2FP.BF16.PACK_AB R0, RZ, R0 ;  /* 0x00000000ff00723e */ /* 0x001fc800000010ff */
[----:B------:R-:W-:Y:S01]  /*3680*/  PRMT R18, R0, 0x7610, R18 ;  /* 0x0000761000127816 */ /* 0x000fe20000000012 */
[----:B------:R-:W-:Y:S05]  /*3690*/  BRA `(.L_x_379) ;  /* 0x00000db000007947 */ /* 0x000fea0003800000 */
.L_x_381:
        /* <DEDUP_REMOVED lines=9> */
.L_x_388:
[----:B------:R-:W2:Y:S02]  /*3730*/  LDG.E.U16 R0, [R2.64] ;  /* 0x0000002402007981 */ /* 0x000ea4000c1e1500 */
[----:B--2---:R-:W-:-:S05]  /*3740*/  HADD2.F32 R0, -RZ, R0.H0_H0 ;  /* 0x20000000ff007230 */ /* 0x004fca0000004100 */
[----:B------:R-:W-:-:S04]  /*3750*/  F2FP.BF16.PACK_AB R0, RZ, R0 ;  /* 0x00000000ff00723e */ /* 0x000fc800000010ff */
[----:B------:R-:W-:Y:S01]  /*3760*/  PRMT R18, R0, 0x7610, R18 ;  /* 0x0000761000127816 */ /* 0x000fe20000000012 */
[----:B------:R-:W-:Y:S05]  /*3770*/  BRA `(.L_x_379) ;  /* 0x00000cd000007947 */ /* 0x000fea0003800000 */
.L_x_387:
        /* <DEDUP_REMOVED lines=9> */
.L_x_390:
[----:B------:R-:W2:Y:S02]  /*3810*/  LDG.E.U16 R2, [R2.64] ;  /* 0x0000002402027981 */ /* 0x000ea4000c1e1500 */
[----:B--2---:R-:W-:-:S05]  /*3820*/  HADD2.F32 R0, -RZ, R2.H0_H0 ;  /* 0x20000002ff007230 */ /* 0x004fca0000004100 */
[----:B------:R-:W-:-:S04]  /*3830*/  F2FP.BF16.PACK_AB R0, RZ, R0 ;  /* 0x00000000ff00723e */ /* 0x000fc800000010ff */
[----:B------:R-:W-:Y:S01]  /*3840*/  PRMT R18, R0, 0x7610, R18 ;  /* 0x0000761000127816 */ /* 0x000fe20000000012 */
[----:B------:R-:W-:Y:S05]  /*3850*/  BRA `(.L_x_379) ;  /* 0x00000bf000007947 */ /* 0x000fea0003800000 */
.L_x_389:
[----:B------:R-:W2:Y:S02]  /*3860*/  LDG.E.64 R2, [R2.64] ;  /* 0x0000002402027981 */ /* 0x000ea4000c1e1b00 */
[----:B--2---:R-:W0:Y:S01]  /*3870*/  F2F.F32.F64 R0, R2 ;  /* 0x0000000200007310 */ /* 0x004e220000301000 */
[----:B------:R-:W0:-:S14]  /*3880*/  DSETP.GEU.AND P0, PT, |R2|, c[0x2][0x0], PT ;  /* 0x008000000200762a */ /* 0x000e1c0003f0e200 */
[----:B0-----:R-:W-:-:S05]  /*3890*/  @!P0 FMUL R0, R0, 1.175494350822287508e-38 ;  /* 0x0080000000008820 */ /* 0x001fca0000400000 */
[----:B------:R-:W-:-:S04]  /*38a0*/  F2FP.BF16.PACK_AB R0, RZ, R0 ;  /* 0x00000000ff00723e */ /* 0x000fc800000010ff */
[----:B------:R-:W-:Y:S01]  /*38b0*/  PRMT R18, R0, 0x7610, R18 ;  /* 0x0000761000127816 */ /* 0x000fe20000000012 */
[----:B------:R-:W-:Y:S05]  /*38c0*/  BRA `(.L_x_379) ;  /* 0x00000b8000007947 */ /* 0x000fea0003800000 */
.L_x_380:
        /* <DEDUP_REMOVED lines=14> */
.L_x_393:
[----:B------:R-:W2:Y:S02]  /*39b0*/  LDG.E.64 R2, [R2.64] ;  /* 0x0000002402027981 */ /* 0x000ea4000c1e1b00 */
[----:B--2---:R-:W0:Y:S01]  /*39c0*/  F2F.F32.F64 R0, R2 ;  /* 0x0000000200007310 */ /* 0x004e220000301000 */
[----:B------:R-:W0:-:S14]  /*39d0*/  DSETP.GEU.AND P0, PT, |R2|, c[0x2][0x0], PT ;  /* 0x008000000200762a */ /* 0x000e1c0003f0e200 */
[----:B0-----:R-:W-:-:S05]  /*39e0*/  @!P0 FMUL R0, R0, 1.175494350822287508e-38 ;  /* 0x0080000000008820 */ /* 0x001fca0000400000 */
[----:B------:R-:W-:-:S04]  /*39f0*/  F2FP.BF16.PACK_AB R0, RZ, R0 ;  /* 0x00000000ff00723e */ /* 0x000fc800000010ff */
[----:B------:R-:W-:Y:S01]  /*3a00*/  PRMT R18, R0, 0x7610, R18 ;  /* 0x0000761000127816 */ /* 0x000fe20000000012 */
[----:B------:R-:W-:Y:S05]  /*3a10*/  BRA `(.L_x_379) ;  /* 0x00000a3000007947 */ /* 0x000fea0003800000 */
.L_x_392:
        /* <DEDUP_REMOVED lines=28> */
.L_x_395:
        /* <DEDUP_REMOVED lines=15> */
.L_x_394:
[----:B------:R0:W5:Y:S01]  /*3cd0*/  LDG.E.U16 R18, [R2.64] ;  /* 0x0000002402127981 */ /* 0x000162000c1e1500 */
[----:B------:R-:W-:Y:S05]  /*3ce0*/  BRA `(.L_x_379) ;  /* 0x0000076000007947 */ /* 0x000fea0003800000 */
.L_x_391:
        /* <DEDUP_REMOVED lines=12> */
.L_x_398:
        /* <DEDUP_REMOVED lines=21> */
.L_x_402:
[----:B------:R-:W-:Y:S05]  /*3f00*/  BSYNC B1 ;  /* 0x0000000000017941 */ /* 0x000fea0003800000 */
.L_x_401:
[----:B------:R-:W-:Y:S01]  /*3f10*/  LEA R3, R0, 0x3b800000, 0x17 ;  /* 0x3b80000000037811 */ /* 0x000fe200078eb8ff */
[----:B------:R-:W-:-:S05]  /*3f20*/  IMAD.SHL.U32 R0, R2, 0x100000, RZ ;  /* 0x0010000002007824 */ /* 0x000fca00078e00ff */
[----:B------:R-:W-:Y:S02]  /*3f30*/  LOP3.LUT R0, R3, R0, R4, 0xfe, !PT ;  /* 0x0000000003007212 */ /* 0x000fe400078efe04 */
.L_x_400:
[----:B------:R-:W-:Y:S05]  /*3f40*/  BSYNC B0 ;  /* 0x0000000000007941 */ /* 0x000fea0003800000 */
.L_x_399:
[----:B------:R-:W-:-:S04]  /*3f50*/  F2FP.BF16.PACK_AB R0, RZ, R0 ;  /* 0x00000000ff00723e */ /* 0x000fc800000010ff */
[----:B------:R-:W-:Y:S01]  /*3f60*/  PRMT R18, R0, 0x7610, R18 ;  /* 0x0000761000127816 */ /* 0x000fe20000000012 */
[----:B------:R-:W-:Y:S05]  /*3f70*/  BRA `(.L_x_379) ;  /* 0x000004d000007947 */ /* 0x000fea0003800000 */
.L_x_397:
        /* <DEDUP_REMOVED lines=21> */
.L_x_406:
[----:B------:R-:W-:Y:S05]  /*40d0*/  BSYNC B1 ;  /* 0x0000000000017941 */ /* 0x000fea0003800000 */
.L_x_405:
[----:B------:R-:W-:Y:S01]  /*40e0*/  LEA R3, R0, 0x37800000, 0x17 ;  /* 0x3780000000037811 */ /* 0x000fe200078eb8ff */
[----:B------:R-:W-:-:S05]  /*40f0*/  IMAD.SHL.U32 R0, R2, 0x200000, RZ ;  /* 0x0020000002007824 */ /* 0x000fca00078e00ff */
[----:B------:R-:W-:Y:S02]  /*4100*/  LOP3.LUT R0, R3, R0, R4, 0xfe, !PT ;  /* 0x0000000003007212 */ /* 0x000fe400078efe04 */
.L_x_404:
[----:B------:R-:W-:Y:S05]  /*4110*/  BSYNC B0 ;  /* 0x0000000000007941 */ /* 0x000fea0003800000 */
.L_x_403:
[----:B------:R-:W-:-:S04]  /*4120*/  F2FP.BF16.PACK_AB R0, RZ, R0 ;  /* 0x00000000ff00723e */ /* 0x000fc800000010ff */
[----:B------:R-:W-:Y:S01]  /*4130*/  PRMT R18, R0, 0x7610, R18 ;  /* 0x0000761000127816 */ /* 0x000fe20000000012 */
[----:B------:R-:W-:Y:S05]  /*4140*/  BRA `(.L_x_379) ;  /* 0x0000030000007947 */ /* 0x000fea0003800000 */
.L_x_396:
        /* <DEDUP_REMOVED lines=14> */
.L_x_410:
[----:B------:R-:W-:Y:S05]  /*4230*/  BSYNC B0 ;  /* 0x0000000000007941 */ /* 0x000fea0003800000 */
.L_x_409:
[----:B------:R-:W-:-:S04]  /*4240*/  F2FP.BF16.PACK_AB R0, RZ, R0 ;  /* 0x00000000ff00723e */ /* 0x000fc800000010ff */
[----:B------:R-:W-:Y:S01]  /*4250*/  PRMT R18, R0, 0x7610, R18 ;  /* 0x0000761000127816 */ /* 0x000fe20000000012 */
[----:B------:R-:W-:Y:S05]  /*4260*/  BRA `(.L_x_379) ;  /* 0x000001e000007947 */ /* 0x000fea0003800000 */
.L_x_384:
        /* <DEDUP_REMOVED lines=21> */
.L_x_408:
[----:B------:R-:W2:Y:S02]  /*43c0*/  LDG.E.64 R2, [R2.64] ;  /* 0x0000002402027981 */ /* 0x000ea4000c1e1b00 */
[----:B--2---:R-:W0:Y:S02]  /*43d0*/  I2F.U64 R0, R2 ;  /* 0x0000000200007312 */ /* 0x004e240000301000 */
[----:B0-----:R-:W-:-:S04]  /*43e0*/  F2FP.BF16.PACK_AB R0, RZ, R0 ;  /* 0x00000000ff00723e */ /* 0x001fc800000010ff */
[----:B------:R-:W-:Y:S01]  /*43f0*/  PRMT R18, R0, 0x7610, R18 ;  /* 0x0000761000127816 */ /* 0x000fe20000000012 */
[----:B------:R-:W-:Y:S05]  /*4400*/  BRA `(.L_x_379) ;  /* 0x0000004000007947 */ /* 0x000fea0003800000 */
.L_x_407:
[----:B------:R-:W2:Y:S02]  /*4410*/  LDG.E R2, [R2.64] ;  /* 0x0000002402027981 */ /* 0x000ea4000c1e1900 */
[----:B--2---:R-:W0:Y:S02]  /*4420*/  I2F.U32 R0, R2 ;  /* 0x0000000200007306 */ /* 0x004e240000201000 */
[----:B0-----:R-:W-:-:S04]  /*4430*/  F2FP.BF16.PACK_AB R0, RZ, R0 ;  /* 0x00000000ff00723e */ /* 0x001fc800000010ff */
[----:B------:R-:W-:Y:S02]  /*4440*/  PRMT R18, R0, 0x7610, R18 ;  /* 0x0000761000127816 */ /* 0x000fe40000000012 */
.L_x_379:
[----:B------:R-:W-:Y:S05]  /*4450*/  BSYNC B6 ;  /* 0x0000000000067941 */ /* 0x000fea0003800000 */
.L_x_378:
[----:B------:R-:W1:Y:S01]  /*4460*/  S2R R19, SR_TID.X ;  /* 0x0000000000137919 */ /* 0x000e620000002100 */
[----:B------:R-:W-:Y:S01]  /*4470*/  BSSY B0, `(.L_x_411) ;  /* 0x0000030000007945 */ /* 0x000fe20003800000 */
[----:B-1----:R-:W-:-:S13]  /*4480*/  ISETP.GE.AND P0, PT, R19, R17, PT ;  /* 0x000000111300720c */ /* 0x002fda0003f06270 */
[----:B------:R-:W-:Y:S05]  /*4490*/  @P0 BRA `(.L_x_412) ;  /* 0x000002d000000947 */ /* 0x000fea0003800000 */
[----:B-----5:R-:W-:Y:S01]  /*44a0*/  PRMT R23, RZ, 0x5410, R23 ;  /* 0x00005410ff177816 */ /* 0x020fe20000000017 */
[----:B------:R-:W-:Y:S01]  /*44b0*/  IMAD.MOV.U32 R7, RZ, RZ, 0x3e800000 ;  /* 0x3e800000ff077424 */ /* 0x000fe200078e00ff */
[----:B------:R-:W-:Y:S02]  /*44c0*/  BSSY B1, `(.L_x_413) ;  /* 0x0000025000017945 */ /* 0x000fe40003800000 */
[C---:B------:R-:W-:Y:S01]  /*44d0*/  FSETP.GT.FTZ.AND P1, PT, |R23|.reuse, 8388608, PT ;  /* 0x4b0000001700780b */ /* 0x040fe20003f34200 */
[C---:B0-----:R-:W-:Y:S02]  /*44e0*/  FFMA.FTZ R2, R23.reuse, R23, 1 ;  /* 0x3f80000017027423 */ /* 0x041fe40000010017 */
[----:B------:R-:W-:Y:S02]  /*44f0*/  FADD.FTZ R0, |R23|, -RZ ;  /* 0x800000ff17007221 */ /* 0x000fe40000010200 */
[----:B------:R-:W0:Y:S02]  /*4500*/  MUFU.RSQ R3, R2 ;  /* 0x0000000200037308 */ /* 0x000e240000001400 */
[----:B0-----:R-:W-:-:S06]  /*4510*/  FFMA.FTZ R3, R2, R3, 1 ;  /* 0x3f80000002037423 */ /* 0x001fcc0000010003 */
[----:B------:R-:W0:Y:S02]  /*4520*/  MUFU.RCP R4, R3 ;  /* 0x0000000300047308 */ /* 0x000e240000001000 */
[----:B0-----:R-:W-:-:S04]  /*4530*/  FMUL.FTZ R4, |R23|, R4 ;  /* 0x0000000417047220 */ /* 0x001fc80000410200 */
        /* <DEDUP_REMOVED lines=8> */
[----:B------:R-:W-:Y:S02]  /*45c0*/  FFMA.FTZ R3, R4, R7, -1 ;  /* 0xbf80000004037423 */ /* 0x000fe40000010007 */
[----:B------:R-:W-:Y:S02]  /*45d0*/  IMAD.MOV.U32 R7, RZ, RZ, 0x3d39bf78 ;  /* 0x3d39bf78ff077424 */ /* 0x000fe400078e00ff */
[----:B------:R-:W-:-:S04]  /*45e0*/  FADD.FTZ R2, R2, R3 ;  /* 0x0000000302027221 */ /* 0x000fc80000010000 */
        /* <DEDUP_REMOVED lines=8> */
[C---:B------:R-:W-:Y:S02]  /*4670*/  FMUL.FTZ R7, R2.reuse, R3 ;  /* 0x0000000302077220 */ /* 0x040fe40000410000 */
[----:B0-----:R-:W-:Y:S02]  /*4680*/  FMUL.FTZ R3, R5, 1.1920928955078125e-07 ;  /* 0x3400000005037820 */ /* 0x001fe40000410000 */
[----:B------:R-:W-:-:S04]  /*4690*/  FFMA.FTZ R2, R2, R7, R2 ;  /* 0x0000000702027223 */ /* 0x000fc80000010002 */
[----:B------:R-:W-:Y:S01]  /*46a0*/  FFMA.FTZ R2, R3, 0.69314718246459960938, R2 ;  /* 0x3f31721803027823 */ /* 0x000fe20000010002 */
[----:B------:R-:W-:Y:S05]  /*46b0*/  @!P2 BRA `(.L_x_414) ;  /* 0x000000500000a947 */ /* 0x000fea0003800000 */
[C---:B------:R-:W-:Y:S02]  /*46c0*/  ISETP.GE.AND P2, PT, R0.reuse, -0x407fffff, PT ;  /* 0xbf8000010000780c */ /* 0x040fe40003f46270 */
[----:B------:R-:W-:-:S11]  /*46d0*/  FSETP.NEU.FTZ.AND P3, PT, R0, RZ, PT ;  /* 0x000000ff0000720b */ /* 0x000fd60003f7d000 */
[----:B------:R-:W-:-:S04]  /*46e0*/  @P2 IMAD.MOV.U32 R3, RZ, RZ, 0x7f800000 ;  /* 0x7f800000ff032424 */ /* 0x000fc800078e00ff */
[----:B------:R-:W-:-:S05]  /*46f0*/  @P2 FFMA.FTZ R2, R0, R3, +INF ;  /* 0x7f80000000022423 */ /* 0x000fca0000010003 */
[----:B------:R-:W-:Y:S02]  /*4700*/  FSEL R2, R2, -RZ, P3 ;  /* 0x800000ff02027208 */ /* 0x000fe40001800000 */
.L_x_414:
[----:B------:R-:W-:Y:S05]  /*4710*/  BSYNC B1 ;  /* 0x0000000000017941 */ /* 0x000fea0003800000 */
.L_x_413:
[----:B------:R-:W-:Y:S01]  /*4720*/  @P1 FADD.FTZ R2, R2, 0.69314718246459960938 ;  /* 0x3f31721802021421 */ /* 0x000fe20000010000 */
[----:B------:R-:W-:-:S04]  /*4730*/  FSETP.GTU.FTZ.AND P1, PT, |R23|, +INF , PT ;  /* 0x7f8000001700780b */ /* 0x000fc80003f3c200 */
[----:B------:R-:W-:-:S04]  /*4740*/  LOP3.LUT R23, R2, 0x80000000, R23, 0xb8, !PT ;  /* 0x8000000002177812 */ /* 0x000fc800078eb817 */
[----:B------:R-:W-:-:S04]  /*4750*/  FSEL R0, R23, R2, !P1 ;  /* 0x0000000217007208 */ /* 0x000fc80004800000 */
[----:B------:R-:W-:Y:S02]  /*4760*/  F2FP.BF16.PACK_AB R0, RZ, R0 ;  /* 0x00000000ff00723e */ /* 0x000fe400000010ff */
.L_x_412:
[----:B------:R-:W-:Y:S05]  /*4770*/  BSYNC B0 ;  /* 0x0000000000007941 */ /* 0x000fea0003800000 */
.L_x_411:
[----:B------:R-:W-:Y:S01]  /*4780*/  IADD3 R24, R19, 0x80, RZ ;  /* 0x0000008013187810 */ /* 0x000fe20007ffe0ff */
[----:B------:R-:W-:Y:S03]  /*4790*/  BSSY B0, `(.L_x_415) ;  /* 0x0000030000007945 */ /* 0x000fe60003800000 */
[----:B------:R-:W-:-:S13]  /*47a0*/  ISETP.GE.AND P1, PT, R24, R17, PT ;  /* 0x000000111800720c */ /* 0x000fda0003f26270 */
[----:B------:R-:W-:Y:S05]  /*47b0*/  @P1 BRA `(.L_x_416) ;  /* 0x000002d000001947 */ /* 0x000fea0003800000 */
        /* <DEDUP_REMOVED lines=29> */
[----:B------:R-:W-:Y:S02]  /*4990*/  FMUL.FTZ R6, R3, R4 ;  /* 0x0000000403067220 */ /* 0x000fe40000410000 */
        /* <DEDUP_REMOVED lines=9> */
.L_x_418:
[----:B------:R-:W-:Y:S05]  /*4a30*/  BSYNC B1 ;  /* 0x0000000000017941 */ /* 0x000fea0003800000 */
.L_x_417:
[----:B------:R-:W-:Y:S01]  /*4a40*/  @P1 FADD.FTZ R3, R3, 0.69314718246459960938 ;  /* 0x3f31721803031421 */ /* 0x000fe20000010000 */
[----:B------:R-:W-:-:S04]  /*4a50*/  FSETP.GTU.FTZ.AND P1, PT, |R22|, +INF , PT ;  /* 0x7f8000001600780b */ /* 0x000fc80003f3c200 */
[----:B------:R-:W-:-:S04]  /*4a60*/  LOP3.LUT R22, R3, 0x80000000, R22, 0xb8, !PT ;  /* 0x8000000003167812 */ /* 0x000fc800078eb816 */
[----:B------:R-:W-:-:S04]  /*4a70*/  FSEL R26, R22, R3, !P1 ;  /* 0x00000003161a7208 */ /* 0x000fc80004800000 */
[----:B------:R-:W-:Y:S02]  /*4a80*/  F2FP.BF16.PACK_AB R26, RZ, R26 ;  /* 0x0000001aff1a723e */ /* 0x000fe400000010ff */
.L_x_416:
[----:B------:R-:W-:Y:S05]  /*4a90*/  BSYNC B0 ;  /* 0x0000000000007941 */ /* 0x000fea0003800000 */
.L_x_415:
[----:B0-----:R-:W-:Y:S01]  /*4aa0*/  IADD3 R2, R19, 0x100, RZ ;  /* 0x0000010013027810 */ /* 0x001fe20007ffe0ff */
[----:B------:R-:W-:Y:S03]  /*4ab0*/  BSSY B0, `(.L_x_419) ;  /* 0x0000030000007945 */ /* 0x000fe60003800000 */
[----:B------:R-:W-:-:S13]  /*4ac0*/  ISETP.GE.AND P1, PT, R2, R17, PT ;  /* 0x000000110200720c */ /* 0x000fda0003f26270 */
[----:B------:R-:W-:Y:S05]  /*4ad0*/  @P1 BRA `(.L_x_420) ;  /* 0x000002d000001947 */ /* 0x000fea0003800000 */
[----:B-----5:R-:W-:Y:S01]  /*4ae0*/  PRMT R25, RZ, 0x5410, R25 ;  /* 0x00005410ff197816 */ /* 0x020fe20000000019 */
[----:B------:R-:W-:Y:S01]  /*4af0*/  IMAD.MOV.U32 R7, RZ, RZ, 0x3e800000 ;  /* 0x3e800000ff077424 */ /* 0x000fe200078e00ff */
[----:B------:R-:W-:Y:S02]  /*4b00*/  BSSY B1, `(.L_x_421) ;  /* 0x0000025000017945 */ /* 0x000fe40003800000 */
[C---:B------:R-:W-:Y:S01]  /*4b10*/  FSETP.GT.FTZ.AND P1, PT, |R25|.reuse, 8388608, PT ;  /* 0x4b0000001900780b */ /* 0x040fe20003f34200 */
[----:B------:R-:W-:-:S04]  /*4b20*/  FFMA.FTZ R3, R25, R25, 1 ;  /* 0x3f80000019037423 */ /* 0x000fc80000010019 */
[----:B------:R-:W0:Y:S02]  /*4b30*/  MUFU.RSQ R2, R3 ;  /* 0x0000000300027308 */ /* 0x000e240000001400 */
[----:B0-----:R-:W-:Y:S02]  /*4b40*/  FFMA.FTZ R4, R3, R2, 1 ;  /* 0x3f80000003047423 */ /* 0x001fe40000010002 */
[----:B------:R-:W-:-:S04]  /*4b50*/  FADD.FTZ R2, |R25|, -RZ ;  /* 0x800000ff19027221 */ /* 0x000fc80000010200 */
[----:B------:R-:W0:Y:S02]  /*4b60*/  MUFU.RCP R4, R4 ;  /* 0x0000000400047308 */ /* 0x000e240000001000 */
[C---:B0-----:R-:W-:Y:S02]  /*4b70*/  FMUL.FTZ R6, |R25|.reuse, R4 ;  /* 0x0000000419067220 */ /* 0x041fe40000410200 */
[----:B------:R-:W-:Y:S02]  /*4b80*/  IMAD.MOV.U32 R4, RZ, RZ, 0x3d39bf78 ;  /* 0x3d39bf78ff047424 */ /* 0x000fe400078e00ff */
        /* <DEDUP_REMOVED lines=28> */
.L_x_422:
[----:B------:R-:W-:Y:S05]  /*4d50*/  BSYNC B1 ;  /* 0x0000000000017941 */ /* 0x000fea0003800000 */
.L_x_421:
[----:B------:R-:W-:Y:S01]  /*4d60*/  @P1 FADD.FTZ R3, R3, 0.69314718246459960938 ;  /* 0x3f31721803031421 */ /* 0x000fe20000010000 */
[----:B------:R-:W-:-:S04]  /*4d70*/  FSETP.GTU.FTZ.AND P1, PT, |R25|, +INF , PT ;  /* 0x7f8000001900780b */ /* 0x000fc80003f3c200 */
[----:B------:R-:W-:-:S04]  /*4d80*/  LOP3.LUT R25, R3, 0x80000000, R25, 0xb8, !PT ;  /* 0x8000000003197812 */ /* 0x000fc800078eb819 */
[----:B------:R-:W-:-:S04]  /*4d90*/  FSEL R22, R25, R3, !P1 ;  /* 0x0000000319167208 */ /* 0x000fc80004800000 */
[----:B------:R-:W-:Y:S02]  /*4da0*/  F2FP.BF16.PACK_AB R22, RZ, R22 ;  /* 0x00000016ff16723e */ /* 0x000fe400000010ff */
.L_x_420:
[----:B------:R-:W-:Y:S05]  /*4db0*/  BSYNC B0 ;  /* 0x0000000000007941 */ /* 0x000fea0003800000 */
.L_x_419:
        /* <DEDUP_REMOVED lines=43> */
.L_x_426:
[----:B------:R-:W-:Y:S05]  /*5070*/  BSYNC B1 ;  /* 0x0000000000017941 */ /* 0x000fea0003800000 */
.L_x_425:
[----:B------:R-:W-:Y:S01]  /*5080*/  @P1 FADD.FTZ R3, R3, 0.69314718246459960938 ;  /* 0x3f31721803031421 */ /* 0x000fe20000010000 */
[----:B------:R-:W-:-:S04]  /*5090*/  FSETP.GTU.FTZ.AND P1, PT, |R18|, +INF , PT ;  /* 0x7f8000001200780b */ /* 0x000fc80003f3c200 */
[----:B------:R-:W-:-:S04]  /*50a0*/  LOP3.LUT R18, R3, 0x80000000, R18, 0xb8, !PT ;  /* 0x8000000003127812 */ /* 0x000fc800078eb812 */
[----:B------:R-:W-:-:S04]  /*50b0*/  FSEL R23, R18, R3, !P1 ;  /* 0x0000000312177208 */ /* 0x000fc80004800000 */
[----:B------:R-:W-:Y:S02]  /*50c0*/  F2FP.BF16.PACK_AB R23, RZ, R23 ;  /* 0x00000017ff17723e */ /* 0x000fe400000010ff */
.L_x_424:
[----:B------:R-:W-:Y:S05]  /*50d0*/  BSYNC B0 ;  /* 0x0000000000007941 */ /* 0x000fea0003800000 */
.L_x_423:
[----:B-----5:R-:W0:Y:S01]  /*50e0*/  LDC.U8 R18, c[0x0][0x184] ;  /* 0x00006100ff127b82 */ /* 0x020e220000000000 */
[----:B------:R-:W-:Y:S01]  /*50f0*/  BSSY B6, `(.L_x_427) ;  /* 0x0000113000067945 */ /* 0x000fe20003800000 */
[----:B------:R-:W-:Y:S05]  /*5100*/  @P0 BRA `(.L_x_428) ;  /* 0x0000111000000947 */ /* 0x000fea0003800000 */
[----:B0-----:R-:W-:Y:S01]  /*5110*/  PRMT R4, R18, 0x9910, RZ ;  /* 0x0000991012047816 */ /* 0x001fe200000000ff */
        /* <DEDUP_REMOVED lines=14> */
[----:B------:R-:W-:Y:S01]  /*5200*/  PRMT R0, RZ, 0x5410, R0 ;  /* 0x00005410ff007816 */ /* 0x000fe20000000000 */
[----:B------:R-:W-:-:S03]  /*5210*/  IMAD.MOV.U32 R19, RZ, RZ, R24 ;  /* 0x000000ffff137224 */ /* 0x000fc600078e0018 */
[----:B------:R-:W0:Y:S02]  /*5220*/  F2I.FTZ.TRUNC.NTZ R5, R0 ;  /* 0x0000000000057305 */ /* 0x000e24000021f100 */
[----:B0-----:R0:W-:Y:S01]  /*5230*/  STG.E.U8 [R2.64], R5 ;  /* 0x0000000502007986 */ /* 0x0011e2000c101124 */
[----:B------:R-:W-:Y:S05]  /*5240*/  BRA `(.L_x_428) ;  /* 0x00000fd000007947 */ /* 0x000fea0003800000 */
.L_x_432:
[----:B------:R-:W-:Y:S01]  /*5250*/  PRMT R5, RZ, 0x5410, R0 ;  /* 0x00005410ff057816 */ /* 0x000fe20000000000 */
[----:B------:R-:W-:-:S05]  /*5260*/  IMAD.MOV.U32 R19, RZ, RZ, R24 ;  /* 0x000000ffff137224 */ /* 0x000fca00078e0018 */
[----:B------:R-:W0:Y:S02]  /*5270*/  F2I.S64.TRUNC R4, R5 ;  /* 0x0000000500047311 */ /* 0x000e24000020d900 */
[----:B0-----:R0:W-:Y:S01]  /*5280*/  STG.E.U8 [R2.64], R4 ;  /* 0x0000000402007986 */ /* 0x0011e2000c101124 */
[----:B------:R-:W-:Y:S05]  /*5290*/  BRA `(.L_x_428) ;  /* 0x00000f8000007947 */ /* 0x000fea0003800000 */
.L_x_431:
[----:B------:R-:W-:-:S13]  /*52a0*/  ISETP.NE.AND P0, PT, R4, 0x2, PT ;  /* 0x000000020400780c */ /* 0x000fda0003f05270 */
[----:B------:R-:W-:Y:S05]  /*52b0*/  @!P0 BRA `(.L_x_434) ;  /* 0x000000e000008947 */ /* 0x000fea0003800000 */
[----:B------:R-:W-:-:S13]  /*52c0*/  ISETP.NE.AND P0, PT, R4, 0x3, PT ;  /* 0x000000030400780c */ /* 0x000fda0003f05270 */
[----:B------:R-:W-:Y:S05]  /*52d0*/  @!P0 BRA `(.L_x_435) ;  /* 0x0000007000008947 */ /* 0x000fea0003800000 */
[----:B------:R-:W-:-:S13]  /*52e0*/  ISETP.NE.AND P0, PT, R4, 0x4, PT ;  /* 0x000000040400780c */ /* 0x000fda0003f05270 */
[----:B------:R-:W-:Y:S05]  /*52f0*/  @P0 BRA `(.L_x_433) ;  /* 0x00000d4000000947 */ /* 0x000fea0003800000 */
[----:B------:R-:W-:Y:S01]  /*5300*/  PRMT R4, RZ, 0x5410, R0 ;  /* 0x00005410ff047816 */ /* 0x000fe20000000000 */
[----:B------:R-:W-:-:S05]  /*5310*/  IMAD.MOV.U32 R19, RZ, RZ, R24 ;  /* 0x000000ffff137224 */ /* 0x000fca00078e0018 */
[----:B------:R-:W0:Y:S02]  /*5320*/  F2I.S64.TRUNC R4, R4 ;  /* 0x0000000400047311 */ /* 0x000e24000020d900 */
[----:B0-----:R0:W-:Y:S01]  /*5330*/  STG.E.64 [R2.64], R4 ;  /* 0x0000000402007986 */ /* 0x0011e2000c101b24 */
[----:B------:R-:W-:Y:S05]  /*5340*/  BRA `(.L_x_428) ;  /* 0x00000ed000007947 */ /* 0x000fea0003800000 */
.L_x_435:
[----:B------:R-:W-:Y:S01]  /*5350*/  PRMT R0, RZ, 0x5410, R0 ;  /* 0x00005410ff007816 */ /* 0x000fe20000000000 */
[----:B------:R-:W-:-:S03]  /*5360*/  IMAD.MOV.U32 R19, RZ, RZ, R24 ;  /* 0x000000ffff137224 */ /* 0x000fc600078e0018 */
[----:B------:R-:W0:Y:S02]  /*5370*/  F2I.FTZ.TRUNC.NTZ R5, R0 ;  /* 0x0000000000057305 */ /* 0x000e24000021f100 */
[----:B0-----:R0:W-:Y:S01]  /*5380*/  STG.E [R2.64], R5 ;  /* 0x0000000502007986 */ /* 0x0011e2000c101924 */
[----:B------:R-:W-:Y:S05]  /*5390*/  BRA `(.L_x_428) ;  /* 0x00000e8000007947 */ /* 0x000fea0003800000 */
.L_x_434:
[----:B------:R-:W-:Y:S01]  /*53a0*/  PRMT R0, RZ, 0x5410, R0 ;  /* 0x00005410ff007816 */ /* 0x000fe20000000000 */
[----:B------:R-:W-:-:S03]  /*53b0*/  IMAD.MOV.U32 R19, RZ, RZ, R24 ;  /* 0x000000ffff137224 */ /* 0x000fc600078e0018 */
[----:B------:R-:W0:Y:S02]  /*53c0*/  F2I.FTZ.TRUNC.NTZ R5, R0 ;  /* 0x0000000000057305 */ /* 0x000e24000021f100 */
[----:B0-----:R0:W-:Y:S01]  /*53d0*/  STG.E.U16 [R2.64], R5 ;  /* 0x0000000502007986 */ /* 0x0011e2000c101524 */
[----:B------:R-:W-:Y:S05]  /*53e0*/  BRA `(.L_x_428) ;  /* 0x00000e3000007947 */ /* 0x000fea0003800000 */
.L_x_430:
[----:B------:R-:W-:-:S13]  /*53f0*/  ISETP.GT.AND P0, PT, R4, 0x6, PT ;  /* 0x000000060400780c */ /* 0x000fda0003f04270 */
[----:B------:R-:W-:Y:S05]  /*5400*/  @P0 BRA `(.L_x_436) ;  /* 0x000000d000000947 */ /* 0x000fea0003800000 */
[----:B------:R-:W-:-:S13]  /*5410*/  ISETP.NE.AND P0, PT, R4, 0x5, PT ;  /* 0x000000050400780c */ /* 0x000fda0003f05270 */
[----:B------:R-:W-:Y:S05]  /*5420*/  @!P0 BRA `(.L_x_437) ;  /* 0x0000006000008947 */ /* 0x000fea0003800000 */
[----:B------:R-:W-:-:S13]  /*5430*/  ISETP.NE.AND P0, PT, R4, 0x6, PT ;  /* 0x000000060400780c */ /* 0x000fda0003f05270 */
[----:B------:R-:W-:Y:S05]  /*5440*/  @P0 BRA `(.L_x_433) ;  /* 0x00000bf000000947 */ /* 0x000fea0003800000 */
[----:B------:R-:W-:Y:S01]  /*5450*/  PRMT R5, RZ, 0x5410, R0 ;  /* 0x00005410ff057816 */ /* 0x000fe20000000000 */
[----:B------:R-:W-:-:S04]  /*5460*/  IMAD.MOV.U32 R19, RZ, RZ, R24 ;  /* 0x000000ffff137224 */ /* 0x000fc800078e0018 */
[----:B------:R0:W-:Y:S01]  /*5470*/  STG.E [R2.64], R5 ;  /* 0x0000000502007986 */ /* 0x0001e2000c101924 */
[----:B------:R-:W-:Y:S05]  /*5480*/  BRA `(.L_x_428) ;  /* 0x00000d9000007947 */ /* 0x000fea0003800000 */
.L_x_437:
[----:B------:R-:W-:Y:S01]  /*5490*/  PRMT R0, RZ, 0x5410, R0 ;  /* 0x00005410ff007816 */ /* 0x000fe20000000000 */
[----:B------:R-:W-:-:S03]  /*54a0*/  IMAD.MOV.U32 R19, RZ, RZ, R24 ;  /* 0x000000ffff137224 */ /* 0x000fc600078e0018 */
[----:B------:R-:W-:-:S05]  /*54b0*/  F2FP.PACK_AB R0, RZ, R0 ;  /* 0x00000000ff00723e */ /* 0x000fca00000000ff */
[----:B------:R0:W-:Y:S01]  /*54c0*/  STG.E.U16 [R2.64], R0 ;  /* 0x0000000002007986 */ /* 0x0001e2000c101524 */
[----:B------:R-:W-:Y:S05]  /*54d0*/  BRA `(.L_x_428) ;  /* 0x00000d4000007947 */ /* 0x000fea0003800000 */
.L_x_436:
[----:B------:R-:W-:-:S13]  /*54e0*/  ISETP.NE.AND P0, PT, R4, 0x7, PT ;  /* 0x000000070400780c */ /* 0x000fda0003f05270 */
[----:B------:R-:W-:Y:S05]  /*54f0*/  @!P0 BRA `(.L_x_438) ;  /* 0x000000f000008947 */ /* 0x000fea0003800000 */
[----:B------:R-:W-:-:S13]  /*5500*/  ISETP.NE.AND P0, PT, R4, 0x8, PT ;  /* 0x000000080400780c */ /* 0x000fda0003f05270 */
[----:B------:R-:W-:Y:S05]  /*5510*/  @!P0 BRA `(.L_x_439) ;  /* 0x0000007000008947 */ /* 0x000fea0003800000 */
[----:B------:R-:W-:-:S13]  /*5520*/  ISETP.NE.AND P0, PT, R4, 0x9, PT ;  /* 0x000000090400780c */ /* 0x000fda0003f05270 */
[----:B------:R-:W-:Y:S05]  /*5530*/  @P0 BRA `(.L_x_433) ;  /* 0x00000b0000000947 */ /* 0x000fea0003800000 */
[----:B------:R-:W-:Y:S01]  /*5540*/  IMAD.MOV.U32 R5, RZ, RZ, RZ ;  /* 0x000000ffff057224 */ /* 0x000fe200078e00ff */
[----:B------:R-:W-:Y:S01]  /*5550*/  PRMT R4, RZ, 0x5410, R0 ;  /* 0x00005410ff047816 */ /* 0x000fe20000000000 */
[----:B------:R-:W-:-:S04]  /*5560*/  IMAD.MOV.U32 R19, RZ, RZ, R24 ;  /* 0x000000ffff137224 */ /* 0x000fc800078e0018 */
[----:B------:R0:W-:Y:S01]  /*5570*/  STG.E.64 [R2.64], R4 ;  /* 0x0000000402007986 */ /* 0x0001e2000c101b24 */
[----:B------:R-:W-:Y:S05]  /*5580*/  BRA `(.L_x_428) ;  /* 0x00000c9000007947 */ /* 0x000fea0003800000 */
.L_x_439:
[----:B------:R-:W-:Y:S01]  /*5590*/  PRMT R0, RZ, 0x5410, R0 ;  /* 0x00005410ff007816 */ /* 0x000fe20000000000 */
[----:B------:R-:W-:-:S03]  /*55a0*/  IMAD.MOV.U32 R19, RZ, RZ, R24 ;  /* 0x000000ffff137224 */ /* 0x000fc600078e0018 */
[----:B------:R-:W-:-:S04]  /*55b0*/  F2FP.PACK_AB R5, RZ, R0 ;  /* 0x00000000ff05723e */ /* 0x000fc800000000ff */
[----:B------:R-:W-:-:S05]  /*55c0*/  PRMT R5, R5, 0x5410, RZ ;  /* 0x0000541005057816 */ /* 0x000fca00000000ff */
[----:B------:R0:W-:Y:S01]  /*55d0*/  STG.E [R2.64], R5 ;  /* 0x0000000502007986 */ /* 0x0001e2000c101924 */
[----:B------:R-:W-:Y:S05]  /*55e0*/  BRA `(.L_x_428) ;  /* 0x00000c3000007947 */ /* 0x000fea0003800000 */
.L_x_438:
[----:B------:R-:W-:Y:S01]  /*55f0*/  PRMT R4, RZ, 0x5410, R0 ;  /* 0x00005410ff047816 */ /* 0x000fe20000000000 */
[----:B------:R-:W-:-:S04]  /*5600*/  IMAD.MOV.U32 R19, RZ, RZ, R24 ;  /* 0x000000ffff137224 */ /* 0x000fc800078e0018 */
[----:B------:R-:W-:-:S06]  /*5610*/  FMUL.FTZ R4, R4, 1 ;  /* 0x3f80000004047820 */ /* 0x000fcc0000410000 */
[----:B------:R-:W0:Y:S02]  /*5620*/  F2F.F64.F32 R4, R4 ;  /* 0x0000000400047310 */ /* 0x000e240000201800 */
[----:B0-----:R0:W-:Y:S01]  /*5630*/  STG.E.64 [R2.64], R4 ;  /* 0x0000000402007986 */ /* 0x0011e2000c101b24 */
[----:B------:R-:W-:Y:S05]  /*5640*/  BRA `(.L_x_428) ;  /* 0x00000bd000007947 */ /* 0x000fea0003800000 */
.L_x_429:
        /* <DEDUP_REMOVED lines=8> */
[----:B------:R-:W-:Y:S01]  /*56d0*/  PRMT R0, RZ, 0x5410, R0 ;  /* 0x00005410ff007816 */ /* 0x000fe20000000000 */
[----:B------:R-:W-:-:S03]  /*56e0*/  IMAD.MOV.U32 R19, RZ, RZ, R24 ;  /* 0x000000ffff137224 */ /* 0x000fc600078e0018 */
[----:B------:R-:W-:-:S04]  /*56f0*/  FSETP.NEU.FTZ.AND P0, PT, R0, RZ, PT ;  /* 0x000000ff0000720b */ /* 0x000fc80003f1d000 */
[----:B------:R-:W-:-:S05]  /*5700*/  SEL R5, RZ, 0x1, !P0 ;  /* 0x00000001ff057807 */ /* 0x000fca0004000000 */
[----:B------:R0:W-:Y:S01]  /*5710*/  STG.E.U8 [R2.64], R5 ;  /* 0x0000000502007986 */ /* 0x0001e2000c101124 */
[----:B------:R-:W-:Y:S05]  /*5720*/  BRA `(.L_x_428) ;  /* 0x00000af000007947 */ /* 0x000fea0003800000 */
.L_x_442:
[----:B------:R-:W-:Y:S01]  /*5730*/  PRMT R0, RZ, 0x5410, R0 ;  /* 0x00005410ff007816 */ /* 0x000fe20000000000 */
[----:B------:R-:W-:Y:S01]  /*5740*/  CS2R R6, SRZ ;  /* 0x0000000000067805 */ /* 0x000fe2000001ff00 */
[----:B------:R-:W-:-:S03]  /*5750*/  IMAD.MOV.U32 R19, RZ, RZ, R24 ;  /* 0x000000ffff137224 */ /* 0x000fc600078e0018 */
[----:B------:R-:W-:-:S04]  /*5760*/  FMUL.FTZ R0, R0, 1 ;  /* 0x3f80000000007820 */ /* 0x000fc80000410000 */
[----:B------:R-:W0:Y:S02]  /*5770*/  F2F.F64.F32 R4, R0 ;  /* 0x0000000000047310 */ /* 0x000e240000201800 */
[----:B0-----:R0:W-:Y:S01]  /*5780*/  STG.E.128 [R2.64], R4 ;  /* 0x0000000402007986 */ /* 0x0011e2000c101d24 */
[----:B------:R-:W-:Y:S05]  /*5790*/  BRA `(.L_x_428) ;  /* 0x00000a8000007947 */ /* 0x000fea0003800000 */
.L_x_441:
        /* <DEDUP_REMOVED lines=21> */
.L_x_446:
[----:B------:R-:W-:Y:S05]  /*58f0*/  BSYNC B0 ;  /* 0x0000000000007941 */ /* 0x000fea0003800000 */
.L_x_445:
[----:B------:R-:W-:Y:S01]  /*5900*/  LOP3.LUT R5, R0, R5, RZ, 0xfc, !PT ;  /* 0x0000000500057212 */ /* 0x000fe200078efcff */
[----:B------:R-:W-:-:S04]  /*5910*/  IMAD.MOV.U32 R19, RZ, RZ, R24 ;  /* 0x000000ffff137224 */ /* 0x000fc800078e0018 */
[----:B------:R0:W-:Y:S01]  /*5920*/  STG.E.U8 [R2.64], R5 ;  /* 0x0000000502007986 */ /* 0x0001e2000c101124 */
[----:B------:R-:W-:Y:S05]  /*5930*/  BRA `(.L_x_428) ;  /* 0x000008e000007947 */ /* 0x000fea0003800000 */
.L_x_444:
        /* <DEDUP_REMOVED lines=13> */
.L_x_448:
[----:B------:R-:W-:Y:S01]  /*5a10*/  IMAD.MOV.U32 R0, RZ, RZ, 0x7f ;  /* 0x0000007fff007424 */ /* 0x000fe200078e00ff */
[----:B------:R-:W-:-:S04]  /*5a20*/  ISETP.GT.U32.AND P0, PT, R4, 0x7f800000, PT ;  /* 0x7f8000000400780c */ /* 0x000fc80003f04070 */
[----:B------:R-:W-:-:S04]  /*5a30*/  SEL R0, R0, 0x7c, P0 ;  /* 0x0000007c00007807 */ /* 0x000fc80000000000 */
.L_x_449:
[----:B------:R-:W-:Y:S05]  /*5a40*/  BSYNC B0 ;  /* 0x0000000000007941 */ /* 0x000fea0003800000 */
.L_x_447:
[----:B------:R-:W-:Y:S01]  /*5a50*/  LOP3.LUT R4, R5, 0x80000000, RZ, 0xc0, !PT ;  /* 0x8000000005047812 */ /* 0x000fe200078ec0ff */
[----:B------:R-:W-:-:S03]  /*5a60*/  IMAD.MOV.U32 R19, RZ, RZ, R24 ;  /* 0x000000ffff137224 */ /* 0x000fc600078e0018 */
[----:B------:R-:W-:-:S04]  /*5a70*/  SHF.R.U32.HI R5, RZ, 0x18, R4 ;  /* 0x00000018ff057819 */ /* 0x000fc80000011604 */
[----:B------:R-:W-:-:S05]  /*5a80*/  LOP3.LUT R5, R0, R5, RZ, 0xfc, !PT ;  /* 0x0000000500057212 */ /* 0x000fca00078efcff */
[----:B------:R0:W-:Y:S01]  /*5a90*/  STG.E.U8 [R2.64], R5 ;  /* 0x0000000502007986 */ /* 0x0001e2000c101124 */
[----:B------:R-:W-:Y:S05]  /*5aa0*/  BRA `(.L_x_428) ;  /* 0x0000077000007947 */ /* 0x000fea0003800000 */
.L_x_443:
[----:B------:R0:W-:Y:S01]  /*5ab0*/  STG.E.U16 [R2.64], R0 ;  /* 0x0000000002007986 */ /* 0x0001e2000c101524 */
[----:B------:R-:W-:Y:S01]  /*5ac0*/  IMAD.MOV.U32 R19, RZ, RZ, R24 ;  /* 0x000000ffff137224 */ /* 0x000fe200078e0018 */
[----:B------:R-:W-:Y:S05]  /*5ad0*/  BRA `(.L_x_428) ;  /* 0x0000074000007947 */ /* 0x000fea0003800000 */
.L_x_440:
        /* <DEDUP_REMOVED lines=10> */
[----:B------:R-:W0:Y:S02]  /*5b80*/  F2I.FTZ.U32.TRUNC.NTZ R5, R5 ;  /* 0x0000000500057305 */ /* 0x000e24000021f000 */
[----:B0-----:R0:W-:Y:S01]  /*5b90*/  STG.E.U16 [R2.64], R5 ;  /* 0x0000000502007986 */ /* 0x0011e2000c101524 */
[----:B------:R-:W-:Y:S05]  /*5ba0*/  BRA `(.L_x_428) ;  /* 0x0000067000007947 */ /* 0x000fea0003800000 */
.L_x_452:
        /* <DEDUP_REMOVED lines=13> */
[----:B------:R-:W-:-:S05]  /*5c80*/  FADD.FTZ R0, R5, 8192 ;  /* 0x4600000005007421 */ /* 0x000fca0000010000 */
[----:B------:R-:W-:Y:S02]  /*5c90*/  LOP3.LUT P0, R4, R0, 0xff, RZ, 0xc0, !PT ;  /* 0x000000ff00047812 */ /* 0x000fe4000780c0ff */
[----:B------:R-:W-:-:S11]  /*5ca0*/  PRMT R0, RZ, 0x7610, R0 ;  /* 0x00007610ff007816 */ /* 0x000fd60000000000 */
[----:B------:R-:W-:Y:S05]  /*5cb0*/  @!P0 BRA `(.L_x_454) ;  /* 0x0000004000008947 */ /* 0x000fea0003800000 */
.L_x_455:
[----:B------:R-:W-:-:S04]  /*5cc0*/  LOP3.LUT R0, R7, 0x80000000, RZ, 0xc0, !PT ;  /* 0x8000000007007812 */ /* 0x000fc800078ec0ff */
[----:B------:R-:W-:-:S04]  /*5cd0*/  SHF.R.U32.HI R5, RZ, 0x18, R0 ;  /* 0x00000018ff057819 */ /* 0x000fc80000011600 */
[----:B------:R-:W-:-:S04]  /*5ce0*/  LOP3.LUT R4, R4, R5, RZ, 0xfc, !PT ;  /* 0x0000000504047212 */ /* 0x000fc800078efcff */
[----:B------:R-:W-:Y:S02]  /*5cf0*/  PRMT R0, R4, 0x7610, R0 ;  /* 0x0000761004007816 */ /* 0x000fe40000000000 */
.L_x_454:
[----:B------:R-:W-:Y:S05]  /*5d00*/  BSYNC B0 ;  /* 0x0000000000007941 */ /* 0x000fea0003800000 */
.L_x_453:
[----:B------:R0:W-:Y:S01]  /*5d10*/  STG.E.U8 [R2.64], R0 ;  /* 0x0000000002007986 */ /* 0x0001e2000c101124 */
[----:B------:R-:W-:Y:S01]  /*5d20*/  IMAD.MOV.U32 R19, RZ, RZ, R24 ;  /* 0x000000ffff137224 */ /* 0x000fe200078e0018 */
[----:B------:R-:W-:Y:S05]  /*5d30*/  BRA `(.L_x_428) ;  /* 0x000004e000007947 */ /* 0x000fea0003800000 */
.L_x_451:
        /* <DEDUP_REMOVED lines=17> */
.L_x_458:
[----:B------:R-:W-:-:S04]  /*5e50*/  LOP3.LUT R0, R7, 0x80000000, RZ, 0xc0, !PT ;  /* 0x8000000007007812 */ /* 0x000fc800078ec0ff */
[----:B------:R-:W-:-:S04]  /*5e60*/  SHF.R.U32.HI R5, RZ, 0x18, R0 ;  /* 0x00000018ff057819 */ /* 0x000fc80000011600 */
[----:B------:R-:W-:-:S04]  /*5e70*/  LOP3.LUT R4, R4, R5, RZ, 0xfc, !PT ;  /* 0x0000000504047212 */ /* 0x000fc800078efcff */
[----:B------:R-:W-:Y:S02]  /*5e80*/  PRMT R0, R4, 0x7610, R0 ;  /* 0x0000761004007816 */ /* 0x000fe40000000000 */
.L_x_457:
[----:B------:R-:W-:Y:S05]  /*5e90*/  BSYNC B0 ;  /* 0x0000000000007941 */ /* 0x000fea0003800000 */
.L_x_456:
[----:B------:R0:W-:Y:S01]  /*5ea0*/  STG.E.U8 [R2.64], R0 ;  /* 0x0000000002007986 */ /* 0x0001e2000c101124 */
[----:B------:R-:W-:Y:S01]  /*5eb0*/  IMAD.MOV.U32 R19, RZ, RZ, R24 ;  /* 0x000000ffff137224 */ /* 0x000fe200078e0018 */
[----:B------:R-:W-:Y:S05]  /*5ec0*/  BRA `(.L_x_428) ;  /* 0x0000035000007947 */ /* 0x000fea0003800000 */
.L_x_450:
[----:B------:R-:W-:-:S13]  /*5ed0*/  ISETP.NE.AND P0, PT, R4, 0x1c, PT ;  /* 0x0000001c0400780c */ /* 0x000fda0003f05270 */
[----:B------:R-:W-:Y:S05]  /*5ee0*/  @!P0 BRA `(.L_x_459) ;  /* 0x000002f000008947 */ /* 0x000fea0003800000 */
[----:B------:R-:W-:-:S13]  /*5ef0*/  ISETP.NE.AND P0, PT, R4, 0x1d, PT ;  /* 0x0000001d0400780c */ /* 0x000fda0003f05270 */
[----:B------:R-:W-:Y:S05]  /*5f00*/  @!P0 BRA `(.L_x_460) ;  /* 0x0000028000008947 */ /* 0x000fea0003800000 */
[----:B------:R-:W-:-:S13]  /*5f10*/  ISETP.NE.AND P0, PT, R4, 0x2c, PT ;  /* 0x0000002c0400780c */ /* 0x000fda0003f05270 */
[----:B------:R-:W-:Y:S05]  /*5f20*/  @P0 BRA `(.L_x_433) ;  /* 0x0000011000000947 */ /* 0x000fea0003800000 */
[----:B------:R-:W-:Y:S01]  /*5f30*/  PRMT R5, RZ, 0x5410, R0 ;  /* 0x00005410ff057816 */ /* 0x000fe20000000000 */
[----:B------:R-:W-:Y:S01]  /*5f40*/  IMAD.MOV.U32 R19, RZ, RZ, R24 ;  /* 0x000000ffff137224 */ /* 0x000fe200078e0018 */
        /* <DEDUP_REMOVED lines=15> */
.L_x_433:
        /* <DEDUP_REMOVED lines=19> */
[----:B------:R-:W-:Y:S01]  /*6170*/  IMAD.MOV.U32 R19, RZ, RZ, R24 ;  /* 0x000000ffff137224 */ /* 0x000fe200078e0018 */
[----:B------:R-:W-:Y:S05]  /*6180*/  BRA `(.L_x_428) ;  /* 0x0000009000007947 */ /* 0x000fea0003800000 */
.L_x_460:
[----:B------:R-:W-:Y:S01]  /*6190*/  PRMT R4, RZ, 0x5410, R0 ;  /* 0x00005410ff047816 */ /* 0x000fe20000000000 */
[----:B------:R-:W-:-:S05]  /*61a0*/  IMAD.MOV.U32 R19, RZ, RZ, R24 ;  /* 0x000000ffff137224 */ /* 0x000fca00078e0018 */
[----:B------:R-:W0:Y:S02]  /*61b0*/  F2I.U64.TRUNC R4, R4 ;  /* 0x0000000400047311 */ /* 0x000e24000020d800 */
[----:B0-----:R0:W-:Y:S01]  /*61c0*/  STG.E.64 [R2.64], R4 ;  /* 0x0000000402007986 */ /* 0x0011e2000c101b24 */
[----:B------:R-:W-:Y:S05]  /*61d0*/  BRA `(.L_x_428) ;  /* 0x0000004000007947 */ /* 0x000fea0003800000 */
.L_x_459:
[----:B------:R-:W-:Y:S01]  /*61e0*/  PRMT R0, RZ, 0x5410, R0 ;  /* 0x00005410ff007816 */ /* 0x000fe20000000000 */
[----:B------:R-:W-:-:S03]  /*61f0*/  IMAD.MOV.U32 R19, RZ, RZ, R24 ;  /* 0x000000ffff137224 */ /* 0x000fc600078e0018 */
[----:B------:R-:W0:Y:S02]  /*6200*/  F2I.FTZ.U32.TRUNC.NTZ R5, R0 ;  /* 0x0000000000057305 */ /* 0x000e24000021f000 */
[----:B0-----:R0:W-:Y:S02]  /*6210*/  STG.E [R2.64], R5 ;  /* 0x0000000502007986 */ /* 0x0011e4000c101924 */
.L_x_428:
[----:B------:R-:W-:Y:S05]  /*6220*/  BSYNC B6 ;  /* 0x0000000000067941 */ /* 0x000fea0003800000 */
.L_x_427:
[----:B------:R-:W-:Y:S01]  /*6230*/  ISETP.GE.AND P0, PT, R19, R17, PT ;  /* 0x000000111300720c */ /* 0x000fe20003f06270 */
[----:B------:R-:W-:-:S12]  /*6240*/  BSSY B6, `(.L_x_461) ;  /* 0x00001fe000067945 */ /* 0x000fd80003800000 */
[----:B------:R-:W-:Y:S05]  /*6250*/  @P0 BRA `(.L_x_462) ;  /* 0x00001fc000000947 */ /* 0x000fea0003800000 */
[----:B0-----:R-:W-:Y:S01]  /*6260*/  IMAD R0, R16, 0x200, R19 ;  /* 0x0000020010007824 */ /* 0x001fe200078e0213 */
[----:B------:R-:W-:-:S03]  /*6270*/  PRMT R3, R18, 0x9910, RZ ;  /* 0x0000991012037816 */ /* 0x000fc600000000ff */
        /* <DEDUP_REMOVED lines=18> */
.L_x_466:
[----:B------:R-:W-:-:S06]  /*63a0*/  PRMT R5, RZ, 0x5410, R26 ;  /* 0x00005410ff057816 */ /* 0x000fcc000000001a */
[----:B------:R-:W0:Y:S02]  /*63b0*/  F2I.S64.TRUNC R4, R5 ;  /* 0x0000000500047311 */ /* 0x000e24000020d900 */
[----:B0-----:R0:W-:Y:S01]  /*63c0*/  STG.E.U8 [R2.64], R4 ;  /* 0x0000000402007986 */ /* 0x0011e2000c101124 */
[----:B------:R-:W-:Y:S05]  /*63d0*/  BRA `(.L_x_468) ;  /* 0x00000e4000007947 */ /* 0x000fea0003800000 */
.L_x_465:
        /* <DEDUP_REMOVED lines=10> */
.L_x_470:
[----:B------:R-:W-:-:S04]  /*6480*/  PRMT R26, RZ, 0x5410, R26 ;  /* 0x00005410ff1a7816 */ /* 0x000fc8000000001a */
[----:B------:R-:W0:Y:S02]  /*6490*/  F2I.FTZ.TRUNC.NTZ R5, R26 ;  /* 0x0000001a00057305 */ /* 0x000e24000021f100 */
[----:B0-----:R0:W-:Y:S01]  /*64a0*/  STG.E [R2.64], R5 ;  /* 0x0000000502007986 */ /* 0x0011e2000c101924 */
[----:B------:R-:W-:Y:S05]  /*64b0*/  BRA `(.L_x_468) ;  /* 0x00000d6000007947 */ /* 0x000fea0003800000 */
.L_x_469:
[----:B------:R-:W-:-:S04]  /*64c0*/  PRMT R26, RZ, 0x5410, R26 ;  /* 0x00005410ff1a7816 */ /* 0x000fc8000000001a */
[----:B------:R-:W0:Y:S02]  /*64d0*/  F2I.FTZ.TRUNC.NTZ R5, R26 ;  /* 0x0000001a00057305 */ /* 0x000e24000021f100 */
[----:B0-----:R0:W-:Y:S01]  /*64e0*/  STG.E.U16 [R2.64], R5 ;  /* 0x0000000502007986 */ /* 0x0011e2000c101524 */
[----:B------:R-:W-:Y:S05]  /*64f0*/  BRA `(.L_x_468) ;  /* 0x00000d2000007947 */ /* 0x000fea0003800000 */
.L_x_464:
        /* <DEDUP_REMOVED lines=9> */
.L_x_472:
[----:B------:R-:W-:-:S04]  /*6590*/  PRMT R0, RZ, 0x5410, R26 ;  /* 0x00005410ff007816 */ /* 0x000fc8000000001a */
[----:B------:R-:W-:-:S05]  /*65a0*/  F2FP.PACK_AB R0, RZ, R0 ;  /* 0x00000000ff00723e */ /* 0x000fca00000000ff */
[----:B------:R0:W-:Y:S01]  /*65b0*/  STG.E.U16 [R2.64], R0 ;  /* 0x0000000002007986 */ /* 0x0001e2000c101524 */
[----:B------:R-:W-:Y:S05]  /*65c0*/  BRA `(.L_x_468) ;  /* 0x00000c5000007947 */ /* 0x000fea0003800000 */
.L_x_471:
        /* <DEDUP_REMOVED lines=10> */
.L_x_474:
[----:B------:R-:W-:-:S04]  /*6670*/  PRMT R26, RZ, 0x5410, R26 ;  /* 0x00005410ff1a7816 */ /* 0x000fc8000000001a */
[----:B------:R-:W-:-:S04]  /*6680*/  F2FP.PACK_AB R5, RZ, R26 ;  /* 0x0000001aff05723e */ /* 0x000fc800000000ff */
[----:B------:R-:W-:-:S05]  /*6690*/  PRMT R5, R5, 0x5410, RZ ;  /* 0x0000541005057816 */ /* 0x000fca00000000ff */
[----:B------:R0:W-:Y:S01]  /*66a0*/  STG.E [R2.64], R5 ;  /* 0x0000000502007986 */ /* 0x0001e2000c101924 */
[----:B------:R-:W-:Y:S05]  /*66b0*/  BRA `(.L_x_468) ;  /* 0x00000b6000007947 */ /* 0x000fea0003800000 */
.L_x_473:
[----:B------:R-:W-:-:S05]  /*66c0*/  PRMT R4, RZ, 0x5410, R26 ;  /* 0x00005410ff047816 */ /* 0x000fca000000001a */
[----:B------:R-:W-:-:S06]  /*66d0*/  FMUL.FTZ R4, R4, 1 ;  /* 0x3f80000004047820 */ /* 0x000fcc0000410000 */
[----:B------:R-:W0:Y:S02]  /*66e0*/  F2F.F64.F32 R4, R4 ;  /* 0x0000000400047310 */ /* 0x000e240000201800 */
[----:B0-----:R0:W-:Y:S01]  /*66f0*/  STG.E.64 [R2.64], R4 ;  /* 0x0000000402007986 */ /* 0x0011e2000c101b24 */
[----:B------:R-:W-:Y:S05]  /*6700*/  BRA `(.L_x_468) ;  /* 0x00000b1000007947 */ /* 0x000fea0003800000 */
.L_x_463:
        /* <DEDUP_REMOVED lines=13> */
.L_x_477:
[----:B------:R-:W-:Y:S01]  /*67e0*/  PRMT R26, RZ, 0x5410, R26 ;  /* 0x00005410ff1a7816 */ /* 0x000fe2000000001a */
[----:B------:R-:W-:-:S04]  /*67f0*/  CS2R R6, SRZ ;  /* 0x0000000000067805 */ /* 0x000fc8000001ff00 */
[----:B------:R-:W-:-:S06]  /*6800*/  FMUL.FTZ R4, R26, 1 ;  /* 0x3f8000001a047820 */ /* 0x000fcc0000410000 */
[----:B------:R-:W0:Y:S02]  /*6810*/  F2F.F64.F32 R4, R4 ;  /* 0x0000000400047310 */ /* 0x000e240000201800 */
[----:B0-----:R0:W-:Y:S01]  /*6820*/  STG.E.128 [R2.64], R4 ;  /* 0x0000000402007986 */ /* 0x0011e2000c101d24 */
[----:B------:R-:W-:Y:S05]  /*6830*/  BRA `(.L_x_468) ;  /* 0x000009e000007947 */ /* 0x000fea0003800000 */
.L_x_476:
        /* <DEDUP_REMOVED lines=21> */
.L_x_481:
[----:B------:R-:W-:Y:S05]  /*6990*/  BSYNC B0 ;  /* 0x0000000000007941 */ /* 0x000fea0003800000 */
.L_x_480:
[----:B------:R-:W-:-:S05]  /*69a0*/  LOP3.LUT R5, R0, R5, RZ, 0xfc, !PT ;  /* 0x0000000500057212 */ /* 0x000fca00078efcff */
[----:B------:R0:W-:Y:S01]  /*69b0*/  STG.E.U8 [R2.64], R5 ;  /* 0x0000000502007986 */ /* 0x0001e2000c101124 */
[----:B------:R-:W-:Y:S05]  /*69c0*/  BRA `(.L_x_468) ;  /* 0x0000085000007947 */ /* 0x000fea0003800000 */
.L_x_479:
        /* <DEDUP_REMOVED lines=13> */
.L_x_483:
[----:B------:R-:W-:Y:S01]  /*6aa0*/  IMAD.MOV.U32 R0, RZ, RZ, 0x7f ;  /* 0x0000007fff007424 */ /* 0x000fe200078e00ff */
[----:B------:R-:W-:-:S04]  /*6ab0*/  ISETP.GT.U32.AND P0, PT, R4, 0x7f800000, PT ;  /* 0x7f8000000400780c */ /* 0x000fc80003f04070 */
[----:B------:R-:W-:-:S04]  /*6ac0*/  SEL R0, R0, 0x7c, P0 ;  /* 0x0000007c00007807 */ /* 0x000fc80000000000 */
.L_x_484:
[----:B------:R-:W-:Y:S05]  /*6ad0*/  BSYNC B0 ;  /* 0x0000000000007941 */ /* 0x000fea0003800000 */
.L_x_482:
[----:B------:R-:W-:-:S04]  /*6ae0*/  LOP3.LUT R4, R5, 0x80000000, RZ, 0xc0, !PT ;  /* 0x8000000005047812 */ /* 0x000fc800078ec0ff */
[----:B------:R-:W-:-:S04]  /*6af0*/  SHF.R.U32.HI R5, RZ, 0x18, R4 ;  /* 0x00000018ff057819 */ /* 0x000fc80000011604 */
[----:B------:R-:W-:-:S05]  /*6b00*/  LOP3.LUT R5, R0, R5, RZ, 0xfc, !PT ;  /* 0x0000000500057212 */ /* 0x000fca00078efcff */
[----:B------:R0:W-:Y:S01]  /*6b10*/  STG.E.U8 [R2.64], R5 ;  /* 0x0000000502007986 */ /* 0x0001e2000c101124 */
[----:B------:R-:W-:Y:S05]  /*6b20*/  BRA `(.L_x_468) ;  /* 0x000006f000007947 */ /* 0x000fea0003800000 */
.L_x_478:
[----:B------:R0:W-:Y:S01]  /*6b30*/  STG.E.U16 [R2.64], R26 ;  /* 0x0000001a02007986 */ /* 0x0001e2000c101524 */
[----:B------:R-:W-:Y:S05]  /*6b40*/  BRA `(.L_x_468) ;  /* 0x000006d000007947 */ /* 0x000fea0003800000 */
.L_x_475:
        /* <DEDUP_REMOVED lines=12> */
.L_x_487:
        /* <DEDUP_REMOVED lines=17> */
.L_x_490:
[----:B------:R-:W-:-:S04]  /*6d20*/  LOP3.LUT R0, R7, 0x80000000, RZ, 0xc0, !PT ;  /* 0x8000000007007812 */ /* 0x000fc800078ec0ff */
[----:B------:R-:W-:-:S04]  /*6d30*/  SHF.R.U32.HI R5, RZ, 0x18, R0 ;  /* 0x00000018ff057819 */ /* 0x000fc80000011600 */
[----:B------:R-:W-:-:S04]  /*6d40*/  LOP3.LUT R4, R4, R5, RZ, 0xfc, !PT ;  /* 0x0000000504047212 */ /* 0x000fc800078efcff */
[----:B------:R-:W-:Y:S02]  /*6d50*/  PRMT R0, R4, 0x7610, R0 ;  /* 0x0000761004007816 */ /* 0x000fe40000000000 */
.L_x_489:
[----:B------:R-:W-:Y:S05]  /*6d60*/  BSYNC B0 ;  /* 0x0000000000007941 */ /* 0x000fea0003800000 */
.L_x_488:
[----:B------:R0:W-:Y:S01]  /*6d70*/  STG.E.U8 [R2.64], R0 ;  /* 0x0000000002007986 */ /* 0x0001e2000c101124 */
[----:B------:R-:W-:Y:S05]  /*6d80*/  BRA `(.L_x_468) ;  /* 0x0000049000007947 */ /* 0x000fea0003800000 */
.L_x_486:
        /* <DEDUP_REMOVED lines=17> */
.L_x_493:
[----:B------:R-:W-:-:S04]  /*6ea0*/  LOP3.LUT R0, R7, 0x80000000, RZ, 0xc0, !PT ;  /* 0x8000000007007812 */ /* 0x000fc800078ec0ff */
[----:B------:R-:W-:-:S04]  /*6eb0*/  SHF.R.U32.HI R5, RZ, 0x18, R0 ;  /* 0x00000018ff057819 */ /* 0x000fc80000011600 */
[----:B------:R-:W-:-:S04]  /*6ec0*/  LOP3.LUT R4, R4, R5, RZ, 0xfc, !PT ;  /* 0x0000000504047212 */ /* 0x000fc800078efcff */
[----:B------:R-:W-:Y:S02]  /*6ed0*/  PRMT R0, R4, 0x7610, R0 ;  /* 0x0000761004007816 */ /* 0x000fe40000000000 */
.L_x_492:
[----:B------:R-:W-:Y:S05]  /*6ee0*/  BSYNC B0 ;  /* 0x0000000000007941 */ /* 0x000fea0003800000 */
.L_x_491:
[----:B------:R0:W-:Y:S01]  /*6ef0*/  STG.E.U8 [R2.64], R0 ;  /* 0x0000000002007986 */ /* 0x0001e2000c101124 */
[----:B------:R-:W-:Y:S05]  /*6f00*/  BRA `(.L_x_468) ;  /* 0x0000031000007947 */ /* 0x000fea0003800000 */
.L_x_485:
        /* <DEDUP_REMOVED lines=22> */
.L_x_467:
        /* <DEDUP_REMOVED lines=20> */
.L_x_495:
[----:B------:R-:W-:-:S06]  /*71b0*/  PRMT R4, RZ, 0x5410, R26 ;  /* 0x00005410ff047816 */ /* 0x000fcc000000001a */
[----:B------:R-:W0:Y:S02]  /*71c0*/  F2I.U64.TRUNC R4, R4 ;  /* 0x0000000400047311 */ /* 0x000e24000020d800 */
[----:B0-----:R0:W-:Y:S01]  /*71d0*/  STG.E.64 [R2.64], R4 ;  /* 0x0000000402007986 */ /* 0x0011e2000c101b24 */
[----:B------:R-:W-:Y:S05]  /*71e0*/  BRA `(.L_x_468) ;  /* 0x0000003000007947 */ /* 0x000fea0003800000 */
.L_x_494:
[----:B------:R-:W-:-:S04]  /*71f0*/  PRMT R26, RZ, 0x5410, R26 ;  /* 0x00005410ff1a7816 */ /* 0x000fc8000000001a */
[----:B------:R-:W0:Y:S02]  /*7200*/  F2I.FTZ.U32.TRUNC.NTZ R5, R26 ;  /* 0x0000001a00057305 */ /* 0x000e24000021f000 */
[----:B0-----:R0:W-:Y:S02]  /*7210*/  STG.E [R2.64], R5 ;  /* 0x0000000502007986 */ /* 0x0011e4000c101924 */
.L_x_468:
[----:B------:R-:W-:-:S04]  /*7220*/  IADD3 R19, R19, 0x80, RZ ;  /* 0x0000008013137810 */ /* 0x000fc80007ffe0ff */
[----:B------:R-:W-:-:S13]  /*7230*/  ISETP.GE.AND P0, PT, R19, R17, PT ;  /* 0x000000111300720c */ /* 0x000fda0003f06270 */
        /* <DEDUP_REMOVED lines=21> */
.L_x_499:
[----:B------:R-:W-:-:S06]  /*7390*/  PRMT R5, RZ, 0x5410, R22 ;  /* 0x00005410ff057816 */ /* 0x000fcc0000000016 */
[----:B------:R-:W0:Y:S02]  /*73a0*/  F2I.S64.TRUNC R4, R5 ;  /* 0x0000000500047311 */ /* 0x000e24000020d900 */
[----:B0-----:R0:W-:Y:S01]  /*73b0*/  STG.E.U8 [R2.64], R4 ;  /* 0x0000000402007986 */ /* 0x0011e2000c101124 */
[----:B------:R-:W-:Y:S05]  /*73c0*/  BRA `(.L_x_501) ;  /* 0x00000e4000007947 */ /* 0x000fea0003800000 */
.L_x_498:
        /* <DEDUP_REMOVED lines=10> */
.L_x_503:
[----:B------:R-:W-:-:S04]  /*7470*/  PRMT R22, RZ, 0x5410, R22 ;  /* 0x00005410ff167816 */ /* 0x000fc80000000016 */
[----:B------:R-:W0:Y:S02]  /*7480*/  F2I.FTZ.TRUNC.NTZ R5, R22 ;  /* 0x0000001600057305 */ /* 0x000e24000021f100 */
[----:B0-----:R0:W-:Y:S01]  /*7490*/  STG.E [R2.64], R5 ;  /* 0x0000000502007986 */ /* 0x0011e2000c101924 */
[----:B------:R-:W-:Y:S05]  /*74a0*/  BRA `(.L_x_501) ;  /* 0x00000d6000007947 */ /* 0x000fea0003800000 */
.L_x_502:
[----:B------:R-:W-:-:S04]  /*74b0*/  PRMT R22, RZ, 0x5410, R22 ;  /* 0x00005410ff167816 */ /* 0x000fc80000000016 */
[----:B------:R-:W0:Y:S02]  /*74c0*/  F2I.FTZ.TRUNC.NTZ R5, R22 ;  /* 0x0000001600057305 */ /* 0x000e24000021f100 */
[----:B0-----:R0:W-:Y:S01]  /*74d0*/  STG.E.U16 [R2.64], R5 ;  /* 0x0000000502007986 */ /* 0x0011e2000c101524 */
[----:B------:R-:W-:Y:S05]  /*74e0*/  BRA `(.L_x_501) ;  /* 0x00000d2000007947 */ /* 0x000fea0003800000 */
.L_x_497:
        /* <DEDUP_REMOVED lines=9> */
.L_x_505:
[----:B------:R-:W-:-:S04]  /*7580*/  PRMT R0, RZ, 0x5410, R22 ;  /* 0x00005410ff007816 */ /* 0x000fc80000000016 */
[----:B------:R-:W-:-:S05]  /*7590*/  F2FP.PACK_AB R0, RZ, R0 ;  /* 0x00000000ff00723e */ /* 0x000fca00000000ff */
[----:B------:R0:W-:Y:S01]  /*75a0*/  STG.E.U16 [R2.64], R0 ;  /* 0x0000000002007986 */ /* 0x0001e2000c101524 */
[----:B------:R-:W-:Y:S05]  /*75b0*/  BRA `(.L_x_501) ;  /* 0x00000c5000007947 */ /* 0x000fea0003800000 */
.L_x_504:
        /* <DEDUP_REMOVED lines=10> */
.L_x_507:
[----:B------:R-:W-:-:S04]  /*7660*/  PRMT R22, RZ, 0x5410, R22 ;  /* 0x00005410ff167816 */ /* 0x000fc80000000016 */
[----:B------:R-:W-:-:S04]  /*7670*/  F2FP.PACK_AB R5, RZ, R22 ;  /* 0x00000016ff05723e */ /* 0x000fc800000000ff */
[----:B------:R-:W-:-:S05]  /*7680*/  PRMT R5, R5, 0x5410, RZ ;  /* 0x0000541005057816 */ /* 0x000fca00000000ff */
[----:B------:R0:W-:Y:S01]  /*7690*/  STG.E [R2.64], R5 ;  /* 0x0000000502007986 */ /* 0x0001e2000c101924 */
[----:B------:R-:W-:Y:S05]  /*76a0*/  BRA `(.L_x_501) ;  /* 0x00000b6000007947 */ /* 0x000fea0003800000 */
.L_x_506:
[----:B------:R-:W-:-:S05]  /*76b0*/  PRMT R4, RZ, 0x5410, R22 ;  /* 0x00005410ff047816 */ /* 0x000fca0000000016 */
[----:B------:R-:W-:-:S06]  /*76c0*/  FMUL.FTZ R4, R4, 1 ;  /* 0x3f80000004047820 */ /* 0x000fcc0000410000 */
[----:B------:R-:W0:Y:S02]  /*76d0*/  F2F.F64.F32 R4, R4 ;  /* 0x0000000400047310 */ /* 0x000e240000201800 */
[----:B0-----:R0:W-:Y:S01]  /*76e0*/  STG.E.64 [R2.64], R4 ;  /* 0x0000000402007986 */ /* 0x0011e2000c101b24 */
[----:B------:R-:W-:Y:S05]  /*76f0*/  BRA `(.L_x_501) ;  /* 0x00000b1000007947 */ /* 0x000fea0003800000 */
.L_x_496:
        /* <DEDUP_REMOVED lines=13> */
.L_x_510:
[----:B------:R-:W-:Y:S01]  /*77d0*/  PRMT R22, RZ, 0x5410, R22 ;  /* 0x00005410ff167816 */ /* 0x000fe20000000016 */
[----:B------:R-:W-:-:S04]  /*77e0*/  CS2R R6, SRZ ;  /* 0x0000000000067805 */ /* 0x000fc8000001ff00 */
[----:B------:R-:W-:-:S06]  /*77f0*/  FMUL.FTZ R4, R22, 1 ;  /* 0x3f80000016047820 */ /* 0x000fcc0000410000 */
[----:B------:R-:W0:Y:S02]  /*7800*/  F2F.F64.F32 R4, R4 ;  /* 0x0000000400047310 */ /* 0x000e240000201800 */
[----:B0-----:R0:W-:Y:S01]  /*7810*/  STG.E.128 [R2.64], R4 ;  /* 0x0000000402007986 */ /* 0x0011e2000c101d24 */
[----:B------:R-:W-:Y:S05]  /*7820*/  BRA `(.L_x_501) ;  /* 0x000009e000007947 */ /* 0x000fea0003800000 */
.L_x_509:
        /* <DEDUP_REMOVED lines=21> */
.L_x_514:
[----:B------:R-:W-:Y:S05]  /*7980*/  BSYNC B0 ;  /* 0x0000000000007941 */ /* 0x000fea0003800000 */
.L_x_513:
[----:B------:R-:W-:-:S05]  /*7990*/  LOP3.LUT R5, R0, R5, RZ, 0xfc, !PT ;  /* 0x0000000500057212 */ /* 0x000fca00078efcff */
[----:B------:R0:W-:Y:S01]  /*79a0*/  STG.E.U8 [R2.64], R5 ;  /* 0x0000000502007986 */ /* 0x0001e2000c101124 */
[----:B------:R-:W-:Y:S05]  /*79b0*/  BRA `(.L_x_501) ;  /* 0x0000085000007947 */ /* 0x000fea0003800000 */
.L_x_512:
        /* <DEDUP_REMOVED lines=13> */
.L_x_516:
[----:B------:R-:W-:Y:S01]  /*7a90*/  IMAD.MOV.U32 R0, RZ, RZ, 0x7f ;  /* 0x0000007fff007424 */ /* 0x000fe200078e00ff */
[----:B------:R-:W-:-:S04]  /*7aa0*/  ISETP.GT.U32.AND P0, PT, R4, 0x7f800000, PT ;  /* 0x7f8000000400780c */ /* 0x000fc80003f04070 */
[----:B------:R-:W-:-:S04]  /*7ab0*/  SEL R0, R0, 0x7c, P0 ;  /* 0x0000007c00007807 */ /* 0x000fc80000000000 */
.L_x_517:
[----:B------:R-:W-:Y:S05]  /*7ac0*/  BSYNC B0 ;  /* 0x0000000000007941 */ /* 0x000fea0003800000 */
.L_x_515:
[----:B------:R-:W-:-:S04]  /*7ad0*/  LOP3.LUT R4, R5, 0x80000000, RZ, 0xc0, !PT ;  /* 0x8000000005047812 */ /* 0x000fc800078ec0ff */
[----:B------:R-:W-:-:S04]  /*7ae0*/  SHF.R.U32.HI R5, RZ, 0x18, R4 ;  /* 0x00000018ff057819 */ /* 0x000fc80000011604 */
[----:B------:R-:W-:-:S05]  /*7af0*/  LOP3.LUT R5, R0, R5, RZ, 0xfc, !PT ;  /* 0x0000000500057212 */ /* 0x000fca00078efcff */
[----:B------:R0:W-:Y:S01]  /*7b00*/  STG.E.U8 [R2.64], R5 ;  /* 0x0000000502007986 */ /* 0x0001e2000c101124 */
[----:B------:R-:W-:Y:S05]  /*7b10*/  BRA `(.L_x_501) ;  /* 0x000006f000007947 */ /* 0x000fea0003800000 */
.L_x_511:
[----:B------:R0:W-:Y:S01]  /*7b20*/  STG.E.U16 [R2.64], R22 ;  /* 0x0000001602007986 */ /* 0x0001e2000c101524 */
[----:B------:R-:W-:Y:S05]  /*7b30*/  BRA `(.L_x_501) ;  /* 0x000006d000007947 */ /* 0x000fea0003800000 */
.L_x_508:
        /* <DEDUP_REMOVED lines=12> */
.L_x_520:
        /* <DEDUP_REMOVED lines=17> */
.L_x_523:
[----:B------:R-:W-:-:S04]  /*7d10*/  LOP3.LUT R0, R7, 0x80000000, RZ, 0xc0, !PT ;  /* 0x8000000007007812 */ /* 0x000fc800078ec0ff */
[----:B------:R-:W-:-:S04]  /*7d20*/  SHF.R.U32.HI R5, RZ, 0x18, R0 ;  /* 0x00000018ff057819 */ /* 0x000fc80000011600 */
[----:B------:R-:W-:-:S04]  /*7d30*/  LOP3.LUT R4, R4, R5, RZ, 0xfc, !PT ;  /* 0x0000000504047212 */ /* 0x000fc800078efcff */
[----:B------:R-:W-:Y:S02]  /*7d40*/  PRMT R0, R4, 0x7610, R0 ;  /* 0x0000761004007816 */ /* 0x000fe40000000000 */
.L_x_522:
[----:B------:R-:W-:Y:S05]  /*7d50*/  BSYNC B0 ;  /* 0x0000000000007941 */ /* 0x000fea0003800000 */
.L_x_521:
[----:B------:R0:W-:Y:S01]  /*7d60*/  STG.E.U8 [R2.64], R0 ;  /* 0x0000000002007986 */ /* 0x0001e2000c101124 */
[----:B------:R-:W-:Y:S05]  /*7d70*/  BRA `(.L_x_501) ;  /* 0x0000049000007947 */ /* 0x000fea0003800000 */
.L_x_519:
        /* <DEDUP_REMOVED lines=17> */
.L_x_526:
[----:B------:R-:W-:-:S04]  /*7e90*/  LOP3.LUT R0, R7, 0x80000000, RZ, 0xc0, !PT ;  /* 0x8000000007007812 */ /* 0x000fc800078ec0ff */
[----:B------:R-:W-:-:S04]  /*7ea0*/  SHF.R.U32.HI R5, RZ, 0x18, R0 ;  /* 0x00000018ff057819 */ /* 0x000fc80000011600 */
[----:B------:R-:W-:-:S04]  /*7eb0*/  LOP3.LUT R4, R4, R5, RZ, 0xfc, !PT ;  /* 0x0000000504047212 */ /* 0x000fc800078efcff */
[----:B------:R-:W-:Y:S02]  /*7ec0*/  PRMT R0, R4, 0x7610, R0 ;  /* 0x0000761004007816 */ /* 0x000fe40000000000 */
.L_x_525:
[----:B------:R-:W-:Y:S05]  /*7ed0*/  BSYNC B0 ;  /* 0x0000000000007941 */ /* 0x000fea0003800000 */
.L_x_524:
[----:B------:R0:W-:Y:S01]  /*7ee0*/  STG.E.U8 [R2.64], R0 ;  /* 0x0000000002007986 */ /* 0x0001e2000c101124 */
[----:B------:R-:W-:Y:S05]  /*7ef0*/  BRA `(.L_x_501) ;  /* 0x0000031000007947 */ /* 0x000fea0003800000 */
.L_x_518:
        /* <DEDUP_REMOVED lines=22> */
.L_x_500:
        /* <DEDUP_REMOVED lines=20> */
.L_x_528:
[----:B------:R-:W-:-:S06]  /*81a0*/  PRMT R4, RZ, 0x5410, R22 ;  /* 0x00005410ff047816 */ /* 0x000fcc0000000016 */
[----:B------:R-:W0:Y:S02]  /*81b0*/  F2I.U64.TRUNC R4, R4 ;  /* 0x0000000400047311 */ /* 0x000e24000020d800 */
[----:B0-----:R0:W-:Y:S01]  /*81c0*/  STG.E.64 [R2.64], R4 ;  /* 0x0000000402007986 */ /* 0x0011e2000c101b24 */
[----:B------:R-:W-:Y:S05]  /*81d0*/  BRA `(.L_x_501) ;  /* 0x0000003000007947 */ /* 0x000fea0003800000 */
.L_x_527:
[----:B------:R-:W-:-:S04]  /*81e0*/  PRMT R22, RZ, 0x5410, R22 ;  /* 0x00005410ff167816 */ /* 0x000fc80000000016 */
[----:B------:R-:W0:Y:S02]  /*81f0*/  F2I.FTZ.U32.TRUNC.NTZ R5, R22 ;  /* 0x0000001600057305 */ /* 0x000e24000021f000 */
[----:B0-----:R0:W-:Y:S02]  /*8200*/  STG.E [R2.64], R5 ;  /* 0x0000000502007986 */ /* 0x0011e4000c101924 */
.L_x_501:
[----:B------:R-:W-:Y:S02]  /*8210*/  IADD3 R19, R19, 0x80, RZ ;  /* 0x0000008013137810 */ /* 0x000fe40007ffe0ff */
.L_x_462:
[----:B------:R-:W-:Y:S05]  /*8220*/  BSYNC B6 ;  /* 0x0000000000067941 */ /* 0x000fea0003800000 */
.L_x_461:
[----:B------:R-:W-:-:S13]  /*8230*/  ISETP.GE.AND P0, PT, R19, R17, PT ;  /* 0x000000111300720c */ /* 0x000fda0003f06270 */
[----:B------:R-:W-:Y:S05]  /*8240*/  @P0 EXIT ;  /* 0x000000000000094d */ /* 0x000fea0003800000 */
        /* <DEDUP_REMOVED lines=15> */
[----:B------:R-:W-:-:S06]  /*8340*/  PRMT R23, RZ, 0x5410, R23 ;  /* 0x00005410ff177816 */ /* 0x000fcc0000000017 */
[----:B------:R-:W0:Y:S02]  /*8350*/  F2I.FTZ.TRUNC.NTZ R23, R23 ;  /* 0x0000001700177305 */ /* 0x000e24000021f100 */
[----:B0-----:R-:W-:Y:S01]  /*8360*/  STG.E.U8 [R2.64], R23 ;  /* 0x0000001702007986 */ /* 0x001fe2000c101124 */
[----:B------:R-:W-:Y:S05]  /*8370*/  EXIT ;  /* 0x000000000000794d */ /* 0x000fea0003800000 */
.L_x_532:
[----:B------:R-:W-:-:S06]  /*8380*/  PRMT R5, RZ, 0x5410, R23 ;  /* 0x00005410ff057816 */ /* 0x000fcc0000000017 */
[----:B------:R-:W0:Y:S02]  /*8390*/  F2I.S64.TRUNC R4, R5 ;  /* 0x0000000500047311 */ /* 0x000e24000020d900 */
[----:B0-----:R-:W-:Y:S01]  /*83a0*/  STG.E.U8 [R2.64], R4 ;  /* 0x0000000402007986 */ /* 0x001fe2000c101124 */
[----:B------:R-:W-:Y:S05]  /*83b0*/  EXIT ;  /* 0x000000000000794d */ /* 0x000fea0003800000 */
.L_x_531:
        /* <DEDUP_REMOVED lines=10> */
.L_x_535:
[----:B------:R-:W-:-:S06]  /*8460*/  PRMT R23, RZ, 0x5410, R23 ;  /* 0x00005410ff177816 */ /* 0x000fcc0000000017 */
[----:B------:R-:W0:Y:S02]  /*8470*/  F2I.FTZ.TRUNC.NTZ R23, R23 ;  /* 0x0000001700177305 */ /* 0x000e24000021f100 */
[----:B0-----:R-:W-:Y:S01]  /*8480*/  STG.E [R2.64], R23 ;  /* 0x0000001702007986 */ /* 0x001fe2000c101924 */
[----:B------:R-:W-:Y:S05]  /*8490*/  EXIT ;  /* 0x000000000000794d */ /* 0x000fea0003800000 */
.L_x_534:
[----:B------:R-:W-:-:S06]  /*84a0*/  PRMT R23, RZ, 0x5410, R23 ;  /* 0x00005410ff177816 */ /* 0x000fcc0000000017 */
[----:B------:R-:W0:Y:S02]  /*84b0*/  F2I.FTZ.TRUNC.NTZ R23, R23 ;  /* 0x0000001700177305 */ /* 0x000e24000021f100 */
[----:B0-----:R-:W-:Y:S01]  /*84c0*/  STG.E.U16 [R2.64], R23 ;  /* 0x0000001702007986 */ /* 0x001fe2000c101524 */
[----:B------:R-:W-:Y:S05]  /*84d0*/  EXIT ;  /* 0x000000000000794d */ /* 0x000fea0003800000 */
.L_x_530:
        /* <DEDUP_REMOVED lines=9> */
.L_x_537:
[----:B------:R-:W-:-:S04]  /*8570*/  PRMT R0, RZ, 0x5410, R23 ;  /* 0x00005410ff007816 */ /* 0x000fc80000000017 */
[----:B------:R-:W-:-:S05]  /*8580*/  F2FP.PACK_AB R0, RZ, R0 ;  /* 0x00000000ff00723e */ /* 0x000fca00000000ff */
[----:B------:R-:W-:Y:S01]  /*8590*/  STG.E.U16 [R2.64], R0 ;  /* 0x0000000002007986 */ /* 0x000fe2000c101524 */
[----:B------:R-:W-:Y:S05]  /*85a0*/  EXIT ;  /* 0x000000000000794d */ /* 0x000fea0003800000 */
.L_x_536:
        /* <DEDUP_REMOVED lines=10> */
.L_x_539:
[----:B------:R-:W-:-:S04]  /*8650*/  PRMT R23, RZ, 0x5410, R23 ;  /* 0x00005410ff177816 */ /* 0x000fc80000000017 */
[----:B------:R-:W-:-:S04]  /*8660*/  F2FP.PACK_AB R5, RZ, R23 ;  /* 0x00000017ff05723e */ /* 0x000fc800000000ff */
[----:B------:R-:W-:-:S05]  /*8670*/  PRMT R5, R5, 0x5410, RZ ;  /* 0x0000541005057816 */ /* 0x000fca00000000ff */
[----:B------:R-:W-:Y:S01]  /*8680*/  STG.E [R2.64], R5 ;  /* 0x0000000502007986 */ /* 0x000fe2000c101924 */
[----:B------:R-:W-:Y:S05]  /*8690*/  EXIT ;  /* 0x000000000000794d */ /* 0x000fea0003800000 */
.L_x_538:
[----:B------:R-:W-:-:S05]  /*86a0*/  PRMT R4, RZ, 0x5410, R23 ;  /* 0x00005410ff047816 */ /* 0x000fca0000000017 */
[----:B------:R-:W-:-:S06]  /*86b0*/  FMUL.FTZ R4, R4, 1 ;  /* 0x3f80000004047820 */ /* 0x000fcc0000410000 */
[----:B------:R-:W0:Y:S02]  /*86c0*/  F2F.F64.F32 R4, R4 ;  /* 0x0000000400047310 */ /* 0x000e240000201800 */
[----:B0-----:R-:W-:Y:S01]  /*86d0*/  STG.E.64 [R2.64], R4 ;  /* 0x0000000402007986 */ /* 0x001fe2000c101b24 */
[----:B------:R-:W-:Y:S05]  /*86e0*/  EXIT ;  /* 0x000000000000794d */ /* 0x000fea0003800000 */
.L_x_529:
        /* <DEDUP_REMOVED lines=13> */
.L_x_542:
[----:B------:R-:W-:Y:S01]  /*87c0*/  PRMT R23, RZ, 0x5410, R23 ;  /* 0x00005410ff177816 */ /* 0x000fe20000000017 */
[----:B------:R-:W-:-:S04]  /*87d0*/  CS2R R6, SRZ ;  /* 0x0000000000067805 */ /* 0x000fc8000001ff00 */
[----:B------:R-:W-:-:S06]  /*87e0*/  FMUL.FTZ R4, R23, 1 ;  /* 0x3f80000017047820 */ /* 0x000fcc0000410000 */
[----:B------:R-:W0:Y:S02]  /*87f0*/  F2F.F64.F32 R4, R4 ;  /* 0x0000000400047310 */ /* 0x000e240000201800 */
[----:B0-----:R-:W-:Y:S01]  /*8800*/  STG.E.128 [R2.64], R4 ;  /* 0x0000000402007986 */ /* 0x001fe2000c101d24 */
[----:B------:R-:W-:Y:S05]  /*8810*/  EXIT ;  /* 0x000000000000794d */ /* 0x000fea0003800000 */
.L_x_541:
        /* <DEDUP_REMOVED lines=21> */
.L_x_546:
[----:B------:R-:W-:Y:S05]  /*8970*/  BSYNC B0 ;  /* 0x0000000000007941 */ /* 0x000fea0003800000 */
.L_x_545:
[----:B------:R-:W-:-:S05]  /*8980*/  LOP3.LUT R5, R0, R5, RZ, 0xfc, !PT ;  /* 0x0000000500057212 */ /* 0x000fca00078efcff */
[----:B------:R-:W-:Y:S01]  /*8990*/  STG.E.U8 [R2.64], R5 ;  /* 0x0000000502007986 */ /* 0x000fe2000c101124 */
[----:B------:R-:W-:Y:S05]  /*89a0*/  EXIT ;  /* 0x000000000000794d */ /* 0x000fea0003800000 */
.L_x_544:
        /* <DEDUP_REMOVED lines=13> */
.L_x_548:
[----:B------:R-:W-:Y:S01]  /*8a80*/  IMAD.MOV.U32 R0, RZ, RZ, 0x7f ;  /* 0x0000007fff007424 */ /* 0x000fe200078e00ff */
[----:B------:R-:W-:-:S04]  /*8a90*/  ISETP.GT.U32.AND P0, PT, R4, 0x7f800000, PT ;  /* 0x7f8000000400780c */ /* 0x000fc80003f04070 */
[----:B------:R-:W-:-:S04]  /*8aa0*/  SEL R0, R0, 0x7c, P0 ;  /* 0x0000007c00007807 */ /* 0x000fc80000000000 */
.L_x_549:
[----:B------:R-:W-:Y:S05]  /*8ab0*/  BSYNC B0 ;  /* 0x0000000000007941 */ /* 0x000fea0003800000 */
.L_x_547:
[----:B------:R-:W-:-:S04]  /*8ac0*/  LOP3.LUT R4, R23, 0x80000000, RZ, 0xc0, !PT ;  /* 0x8000000017047812 */ /* 0x000fc800078ec0ff */
[----:B------:R-:W-:-:S04]  /*8ad0*/  SHF.R.U32.HI R5, RZ, 0x18, R4 ;  /* 0x00000018ff057819 */ /* 0x000fc80000011604 */
[----:B------:R-:W-:-:S05]  /*8ae0*/  LOP3.LUT R5, R0, R5, RZ, 0xfc, !PT ;  /* 0x0000000500057212 */ /* 0x000fca00078efcff */
[----:B------:R-:W-:Y:S01]  /*8af0*/  STG.E.U8 [R2.64], R5 ;  /* 0x0000000502007986 */ /* 0x000fe2000c101124 */
[----:B------:R-:W-:Y:S05]  /*8b00*/  EXIT ;  /* 0x000000000000794d */ /* 0x000fea0003800000 */
.L_x_543:
[----:B------:R-:W-:Y:S01]  /*8b10*/  STG.E.U16 [R2.64], R23 ;  /* 0x0000001702007986 */ /* 0x000fe2000c101524 */
[----:B------:R-:W-:Y:S05]  /*8b20*/  EXIT ;  /* 0x000000000000794d */ /* 0x000fea0003800000 */
.L_x_540:
        /* <DEDUP_REMOVED lines=12> */
.L_x_552:
        /* <DEDUP_REMOVED lines=17> */
.L_x_555:
[----:B------:R-:W-:-:S04]  /*8d00*/  LOP3.LUT R0, R23, 0x80000000, RZ, 0xc0, !PT ;  /* 0x8000000017007812 */ /* 0x000fc800078ec0ff */
[----:B------:R-:W-:-:S04]  /*8d10*/  SHF.R.U32.HI R5, RZ, 0x18, R0 ;  /* 0x00000018ff057819 */ /* 0x000fc80000011600 */
[----:B------:R-:W-:-:S04]  /*8d20*/  LOP3.LUT R4, R4, R5, RZ, 0xfc, !PT ;  /* 0x0000000504047212 */ /* 0x000fc800078efcff */
[----:B------:R-:W-:Y:S02]  /*8d30*/  PRMT R0, R4, 0x7610, R0 ;  /* 0x0000761004007816 */ /* 0x000fe40000000000 */
.L_x_554:
[----:B------:R-:W-:Y:S05]  /*8d40*/  BSYNC B0 ;  /* 0x0000000000007941 */ /* 0x000fea0003800000 */
.L_x_553:
[----:B------:R-:W-:Y:S01]  /*8d50*/  STG.E.U8 [R2.64], R0 ;  /* 0x0000000002007986 */ /* 0x000fe2000c101124 */
[----:B------:R-:W-:Y:S05]  /*8d60*/  EXIT ;  /* 0x000000000000794d */ /* 0x000fea0003800000 */
.L_x_551:
        /* <DEDUP_REMOVED lines=17> */
.L_x_558:
[----:B------:R-:W-:-:S04]  /*8e80*/  LOP3.LUT R0, R23, 0x80000000, RZ, 0xc0, !PT ;  /* 0x8000000017007812 */ /* 0x000fc800078ec0ff */
[----:B------:R-:W-:-:S04]  /*8e90*/  SHF.R.U32.HI R5, RZ, 0x18, R0 ;  /* 0x00000018ff057819 */ /* 0x000fc80000011600 */
[----:B------:R-:W-:-:S04]  /*8ea0*/  LOP3.LUT R4, R4, R5, RZ, 0xfc, !PT ;  /* 0x0000000504047212 */ /* 0x000fc800078efcff */
[----:B------:R-:W-:Y:S02]  /*8eb0*/  PRMT R0, R4, 0x7610, R0 ;  /* 0x0000761004007816 */ /* 0x000fe40000000000 */
.L_x_557:
[----:B------:R-:W-:Y:S05]  /*8ec0*/  BSYNC B0 ;  /* 0x0000000000007941 */ /* 0x000fea0003800000 */
.L_x_556:
[----:B------:R-:W-:Y:S01]  /*8ed0*/  STG.E.U8 [R2.64], R0 ;  /* 0x0000000002007986 */ /* 0x000fe2000c101124 */
[----:B------:R-:W-:Y:S05]  /*8ee0*/  EXIT ;  /* 0x000000000000794d */ /* 0x000fea0003800000 */
.L_x_550:
[----:B------:R-:W-:-:S13]  /*8ef0*/  ISETP.NE.AND P0, PT, R0, 0x1c, PT ;  /* 0x0000001c0000780c */ /* 0x000fda0003f05270 */
[----:B------:R-:W-:Y:S05]  /*8f00*/  @!P0 BRA `(.L_x_559) ;  /* 0x000002c000008947 */ /* 0x000fea0003800000 */
[----:B------:R-:W-:-:S13]  /*8f10*/  ISETP.NE.AND P0, PT, R0, 0x1d, PT ;  /* 0x0000001d0000780c */ /* 0x000fda0003f05270 */
[----:B------:R-:W-:Y:S05]  /*8f20*/  @!P0 BRA `(.L_x_560) ;  /* 0x0000026000008947 */ /* 0x000fea0003800000 */
[----:B------:R-:W-:-:S13]  /*8f30*/  ISETP.NE.AND P0, PT, R0, 0x2c, PT ;  /* 0x0000002c0000780c */ /* 0x000fda0003f05270 */
[----:B------:R-:W-:Y:S05]  /*8f40*/  @P0 BRA `(.L_x_533) ;  /* 0x0000010000000947 */ /* 0x000fea0003800000 */
[----:B------:R-:W-:Y:S01]  /*8f50*/  PRMT R23, RZ, 0x5410, R23 ;  /* 0x00005410ff177816 */ /* 0x000fe20000000017 */
[----:B------:R-:W-:Y:S01]  /*8f60*/  IMAD.MOV.U32 R5, RZ, RZ, 0xff ;  /* 0x000000ffff057424 */ /* 0x000fe200078e00ff */
[----:B------:R-:W-:Y:S02]  /*8f70*/  PLOP3.LUT P0, PT, PT, PT, PT, 0x80, 0x0 ;  /* 0x000000000000781c */ /* 0x000fe40003f0f070 */
[----:B------:R-:W-:-:S04]  /*8f80*/  SHF.R.U32.HI R6, RZ, 0x17, R23 ;  /* 0x00000017ff067819 */ /* 0x000fc80000011617 */
[----:B------:R-:W-:-:S04]  /*8f90*/  LOP3.LUT R4, R6, 0xff, RZ, 0xc0, !PT ;  /* 0x000000ff06047812 */ /* 0x000fc800078ec0ff */
[----:B------:R-:W-:-:S13]  /*8fa0*/  ISETP.NE.AND P2, PT, R4, 0xff, PT ;  /* 0x000000ff0400780c */ /* 0x000fda0003f45270 */
[--C-:B------:R-:W-:Y:S02]  /*8fb0*/  @P2 SHF.R.U32.HI R0, RZ, 0x16, R23.reuse ;  /* 0x00000016ff002819 */ /* 0x100fe40000011617 */
[----:B------:R-:W-:Y:S02]  /*8fc0*/  @P2 LOP3.LUT P1, RZ, R4, 0x3fffff, R23, 0xf8, !PT ;  /* 0x003fffff04ff2812 */ /* 0x000fe4000782f817 */
        /* <DEDUP_REMOVED lines=8> */
.L_x_533:
        /* <DEDUP_REMOVED lines=20> */
.L_x_560:
[----:B------:R-:W-:-:S06]  /*9190*/  PRMT R4, RZ, 0x5410, R23 ;  /* 0x00005410ff047816 */ /* 0x000fcc0000000017 */
[----:B------:R-:W0:Y:S02]  /*91a0*/  F2I.U64.TRUNC R4, R4 ;  /* 0x0000000400047311 */ /* 0x000e24000020d800 */
[----:B0-----:R-:W-:Y:S01]  /*91b0*/  STG.E.64 [R2.64], R4 ;  /* 0x0000000402007986 */ /* 0x001fe2000c101b24 */
[----:B------:R-:W-:Y:S05]  /*91c0*/  EXIT ;  /* 0x000000000000794d */ /* 0x000fea0003800000 */
.L_x_559:
[----:B------:R-:W-:-:S06]  /*91d0*/  PRMT R23, RZ, 0x5410, R23 ;  /* 0x00005410ff177816 */ /* 0x000fcc0000000017 */
[----:B------:R-:W0:Y:S02]  /*91e0*/  F2I.FTZ.U32.TRUNC.NTZ R23, R23 ;  /* 0x0000001700177305 */ /* 0x000e24000021f000 */
[----:B0-----:R-:W-:Y:S01]  /*91f0*/  STG.E [R2.64], R23 ;  /* 0x0000001702007986 */ /* 0x001fe2000c101924 */
[----:B------:R-:W-:Y:S05]  /*9200*/  EXIT ;  /* 0x000000000000794d */ /* 0x000fea0003800000 */
.L_x_561:
        /* <DEDUP_REMOVED lines=15> */
.L_x_16826:


//--------------------- .text._ZN2at6native18elementwise_kernelILi128ELi4EZNS0_22gpu_kernel_impl_nocastIZZZNS0_17asinh_kernel_cudaERNS_18TensorIteratorBaseEENKUlvE0_clEvENKUlvE2_clEvEUlN3c108BFloat16EE_EEvS4_RKT_EUliE_EEviT1_ --------------------------
	.section	.text._ZN2at6native18elementwise_kernelILi128ELi4EZNS0_22gpu_kernel_impl_nocastIZZZNS0_17asinh_kernel_cudaERNS_18TensorIteratorBaseEENKUlvE0_clEvENKUlvE2_clEvEUlN3c108BFloat16EE_EEvS4_RKT_EUliE_EEviT1_,"ax",@progbits
	.sectioninfo	@"SHI_REGISTERS=13"
	.align	128
        .global         _ZN2at6native18elementwise_kernelILi128ELi4EZNS0_22gpu_kernel_impl_nocastIZZZNS0_17asinh_kernel_cudaERNS_18TensorIteratorBaseEENKUlvE0_clEvENKUlvE2_clEvEUlN3c108BFloat16EE_EEvS4_RKT_EUliE_EEviT1_
        .type           _ZN2at6native18elementwise_kernelILi128ELi4EZNS0_22gpu_kernel_impl_nocastIZZZNS0_17asinh_kernel_cudaERNS_18TensorIteratorBaseEENKUlvE0_clEvENKUlvE2_clEvEUlN3c108BFloat16EE_EEvS4_RKT_EUliE_EEviT1_,@function
        .size           _ZN2at6native18elementwise_kernelILi128ELi4EZNS0_22gpu_kernel_impl_nocastIZZZNS0_17asinh_kernel_cudaERNS_18TensorIteratorBaseEENKUlvE0_clEvENKUlvE2_clEvEUlN3c108BFloat16EE_EEvS4_RKT_EUliE_EEviT1_,(.L_x_16827 - _ZN2at6native18elementwise_kernelILi128ELi4EZNS0_22gpu_kernel_impl_nocastIZZZNS0_17asinh_kernel_cudaERNS_18TensorIteratorBaseEENKUlvE0_clEvENKUlvE2_clEvEUlN3c108BFloat16EE_EEvS4_RKT_EUliE_EEviT1_)
        .other          _ZN2at6native18elementwise_kernelILi128ELi4EZNS0_22gpu_kernel_impl_nocastIZZZNS0_17asinh_kernel_cudaERNS_18TensorIteratorBaseEENKUlvE0_clEvENKUlvE2_clEvEUlN3c108BFloat16EE_EEvS4_RKT_EUliE_EEviT1_,@"STO_CUDA_ENTRY STV_DEFAULT"
_ZN2at6native18elementwise_kernelILi128ELi4EZNS0_22gpu_kernel_impl_nocastIZZZNS0_17asinh_kernel_cudaERNS_18TensorIteratorBaseEENKUlvE0_clEvENKUlvE2_clEvEUlN3c108BFloat16EE_EEvS4_RKT_EUliE_EEviT1_:
.text._ZN2at6native18elementwise_kernelILi128ELi4EZNS0_22gpu_kernel_impl_nocastIZZZNS0_17asinh_kernel_cudaERNS_18TensorIteratorBaseEENKUlvE0_clEvENKUlvE2_clEvEUlN3c108BFloat16EE_EEvS4_RKT_EUliE_EEviT1_:
[----:B------:R-:W-:Y:S02]  /*0000*/  MOV R1, c[0x0][0x28] ;  /* 0x00000a0000017a02 */ /* 0x000fe40000000f00 */
[----:B------:R-:W0:Y:S01]  /*0010*/  S2R R0, SR_CTAID.X ;  /* 0x0000000000007919 */ /* 0x000e220000002500 */
[----:B------:R-:W-:Y:S01]  /*0020*/  ULDC.64 UR4, c[0x0][0x118] ;  /* 0x0000460000047ab9 */ /* 0x000fe20000000a00 */
[----:B------:R-:W-:Y:S02]  /*0030*/  BSSY B0, `(.L_x_562) ;  /* 0x000011c000007945 */ /* 0x000fe40003800000 */
[----:B------:R-:W0:Y:S02]  /*0040*/  S2R R3, SR_TID.X ;  /* 0x0000000000037919 */ /* 0x000e240000002100 */
[----:B0-----:R-:W-:-:S04]  /*0050*/  LEA R0, R0, R3, 0x9 ;  /* 0x0000000300007211 */ /* 0x001fc800078e48ff */
[----:B------:R-:W-:-:S13]  /*0060*/  ISETP.GE.AND P0, PT, R0, c[0x0][0x160], PT ;  /* 0x0000580000007a0c */ /* 0x000fda0003f06270 */
[----:B------:R-:W-:Y:S05]  /*0070*/  @P0 BRA `(.L_x_563) ;  /* 0x0000117000000947 */ /* 0x000fea0003800000 */
[----:B------:R-:W-:Y:S01]  /*0080*/  ISETP.NE.AND P0, PT, RZ, c[0x0][0x168], PT ;  /* 0x00005a00ff007a0c */ /* 0x000fe20003f05270 */
[----:B------:R-:W-:-:S12]  /*0090*/  CS2R R2, SRZ ;  /* 0x0000000000027805 */ /* 0x000fd8000001ff00 */
[----:B------:R-:W-:Y:S05]  /*00a0*/  @!P0 BRA `(.L_x_564) ;  /* 0x00000e0000008947 */ /* 0x000fea0003800000 */
[----:B------:R-:W-:Y:S01]  /*00b0*/  HFMA2.MMA R2, -RZ, RZ, 0, 0 ;  /* 0x00000000ff027435 */ /* 0x000fe200000001ff */
[----:B------:R-:W-:Y:S02]  /*00c0*/  MOV R3, R0 ;  /* 0x0000000000037202 */ /* 0x000fe40000000f00 */
[----:B------:R-:W-:-:S04]  /*00d0*/  MOV R8, c[0x0][0x168] ;  /* 0x00005a0000087a02 */ /* 0x000fc80000000f00 */
[----:B------:R-:W-:-:S03]  /*00e0*/  ISETP.NE.AND P0, PT, R8, 0x1, PT ;  /* 0x000000010800780c */ /* 0x000fc60003f05270 */
[----:B------:R-:W-:-:S05]  /*00f0*/  IMAD.HI.U32 R4, R0, c[0x0][0x170], R2 ;  /* 0x00005c0000047a27 */ /* 0x000fca00078e0002 */
[----:B------:R-:W-:-:S04]  /*0100*/  SHF.R.U32.HI R5, RZ, c[0x0][0x174], R4 ;  /* 0x00005d00ff057a19 */ /* 0x000fc80000011604 */
[----:B------:R-:W-:-:S05]  /*0110*/  IADD3 R3, -R5, RZ, RZ ;  /* 0x000000ff05037210 */ /* 0x000fca0007ffe1ff */
[----:B------:R-:W-:-:S04]  /*0120*/  IMAD R3, R3, c[0x0][0x16c], R0 ;  /* 0x00005b0003037a24 */ /* 0x000fc800078e0200 */
[C---:B------:R-:W-:Y:S02]  /*0130*/  IMAD R2, R3.reuse, c[0x0][0x298], RZ ;  /* 0x0000a60003027a24 */ /* 0x040fe400078e02ff */
[----:B------:R-:W-:Y:S01]  /*0140*/  IMAD R3, R3, c[0x0][0x29c], RZ ;  /* 0x0000a70003037a24 */ /* 0x000fe200078e02ff */
[----:B------:R-:W-:Y:S05]  /*0150*/  @!P0 BRA `(.L_x_564) ;  /* 0x00000d5000008947 */ /* 0x000fea0003800000 */
[----:B------:R-:W-:Y:S02]  /*0160*/  MOV R4, RZ ;  /* 0x000000ff00047202 */ /* 0x000fe40000000f00 */
[----:B------:R-:W-:-:S03]  /*0170*/  ISETP.NE.AND P0, PT, R8, 0x2, PT ;  /* 0x000000020800780c */ /* 0x000fc60003f05270 */
[----:B------:R-:W-:-:S05]  /*0180*/  IMAD.HI.U32 R6, R5, c[0x0][0x17c], R4 ;  /* 0x00005f0005067a27 */ /* 0x000fca00078e0004 */
[----:B------:R-:W-:-:S04]  /*0190*/  SHF.R.U32.HI R7, RZ, c[0x0][0x180], R6 ;  /* 0x00006000ff077a19 */ /* 0x000fc80000011606 */
[----:B------:R-:W-:-:S05]  /*01a0*/  IADD3 R4, -R7, RZ, RZ ;  /* 0x000000ff07047210 */ /* 0x000fca0007ffe1ff */
[----:B------:R-:W-:-:S04]  /*01b0*/  IMAD R4, R4, c[0x0][0x178], R5 ;  /* 0x00005e0004047a24 */ /* 0x000fc800078e0205 */
[C---:B------:R-:W-:Y:S02]  /*01c0*/  IMAD R2, R4.reuse, c[0x0][0x2a0], R2 ;  /* 0x0000a80004027a24 */ /* 0x040fe400078e0202 */
[----:B------:R-:W-:Y:S01]  /*01d0*/  IMAD R3, R4, c[0x0][0x2a4], R3 ;  /* 0x0000a90004037a24 */ /* 0x000fe200078e0203 */
[----:B------:R-:W-:Y:S05]  /*01e0*/  @!P0 BRA `(.L_x_564) ;  /* 0x00000cc000008947 */ /* 0x000fea0003800000 */
[----:B------:R-:W-:Y:S01]  /*01f0*/  HFMA2.MMA R6, -RZ, RZ, 0, 0 ;  /* 0x00000000ff067435 */ /* 0x000fe200000001ff */
[----:B------:R-:W-:-:S09]  /*0200*/  ISETP.NE.AND P0, PT, R8, 0x3, PT ;  /* 0x000000030800780c */ /* 0x000fd20003f05270 */
[----:B------:R-:W-:-:S05]  /*0210*/  IMAD.HI.U32 R4, R7, c[0x0][0x188], R6 ;  /* 0x0000620007047a27 */ /* 0x000fca00078e0006 */
[----:B------:R-:W-:-:S04]  /*0220*/  SHF.R.U32.HI R5, RZ, c[0x0][0x18c], R4 ;  /* 0x00006300ff057a19 */ /* 0x000fc80000011604 */
[----:B------:R-:W-:-:S05]  /*0230*/  IADD3 R6, -R5, RZ, RZ ;  /* 0x000000ff05067210 */ /* 0x000fca0007ffe1ff */
[----:B------:R-:W-:-:S04]  /*0240*/  IMAD R6, R6, c[0x0][0x184], R7 ;  /* 0x0000610006067a24 */ /* 0x000fc800078e0207 */
[C---:B------:R-:W-:Y:S02]  /*0250*/  IMAD R2, R6.reuse, c[0x0][0x2a8], R2 ;  /* 0x0000aa0006027a24 */ /* 0x040fe400078e0202 */
[----:B------:R-:W-:Y:S01]  /*0260*/  IMAD R3, R6, c[0x0][0x2ac], R3 ;  /* 0x0000ab0006037a24 */ /* 0x000fe200078e0203 */
        /* <DEDUP_REMOVED lines=127> */
[----:B------:R-:W-:Y:S01]  /*0a60*/  IMAD.MOV.U32 R4, RZ, RZ, RZ ;  /* 0x000000ffff047224 */ /* 0x000fe200078e00ff */
        /* <DEDUP_REMOVED lines=53> */
[----:B------:R-:W-:Y:S02]  /*0dc0*/  ISETP.NE.AND P0, PT, R8, 0x18, PT ;  /* 0x000000180800780c */ /* 0x000fe40003f05270 */
[----:B------:R-:W-:-:S05]  /*0dd0*/  MOV R4, RZ ;  /* 0x000000ff00047202 */ /* 0x000fca0000000f00 */
[----:B------:R-:W-:-:S05]  /*0de0*/  IMAD.HI.U32 R6, R5, c[0x0][0x284], R4 ;  /* 0x0000a10005067a27 */ /* 0x000fca00078e0004 */
[----:B------:R-:W-:Y:S02]  /*0df0*/  SHF.R.U32.HI R7, RZ, c[0x0][0x288], R6 ;  /* 0x0000a200ff077a19 */ /* 0x000fe40000011606 */
[----:B------:R-:W-:Y:S02]  /*0e00*/  @P0 MOV R6, RZ ;  /* 0x000000ff00060202 */ /* 0x000fe40000000f00 */
[----:B------:R-:W-:-:S03]  /*0e10*/  IADD3 R9, -R7, RZ, RZ ;  /* 0x000000ff07097210 */ /* 0x000fc60007ffe1ff */
[----:B------:R-:W-:-:S05]  /*0e20*/  @P0 IMAD.HI.U32 R4, R7, c[0x0][0x290], R6 ;  /* 0x0000a40007040a27 */ /* 0x000fca00078e0006 */
[----:B------:R-:W-:Y:S01]  /*0e30*/  @P0 SHF.R.U32.HI R6, RZ, c[0x0][0x294], R4 ;  /* 0x0000a500ff060a19 */ /* 0x000fe20000011604 */
[----:B------:R-:W-:-:S03]  /*0e40*/  IMAD R4, R9, c[0x0][0x280], R5 ;  /* 0x0000a00009047a24 */ /* 0x000fc600078e0205 */
[----:B------:R-:W-:Y:S01]  /*0e50*/  @P0 IADD3 R6, -R6, RZ, RZ ;  /* 0x000000ff06060210 */ /* 0x000fe20007ffe1ff */
[C---:B------:R-:W-:Y:S02]  /*0e60*/  IMAD R2, R4.reuse, c[0x0][0x350], R2 ;  /* 0x0000d40004027a24 */ /* 0x040fe400078e0202 */
[----:B------:R-:W-:Y:S02]  /*0e70*/  IMAD R3, R4, c[0x0][0x354], R3 ;  /* 0x0000d50004037a24 */ /* 0x000fe400078e0203 */
[----:B------:R-:W-:-:S04]  /*0e80*/  @P0 IMAD R6, R6, c[0x0][0x28c], R7 ;  /* 0x0000a30006060a24 */ /* 0x000fc800078e0207 */
[C---:B------:R-:W-:Y:S02]  /*0e90*/  @P0 IMAD R2, R6.reuse, c[0x0][0x358], R2 ;  /* 0x0000d60006020a24 */ /* 0x040fe400078e0202 */
[----:B------:R-:W-:-:S05]  /*0ea0*/  @P0 IMAD R3, R6, c[0x0][0x35c], R3 ;  /* 0x0000d70006030a24 */ /* 0x000fca00078e0203 */
.L_x_564:
[----:B------:R-:W-:-:S04]  /*0eb0*/  IADD3 R4, P0, R3, c[0x0][0x368], RZ ;  /* 0x0000da0003047a10 */ /* 0x000fc80007f1e0ff */
[----:B------:R-:W-:-:S05]  /*0ec0*/  IADD3.X R5, RZ, c[0x0][0x36c], RZ, P0, !PT ;  /* 0x0000db00ff057a10 */ /* 0x000fca00007fe4ff */
[----:B------:R-:W2:Y:S01]  /*0ed0*/  LDG.E.U16 R3, [R4.64] ;  /* 0x0000000404037981 */ /* 0x000ea2000c1e1500 */
[----:B------:R-:W-:Y:S01]  /*0ee0*/  MOV R10, 0x3e800000 ;  /* 0x3e800000000a7802 */ /* 0x000fe20000000f00 */
[----:B------:R-:W-:Y:S01]  /*0ef0*/  BSSY B1, `(.L_x_565) ;  /* 0x0000026000017945 */ /* 0x000fe20003800000 */
[----:B--2---:R-:W-:-:S04]  /*0f00*/  PRMT R3, RZ, 0x5410, R3 ;  /* 0x00005410ff037816 */ /* 0x004fc80000000003 */
[C---:B------:R-:W-:Y:S01]  /*0f10*/  FSETP.GT.FTZ.AND P0, PT, |R3|.reuse, 8388608, PT ;  /* 0x4b0000000300780b */ /* 0x040fe20003f14200 */
[C---:B------:R-:W-:Y:S02]  /*0f20*/  FFMA.FTZ R6, R3.reuse, R3, 1 ;  /* 0x3f80000003067423 */ /* 0x040fe40000010003 */
[----:B------:R-:W-:Y:S02]  /*0f30*/  FADD.FTZ R9, |R3|, -RZ ;  /* 0x800000ff03097221 */ /* 0x000fe40000010200 */
[----:B------:R-:W0:Y:S02]  /*0f40*/  MUFU.RSQ R7, R6 ;  /* 0x0000000600077308 */ /* 0x000e240000001400 */
[----:B0-----:R-:W-:-:S06]  /*0f50*/  FFMA.FTZ R7, R6, R7, 1 ;  /* 0x3f80000006077423 */ /* 0x001fcc0000010007 */
[----:B------:R0:W1:Y:S02]  /*0f60*/  MUFU.RCP R8, R7 ;  /* 0x0000000700087308 */ /* 0x0000640000001000 */
[----:B0-----:R-:W-:Y:S01]  /*0f70*/  MOV R7, 0x3d39bf78 ;  /* 0x3d39bf7800077802 */ /* 0x001fe20000000f00 */
[----:B-1----:R-:W-:-:S04]  /*0f80*/  FMUL.FTZ R8, |R3|, R8 ;  /* 0x0000000803087220 */ /* 0x002fc80000410200 */
[----:B------:R-:W-:-:S04]  /*0f90*/  @!P0 FFMA.FTZ R9, |R3|, R8, |R3| ;  /* 0x0000000803098223 */ /* 0x000fc80000010603 */
[C---:B------:R-:W-:Y:S01]  /*0fa0*/  FADD.FTZ.RZ R8, R9.reuse, 1 ;  /* 0x3f80000009087421 */ /* 0x040fe2000001c000 */
[----:B------:R-:W-:-:S04]  /*0fb0*/  ISETP.GE.U32.AND P1, PT, R9, 0x7f800000, PT ;  /* 0x7f8000000900780c */ /* 0x000fc80003f26070 */
[----:B------:R-:W-:-:S04]  /*0fc0*/  IADD3 R8, R8, -0x3f400000, RZ ;  /* 0xc0c0000008087810 */ /* 0x000fc80007ffe0ff */
[----:B------:R-:W-:-:S04]  /*0fd0*/  LOP3.LUT R8, R8, 0xff800000, RZ, 0xc0, !PT ;  /* 0xff80000008087812 */ /* 0x000fc800078ec0ff */
[----:B------:R-:W-:Y:S02]  /*0fe0*/  IADD3 R5, -R8, 0x40800000, RZ ;  /* 0x4080000008057810 */ /* 0x000fe40007ffe1ff */
[----:B------:R-:W-:Y:S02]  /*0ff0*/  IADD3 R4, R9, -R8, RZ ;  /* 0x8000000809047210 */ /* 0x000fe40007ffe0ff */
[----:B------:R-:W0:Y:S01]  /*1000*/  I2F R8, R8 ;  /* 0x0000000800087306 */ /* 0x000e220000201400 */
        /* <DEDUP_REMOVED lines=17> */
[----:B------:R-:W-:-:S05]  /*1120*/  @P1 MOV R5, 0x7f800000 ;  /* 0x7f80000000051802 */ /* 0x000fca0000000f00 */
[----:B------:R-:W-:-:S05]  /*1130*/  @P1 FFMA.FTZ R4, R9, R5, +INF ;  /* 0x7f80000009041423 */ /* 0x000fca0000010005 */
[----:B------:R-:W-:Y:S02]  /*1140*/  FSEL R4, R4, -RZ, P2 ;  /* 0x800000ff04047208 */ /* 0x000fe40001000000 */
.L_x_566:
[----:B------:R-:W-:Y:S05]  /*1150*/  BSYNC B1 ;  /* 0x0000000000017941 */ /* 0x000fea0003800000 */
.L_x_565:
[----:B------:R-:W-:Y:S01]  /*1160*/  @P0 FADD.FTZ R4, R4, 0.69314718246459960938 ;  /* 0x3f31721804040421 */ /* 0x000fe20000010000 */
[----:B------:R-:W-:Y:S02]  /*1170*/  FSETP.GTU.FTZ.AND P0, PT, |R3|, +INF , PT ;  /* 0x7f8000000300780b */ /* 0x000fe40003f1c200 */
[----:B------:R-:W-:Y:S02]  /*1180*/  IADD3 R0, R0, 0x80, RZ ;  /* 0x0000008000007810 */ /* 0x000fe40007ffe0ff */
[----:B------:R-:W-:-:S04]  /*1190*/  LOP3.LUT R3, R4, 0x80000000, R3, 0xb8, !PT ;  /* 0x8000000004037812 */ /* 0x000fc800078eb803 */
[----:B------:R-:W-:Y:S02]  /*11a0*/  FSEL R3, R3, R4, !P0 ;  /* 0x0000000403037208 */ /* 0x000fe40004000000 */
[----:B------:R-:W-:Y:S02]  /*11b0*/  IADD3 R2, P0, R2, c[0x0][0x360], RZ ;  /* 0x0000d80002027a10 */ /* 0x000fe40007f1e0ff */
[----:B------:R-:W-:Y:S02]  /*11c0*/  F2FP.BF16.PACK_AB R4, RZ, R3 ;  /* 0x00000003ff04723e */ /* 0x000fe400000010ff */
[----:B------:R-:W-:-:S05]  /*11d0*/  IADD3.X R3, RZ, c[0x0][0x364], RZ, P0, !PT ;  /* 0x0000d900ff037a10 */ /* 0x000fca00007fe4ff */
[----:B------:R0:W-:Y:S04]  /*11e0*/  STG.E.U16 [R2.64], R4 ;  /* 0x0000000402007986 */ /* 0x0001e8000c101504 */
.L_x_563:
[----:B------:R-:W-:Y:S05]  /*11f0*/  BSYNC B0 ;  /* 0x0000000000007941 */ /* 0x000fea0003800000 */
.L_x_562:
[----:B------:R-:W-:Y:S01]  /*1200*/  ISETP.GE.AND P0, PT, R0, c[0x0][0x160], PT ;  /* 0x0000580000007a0c */ /* 0x000fe20003f06270 */
[----:B------:R-:W-:-:S12]  /*1210*/  BSSY B0, `(.L_x_567) ;  /* 0x0000232000007945 */ /* 0x000fd80003800000 */
[----:B------:R-:W-:Y:S05]  /*1220*/  @P0 BRA `(.L_x_568) ;  /* 0x0000230000000947 */ /* 0x000fea0003800000 */
[----:B------:R-:W-:Y:S01]  /*1230*/  ISETP.NE.AND P0, PT, RZ, c[0x0][0x168], PT ;  /* 0x00005a00ff007a0c */ /* 0x000fe20003f05270 */
[----:B0-----:R-:W-:-:S12]  /*1240*/  CS2R R2, SRZ ;  /* 0x0000000000027805 */ /* 0x001fd8000001ff00 */
        /* <DEDUP_REMOVED lines=225> */
.L_x_569:
        /* <DEDUP_REMOVED lines=42> */
.L_x_571:
[----:B------:R-:W-:Y:S05]  /*2300*/  BSYNC B1 ;  /* 0x0000000000017941 */ /* 0x000fea0003800000 */
.L_x_570:
[----:B------:R-:W-:Y:S01]  /*2310*/  @P0 FADD.FTZ R4, R4, 0.69314718246459960938 ;  /* 0x3f31721804040421 */ /* 0x000fe20000010000 */
[----:B------:R-:W-:Y:S02]  /*2320*/  FSETP.GTU.FTZ.AND P0, PT, |R3|, +INF , PT ;  /* 0x7f8000000300780b */ /* 0x000fe40003f1c200 */
[----:B------:R-:W-:Y:S02]  /*2330*/  IADD3 R0, R0, 0x80, RZ ;  /* 0x0000008000007810 */ /* 0x000fe40007ffe0ff */
[----:B------:R-:W-:-:S04]  /*2340*/  LOP3.LUT R3, R4, 0x80000000, R3, 0xb8, !PT ;  /* 0x8000000004037812 */ /* 0x000fc800078eb803 */
[----:B------:R-:W-:Y:S02]  /*2350*/  FSEL R3, R3, R4, !P0 ;  /* 0x0000000403037208 */ /* 0x000fe40004000000 */
[----:B------:R-:W-:Y:S02]  /*2360*/  IADD3 R2, P0, R2, c[0x0][0x360], RZ ;  /* 0x0000d80002027a10 */ /* 0x000fe40007f1e0ff */
[----:B------:R-:W-:Y:S02]  /*2370*/  F2FP.BF16.PACK_AB R4, RZ, R3 ;  /* 0x00000003ff04723e */ /* 0x000fe400000010ff */
[----:B------:R-:W-:Y:S02]  /*2380*/  IADD3.X R3, RZ, c[0x0][0x364], RZ, P0, !PT ;  /* 0x0000d900ff037a10 */ /* 0x000fe400007fe4ff */
[----:B------:R-:W-:-:S03]  /*2390*/  ISETP.GE.AND P0, PT, R0, c[0x0][0x160], PT ;  /* 0x0000580000007a0c */ /* 0x000fc60003f06270 */
[----:B------:R0:W-:Y:S10]  /*23a0*/  STG.E.U16 [R2.64], R4 ;  /* 0x0000000402007986 */ /* 0x0001f4000c101504 */
        /* <DEDUP_REMOVED lines=216> */
[----:B------:R-:W-:Y:S02]  /*3130*/  SHF.R.U32.HI R7, RZ, c[0x0][0x288], R6 ;  /* 0x0000a200ff077a19 */ /* 0x000fe40000011606 */
[----:B------:R-:W-:-:S03]  /*3140*/  @P0 MOV R6, RZ ;  /* 0x000000ff00060202 */ /* 0x000fc60000000f00 */
[--C-:B------:R-:W-:Y:S02]  /*3150*/  IMAD.MOV R9, RZ, RZ, -R7.reuse ;  /* 0x000000ffff097224 */ /* 0x100fe400078e0a07 */
        /* <DEDUP_REMOVED lines=9> */
.L_x_572:
        /* <DEDUP_REMOVED lines=42> */
.L_x_574:
[----:B------:R-:W-:Y:S05]  /*3490*/  BSYNC B1 ;  /* 0x0000000000017941 */ /* 0x000fea0003800000 */
.L_x_573:
        /* <DEDUP_REMOVED lines=9> */
.L_x_568:
[----:B------:R-:W-:Y:S05]  /*3530*/  BSYNC B0 ;  /* 0x0000000000007941 */ /* 0x000fea0003800000 */
.L_x_567:
[----:B------:R-:W-:-:S13]  /*3540*/  ISETP.GE.AND P0, PT, R0, c[0x0][0x160], PT ;  /* 0x0000580000007a0c */ /* 0x000fda0003f06270 */
[----:B------:R-:W-:Y:S05]  /*3550*/  @P0 EXIT ;  /* 0x000000000000094d */ /* 0x000fea0003800000 */
        /* <DEDUP_REMOVED lines=107> */
[----:B------:R-:W-:-:S05]  /*3c10*/  SHF.R.U32.HI R7, RZ, c[0x0][0x1f8], R6 ;  /* 0x00007e00ff077a19 */ /* 0x000fca0000011606 */
[----:B------:R-:W-:-:S04]  /*3c20*/  IMAD.MOV R4, RZ, RZ, -R7 ;  /* 0x000000ffff047224 */ /* 0x000fc800078e0a07 */
        /* <DEDUP_REMOVED lines=107> */
[----:B------:R-:W-:Y:S02]  /*42e0*/  @P0 MOV R6, RZ ;  /* 0x000000ff00060202 */ /* 0x000fe40000000f00 */
[----:B------:R-:W-:-:S03]  /*42f0*/  IADD3 R4, -R7, RZ, RZ ;  /* 0x000000ff07047210 */ /* 0x000fc60007ffe1ff */
[----:B------:R-:W-:-:S04]  /*4300*/  @P0 IMAD.HI.U32 R0, R7, c[0x0][0x290], R6 ;  /* 0x0000a40007000a27 */ /* 0x000fc800078e0006 */
[----:B------:R-:W-:Y:S01]  /*4310*/  IMAD R4, R4, c[0x0][0x280], R5 ;  /* 0x0000a00004047a24 */ /* 0x000fe200078e0205 */
[----:B------:R-:W-:-:S03]  /*4320*/  @P0 SHF.R.U32.HI R0, RZ, c[0x0][0x294], R0 ;  /* 0x0000a500ff000a19 */ /* 0x000fc60000011600 */
[----:B------:R-:W-:Y:S01]  /*4330*/  IMAD R2, R4, c[0x0][0x350], R2 ;  /* 0x0000d40004027a24 */ /* 0x000fe200078e0202 */
[----:B------:R-:W-:Y:S01]  /*4340*/  @P0 IADD3 R6, -R0, RZ, RZ ;  /* 0x000000ff00060210 */ /* 0x000fe20007ffe1ff */
[----:B------:R-:W-:-:S04]  /*4350*/  IMAD R3, R4, c[0x0][0x354], R3 ;  /* 0x0000d50004037a24 */ /* 0x000fc800078e0203 */
[----:B------:R-:W-:-:S04]  /*4360*/  @P0 IMAD R6, R6, c[0x0][0x28c], R7 ;  /* 0x0000a30006060a24 */ /* 0x000fc800078e0207 */
[C---:B------:R-:W-:Y:S02]  /*4370*/  @P0 IMAD R2, R6.reuse, c[0x0][0x358], R2 ;  /* 0x0000d60006020a24 */ /* 0x040fe400078e0202 */
[----:B------:R-:W-:-:S05]  /*4380*/  @P0 IMAD R3, R6, c[0x0][0x35c], R3 ;  /* 0x0000d70006030a24 */ /* 0x000fca00078e0203 */
.L_x_575:
[----:B------:R-:W-:-:S04]  /*4390*/  IADD3 R4, P0, R3, c[0x0][0x368], RZ ;  /* 0x0000da0003047a10 */ /* 0x000fc80007f1e0ff */
[----:B------:R-:W-:-:S05]  /*43a0*/  IADD3.X R5, RZ, c[0x0][0x36c], RZ, P0, !PT ;  /* 0x0000db00ff057a10 */ /* 0x000fca00007fe4ff */
[----:B------:R0:W2:Y:S01]  /*43b0*/  LDG.E.U16 R0, [R4.64] ;  /* 0x0000000404007981 */ /* 0x0000a2000c1e1500 */
[----:B------:R-:W-:Y:S01]  /*43c0*/  BSSY B0, `(.L_x_576) ;  /* 0x0000027000007945 */ /* 0x000fe20003800000 */
[----:B0-----:R-:W-:Y:S02]  /*43d0*/  MOV R5, 0x3e800000 ;  /* 0x3e80000000057802 */ /* 0x001fe40000000f00 */
        /* <DEDUP_REMOVED lines=37> */
.L_x_577:
[----:B------:R-:W-:Y:S05]  /*4630*/  BSYNC B0 ;  /* 0x0000000000007941 */ /* 0x000fea0003800000 */
.L_x_576:
[----:B------:R-:W-:Y:S01]  /*4640*/  @P0 FADD.FTZ R3, R3, 0.69314718246459960938 ;  /* 0x3f31721803030421 */ /* 0x000fe20000010000 */
[----:B------:R-:W-:-:S04]  /*4650*/  FSETP.GTU.FTZ.AND P0, PT, |R0|, +INF , PT ;  /* 0x7f8000000000780b */ /* 0x000fc80003f1c200 */
[----:B------:R-:W-:-:S04]  /*4660*/  LOP3.LUT R0, R3, 0x80000000, R0, 0xb8, !PT ;  /* 0x8000000003007812 */ /* 0x000fc800078eb800 */
[----:B------:R-:W-:Y:S02]  /*4670*/  FSEL R0, R0, R3, !P0 ;  /* 0x0000000300007208 */ /* 0x000fe40004000000 */
[----:B------:R-:W-:Y:S02]  /*4680*/  IADD3 R2, P0, R2, c[0x0][0x360], RZ ;  /* 0x0000d80002027a10 */ /* 0x000fe40007f1e0ff */
[----:B------:R-:W-:Y:S02]  /*4690*/  F2FP.BF16.PACK_AB R0, RZ, R0 ;  /* 0x00000000ff00723e */ /* 0x000fe400000010ff */
[----:B------:R-:W-:-:S05]  /*46a0*/  IADD3.X R3, RZ, c[0x0][0x364], RZ, P0, !PT ;  /* 0x0000d900ff037a10 */ /* 0x000fca00007fe4ff */
[----:B------:R-:W-:Y:S01]  /*46b0*/  STG.E.U16 [R2.64], R0 ;  /* 0x0000000002007986 */ /* 0x000fe2000c101504 */
[----:B------:R-:W-:Y:S05]  /*46c0*/  EXIT ;  /* 0x000000000000794d */ /* 0x000fea0003800000 */
.L_x_578:
        /* <DEDUP_REMOVED lines=11> */
.L_x_16827:


//--------------------- .text._ZN2at6native27unrolled_elementwise_kernelIZZZNS0_17asinh_kernel_cudaERNS_18TensorIteratorBaseEENKUlvE0_clEvENKUlvE2_clEvEUlN3c108BFloat16EE_St5arrayIPcLm2EELi4E23TrivialOffsetCalculatorILi1EjESD_NS0_6memory15LoadWithoutCastENSE_16StoreWithoutCastEEEviT_T0_T2_T3_T4_T5_ --------------------------
	.section	.text._ZN2at6native27unrolled_elementwise_kernelIZZZNS0_17asinh_kernel_cudaERNS_18TensorIteratorBaseEENKUlvE0_clEvENKUlvE2_clEvEUlN3c108BFloat16EE_St5arrayIPcLm2EELi4E23TrivialOffsetCalculatorILi1EjESD_NS0_6memory15LoadWithoutCastENSE_16StoreWithoutCastEEEviT_T0_T2_T3_T4_T5_,"ax",@progbits
	.sectioninfo	@"SHI_REGISTERS=19"
	.align	128
        .global         _ZN2at6native27unrolled_elementwise_kernelIZZZNS0_17asinh_kernel_cudaERNS_18TensorIteratorBaseEENKUlvE0_clEvENKUlvE2_clEvEUlN3c108BFloat16EE_St5arrayIPcLm2EELi4E23TrivialOffsetCalculatorILi1EjESD_NS0_6memory15LoadWithoutCastENSE_16StoreWithoutCastEEEviT_T0_T2_T3_T4_T5_
        .type           _ZN2at6native27unrolled_elementwise_kernelIZZZNS0_17asinh_kernel_cudaERNS_18TensorIteratorBaseEENKUlvE0_clEvENKUlvE2_clEvEUlN3c108BFloat16EE_St5arrayIPcLm2EELi4E23TrivialOffsetCalculatorILi1EjESD_NS0_6memory15LoadWithoutCastENSE_16StoreWithoutCastEEEviT_T0_T2_T3_T4_T5_,@function
        .size           _ZN2at6native27unrolled_elementwise_kernelIZZZNS0_17asinh_kernel_cudaERNS_18TensorIteratorBaseEENKUlvE0_clEvENKUlvE2_clEvEUlN3c108BFloat16EE_St5arrayIPcLm2EELi4E23TrivialOffsetCalculatorILi1EjESD_NS0_6memory15LoadWithoutCastENSE_16StoreWithoutCastEEEviT_T0_T2_T3_T4_T5_,(.L_x_16828 - _ZN2at6native27unrolled_elementwise_kernelIZZZNS0_17asinh_kernel_cudaERNS_18TensorIteratorBaseEENKUlvE0_clEvENKUlvE2_clEvEUlN3c108BFloat16EE_St5arrayIPcLm2EELi4E23TrivialOffsetCalculatorILi1EjESD_NS0_6memory15LoadWithoutCastENSE_16StoreWithoutCastEEEviT_T0_T2_T3_T4_T5_)
        .other          _ZN2at6native27unrolled_elementwise_kernelIZZZNS0_17asinh_kernel_cudaERNS_18TensorIteratorBaseEENKUlvE0_clEvENKUlvE2_clEvEUlN3c108BFloat16EE_St5arrayIPcLm2EELi4E23TrivialOffsetCalculatorILi1EjESD_NS0_6memory15LoadWithoutCastENSE_16StoreWithoutCastEEEviT_T0_T2_T3_T4_T5_,@"STO_CUDA_ENTRY STV_DEFAULT"
_ZN2at6native27unrolled_elementwise_kernelIZZZNS0_17asinh_kernel_cudaERNS_18TensorIteratorBaseEENKUlvE0_clEvENKUlvE2_clEvEUlN3c108BFloat16EE_St5arrayIPcLm2EELi4E23TrivialOffsetCalculatorILi1EjESD_NS0_6memory15LoadWithoutCastENSE_16StoreWithoutCastEEEviT_T0_T2_T3_T4_T5_:
.text._ZN2at6native27unrolled_elementwise_kernelIZZZNS0_17asinh_kernel_cudaERNS_18TensorIteratorBaseEENKUlvE0_clEvENKUlvE2_clEvEUlN3c108BFloat16EE_St5arrayIPcLm2EELi4E23TrivialOffsetCalculatorILi1EjESD_NS0_6memory15LoadWithoutCastENSE_16StoreWithoutCastEEEviT_T0_T2_T3_T4_T5_:
[----:B------:R-:W-:Y:S02]  /*0000*/  MOV R1, c[0x0][0x28] ;  /* 0x00000a0000017a02 */ /* 0x000fe40000000f00 */
[----:B------:R-:W0:Y:S01]  /*0010*/  S2R R0, SR_CTAID.X ;  /* 0x0000000000007919 */ /* 0x000e220000002500 */
[----:B------:R-:W-:Y:S01]  /*0020*/  MOV R5, 0xfffffe00 ;  /* 0xfffffe0000057802 */ /* 0x000fe20000000f00 */
[----:B------:R-:W-:Y:S01]  /*0030*/  ULDC.64 UR4, c[0x0][0x118] ;  /* 0x0000460000047ab9 */ /* 0x000fe20000000a00 */
[----:B------:R-:W-:Y:S01]  /*0040*/  PRMT R16, RZ, 0x7610, R16 ;  /* 0x00007610ff107816 */ /* 0x000fe20000000010 */
[----:B------:R-:W1:Y:S01]  /*0050*/  S2R R3, SR_TID.X ;  /* 0x0000000000037919 */ /* 0x000e620000002100 */
[----:B------:R-:W-:Y:S02]  /*0060*/  PRMT R6, RZ, 0x7610, R6 ;  /* 0x00007610ff067816 */ /* 0x000fe40000000006 */
[----:B------:R-:W-:Y:S01]  /*0070*/  PRMT R4, RZ, 0x7610, R4 ;  /* 0x00007610ff047816 */ /* 0x000fe20000000004 */
[----:B0-----:R-:W-:Y:S01]  /*0080*/  IMAD R2, R0, R5, c[0x0][0x160] ;  /* 0x0000580000027624 */ /* 0x001fe200078e0205 */
[----:B------:R-:W-:Y:S02]  /*0090*/  PRMT R5, RZ, 0x7610, R5 ;  /* 0x00007610ff057816 */ /* 0x000fe40000000005 */
[----:B-1----:R-:W-:-:S02]  /*00a0*/  MOV R7, R3 ;  /* 0x0000000300077202 */ /* 0x002fc40000000f00 */
[----:B------:R-:W-:-:S13]  /*00b0*/  ISETP.GE.AND P2, PT, R3, R2, PT ;  /* 0x000000020300720c */ /* 0x000fda0003f46270 */
[----:B------:R-:W-:Y:S01]  /*00c0*/  @!P2 IMAD R8, R0, 0x200, R7 ;  /* 0x000002000008a824 */ /* 0x000fe200078e0207 */
[----:B------:R-:W-:Y:S02]  /*00d0*/  @!P2 IADD3 R7, R7, 0x80, RZ ;  /* 0x000000800707a810 */ /* 0x000fe40007ffe0ff */
[----:B------:R-:W-:Y:S02]  /*00e0*/  @!P2 MOV R9, 0x2 ;  /* 0x000000020009a802 */ /* 0x000fe40000000f00 */
[----:B------:R-:W-:-:S03]  /*00f0*/  ISETP.GE.AND P0, PT, R7, R2, PT ;  /* 0x000000020700720c */ /* 0x000fc60003f06270 */
[----:B------:R-:W-:-:S05]  /*0100*/  @!P2 IMAD.WIDE.U32 R8, R8, R9, c[0x0][0x170] ;  /* 0x00005c000808a625 */ /* 0x000fca00078e0009 */
[----:B------:R0:W5:Y:S05]  /*0110*/  @!P2 LDG.E.U16 R16, [R8.64] ;  /* 0x000000040810a981 */ /* 0x00016a000c1e1500 */
[----:B------:R-:W-:Y:S01]  /*0120*/  @!P0 LEA R10, R0, R7, 0x9 ;  /* 0x00000007000a8211 */ /* 0x000fe200078e48ff */
[----:B------:R-:W-:Y:S01]  /*0130*/  @!P0 IMAD.MOV.U32 R11, RZ, RZ, 0x2 ;  /* 0x00000002ff0b8424 */ /* 0x000fe200078e00ff */
[----:B------:R-:W-:-:S03]  /*0140*/  @!P0 IADD3 R7, R7, 0x80, RZ ;  /* 0x0000008007078810 */ /* 0x000fc60007ffe0ff */
[----:B------:R-:W-:Y:S01]  /*0150*/  @!P0 IMAD.WIDE.U32 R10, R10, R11, c[0x0][0x170] ;  /* 0x00005c000a0a8625 */ /* 0x000fe200078e000b */
[----:B------:R-:W-:-:S04]  /*0160*/  ISETP.GE.AND P3, PT, R7, R2, PT ;  /* 0x000000020700720c */ /* 0x000fc80003f66270 */
[----:B------:R0:W5:Y:S09]  /*0170*/  @!P0 LDG.E.U16 R6, [R10.64] ;  /* 0x000000040a068981 */ /* 0x000172000c1e1500 */
[----:B------:R-:W-:Y:S02]  /*0180*/  @!P3 LEA R14, R0, R7, 0x9 ;  /* 0x00000007000eb211 */ /* 0x000fe400078e48ff */
[----:B------:R-:W-:-:S02]  /*0190*/  @!P3 IADD3 R7, R7, 0x80, RZ ;  /* 0x000000800707b810 */ /* 0x000fc40007ffe0ff */
[----:B------:R-:W-:Y:S02]  /*01a0*/  @!P3 MOV R15, 0x2 ;  /* 0x00000002000fb802 */ /* 0x000fe40000000f00 */
[----:B------:R-:W-:-:S03]  /*01b0*/  ISETP.GE.AND P1, PT, R7, R2, PT ;  /* 0x000000020700720c */ /* 0x000fc60003f26270 */
[----:B------:R-:W-:-:S05]  /*01c0*/  @!P3 IMAD.WIDE.U32 R14, R14, R15, c[0x0][0x170] ;  /* 0x00005c000e0eb625 */ /* 0x000fca00078e000f */
[----:B------:R0:W5:Y:S05]  /*01d0*/  @!P3 LDG.E.U16 R5, [R14.64] ;  /* 0x000000040e05b981 */ /* 0x00016a000c1e1500 */
[----:B------:R-:W-:Y:S02]  /*01e0*/  @!P1 LEA R12, R0, R7, 0x9 ;  /* 0x00000007000c9211 */ /* 0x000fe400078e48ff */
[----:B------:R-:W-:-:S05]  /*01f0*/  @!P1 MOV R13, 0x2 ;  /* 0x00000002000d9802 */ /* 0x000fca0000000f00 */
[----:B------:R-:W-:-:S05]  /*0200*/  @!P1 IMAD.WIDE.U32 R12, R12, R13, c[0x0][0x170] ;  /* 0x00005c000c0c9625 */ /* 0x000fca00078e000d */
[----:B------:R0:W5:Y:S01]  /*0210*/  @!P1 LDG.E.U16 R4, [R12.64] ;  /* 0x000000040c049981 */ /* 0x000162000c1e1500 */
[----:B------:R-:W-:Y:S01]  /*0220*/  BSSY B0, `(.L_x_579) ;  /* 0x000002f000007945 */ /* 0x000fe20003800000 */
[----:B------:R-:W-:Y:S05]  /*0230*/  @P2 BRA `(.L_x_580) ;  /* 0x000002d000002947 */ /* 0x000fea0003800000 */
[----:B-----5:R-:W-:Y:S01]  /*0240*/  PRMT R7, RZ, 0x5410, R16 ;  /* 0x00005410ff077816 */ /* 0x020fe20000000010 */
[----:B0-----:R-:W-:Y:S01]  /*0250*/  IMAD.MOV.U32 R13, RZ, RZ, 0x3e800000 ;  /* 0x3e800000ff0d7424 */ /* 0x001fe200078e00ff */
[----:B------:R-:W-:Y:S02]  /*0260*/  BSSY B1, `(.L_x_581) ;  /* 0x0000025000017945 */ /* 0x000fe40003800000 */
[C---:B------:R-:W-:Y:S01]  /*0270*/  FSETP.GT.FTZ.AND P2, PT, |R7|.reuse, 8388608, PT ;  /* 0x4b0000000700780b */ /* 0x040fe20003f54200 */
[----:B------:R-:W-:-:S04]  /*0280*/  FFMA.FTZ R9, R7, R7, 1 ;  /* 0x3f80000007097423 */ /* 0x000fc80000010007 */
[----:B------:R-:W0:Y:S02]  /*0290*/  MUFU.RSQ R8, R9 ;  /* 0x0000000900087308 */ /* 0x000e240000001400 */
[----:B0-----:R-:W-:Y:S02]  /*02a0*/  FFMA.FTZ R10, R9, R8, 1 ;  /* 0x3f800000090a7423 */ /* 0x001fe40000010008 */
[----:B------:R-:W-:-:S04]  /*02b0*/  FADD.FTZ R8, |R7|, -RZ ;  /* 0x800000ff07087221 */ /* 0x000fc80000010200 */
[----:B------:R-:W0:Y:S02]  /*02c0*/  MUFU.RCP R10, R10 ;  /* 0x0000000a000a7308 */ /* 0x000e240000001000 */
[----:B0-----:R-:W-:Y:S01]  /*02d0*/  FMUL.FTZ R12, |R7|, R10 ;  /* 0x0000000a070c7220 */ /* 0x001fe20000410200 */
[----:B------:R-:W-:-:S03]  /*02e0*/  HFMA2.MMA R10, -RZ, RZ, 1.3056640625, -1.8671875 ;  /* 0x3d39bf78ff0a7435 */ /* 0x000fc600000001ff */
        /* <DEDUP_REMOVED lines=28> */
.L_x_582:
[----:B------:R-:W-:Y:S05]  /*04b0*/  BSYNC B1 ;  /* 0x0000000000017941 */ /* 0x000fea0003800000 */
.L_x_581:
[----:B------:R-:W-:Y:S01]  /*04c0*/  @P2 FADD.FTZ R9, R9, 0.69314718246459960938 ;  /* 0x3f31721809092421 */ /* 0x000fe20000010000 */
[----:B------:R-:W-:-:S04]  /*04d0*/  FSETP.GTU.FTZ.AND P0, PT, |R7|, +INF , PT ;  /* 0x7f8000000700780b */ /* 0x000fc80003f1c200 */
[----:B------:R-:W-:-:S04]  /*04e0*/  LOP3.LUT R7, R9, 0x80000000, R7, 0xb8, !PT ;  /* 0x8000000009077812 */ /* 0x000fc800078eb807 */
[----:B------:R-:W-:-:S04]  /*04f0*/  FSEL R8, R7, R9, !P0 ;  /* 0x0000000907087208 */ /* 0x000fc80004000000 */
[----:B------:R-:W-:Y:S02]  /*0500*/  F2FP.BF16.PACK_AB R8, RZ, R8 ;  /* 0x00000008ff08723e */ /* 0x000fe400000010ff */
.L_x_580:
[----:B------:R-:W-:Y:S05]  /*0510*/  BSYNC B0 ;  /* 0x0000000000007941 */ /* 0x000fea0003800000 */
.L_x_579:
[----:B------:R-:W-:Y:S01]  /*0520*/  IADD3 R7, R3, 0x80, RZ ;  /* 0x0000008003077810 */ /* 0x000fe20007ffe0ff */
[----:B------:R-:W-:Y:S03]  /*0530*/  BSSY B0, `(.L_x_583) ;  /* 0x0000030000007945 */ /* 0x000fe60003800000 */
[----:B------:R-:W-:-:S13]  /*0540*/  ISETP.GE.AND P0, PT, R7, R2, PT ;  /* 0x000000020700720c */ /* 0x000fda0003f06270 */
        /* <DEDUP_REMOVED lines=11> */
[----:B------:R-:W-:-:S03]  /*0600*/  MOV R11, 0x3d39bf78 ;  /* 0x3d39bf78000b7802 */ /* 0x000fc60000000f00 */
        /* <DEDUP_REMOVED lines=28> */
.L_x_586:
[----:B------:R-:W-:Y:S05]  /*07d0*/  BSYNC B1 ;  /* 0x0000000000017941 */ /* 0x000fea0003800000 */
.L_x_585:
[----:B------:R-:W-:Y:S01]  /*07e0*/  @P2 FADD.FTZ R10, R10, 0.69314718246459960938 ;  /* 0x3f3172180a0a2421 */ /* 0x000fe20000010000 */
[----:B------:R-:W-:-:S04]  /*07f0*/  FSETP.GTU.FTZ.AND P0, PT, |R6|, +INF , PT ;  /* 0x7f8000000600780b */ /* 0x000fc80003f1c200 */
[----:B------:R-:W-:-:S04]  /*0800*/  LOP3.LUT R6, R10, 0x80000000, R6, 0xb8, !PT ;  /* 0x800000000a067812 */ /* 0x000fc800078eb806 */
[----:B------:R-:W-:-:S04]  /*0810*/  FSEL R6, R6, R10, !P0 ;  /* 0x0000000a06067208 */ /* 0x000fc80004000000 */
[----:B------:R-:W-:Y:S02]  /*0820*/  F2FP.BF16.PACK_AB R6, RZ, R6 ;  /* 0x00000006ff06723e */ /* 0x000fe400000010ff */
.L_x_584:
[----:B------:R-:W-:Y:S05]  /*0830*/  BSYNC B0 ;  /* 0x0000000000007941 */ /* 0x000fea0003800000 */
.L_x_583:
        /* <DEDUP_REMOVED lines=13> */
[----:B0-----:R-:W-:Y:S01]  /*0910*/  HFMA2.MMA R11, -RZ, RZ, 1.3056640625, -1.8671875 ;  /* 0x3d39bf78ff0b7435 */ /* 0x001fe200000001ff */
        /* <DEDUP_REMOVED lines=29> */
.L_x_590:
[----:B------:R-:W-:Y:S05]  /*0af0*/  BSYNC B1 ;  /* 0x0000000000017941 */ /* 0x000fea0003800000 */
.L_x_589:
[----:B------:R-:W-:Y:S01]  /*0b00*/  @P2 FADD.FTZ R10, R10, 0.69314718246459960938 ;  /* 0x3f3172180a0a2421 */ /* 0x000fe20000010000 */
[----:B------:R-:W-:-:S04]  /*0b10*/  FSETP.GTU.FTZ.AND P0, PT, |R5|, +INF , PT ;  /* 0x7f8000000500780b */ /* 0x000fc80003f1c200 */
[----:B------:R-:W-:-:S04]  /*0b20*/  LOP3.LUT R5, R10, 0x80000000, R5, 0xb8, !PT ;  /* 0x800000000a057812 */ /* 0x000fc800078eb805 */
[----:B------:R-:W-:-:S04]  /*0b30*/  FSEL R5, R5, R10, !P0 ;  /* 0x0000000a05057208 */ /* 0x000fc80004000000 */
[----:B------:R-:W-:Y:S02]  /*0b40*/  F2FP.BF16.PACK_AB R5, RZ, R5 ;  /* 0x00000005ff05723e */ /* 0x000fe400000010ff */
.L_x_588:
[----:B------:R-:W-:Y:S05]  /*0b50*/  BSYNC B0 ;  /* 0x0000000000007941 */ /* 0x000fea0003800000 */
.L_x_587:
        /* <DEDUP_REMOVED lines=43> */
.L_x_594:
[----:B------:R-:W-:Y:S05]  /*0e10*/  BSYNC B1 ;  /* 0x0000000000017941 */ /* 0x000fea0003800000 */
.L_x_593:
[----:B------:R-:W-:Y:S01]  /*0e20*/  @P2 FADD.FTZ R10, R10, 0.69314718246459960938 ;  /* 0x3f3172180a0a2421 */ /* 0x000fe20000010000 */
[----:B------:R-:W-:-:S04]  /*0e30*/  FSETP.GTU.FTZ.AND P0, PT, |R4|, +INF , PT ;  /* 0x7f8000000400780b */ /* 0x000fc80003f1c200 */
[----:B------:R-:W-:-:S04]  /*0e40*/  LOP3.LUT R4, R10, 0x80000000, R4, 0xb8, !PT ;  /* 0x800000000a047812 */ /* 0x000fc800078eb804 */
[----:B------:R-:W-:-:S04]  /*0e50*/  FSEL R4, R4, R10, !P0 ;  /* 0x0000000a04047208 */ /* 0x000fc80004000000 */
[----:B------:R-:W-:Y:S02]  /*0e60*/  F2FP.BF16.PACK_AB R10, RZ, R4 ;  /* 0x00000004ff0a723e */ /* 0x000fe400000010ff */
.L_x_592:
[----:B------:R-:W-:Y:S05]  /*0e70*/  BSYNC B0 ;  /* 0x0000000000007941 */ /* 0x000fea0003800000 */
.L_x_591:
[----:B------:R-:W-:Y:S01]  /*0e80*/  ISETP.GE.AND P0, PT, R3, R2, PT ;  /* 0x000000020300720c */ /* 0x000fe20003f06270 */
[----:B------:R-:W-:Y:S01]  /*0e90*/  BSSY B0, `(.L_x_595) ;  /* 0x000001a000007945 */ /* 0x000fe20003800000 */
[----:B------:R-:W-:Y:S11]  /*0ea0*/  BSSY B1, `(.L_x_596) ;  /* 0x0000011000017945 */ /* 0x000ff60003800000 */
[----:B------:R-:W-:Y:S05]  /*0eb0*/  @P0 BRA `(.L_x_597) ;  /* 0x000000f000000947 */ /* 0x000fea0003800000 */
[----:B-----5:R-:W-:Y:S01]  /*0ec0*/  HFMA2.MMA R4, -RZ, RZ, 0, 1.1920928955078125e-07 ;  /* 0x00000002ff047435 */ /* 0x020fe200000001ff */
[----:B------:R-:W-:Y:S01]  /*0ed0*/  IMAD R9, R0, 0x200, R3 ;  /* 0x0000020000097824 */ /* 0x000fe200078e0203 */
[----:B------:R-:W-:-:S02]  /*0ee0*/  PRMT R11, R8, 0x7610, R11 ;  /* 0x00007610080b7816 */ /* 0x000fc4000000000b */
[----:B------:R-:W-:-:S04]  /*0ef0*/  MOV R3, R7 ;  /* 0x0000000700037202 */ /* 0x000fc80000000f00 */
[----:B------:R-:W-:Y:S02]  /*0f00*/  ISETP.GE.AND P0, PT, R3, R2, PT ;  /* 0x000000020300720c */ /* 0x000fe40003f06270 */
[----:B------:R-:W-:-:S05]  /*0f10*/  IMAD.WIDE.U32 R8, R9, R4, c[0x0][0x168] ;  /* 0x00005a0009087625 */ /* 0x000fca00078e0004 */
[----:B------:R0:W-:Y:S06]  /*0f20*/  STG.E.U16 [R8.64], R11 ;  /* 0x0000000b08007986 */ /* 0x0001ec000c101504 */
[----:B------:R-:W-:Y:S01]  /*0f30*/  @P0 BREAK B1 ;  /* 0x0000000000010942 */ /* 0x000fe20003800000 */
[----:B------:R-:W-:Y:S05]  /*0f40*/  @P0 BRA `(.L_x_598) ;  /* 0x000000e000000947 */ /* 0x000fea0003800000 */
[----:B------:R-:W-:Y:S01]  /*0f50*/  LEA R7, R0, R3, 0x9 ;  /* 0x0000000300077211 */ /* 0x000fe200078e48ff */
[----:B------:R-:W-:Y:S01]  /*0f60*/  IMAD.MOV.U32 R4, RZ, RZ, 0x2 ;  /* 0x00000002ff047424 */ /* 0x000fe200078e00ff */
[----:B0-----:R-:W-:Y:S02]  /*0f70*/  PRMT R8, R6, 0x7610, R8 ;  /* 0x0000761006087816 */ /* 0x001fe40000000008 */
[----:B------:R-:W-:Y:S01]  /*0f80*/  IADD3 R3, R3, 0x80, RZ ;  /* 0x0000008003037810 */ /* 0x000fe20007ffe0ff */
[----:B------:R-:W-:-:S05]  /*0f90*/  IMAD.WIDE.U32 R6, R7, R4, c[0x0][0x168] ;  /* 0x00005a0007067625 */ /* 0x000fca00078e0004 */
[----:B------:R0:W-:Y:S02]  /*0fa0*/  STG.E.U16 [R6.64], R8 ;  /* 0x0000000806007986 */ /* 0x0001e4000c101504 */
.L_x_597:
[----:B------:R-:W-:Y:S05]  /*0fb0*/  BSYNC B1 ;  /* 0x0000000000017941 */ /* 0x000fea0003800000 */
.L_x_596:
[----:B------:R-:W-:Y:S02]  /*0fc0*/  ISETP.GE.AND P0, PT, R3, R2, PT ;  /* 0x000000020300720c */ /* 0x000fe40003f06270 */
[----:B0----5:R-:W-:-:S11]  /*0fd0*/  PRMT R6, R5, 0x7610, R6 ;  /* 0x0000761005067816 */ /* 0x021fd60000000006 */
[----:B------:R-:W-:Y:S02]  /*0fe0*/  @!P0 LEA R4, R0, R3, 0x9 ;  /* 0x0000000300048211 */ /* 0x000fe400078e48ff */
[----:B------:R-:W-:Y:S02]  /*0ff0*/  @!P0 MOV R7, 0x2 ;  /* 0x0000000200078802 */ /* 0x000fe40000000f00 */
[----:B------:R-:W-:-:S03]  /*1000*/  @!P0 IADD3 R3, R3, 0x80, RZ ;  /* 0x0000008003038810 */ /* 0x000fc60007ffe0ff */
[----:B------:R-:W-:-:S05]  /*1010*/  @!P0 IMAD.WIDE.U32 R4, R4, R7, c[0x0][0x168] ;  /* 0x00005a0004048625 */ /* 0x000fca00078e0007 */
[----:B------:R0:W-:Y:S02]  /*1020*/  @!P0 STG.E.U16 [R4.64], R6 ;  /* 0x0000000604008986 */ /* 0x0001e4000c101504 */
.L_x_598:
[----:B------:R-:W-:Y:S05]  /*1030*/  BSYNC B0 ;  /* 0x0000000000007941 */ /* 0x000fea0003800000 */
.L_x_595:
[----:B------:R-:W-:Y:S01]  /*1040*/  WARPSYNC 0xffffffff ;  /* 0xffffffff00007948 */ /* 0x000fe20003800000 */
[----:B------:R-:W-:-:S13]  /*1050*/  ISETP.GE.AND P0, PT, R3, R2, PT ;  /* 0x000000020300720c */ /* 0x000fda0003f06270 */
[----:B------:R-:W-:Y:S05]  /*1060*/  @P0 EXIT ;  /* 0x000000000000094d */ /* 0x000fea0003800000 */
[----:B------:R-:W-:Y:S01]  /*1070*/  HFMA2.MMA R2, -RZ, RZ, 0, 1.1920928955078125e-07 ;  /* 0x00000002ff027435 */ /* 0x000fe200000001ff */
[----:B------:R-:W-:-:S09]  /*1080*/  LEA R3, R0, R3, 0x9 ;  /* 0x0000000300037211 */ /* 0x000fd200078e48ff */
[----:B------:R-:W-:-:S05]  /*1090*/  IMAD.WIDE.U32 R2, R3, R2, c[0x0][0x168] ;  /* 0x00005a0003027625 */ /* 0x000fca00078e0002 */
[----:B------:R-:W-:Y:S01]  /*10a0*/  STG.E.U16 [R2.64], R10 ;  /* 0x0000000a02007986 */ /* 0x000fe2000c101504 */
[----:B------:R-:W-:Y:S05]  /*10b0*/  EXIT ;  /* 0x000000000000794d */ /* 0x000fea0003800000 */
.L_x_599:
        /* <DEDUP_REMOVED lines=12> */
.L_x_16828:


//--------------------- .text._ZN2at6native29vectorized_elementwise_kernelILi2EZZZNS0_17asinh_kernel_cudaERNS_18TensorIteratorBaseEENKUlvE0_clEvENKUlvE2_clEvEUlN3c108BFloat16EE_St5arrayIPcLm2EEEEviT0_T1_ --------------------------
	.section	.text._ZN2at6native29vectorized_elementwise_kernelILi2EZZZNS0_17asinh_kernel_cudaERNS_18TensorIteratorBaseEENKUlvE0_clEvENKUlvE2_clEvEUlN3c108BFloat16EE_St5arrayIPcLm2EEEEviT0_T1_,"ax",@progbits
	.sectioninfo	@"SHI_REGISTERS=32"
	.align	128
        .global         _ZN2at6native29vectorized_elementwise_kernelILi2EZZZNS0_17asinh_kernel_cudaERNS_18TensorIteratorBaseEENKUlvE0_clEvENKUlvE2_clEvEUlN3c108BFloat16EE_St5arrayIPcLm2EEEEviT0_T1_
        .type           _ZN2at6native29vectorized_elementwise_kernelILi2EZZZNS0_17asinh_kernel_cudaERNS_18TensorIteratorBaseEENKUlvE0_clEvENKUlvE2_clEvEUlN3c108BFloat16EE_St5arrayIPcLm2EEEEviT0_T1_,@function
        .size           _ZN2at6native29vectorized_elementwise_kernelILi2EZZZNS0_17asinh_kernel_cudaERNS_18TensorIteratorBaseEENKUlvE0_clEvENKUlvE2_clEvEUlN3c108BFloat16EE_St5arrayIPcLm2EEEEviT0_T1_,(.L_x_16829 - _ZN2at6native29vectorized_elementwise_kernelILi2EZZZNS0_17asinh_kernel_cudaERNS_18TensorIteratorBaseEENKUlvE0_clEvENKUlvE2_clEvEUlN3c108BFloat16EE_St5arrayIPcLm2EEEEviT0_T1_)
        .other          _ZN2at6native29vectorized_elementwise_kernelILi2EZZZNS0_17asinh_kernel_cudaERNS_18TensorIteratorBaseEENKUlvE0_clEvENKUlvE2_clEvEUlN3c108BFloat16EE_St5arrayIPcLm2EEEEviT0_T1_,@"STO_CUDA_ENTRY STV_DEFAULT"
_ZN2at6native29vectorized_elementwise_kernelILi2EZZZNS0_17asinh_kernel_cudaERNS_18TensorIteratorBaseEENKUlvE0_clEvENKUlvE2_clEvEUlN3c108BFloat16EE_St5arrayIPcLm2EEEEviT0_T1_:
.text._ZN2at6native29vectorized_elementwise_kernelILi2EZZZNS0_17asinh_kernel_cudaERNS_18TensorIteratorBaseEENKUlvE0_clEvENKUlvE2_clEvEUlN3c108BFloat16EE_St5arrayIPcLm2EEEEviT0_T1_:
[----:B------:R-:W-:Y:S02]  /*0000*/  MOV R1, c[0x0][0x28] ;  /* 0x00000a0000017a02 */ /* 0x000fe40000000f00 */
[----:B------:R-:W0:Y:S01]  /*0010*/  S2R R0, SR_CTAID.X ;  /* 0x0000000000007919 */ /* 0x000e220000002500 */
[----:B------:R-:W-:Y:S01]  /*0020*/  ULDC.64 UR4, c[0x0][0x118] ;  /* 0x0000460000047ab9 */ /* 0x000fe20000000a00 */
[----:B0-----:R-:W-:-:S04]  /*0030*/  SHF.L.U32 R0, R0, 0xa, RZ ;  /* 0x0000000a00007819 */ /* 0x001fc800000006ff */
[----:B------:R-:W-:-:S04]  /*0040*/  IADD3 R12, -R0, c[0x0][0x160], RZ ;  /* 0x00005800000c7a10 */ /* 0x000fc80007ffe1ff */
[----:B------:R-:W-:-:S13]  /*0050*/  ISETP.GE.U32.AND P0, PT, R12, 0x400, PT ;  /* 0x000004000c00780c */ /* 0x000fda0003f06070 */
[----:B------:R-:W-:Y:S05]  /*0060*/  @!P0 BRA `(.L_x_600) ;  /* 0x0000167000008947 */ /* 0x000fea0003800000 */
[----:B------:R-:W0:Y:S01]  /*0070*/  S2R R9, SR_TID.X ;  /* 0x0000000000097919 */ /* 0x000e220000002100 */
[----:B------:R-:W-:-:S10]  /*0080*/  HFMA2.MMA R3, -RZ, RZ, 0, 1.1920928955078125e-07 ;  /* 0x00000002ff037435 */ /* 0x000fd400000001ff */
[----:B------:R-:W-:-:S06]  /*0090*/  IMAD.WIDE R4, R0, R3, c[0x0][0x170] ;  /* 0x00005c0000047625 */ /* 0x000fcc00078e0203 */
[----:B0-----:R-:W-:-:S05]  /*00a0*/  IMAD.WIDE.U32 R6, R9, 0x4, R4 ;  /* 0x0000000409067825 */ /* 0x001fca00078e0004 */
[----:B------:R0:W2:Y:S04]  /*00b0*/  LDG.E R10, [R6.64] ;  /* 0x00000004060a7981 */ /* 0x0000a8000c1e1900 */
[----:B------:R0:W3:Y:S04]  /*00c0*/  LDG.E R4, [R6.64+0x200] ;  /* 0x0002000406047981 */ /* 0x0000e8000c1e1900 */
[----:B------:R0:W5:Y:S04]  /*00d0*/  LDG.E R11, [R6.64+0x400] ;  /* 0x00040004060b7981 */ /* 0x000168000c1e1900 */
[----:B------:R0:W5:Y:S01]  /*00e0*/  LDG.E R8, [R6.64+0x600] ;  /* 0x0006000406087981 */ /* 0x000162000c1e1900 */
[----:B------:R-:W-:Y:S01]  /*00f0*/  BSSY B0, `(.L_x_601) ;  /* 0x000004b000007945 */ /* 0x000fe20003800000 */
[----:B0-----:R-:W-:-:S02]  /*0100*/  MOV R7, 0x3e800000 ;  /* 0x3e80000000077802 */ /* 0x001fc40000000f00 */
[--C-:B--2---:R-:W-:Y:S02]  /*0110*/  PRMT R13, RZ, 0x5410, R10.reuse ;  /* 0x00005410ff0d7816 */ /* 0x104fe4000000000a */
[----:B------:R-:W-:Y:S02]  /*0120*/  PRMT R10, RZ, 0x7610, R10 ;  /* 0x00007610ff0a7816 */ /* 0x000fe4000000000a */
[C---:B------:R-:W-:Y:S01]  /*0130*/  FSETP.GT.FTZ.AND P2, PT, |R13|.reuse, 8388608, PT ;  /* 0x4b0000000d00780b */ /* 0x040fe20003f54200 */
[C---:B------:R-:W-:Y:S01]  /*0140*/  FFMA.FTZ R2, R13.reuse, R13, 1 ;  /* 0x3f8000000d027423 */ /* 0x040fe2000001000d */
[C---:B------:R-:W-:Y:S01]  /*0150*/  FSETP.GT.FTZ.AND P3, PT, |R10|.reuse, 8388608, PT ;  /* 0x4b0000000a00780b */ /* 0x040fe20003f74200 */
[----:B------:R-:W-:Y:S01]  /*0160*/  FFMA.FTZ R15, R10, R10, 1 ;  /* 0x3f8000000a0f7423 */ /* 0x000fe2000001000a */
[--C-:B---3--:R-:W-:Y:S01]  /*0170*/  PRMT R6, RZ, 0x5410, R4.reuse ;  /* 0x00005410ff067816 */ /* 0x108fe20000000004 */
[----:B------:R-:W0:Y:S01]  /*0180*/  MUFU.RSQ R5, R2 ;  /* 0x0000000200057308 */ /* 0x000e220000001400 */
[----:B------:R-:W-:Y:S01]  /*0190*/  FADD.FTZ R14, |R13|, -RZ ;  /* 0x800000ff0d0e7221 */ /* 0x000fe20000010200 */
[----:B------:R-:W-:-:S02]  /*01a0*/  PRMT R4, RZ, 0x7610, R4 ;  /* 0x00007610ff047816 */ /* 0x000fc40000000004 */
[----:B------:R-:W-:-:S04]  /*01b0*/  FSETP.GT.FTZ.AND P1, PT, |R6|, 8388608, PT ;  /* 0x4b0000000600780b */ /* 0x000fc80003f34200 */
[----:B------:R-:W1:Y:S01]  /*01c0*/  MUFU.RSQ R16, R15 ;  /* 0x0000000f00107308 */ /* 0x000e620000001400 */
[----:B0-----:R-:W-:-:S07]  /*01d0*/  FFMA.FTZ R5, R2, R5, 1 ;  /* 0x3f80000002057423 */ /* 0x001fce0000010005 */
[----:B------:R0:W2:Y:S01]  /*01e0*/  MUFU.RCP R12, R5 ;  /* 0x00000005000c7308 */ /* 0x0000a20000001000 */
[----:B-1----:R-:W-:-:S07]  /*01f0*/  FFMA.FTZ R16, R15, R16, 1 ;  /* 0x3f8000000f107423 */ /* 0x002fce0000010010 */
[----:B------:R-:W1:Y:S01]  /*0200*/  MUFU.RCP R17, R16 ;  /* 0x0000001000117308 */ /* 0x000e620000001000 */
[----:B0-----:R-:W-:Y:S01]  /*0210*/  HFMA2.MMA R5, -RZ, RZ, 1.3056640625, -1.8671875 ;  /* 0x3d39bf78ff057435 */ /* 0x001fe200000001ff */
[----:B--2---:R-:W-:-:S04]  /*0220*/  FMUL.FTZ R12, |R13|, R12 ;  /* 0x0000000c0d0c7220 */ /* 0x004fc80000410200 */
[----:B------:R-:W-:Y:S02]  /*0230*/  @!P2 FFMA.FTZ R14, |R13|, R12, |R13| ;  /* 0x0000000c0d0ea223 */ /* 0x000fe4000001060d */
[----:B------:R-:W-:Y:S02]  /*0240*/  FADD.FTZ R12, |R10|, -RZ ;  /* 0x800000ff0a0c7221 */ /* 0x000fe40000010200 */
[C---:B------:R-:W-:Y:S01]  /*0250*/  FADD.FTZ.RZ R2, R14.reuse, 1 ;  /* 0x3f8000000e027421 */ /* 0x040fe2000001c000 */
[----:B------:R-:W-:Y:S01]  /*0260*/  ISETP.GE.U32.AND P0, PT, R14, 0x7f800000, PT ;  /* 0x7f8000000e00780c */ /* 0x000fe20003f06070 */
[----:B-1----:R-:W-:-:S03]  /*0270*/  FMUL.FTZ R17, |R10|, R17 ;  /* 0x000000110a117220 */ /* 0x002fc60000410200 */
[----:B------:R-:W-:Y:S01]  /*0280*/  IADD3 R2, R2, -0x3f400000, RZ ;  /* 0xc0c0000002027810 */ /* 0x000fe20007ffe0ff */
[----:B------:R-:W-:Y:S02]  /*0290*/  @!P3 FFMA.FTZ R12, |R10|, R17, |R10| ;  /* 0x000000110a0cb223 */ /* 0x000fe4000001060a */
[----:B------:R-:W-:Y:S01]  /*02a0*/  FFMA.FTZ R17, R4, R4, 1 ;  /* 0x3f80000004117423 */ /* 0x000fe20000010004 */
[----:B------:R-:W-:Y:S01]  /*02b0*/  LOP3.LUT R19, R2, 0xff800000, RZ, 0xc0, !PT ;  /* 0xff80000002137812 */ /* 0x000fe200078ec0ff */
[----:B------:R-:W-:Y:S02]  /*02c0*/  FADD.FTZ.RZ R16, R12, 1 ;  /* 0x3f8000000c107421 */ /* 0x000fe4000001c000 */
[----:B------:R-:W0:Y:S01]  /*02d0*/  MUFU.RSQ R20, R17 ;  /* 0x0000001100147308 */ /* 0x000e220000001400 */
[----:B------:R-:W-:Y:S02]  /*02e0*/  IADD3 R2, -R19, 0x40800000, RZ ;  /* 0x4080000013027810 */ /* 0x000fe40007ffe1ff */
[----:B------:R-:W-:-:S02]  /*02f0*/  IADD3 R18, R14, -R19, RZ ;  /* 0x800000130e127210 */ /* 0x000fc40007ffe0ff */
[----:B------:R-:W-:Y:S01]  /*0300*/  IADD3 R16, R16, -0x3f400000, RZ ;  /* 0xc0c0000010107810 */ /* 0x000fe20007ffe0ff */
[----:B------:R-:W-:Y:S02]  /*0310*/  FFMA.FTZ R15, R2, R7, -1 ;  /* 0xbf800000020f7423 */ /* 0x000fe40000010007 */
[----:B------:R-:W-:Y:S01]  /*0320*/  FFMA.FTZ R2, R6, R6, 1 ;  /* 0x3f80000006027423 */ /* 0x000fe20000010006 */
[----:B------:R-:W-:Y:S01]  /*0330*/  I2F R19, R19 ;  /* 0x0000001300137306 */ /* 0x000fe20000201400 */
[----:B------:R-:W-:-:S04]  /*0340*/  FADD.FTZ R18, R18, R15 ;  /* 0x0000000f12127221 */ /* 0x000fc80000010000 */
[C---:B------:R-:W-:Y:S02]  /*0350*/  FFMA.FTZ R15, R18.reuse, -R5, 0.10546888411045074463 ;  /* 0x3dd80012120f7423 */ /* 0x040fe40000010805 */
[----:B0-----:R-:W-:Y:S01]  /*0360*/  FFMA.FTZ R17, R17, R20, 1 ;  /* 0x3f80000011117423 */ /* 0x001fe20000010014 */
[----:B------:R-:W0:Y:S01]  /*0370*/  MUFU.RSQ R21, R2 ;  /* 0x0000000200157308 */ /* 0x000e220000001400 */
[----:B------:R-:W-:Y:S01]  /*0380*/  FFMA.FTZ R23, R18, R15, -0.13229703903198242188 ;  /* 0xbe0778e012177423 */ /* 0x000fe2000001000f */
[----:B------:R-:W-:-:S03]  /*0390*/  LOP3.LUT R15, R16, 0xff800000, RZ, 0xc0, !PT ;  /* 0xff800000100f7812 */ /* 0x000fc600078ec0ff */
[----:B------:R-:W-:Y:S01]  /*03a0*/  FFMA.FTZ R23, R18, R23, 0.14491446316242218018 ;  /* 0x3e14647512177423 */ /* 0x000fe20000010017 */
[----:B------:R-:W-:Y:S02]  /*03b0*/  IADD3 R22, -R15, 0x40800000, RZ ;  /* 0x408000000f167810 */ /* 0x000fe40007ffe1ff */
[----:B------:R-:W-:Y:S01]  /*03c0*/  IADD3 R16, R12, -R15, RZ ;  /* 0x8000000f0c107210 */ /* 0x000fe20007ffe0ff */
[----:B------:R-:W-:Y:S01]  /*03d0*/  FFMA.FTZ R23, R18, R23, -0.16641564667224884033 ;  /* 0xbe2a68dd12177423 */ /* 0x000fe20000010017 */
[----:B------:R-:W-:Y:S01]  /*03e0*/  MUFU.RCP R17, R17 ;  /* 0x0000001100117308 */ /* 0x000fe20000001000 */
[----:B------:R-:W-:Y:S02]  /*03f0*/  FFMA.FTZ R25, R22, R7, -1 ;  /* 0xbf80000016197423 */ /* 0x000fe40000010007 */
[----:B------:R-:W-:Y:S02]  /*0400*/  FFMA.FTZ R23, R18, R23, 0.19988867640495300293 ;  /* 0x3e4caf9e12177423 */ /* 0x000fe40000010017 */
[----:B------:R-:W-:-:S02]  /*0410*/  FADD.FTZ R16, R16, R25 ;  /* 0x0000001910107221 */ /* 0x000fc40000010000 */
[----:B0-----:R-:W-:Y:S02]  /*0420*/  FFMA.FTZ R21, R2, R21, 1 ;  /* 0x3f80000002157423 */ /* 0x001fe40000010015 */
[----:B------:R-:W-:Y:S02]  /*0430*/  FFMA.FTZ R23, R18, R23, -0.25000196695327758789 ;  /* 0xbe80004212177423 */ /* 0x000fe40000010017 */
[----:B------:R-:W-:Y:S02]  /*0440*/  FFMA.FTZ R25, R16, -R5, 0.10546888411045074463 ;  /* 0x3dd8001210197423 */ /* 0x000fe40000010805 */
[----:B------:R-:W0:Y:S01]  /*0450*/  MUFU.RCP R21, R21 ;  /* 0x0000001500157308 */ /* 0x000e220000001000 */
[----:B------:R-:W-:Y:S02]  /*0460*/  FFMA.FTZ R23, R18, R23, 0.33333510160446166992 ;  /* 0x3eaaaae612177423 */ /* 0x000fe40000010017 */
[----:B------:R-:W-:Y:S02]  /*0470*/  FFMA.FTZ R25, R16, R25, -0.13229703903198242188 ;  /* 0xbe0778e010197423 */ /* 0x000fe40000010019 */
[----:B------:R-:W-:-:S02]  /*0480*/  FFMA.FTZ R23, R18, R23, -0.5 ;  /* 0xbf00000012177423 */ /* 0x000fc40000010017 */
[----:B------:R-:W-:Y:S02]  /*0490*/  FFMA.FTZ R25, R16, R25, 0.14491446316242218018 ;  /* 0x3e14647510197423 */ /* 0x000fe40000010019 */
[----:B------:R-:W-:Y:S02]  /*04a0*/  FMUL.FTZ R23, R18, R23 ;  /* 0x0000001712177220 */ /* 0x000fe40000410000 */
[----:B------:R-:W-:-:S04]  /*04b0*/  IMAD.WIDE.U32 R2, R0, R3, c[0x0][0x168] ;  /* 0x00005a0000027625 */ /* 0x000fc800078e0003 */
[----:B------:R-:W-:Y:S02]  /*04c0*/  FFMA.FTZ R18, R18, R23, R18 ;  /* 0x0000001712127223 */ /* 0x000fe40000010012 */
[----:B------:R-:W-:Y:S02]  /*04d0*/  FFMA.FTZ R25, R16, R25, -0.16641564667224884033 ;  /* 0xbe2a68dd10197423 */ /* 0x000fe40000010019 */
[----:B------:R-:W-:Y:S02]  /*04e0*/  FMUL.FTZ R19, R19, 1.1920928955078125e-07 ;  /* 0x3400000013137820 */ /* 0x000fe40000410000 */
[----:B------:R-:W-:-:S04]  /*04f0*/  IMAD.WIDE R2, R9, 0x4, R2 ;  /* 0x0000000409027825 */ /* 0x000fc800078e0202 */
[C---:B------:R-:W-:Y:S02]  /*0500*/  FADD.FTZ R9, |R6|.reuse, -RZ ;  /* 0x800000ff06097221 */ /* 0x040fe40000010200 */
[----:B0-----:R-:W-:Y:S02]  /*0510*/  FMUL.FTZ R21, |R6|, R21 ;  /* 0x0000001506157220 */ /* 0x001fe40000410200 */
[----:B------:R-:W-:Y:S02]  /*0520*/  FFMA.FTZ R25, R16, R25, 0.19988867640495300293 ;  /* 0x3e4caf9e10197423 */ /* 0x000fe40000010019 */
[----:B------:R-:W-:Y:S01]  /*0530*/  FFMA.FTZ R19, R19, 0.69314718246459960938, R18 ;  /* 0x3f31721813137823 */ /* 0x000fe20000010012 */
[----:B------:R-:W-:Y:S05]  /*0540*/  @!P0 BRA `(.L_x_602) ;  /* 0x0000005000008947 */ /* 0x000fea0003800000 */
[C---:B------:R-:W-:Y:S02]  /*0550*/  ISETP.GE.AND P0, PT, R14.reuse, -0x407fffff, PT ;  /* 0xbf8000010e00780c */ /* 0x040fe40003f06270 */
[----:B------:R-:W-:-:S11]  /*0560*/  FSETP.NEU.FTZ.AND P4, PT, R14, RZ, PT ;  /* 0x000000ff0e00720b */ /* 0x000fd60003f9d000 */
[----:B------:R-:W-:-:S05]  /*0570*/  @P0 MOV R23, 0x7f800000 ;  /* 0x7f80000000170802 */ /* 0x000fca0000000f00 */
[----:B------:R-:W-:-:S05]  /*0580*/  @P0 FFMA.FTZ R19, R14, R23, +INF ;  /* 0x7f8000000e130423 */ /* 0x000fca0000010017 */
[----:B------:R-:W-:Y:S02]  /*0590*/  FSEL R19, R19, -RZ, P4 ;  /* 0x800000ff13137208 */ /* 0x000fe40002000000 */
.L_x_602:
[----:B------:R-:W-:Y:S05]  /*05a0*/  BSYNC B0 ;  /* 0x0000000000007941 */ /* 0x000fea0003800000 */
.L_x_601:
[----:B-----5:R-:W-:Y:S01]  /*05b0*/  PRMT R0, RZ, 0x5410, R11 ;  /* 0x00005410ff007816 */ /* 0x020fe2000000000b */
[----:B------:R-:W-:Y:S01]  /*05c0*/  FFMA.FTZ R25, R16, R25, -0.25000196695327758789 ;  /* 0xbe80004210197423 */ /* 0x000fe20000010019 */
[----:B------:R-:W0:Y:S01]  /*05d0*/  I2F R15, R15 ;  /* 0x0000000f000f7306 */ /* 0x000e220000201400 */
[----:B------:R-:W-:Y:S01]  /*05e0*/  ISETP.GE.U32.AND P5, PT, R12, 0x7f800000, PT ;  /* 0x7f8000000c00780c */ /* 0x000fe20003fa6070 */
[----:B------:R-:W-:Y:S01]  /*05f0*/  @!P1 FFMA.FTZ R9, |R6|, R21, |R6| ;  /* 0x0000001506099223 */ /* 0x000fe20000010606 */
[----:B------:R-:W-:Y:S01]  /*0600*/  FSETP.GT.FTZ.AND P0, PT, |R4|, 8388608, PT ;  /* 0x4b0000000400780b */ /* 0x000fe20003f14200 */
[----:B------:R-:W-:Y:S01]  /*0610*/  FFMA.FTZ R25, R16, R25, 0.33333510160446166992 ;  /* 0x3eaaaae610197423 */ /* 0x000fe20000010019 */
[----:B------:R-:W-:Y:S01]  /*0620*/  MOV R22, R19 ;  /* 0x0000001300167202 */ /* 0x000fe20000000f00 */
[----:B------:R-:W-:Y:S01]  /*0630*/  FFMA.FTZ R18, R0, R0, 1 ;  /* 0x3f80000000127423 */ /* 0x000fe20000010000 */
[----:B------:R-:W-:Y:S01]  /*0640*/  BSSY B0, `(.L_x_603) ;  /* 0x0000014000007945 */ /* 0x000fe20003800000 */
[----:B------:R-:W-:Y:S01]  /*0650*/  FFMA.FTZ R25, R16, R25, -0.5 ;  /* 0xbf00000010197423 */ /* 0x000fe20000010019 */
[----:B------:R-:W-:Y:S01]  /*0660*/  FSETP.GTU.FTZ.AND P4, PT, |R13|, +INF , PT ;  /* 0x7f8000000d00780b */ /* 0x000fe20003f9c200 */
[----:B------:R1:W2:Y:S01]  /*0670*/  MUFU.RSQ R19, R18 ;  /* 0x0000001200137308 */ /* 0x0002a20000001400 */
[----:B------:R-:W-:-:S02]  /*0680*/  @P2 FADD.FTZ R22, R22, 0.69314718246459960938 ;  /* 0x3f31721816162421 */ /* 0x000fc40000010000 */
[----:B------:R-:W-:Y:S02]  /*0690*/  FMUL.FTZ R25, R16, R25 ;  /* 0x0000001910197220 */ /* 0x000fe40000410000 */
[----:B------:R-:W-:Y:S01]  /*06a0*/  FMUL.FTZ R17, |R4|, R17 ;  /* 0x0000001104117220 */ /* 0x000fe20000410200 */
[----:B------:R-:W-:Y:S01]  /*06b0*/  LOP3.LUT R13, R22, 0x80000000, R13, 0xb8, !PT ;  /* 0x80000000160d7812 */ /* 0x000fe200078eb80d */
[----:B------:R-:W-:Y:S02]  /*06c0*/  FFMA.FTZ R16, R16, R25, R16 ;  /* 0x0000001910107223 */ /* 0x000fe40000010010 */
[----:B0-----:R-:W-:Y:S02]  /*06d0*/  FMUL.FTZ R15, R15, 1.1920928955078125e-07 ;  /* 0x340000000f0f7820 */ /* 0x001fe40000410000 */
[C---:B------:R-:W-:Y:S02]  /*06e0*/  FADD.FTZ R14, |R4|.reuse, -RZ ;  /* 0x800000ff040e7221 */ /* 0x040fe40000010200 */
[----:B------:R-:W-:-:S02]  /*06f0*/  @!P0 FFMA.FTZ R14, |R4|, R17, |R4| ;  /* 0x00000011040e8223 */ /* 0x000fc40000010604 */
[----:B------:R-:W-:Y:S02]  /*0700*/  FADD.FTZ.RZ R20, R9, 1 ;  /* 0x3f80000009147421 */ /* 0x000fe4000001c000 */
[----:B------:R-:W-:Y:S01]  /*0710*/  FFMA.FTZ R15, R15, 0.69314718246459960938, R16 ;  /* 0x3f3172180f0f7823 */ /* 0x000fe20000010010 */
[----:B------:R-:W-:Y:S05]  /*0720*/  @!P5 BRA `(.L_x_604) ;  /* 0x000000500000d947 */ /* 0x000fea0003800000 */
[C---:B-12---:R-:W-:Y:S02]  /*0730*/  ISETP.GE.AND P2, PT, R12.reuse, -0x407fffff, PT ;  /* 0xbf8000010c00780c */ /* 0x046fe40003f46270 */
[----:B------:R-:W-:-:S11]  /*0740*/  FSETP.NEU.FTZ.AND P5, PT, R12, RZ, PT ;  /* 0x000000ff0c00720b */ /* 0x000fd60003fbd000 */
[----:B------:R-:W-:-:S05]  /*0750*/  @P2 MOV R17, 0x7f800000 ;  /* 0x7f80000000112802 */ /* 0x000fca0000000f00 */
[----:B------:R-:W-:-:S05]  /*0760*/  @P2 FFMA.FTZ R15, R12, R17, +INF ;  /* 0x7f8000000c0f2423 */ /* 0x000fca0000010011 */
[----:B------:R-:W-:Y:S02]  /*0770*/  FSEL R15, R15, -RZ, P5 ;  /* 0x800000ff0f0f7208 */ /* 0x000fe40002800000 */
.L_x_604:
[----:B-12---:R-:W-:Y:S05]  /*0780*/  BSYNC B0 ;  /* 0x0000000000007941 */ /* 0x006fea0003800000 */
.L_x_603:
[----:B------:R-:W-:Y:S01]  /*0790*/  FADD.FTZ.RZ R16, R14, 1 ;  /* 0x3f8000000e107421 */ /* 0x000fe2000001c000 */
[----:B------:R-:W-:Y:S01]  /*07a0*/  PRMT R11, RZ, 0x7610, R11 ;  /* 0x00007610ff0b7816 */ /* 0x000fe2000000000b */
[----:B------:R-:W-:Y:S01]  /*07b0*/  FFMA.FTZ R17, R18, R19, 1 ;  /* 0x3f80000012117423 */ /* 0x000fe20000010013 */
[----:B------:R-:W-:Y:S01]  /*07c0*/  IADD3 R18, R20, -0x3f400000, RZ ;  /* 0xc0c0000014127810 */ /* 0x000fe20007ffe0ff */
[----:B------:R-:W-:Y:S01]  /*07d0*/  BSSY B0, `(.L_x_605) ;  /* 0x000004d000007945 */ /* 0x000fe20003800000 */
[----:B------:R-:W-:Y:S02]  /*07e0*/  IADD3 R19, R16, -0x3f400000, RZ ;  /* 0xc0c0000010137810 */ /* 0x000fe40007ffe0ff */
[----:B------:R-:W-:Y:S01]  /*07f0*/  LOP3.LUT R18, R18, 0xff800000, RZ, 0xc0, !PT ;  /* 0xff80000012127812 */ /* 0x000fe200078ec0ff */
[----:B------:R-:W-:Y:S01]  /*0800*/  MUFU.RCP R17, R17 ;  /* 0x0000001100117308 */ /* 0x000fe20000001000 */
[----:B------:R-:W-:Y:S02]  /*0810*/  LOP3.LUT R19, R19, 0xff800000, RZ, 0xc0, !PT ;  /* 0xff80000013137812 */ /* 0x000fe400078ec0ff */
[----:B------:R-:W-:Y:S01]  /*0820*/  FSEL R12, R13, R22, !P4 ;  /* 0x000000160d0c7208 */ /* 0x000fe20006000000 */
[----:B------:R-:W-:Y:S01]  /*0830*/  FFMA.FTZ R13, R11, R11, 1 ;  /* 0x3f8000000b0d7423 */ /* 0x000fe2000001000b */
[----:B------:R-:W-:-:S02]  /*0840*/  IADD3 R20, -R18, 0x40800000, RZ ;  /* 0x4080000012147810 */ /* 0x000fc40007ffe1ff */
[----:B------:R-:W-:Y:S01]  /*0850*/  IADD3 R26, -R19, 0x40800000, RZ ;  /* 0x40800000131a7810 */ /* 0x000fe20007ffe1ff */
[----:B------:R-:W0:Y:S01]  /*0860*/  MUFU.RSQ R16, R13 ;  /* 0x0000000d00107308 */ /* 0x000e220000001400 */
[----:B------:R-:W-:Y:S01]  /*0870*/  IADD3 R22, R9, -R18, RZ ;  /* 0x8000001209167210 */ /* 0x000fe20007ffe0ff */
[----:B------:R-:W-:Y:S01]  /*0880*/  FFMA.FTZ R21, R20, R7, -1 ;  /* 0xbf80000014157423 */ /* 0x000fe20000010007 */
[----:B------:R-:W-:Y:S01]  /*0890*/  MOV R25, R15 ;  /* 0x0000000f00197202 */ /* 0x000fe20000000f00 */
[----:B------:R-:W-:Y:S01]  /*08a0*/  FFMA.FTZ R23, R26, R7, -1 ;  /* 0xbf8000001a177423 */ /* 0x000fe20000010007 */
[----:B------:R-:W-:Y:S01]  /*08b0*/  IADD3 R24, R14, -R19, RZ ;  /* 0x800000130e187210 */ /* 0x000fe20007ffe0ff */
[----:B------:R-:W-:Y:S01]  /*08c0*/  FADD.FTZ R22, R22, R21 ;  /* 0x0000001516167221 */ /* 0x000fe20000010000 */
[----:B------:R-:W-:Y:S01]  /*08d0*/  FSETP.GTU.FTZ.AND P2, PT, |R10|, +INF , PT ;  /* 0x7f8000000a00780b */ /* 0x000fe20003f5c200 */
[----:B------:R-:W-:Y:S01]  /*08e0*/  @P3 FADD.FTZ R25, R25, 0.69314718246459960938 ;  /* 0x3f31721819193421 */ /* 0x000fe20000010000 */
[----:B------:R-:W-:Y:S01]  /*08f0*/  FSETP.GT.FTZ.AND P4, PT, |R0|, 8388608, PT ;  /* 0x4b0000000000780b */ /* 0x000fe20003f94200 */
[----:B------:R-:W-:Y:S01]  /*0900*/  FADD.FTZ R24, R24, R23 ;  /* 0x0000001718187221 */ /* 0x000fe20000010000 */
[----:B------:R1:W-:Y:S01]  /*0910*/  I2F R20, R19 ;  /* 0x0000001300147306 */ /* 0x0003e20000201400 */
[-C--:B------:R-:W-:Y:S01]  /*0920*/  FFMA.FTZ R21, R22, -R5.reuse, 0.10546888411045074463 ;  /* 0x3dd8001216157423 */ /* 0x080fe20000010805 */
[----:B------:R-:W-:Y:S01]  /*0930*/  LOP3.LUT R15, R25, 0x80000000, R10, 0xb8, !PT ;  /* 0x80000000190f7812 */ /* 0x000fe200078eb80a */
[----:B------:R-:W-:Y:S01]  /*0940*/  FFMA.FTZ R23, R24, -R5, 0.10546888411045074463 ;  /* 0x3dd8001218177423 */ /* 0x000fe20000010805 */
[----:B------:R-:W-:Y:S01]  /*0950*/  ISETP.GE.U32.AND P3, PT, R14, 0x7f800000, PT ;  /* 0x7f8000000e00780c */ /* 0x000fe20003f66070 */
[----:B------:R-:W-:Y:S01]  /*0960*/  FFMA.FTZ R21, R22, R21, -0.13229703903198242188 ;  /* 0xbe0778e016157423 */ /* 0x000fe20000010015 */
[----:B------:R-:W-:Y:S01]  /*0970*/  FSEL R15, R15, R25, !P2 ;  /* 0x000000190f0f7208 */ /* 0x000fe20005000000 */
[----:B------:R-:W-:Y:S01]  /*0980*/  FFMA.FTZ R25, R24, R23, -0.13229703903198242188 ;  /* 0xbe0778e018197423 */ /* 0x000fe20000010017 */
[----:B------:R-:W-:Y:S01]  /*0990*/  I2F R18, R18 ;  /* 0x0000001200127306 */ /* 0x000fe20000201400 */
[----:B0-----:R-:W-:Y:S01]  /*09a0*/  FFMA.FTZ R16, R13, R16, 1 ;  /* 0x3f8000000d107423 */ /* 0x001fe20000010010 */
[--C-:B------:R-:W-:Y:S01]  /*09b0*/  PRMT R13, RZ, 0x5410, R8.reuse ;  /* 0x00005410ff0d7816 */ /* 0x100fe20000000008 */
[----:B------:R-:W-:Y:S01]  /*09c0*/  FFMA.FTZ R23, R22, R21, 0.14491446316242218018 ;  /* 0x3e14647516177423 */ /* 0x000fe20000010015 */
[----:B-1----:R-:W-:Y:S01]  /*09d0*/  PRMT R19, RZ, 0x7610, R8 ;  /* 0x00007610ff137816 */ /* 0x002fe20000000008 */
[----:B------:R-:W-:Y:S01]  /*09e0*/  FFMA.FTZ R25, R24, R25, 0.14491446316242218018 ;  /* 0x3e14647518197423 */ /* 0x000fe20000010019 */
[----:B------:R-:W-:Y:S01]  /*09f0*/  ISETP.GE.U32.AND P2, PT, R9, 0x7f800000, PT ;  /* 0x7f8000000900780c */ /* 0x000fe20003f46070 */
[----:B------:R-:W-:Y:S01]  /*0a00*/  FFMA.FTZ R23, R22, R23, -0.16641564667224884033 ;  /* 0xbe2a68dd16177423 */ /* 0x000fe20000010017 */
[----:B------:R-:W-:Y:S01]  /*0a10*/  MUFU.RCP R16, R16 ;  /* 0x0000001000107308 */ /* 0x000fe20000001000 */
[----:B------:R-:W-:-:S02]  /*0a20*/  FFMA.FTZ R21, R13, R13, 1 ;  /* 0x3f8000000d157423 */ /* 0x000fc4000001000d */
[----:B------:R-:W-:Y:S02]  /*0a30*/  FMUL.FTZ R17, |R0|, R17 ;  /* 0x0000001100117220 */ /* 0x000fe40000410200 */
[----:B------:R-:W-:Y:S02]  /*0a40*/  FFMA.FTZ R25, R24, R25, -0.16641564667224884033 ;  /* 0xbe2a68dd18197423 */ /* 0x000fe40000010019 */
[----:B------:R-:W-:Y:S01]  /*0a50*/  FFMA.FTZ R23, R22, R23, 0.19988867640495300293 ;  /* 0x3e4caf9e16177423 */ /* 0x000fe20000010017 */
[----:B------:R-:W0:Y:S01]  /*0a60*/  MUFU.RSQ R26, R21 ;  /* 0x00000015001a7308 */ /* 0x000e220000001400 */
[C---:B------:R-:W-:Y:S02]  /*0a70*/  FADD.FTZ R10, |R0|.reuse, -RZ ;  /* 0x800000ff000a7221 */ /* 0x040fe40000010200 */
[----:B------:R-:W-:Y:S02]  /*0a80*/  @!P4 FFMA.FTZ R10, |R0|, R17, |R0| ;  /* 0x00000011000ac223 */ /* 0x000fe40000010600 */
[----:B------:R-:W-:-:S02]  /*0a90*/  FFMA.FTZ R25, R24, R25, 0.19988867640495300293 ;  /* 0x3e4caf9e18197423 */ /* 0x000fc40000010019 */
[----:B------:R-:W-:Y:S02]  /*0aa0*/  FFMA.FTZ R23, R22, R23, -0.25000196695327758789 ;  /* 0xbe80004216177423 */ /* 0x000fe40000010017 */
[----:B------:R-:W-:Y:S02]  /*0ab0*/  FADD.FTZ.RZ R17, R10, 1 ;  /* 0x3f8000000a117421 */ /* 0x000fe4000001c000 */
[----:B------:R-:W-:Y:S02]  /*0ac0*/  FFMA.FTZ R25, R24, R25, -0.25000196695327758789 ;  /* 0xbe80004218197423 */ /* 0x000fe40000010019 */
[----:B------:R-:W-:Y:S01]  /*0ad0*/  FFMA.FTZ R23, R22, R23, 0.33333510160446166992 ;  /* 0x3eaaaae616177423 */ /* 0x000fe20000010017 */
[----:B------:R-:W-:Y:S01]  /*0ae0*/  IADD3 R17, R17, -0x3f400000, RZ ;  /* 0xc0c0000011117810 */ /* 0x000fe20007ffe0ff */
[----:B------:R-:W-:Y:S02]  /*0af0*/  FFMA.FTZ R25, R24, R25, 0.33333510160446166992 ;  /* 0x3eaaaae618197423 */ /* 0x000fe40000010019 */
[----:B------:R-:W-:Y:S01]  /*0b00*/  FFMA.FTZ R23, R22, R23, -0.5 ;  /* 0xbf00000016177423 */ /* 0x000fe20000010017 */
[----:B------:R-:W-:Y:S01]  /*0b10*/  LOP3.LUT R17, R17, 0xff800000, RZ, 0xc0, !PT ;  /* 0xff80000011117812 */ /* 0x000fe200078ec0ff */
[----:B------:R-:W-:-:S02]  /*0b20*/  FFMA.FTZ R25, R24, R25, -0.5 ;  /* 0xbf00000018197423 */ /* 0x000fc40000010019 */
[----:B------:R-:W-:Y:S01]  /*0b30*/  FMUL.FTZ R23, R22, R23 ;  /* 0x0000001716177220 */ /* 0x000fe20000410000 */
[----:B------:R-:W-:Y:S01]  /*0b40*/  IADD3 R8, R10, -R17, RZ ;  /* 0x800000110a087210 */ /* 0x000fe20007ffe0ff */
[----:B0-----:R-:W-:Y:S01]  /*0b50*/  FFMA.FTZ R27, R21, R26, 1 ;  /* 0x3f800000151b7423 */ /* 0x001fe2000001001a */
[----:B------:R-:W-:Y:S01]  /*0b60*/  IADD3 R26, -R17, 0x40800000, RZ ;  /* 0x40800000111a7810 */ /* 0x000fe20007ffe1ff */
[----:B------:R-:W-:Y:S02]  /*0b70*/  FMUL.FTZ R25, R24, R25 ;  /* 0x0000001918197220 */ /* 0x000fe40000410000 */
[----:B------:R-:W-:Y:S02]  /*0b80*/  FFMA.FTZ R21, R22, R23, R22 ;  /* 0x0000001716157223 */ /* 0x000fe40000010016 */
[----:B------:R-:W-:Y:S01]  /*0b90*/  FFMA.FTZ R23, R19, R19, 1 ;  /* 0x3f80000013177423 */ /* 0x000fe20000010013 */
[----:B------:R0:W1:Y:S01]  /*0ba0*/  MUFU.RCP R22, R27 ;  /* 0x0000001b00167308 */ /* 0x0000620000001000 */
[----:B------:R-:W-:-:S02]  /*0bb0*/  FFMA.FTZ R24, R24, R25, R24 ;  /* 0x0000001918187223 */ /* 0x000fc40000010018 */
[----:B------:R-:W-:Y:S02]  /*0bc0*/  FFMA.FTZ R25, R26, R7, -1 ;  /* 0xbf8000001a197423 */ /* 0x000fe40000010007 */
[----:B------:R-:W-:Y:S02]  /*0bd0*/  FMUL.FTZ R18, R18, 1.1920928955078125e-07 ;  /* 0x3400000012127820 */ /* 0x000fe40000410000 */
[----:B------:R-:W-:Y:S01]  /*0be0*/  FADD.FTZ R8, R8, R25 ;  /* 0x0000001908087221 */ /* 0x000fe20000010000 */
[----:B------:R0:W2:Y:S01]  /*0bf0*/  MUFU.RSQ R26, R23 ;  /* 0x00000017001a7308 */ /* 0x0000a20000001400 */
[----:B------:R-:W-:Y:S02]  /*0c00*/  FMUL.FTZ R25, R20, 1.1920928955078125e-07 ;  /* 0x3400000014197820 */ /* 0x000fe40000410000 */
[----:B------:R-:W-:Y:S02]  /*0c10*/  FFMA.FTZ R21, R18, 0.69314718246459960938, R21 ;  /* 0x3f31721812157823 */ /* 0x000fe40000010015 */
[----:B------:R-:W-:-:S02]  /*0c20*/  FFMA.FTZ R24, R25, 0.69314718246459960938, R24 ;  /* 0x3f31721819187823 */ /* 0x000fc40000010018 */
[----:B------:R-:W-:Y:S01]  /*0c30*/  FFMA.FTZ R25, R8, -R5, 0.10546888411045074463 ;  /* 0x3dd8001208197423 */ /* 0x000fe20000010805 */
[----:B------:R-:W-:Y:S05]  /*0c40*/  @!P2 BRA `(.L_x_606) ;  /* 0x000000500000a947 */ /* 0x000fea0003800000 */
[----:B-1----:R-:W-:-:S13]  /*0c50*/  ISETP.GE.AND P2, PT, R9, -0x407fffff, PT ;  /* 0xbf8000010900780c */ /* 0x002fda0003f46270 */
[----:B------:R-:W-:-:S05]  /*0c60*/  @P2 MOV R18, 0x7f800000 ;  /* 0x7f80000000122802 */ /* 0x000fca0000000f00 */
[C---:B------:R-:W-:Y:S01]  /*0c70*/  @P2 FFMA.FTZ R21, R9.reuse, R18, +INF ;  /* 0x7f80000009152423 */ /* 0x040fe20000010012 */
[----:B------:R-:W-:-:S04]  /*0c80*/  FSETP.NEU.FTZ.AND P2, PT, R9, RZ, PT ;  /* 0x000000ff0900720b */ /* 0x000fc80003f5d000 */
[----:B------:R-:W-:-:S04]  /*0c90*/  FSEL R21, R21, -RZ, P2 ;  /* 0x800000ff15157208 */ /* 0x000fc80001000000 */
.L_x_606:
[----:B-1----:R-:W-:Y:S05]  /*0ca0*/  BSYNC B0 ;  /* 0x0000000000007941 */ /* 0x002fea0003800000 */
.L_x_605:
[----:B------:R-:W-:Y:S01]  /*0cb0*/  BSSY B0, `(.L_x_607) ;  /* 0x0000007000007945 */ /* 0x000fe20003800000 */
[----:B------:R-:W-:Y:S05]  /*0cc0*/  @!P3 BRA `(.L_x_608) ;  /* 0x000000500000b947 */ /* 0x000fea0003800000 */
[C---:B------:R-:W-:Y:S02]  /*0cd0*/  ISETP.GE.AND P2, PT, R14.reuse, -0x407fffff, PT ;  /* 0xbf8000010e00780c */ /* 0x040fe40003f46270 */
[----:B------:R-:W-:-:S11]  /*0ce0*/  FSETP.NEU.FTZ.AND P3, PT, R14, RZ, PT ;  /* 0x000000ff0e00720b */ /* 0x000fd60003f7d000 */
[----:B------:R-:W-:-:S05]  /*0cf0*/  @P2 MOV R9, 0x7f800000 ;  /* 0x7f80000000092802 */ /* 0x000fca0000000f00 */
[----:B------:R-:W-:-:S05]  /*0d00*/  @P2 FFMA.FTZ R24, R14, R9, +INF ;  /* 0x7f8000000e182423 */ /* 0x000fca0000010009 */
[----:B------:R-:W-:Y:S02]  /*0d10*/  FSEL R24, R24, -RZ, P3 ;  /* 0x800000ff18187208 */ /* 0x000fe40001800000 */
.L_x_608:
[----:B------:R-:W-:Y:S05]  /*0d20*/  BSYNC B0 ;  /* 0x0000000000007941 */ /* 0x000fea0003800000 */
.L_x_607:
[----:B--2---:R-:W-:Y:S01]  /*0d30*/  FFMA.FTZ R18, R23, R26, 1 ;  /* 0x3f80000017127423 */ /* 0x004fe2000001001a */
[----:B------:R-:W-:Y:S01]  /*0d40*/  FSETP.GT.FTZ.AND P3, PT, |R11|, 8388608, PT ;  /* 0x4b0000000b00780b */ /* 0x000fe20003f74200 */
[C---:B------:R-:W-:Y:S01]  /*0d50*/  FFMA.FTZ R25, R8.reuse, R25, -0.13229703903198242188 ;  /* 0xbe0778e008197423 */ /* 0x040fe20000010019 */
[----:B------:R-:W-:Y:S01]  /*0d60*/  FSETP.GT.FTZ.AND P2, PT, |R13|, 8388608, PT ;  /* 0x4b0000000d00780b */ /* 0x000fe20003f54200 */
[----:B------:R-:W-:Y:S01]  /*0d70*/  @P1 FADD.FTZ R21, R21, 0.69314718246459960938 ;  /* 0x3f31721815151421 */ /* 0x000fe20000010000 */
[----:B------:R-:W-:Y:S01]  /*0d80*/  FSETP.GT.FTZ.AND P1, PT, |R19|, 8388608, PT ;  /* 0x4b0000001300780b */ /* 0x000fe20003f34200 */
[----:B------:R-:W1:Y:S01]  /*0d90*/  MUFU.RCP R18, R18 ;  /* 0x0000001200127308 */ /* 0x000e620000001000 */
[----:B------:R-:W-:Y:S01]  /*0da0*/  FFMA.FTZ R25, R8, R25, 0.14491446316242218018 ;  /* 0x3e14647508197423 */ /* 0x000fe20000010019 */
[----:B------:R-:W-:Y:S01]  /*0db0*/  FSETP.GTU.FTZ.AND P5, PT, |R6|, +INF , PT ;  /* 0x7f8000000600780b */ /* 0x000fe20003fbc200 */
[----:B------:R-:W-:Y:S01]  /*0dc0*/  FMUL.FTZ R16, |R11|, R16 ;  /* 0x000000100b107220 */ /* 0x000fe20000410200 */
[----:B------:R-:W-:Y:S01]  /*0dd0*/  LOP3.LUT R6, R21, 0x80000000, R6, 0xb8, !PT ;  /* 0x8000000015067812 */ /* 0x000fe200078eb806 */
[----:B------:R-:W-:Y:S01]  /*0de0*/  FFMA.FTZ R25, R8, R25, -0.16641564667224884033 ;  /* 0xbe2a68dd08197423 */ /* 0x000fe20000010019 */
[----:B------:R-:W-:Y:S01]  /*0df0*/  BSSY B0, `(.L_x_609) ;  /* 0x0000043000007945 */ /* 0x000fe20003800000 */
[----:B------:R-:W-:Y:S01]  /*0e00*/  FMUL.FTZ R22, |R13|, R22 ;  /* 0x000000160d167220 */ /* 0x000fe20000410200 */
[----:B------:R-:W-:Y:S01]  /*0e10*/  FSEL R6, R6, R21, !P5 ;  /* 0x0000001506067208 */ /* 0x000fe20006800000 */
[----:B------:R-:W-:-:S02]  /*0e20*/  FFMA.FTZ R25, R8, R25, 0.19988867640495300293 ;  /* 0x3e4caf9e08197423 */ /* 0x000fc40000010019 */
[C---:B------:R-:W-:Y:S02]  /*0e30*/  FADD.FTZ R14, |R11|.reuse, -RZ ;  /* 0x800000ff0b0e7221 */ /* 0x040fe40000010200 */
[----:B------:R-:W-:Y:S02]  /*0e40*/  @!P3 FFMA.FTZ R14, |R11|, R16, |R11| ;  /* 0x000000100b0eb223 */ /* 0x000fe4000001060b */
[----:B------:R-:W-:Y:S02]  /*0e50*/  FFMA.FTZ R25, R8, R25, -0.25000196695327758789 ;  /* 0xbe80004208197423 */ /* 0x000fe40000010019 */
[----:B-1----:R-:W-:Y:S02]  /*0e60*/  FMUL.FTZ R20, |R19|, R18 ;  /* 0x0000001213147220 */ /* 0x002fe40000410200 */
[----:B------:R1:W2:Y:S01]  /*0e70*/  I2F R18, R17 ;  /* 0x0000001100127306 */ /* 0x0002a20000201400 */
[----:B------:R-:W-:Y:S01]  /*0e80*/  @P0 FADD.FTZ R24, R24, 0.69314718246459960938 ;  /* 0x3f31721818180421 */ /* 0x000fe20000010000 */
[----:B------:R-:W-:Y:S01]  /*0e90*/  FSETP.GTU.FTZ.AND P0, PT, |R4|, +INF , PT ;  /* 0x7f8000000400780b */ /* 0x000fe20003f1c200 */
[----:B------:R-:W-:-:S02]  /*0ea0*/  FADD.FTZ R9, |R13|, -RZ ;  /* 0x800000ff0d097221 */ /* 0x000fc40000010200 */
[----:B------:R-:W-:Y:S01]  /*0eb0*/  @!P2 FFMA.FTZ R9, |R13|, R22, |R13| ;  /* 0x000000160d09a223 */ /* 0x000fe2000001060d */
[----:B------:R-:W-:Y:S01]  /*0ec0*/  LOP3.LUT R21, R24, 0x80000000, R4, 0xb8, !PT ;  /* 0x8000000018157812 */ /* 0x000fe200078eb804 */
[C---:B------:R-:W-:Y:S02]  /*0ed0*/  FADD.FTZ R16, |R19|.reuse, -RZ ;  /* 0x800000ff13107221 */ /* 0x040fe40000010200 */
[----:B------:R-:W-:Y:S01]  /*0ee0*/  @!P1 FFMA.FTZ R16, |R19|, R20, |R19| ;  /* 0x0000001413109223 */ /* 0x000fe20000010613 */
[----:B-1----:R-:W-:Y:S01]  /*0ef0*/  FSEL R17, R21, R24, !P0 ;  /* 0x0000001815117208 */ /* 0x002fe20004000000 */
[----:B------:R-:W-:Y:S01]  /*0f00*/  FFMA.FTZ R25, R8, R25, 0.33333510160446166992 ;  /* 0x3eaaaae608197423 */ /* 0x000fe20000010019 */
[----:B------:R-:W-:Y:S01]  /*0f10*/  ISETP.GE.U32.AND P0, PT, R10, 0x7f800000, PT ;  /* 0x7f8000000a00780c */ /* 0x000fe20003f06070 */
[----:B------:R-:W-:Y:S02]  /*0f20*/  FADD.FTZ.RZ R20, R14, 1 ;  /* 0x3f8000000e147421 */ /* 0x000fe4000001c000 */
[----:B------:R-:W-:-:S02]  /*0f30*/  FADD.FTZ.RZ R4, R9, 1 ;  /* 0x3f80000009047421 */ /* 0x000fc4000001c000 */
[----:B------:R-:W-:Y:S01]  /*0f40*/  FFMA.FTZ R25, R8, R25, -0.5 ;  /* 0xbf00000008197423 */ /* 0x000fe20000010019 */
[----:B------:R-:W-:Y:S01]  /*0f50*/  IADD3 R20, R20, -0x3f400000, RZ ;  /* 0xc0c0000014147810 */ /* 0x000fe20007ffe0ff */
[----:B------:R-:W-:Y:S01]  /*0f60*/  FADD.FTZ.RZ R22, R16, 1 ;  /* 0x3f80000010167421 */ /* 0x000fe2000001c000 */
[----:B------:R-:W-:Y:S01]  /*0f70*/  IADD3 R4, R4, -0x3f400000, RZ ;  /* 0xc0c0000004047810 */ /* 0x000fe20007ffe0ff */
[----:B------:R-:W-:Y:S01]  /*0f80*/  FMUL.FTZ R25, R8, R25 ;  /* 0x0000001908197220 */ /* 0x000fe20000410000 */
[----:B0-----:R-:W-:Y:S01]  /*0f90*/  LOP3.LUT R23, R20, 0xff800000, RZ, 0xc0, !PT ;  /* 0xff80000014177812 */ /* 0x001fe200078ec0ff */
[----:B--2---:R-:W-:Y:S01]  /*0fa0*/  FMUL.FTZ R18, R18, 1.1920928955078125e-07 ;  /* 0x3400000012127820 */ /* 0x004fe20000410000 */
[----:B------:R-:W-:Y:S01]  /*0fb0*/  IADD3 R21, R22, -0x3f400000, RZ ;  /* 0xc0c0000016157810 */ /* 0x000fe20007ffe0ff */
[----:B------:R-:W-:Y:S01]  /*0fc0*/  FFMA.FTZ R25, R8, R25, R8 ;  /* 0x0000001908197223 */ /* 0x000fe20000010008 */
[----:B------:R-:W-:Y:S02]  /*0fd0*/  LOP3.LUT R4, R4, 0xff800000, RZ, 0xc0, !PT ;  /* 0xff80000004047812 */ /* 0x000fe400078ec0ff */
[----:B------:R-:W-:Y:S01]  /*0fe0*/  LOP3.LUT R21, R21, 0xff800000, RZ, 0xc0, !PT ;  /* 0xff80000015157812 */ /* 0x000fe200078ec0ff */
[----:B------:R-:W-:Y:S01]  /*0ff0*/  FFMA.FTZ R8, R18, 0.69314718246459960938, R25 ;  /* 0x3f31721812087823 */ /* 0x000fe20000010019 */
[----:B------:R-:W-:-:S02]  /*1000*/  IADD3 R20, -R23, 0x40800000, RZ ;  /* 0x4080000017147810 */ /* 0x000fc40007ffe1ff */
[----:B------:R-:W-:Y:S02]  /*1010*/  IADD3 R24, -R4, 0x40800000, RZ ;  /* 0x4080000004187810 */ /* 0x000fe40007ffe1ff */
[----:B------:R-:W-:Y:S01]  /*1020*/  IADD3 R18, -R21, 0x40800000, RZ ;  /* 0x4080000015127810 */ /* 0x000fe20007ffe1ff */
[----:B------:R-:W-:Y:S01]  /*1030*/  FFMA.FTZ R25, R20, R7, -1 ;  /* 0xbf80000014197423 */ /* 0x000fe20000010007 */
[----:B------:R-:W-:Y:S01]  /*1040*/  IADD3 R22, R14, -R23, RZ ;  /* 0x800000170e167210 */ /* 0x000fe20007ffe0ff */
[-C--:B------:R-:W-:Y:S01]  /*1050*/  FFMA.FTZ R27, R24, R7.reuse, -1 ;  /* 0xbf800000181b7423 */ /* 0x080fe20000010007 */
[----:B------:R-:W-:Y:S01]  /*1060*/  IADD3 R20, R9, -R4, RZ ;  /* 0x8000000409147210 */ /* 0x000fe20007ffe0ff */
[----:B------:R-:W-:Y:S01]  /*1070*/  FFMA.FTZ R29, R18, R7, -1 ;  /* 0xbf800000121d7423 */ /* 0x000fe20000010007 */
[----:B------:R-:W-:Y:S01]  /*1080*/  IADD3 R18, R16, -R21, RZ ;  /* 0x8000001510127210 */ /* 0x000fe20007ffe0ff */
[----:B------:R-:W-:Y:S01]  /*1090*/  FADD.FTZ R22, R22, R25 ;  /* 0x0000001916167221 */ /* 0x000fe20000010000 */
[----:B------:R0:W1:Y:S01]  /*10a0*/  I2F R7, R23 ;  /* 0x0000001700077306 */ /* 0x0000620000201400 */
[----:B------:R-:W-:-:S02]  /*10b0*/  FADD.FTZ R20, R20, R27 ;  /* 0x0000001b14147221 */ /* 0x000fc40000010000 */
[----:B------:R-:W-:Y:S02]  /*10c0*/  FADD.FTZ R18, R18, R29 ;  /* 0x0000001d12127221 */ /* 0x000fe40000010000 */
[-C--:B------:R-:W-:Y:S02]  /*10d0*/  FFMA.FTZ R25, R22, -R5.reuse, 0.10546888411045074463 ;  /* 0x3dd8001216197423 */ /* 0x080fe40000010805 */
[-C--:B------:R-:W-:Y:S01]  /*10e0*/  FFMA.FTZ R27, R20, -R5.reuse, 0.10546888411045074463 ;  /* 0x3dd80012141b7423 */ /* 0x080fe20000010805 */
[----:B------:R-:W2:Y:S01]  /*10f0*/  I2F R4, R4 ;  /* 0x0000000400047306 */ /* 0x000ea20000201400 */
[----:B------:R-:W-:Y:S02]  /*1100*/  FFMA.FTZ R5, R18, -R5, 0.10546888411045074463 ;  /* 0x3dd8001212057423 */ /* 0x000fe40000010805 */
[----:B------:R-:W-:Y:S02]  /*1110*/  FFMA.FTZ R25, R22, R25, -0.13229703903198242188 ;  /* 0xbe0778e016197423 */ /* 0x000fe40000010019 */
[----:B------:R-:W-:-:S02]  /*1120*/  FFMA.FTZ R27, R20, R27, -0.13229703903198242188 ;  /* 0xbe0778e0141b7423 */ /* 0x000fc4000001001b */
[----:B------:R-:W-:Y:S02]  /*1130*/  FFMA.FTZ R5, R18, R5, -0.13229703903198242188 ;  /* 0xbe0778e012057423 */ /* 0x000fe40000010005 */
[----:B------:R-:W-:Y:S02]  /*1140*/  FFMA.FTZ R25, R22, R25, 0.14491446316242218018 ;  /* 0x3e14647516197423 */ /* 0x000fe40000010019 */
[----:B------:R-:W-:Y:S02]  /*1150*/  FFMA.FTZ R27, R20, R27, 0.14491446316242218018 ;  /* 0x3e146475141b7423 */ /* 0x000fe4000001001b */
[----:B------:R-:W-:Y:S02]  /*1160*/  FFMA.FTZ R5, R18, R5, 0.14491446316242218018 ;  /* 0x3e14647512057423 */ /* 0x000fe40000010005 */
[----:B------:R-:W-:Y:S02]  /*1170*/  FFMA.FTZ R25, R22, R25, -0.16641564667224884033 ;  /* 0xbe2a68dd16197423 */ /* 0x000fe40000010019 */
[----:B------:R-:W-:-:S02]  /*1180*/  FFMA.FTZ R27, R20, R27, -0.16641564667224884033 ;  /* 0xbe2a68dd141b7423 */ /* 0x000fc4000001001b */
[----:B------:R-:W-:Y:S02]  /*1190*/  FFMA.FTZ R5, R18, R5, -0.16641564667224884033 ;  /* 0xbe2a68dd12057423 */ /* 0x000fe40000010005 */
[----:B------:R-:W-:Y:S02]  /*11a0*/  FFMA.FTZ R25, R22, R25, 0.19988867640495300293 ;  /* 0x3e4caf9e16197423 */ /* 0x000fe40000010019 */
[----:B------:R-:W-:Y:S01]  /*11b0*/  FFMA.FTZ R27, R20, R27, 0.19988867640495300293 ;  /* 0x3e4caf9e141b7423 */ /* 0x000fe2000001001b */
[----:B------:R-:W-:Y:S05]  /*11c0*/  @!P0 BRA `(.L_x_610) ;  /* 0x0000005000008947 */ /* 0x000fea0003800000 */
[----:B012---:R-:W-:-:S13]  /*11d0*/  ISETP.GE.AND P0, PT, R10, -0x407fffff, PT ;  /* 0xbf8000010a00780c */ /* 0x007fda0003f06270 */
[----:B------:R-:W-:-:S05]  /*11e0*/  @P0 MOV R23, 0x7f800000 ;  /* 0x7f80000000170802 */ /* 0x000fca0000000f00 */
[C---:B------:R-:W-:Y:S01]  /*11f0*/  @P0 FFMA.FTZ R8, R10.reuse, R23, +INF ;  /* 0x7f8000000a080423 */ /* 0x040fe20000010017 */
[----:B------:R-:W-:-:S04]  /*1200*/  FSETP.NEU.FTZ.AND P0, PT, R10, RZ, PT ;  /* 0x000000ff0a00720b */ /* 0x000fc80003f1d000 */
[----:B------:R-:W-:-:S04]  /*1210*/  FSEL R8, R8, -RZ, P0 ;  /* 0x800000ff08087208 */ /* 0x000fc80000000000 */
.L_x_610:
[----:B012---:R-:W-:Y:S05]  /*1220*/  BSYNC B0 ;  /* 0x0000000000007941 */ /* 0x007fea0003800000 */
.L_x_609:
[----:B------:R-:W-:Y:S01]  /*1230*/  FFMA.FTZ R5, R18, R5, 0.19988867640495300293 ;  /* 0x3e4caf9e12057423 */ /* 0x000fe20000010005 */
[----:B------:R-:W0:Y:S01]  /*1240*/  I2F R21, R21 ;  /* 0x0000001500157306 */ /* 0x000e220000201400 */
[----:B------:R-:W-:Y:S01]  /*1250*/  FFMA.FTZ R25, R22, R25, -0.25000196695327758789 ;  /* 0xbe80004216197423 */ /* 0x000fe20000010019 */
[----:B------:R-:W-:Y:S01]  /*1260*/  ISETP.GE.U32.AND P6, PT, R14, 0x7f800000, PT ;  /* 0x7f8000000e00780c */ /* 0x000fe20003fc6070 */
[----:B------:R-:W-:Y:S01]  /*1270*/  FFMA.FTZ R27, R20, R27, -0.25000196695327758789 ;  /* 0xbe800042141b7423 */ /* 0x000fe2000001001b */
[----:B------:R-:W-:Y:S01]  /*1280*/  BSSY B0, `(.L_x_611) ;  /* 0x000001a000007945 */ /* 0x000fe20003800000 */
[----:B------:R-:W-:Y:S01]  /*1290*/  FFMA.FTZ R5, R18, R5, -0.25000196695327758789 ;  /* 0xbe80004212057423 */ /* 0x000fe20000010005 */
[----:B------:R-:W-:Y:S01]  /*12a0*/  ISETP.GE.U32.AND P0, PT, R9, 0x7f800000, PT ;  /* 0x7f8000000900780c */ /* 0x000fe20003f06070 */
[----:B------:R-:W-:Y:S01]  /*12b0*/  FFMA.FTZ R25, R22, R25, 0.33333510160446166992 ;  /* 0x3eaaaae616197423 */ /* 0x000fe20000010019 */
[----:B------:R-:W-:Y:S01]  /*12c0*/  ISETP.GE.U32.AND P5, PT, R16, 0x7f800000, PT ;  /* 0x7f8000001000780c */ /* 0x000fe20003fa6070 */
[----:B------:R-:W-:-:S02]  /*12d0*/  FFMA.FTZ R27, R20, R27, 0.33333510160446166992 ;  /* 0x3eaaaae6141b7423 */ /* 0x000fc4000001001b */
[----:B------:R-:W-:Y:S02]  /*12e0*/  FFMA.FTZ R5, R18, R5, 0.33333510160446166992 ;  /* 0x3eaaaae612057423 */ /* 0x000fe40000010005 */
[----:B------:R-:W-:Y:S02]  /*12f0*/  FFMA.FTZ R25, R22, R25, -0.5 ;  /* 0xbf00000016197423 */ /* 0x000fe40000010019 */
[----:B------:R-:W-:Y:S02]  /*1300*/  FFMA.FTZ R27, R20, R27, -0.5 ;  /* 0xbf000000141b7423 */ /* 0x000fe4000001001b */
[----:B------:R-:W-:Y:S02]  /*1310*/  FFMA.FTZ R5, R18, R5, -0.5 ;  /* 0xbf00000012057423 */ /* 0x000fe40000010005 */
[----:B------:R-:W-:Y:S02]  /*1320*/  FMUL.FTZ R25, R22, R25 ;  /* 0x0000001916197220 */ /* 0x000fe40000410000 */
[----:B------:R-:W-:-:S02]  /*1330*/  FMUL.FTZ R27, R20, R27 ;  /* 0x0000001b141b7220 */ /* 0x000fc40000410000 */
[----:B------:R-:W-:Y:S02]  /*1340*/  FMUL.FTZ R5, R18, R5 ;  /* 0x0000000512057220 */ /* 0x000fe40000410000 */
[----:B------:R-:W-:Y:S02]  /*1350*/  FFMA.FTZ R22, R22, R25, R22 ;  /* 0x0000001916167223 */ /* 0x000fe40000010016 */
[----:B------:R-:W-:Y:S02]  /*1360*/  FMUL.FTZ R7, R7, 1.1920928955078125e-07 ;  /* 0x3400000007077820 */ /* 0x000fe40000410000 */
[----:B------:R-:W-:Y:S02]  /*1370*/  FFMA.FTZ R27, R20, R27, R20 ;  /* 0x0000001b141b7223 */ /* 0x000fe40000010014 */
[----:B------:R-:W-:Y:S02]  /*1380*/  FFMA.FTZ R18, R18, R5, R18 ;  /* 0x0000000512127223 */ /* 0x000fe40000010012 */
[----:B------:R-:W-:-:S02]  /*1390*/  FMUL.FTZ R4, R4, 1.1920928955078125e-07 ;  /* 0x3400000004047820 */ /* 0x000fc40000410000 */
[----:B0-----:R-:W-:Y:S02]  /*13a0*/  FMUL.FTZ R21, R21, 1.1920928955078125e-07 ;  /* 0x3400000015157820 */ /* 0x001fe40000410000 */
[----:B------:R-:W-:Y:S01]  /*13b0*/  FFMA.FTZ R7, R7, 0.69314718246459960938, R22 ;  /* 0x3f31721807077823 */ /* 0x000fe20000010016 */
[----:B------:R-:W-:Y:S05]  /*13c0*/  @!P6 BRA `(.L_x_612) ;  /* 0x000000500000e947 */ /* 0x000fea0003800000 */
[----:B------:R-:W-:-:S13]  /*13d0*/  ISETP.GE.AND P6, PT, R14, -0x407fffff, PT ;  /* 0xbf8000010e00780c */ /* 0x000fda0003fc6270 */
[----:B------:R-:W-:-:S05]  /*13e0*/  @P6 MOV R5, 0x7f800000 ;  /* 0x7f80000000056802 */ /* 0x000fca0000000f00 */
[C---:B------:R-:W-:Y:S01]  /*13f0*/  @P6 FFMA.FTZ R7, R14.reuse, R5, +INF ;  /* 0x7f8000000e076423 */ /* 0x040fe20000010005 */
[----:B------:R-:W-:-:S04]  /*1400*/  FSETP.NEU.FTZ.AND P6, PT, R14, RZ, PT ;  /* 0x000000ff0e00720b */ /* 0x000fc80003fdd000 */
[----:B------:R-:W-:-:S04]  /*1410*/  FSEL R7, R7, -RZ, P6 ;  /* 0x800000ff07077208 */ /* 0x000fc80003000000 */
.L_x_612:
[----:B------:R-:W-:Y:S05]  /*1420*/  BSYNC B0 ;  /* 0x0000000000007941 */ /* 0x000fea0003800000 */
.L_x_611:
[----:B------:R-:W-:Y:S01]  /*1430*/  BSSY B0, `(.L_x_613) ;  /* 0x0000009000007945 */ /* 0x000fe20003800000 */
[----:B------:R-:W-:Y:S02]  /*1440*/  FFMA.FTZ R18, R21, 0.69314718246459960938, R18 ;  /* 0x3f31721815127823 */ /* 0x000fe40000010012 */
[----:B------:R-:W-:Y:S01]  /*1450*/  FFMA.FTZ R4, R4, 0.69314718246459960938, R27 ;  /* 0x3f31721804047823 */ /* 0x000fe2000001001b */
[----:B------:R-:W-:Y:S05]  /*1460*/  @!P0 BRA `(.L_x_614) ;  /* 0x0000005000008947 */ /* 0x000fea0003800000 */
[C---:B------:R-:W-:Y:S02]  /*1470*/  ISETP.GE.AND P0, PT, R9.reuse, -0x407fffff, PT ;  /* 0xbf8000010900780c */ /* 0x040fe40003f06270 */
[----:B------:R-:W-:-:S11]  /*1480*/  FSETP.NEU.FTZ.AND P6, PT, R9, RZ, PT ;  /* 0x000000ff0900720b */ /* 0x000fd60003fdd000 */
[----:B------:R-:W-:-:S05]  /*1490*/  @P0 MOV R10, 0x7f800000 ;  /* 0x7f800000000a0802 */ /* 0x000fca0000000f00 */
[----:B------:R-:W-:-:S05]  /*14a0*/  @P0 FFMA.FTZ R4, R9, R10, +INF ;  /* 0x7f80000009040423 */ /* 0x000fca000001000a */
[----:B------:R-:W-:Y:S02]  /*14b0*/  FSEL R4, R4, -RZ, P6 ;  /* 0x800000ff04047208 */ /* 0x000fe40003000000 */
.L_x_614:
[----:B------:R-:W-:Y:S05]  /*14c0*/  BSYNC B0 ;  /* 0x0000000000007941 */ /* 0x000fea0003800000 */
.L_x_613:
[----:B------:R-:W-:Y:S01]  /*14d0*/  BSSY B0, `(.L_x_615) ;  /* 0x0000007000007945 */ /* 0x000fe20003800000 */
[----:B------:R-:W-:Y:S05]  /*14e0*/  @!P5 BRA `(.L_x_616) ;  /* 0x000000500000d947 */ /* 0x000fea0003800000 */
[C---:B------:R-:W-:Y:S02]  /*14f0*/  ISETP.GE.AND P0, PT, R16.reuse, -0x407fffff, PT ;  /* 0xbf8000011000780c */ /* 0x040fe40003f06270 */
[----:B------:R-:W-:-:S11]  /*1500*/  FSETP.NEU.FTZ.AND P5, PT, R16, RZ, PT ;  /* 0x000000ff1000720b */ /* 0x000fd60003fbd000 */
[----:B------:R-:W-:-:S05]  /*1510*/  @P0 MOV R5, 0x7f800000 ;  /* 0x7f80000000050802 */ /* 0x000fca0000000f00 */
[----:B------:R-:W-:-:S05]  /*1520*/  @P0 FFMA.FTZ R18, R16, R5, +INF ;  /* 0x7f80000010120423 */ /* 0x000fca0000010005 */
[----:B------:R-:W-:Y:S02]  /*1530*/  FSEL R18, R18, -RZ, P5 ;  /* 0x800000ff12127208 */ /* 0x000fe40002800000 */
.L_x_616:
[----:B------:R-:W-:Y:S05]  /*1540*/  BSYNC B0 ;  /* 0x0000000000007941 */ /* 0x000fea0003800000 */
.L_x_615:
[----:B------:R-:W-:Y:S01]  /*1550*/  @P4 FADD.FTZ R8, R8, 0.69314718246459960938 ;  /* 0x3f31721808084421 */ /* 0x000fe20000010000 */
[----:B------:R-:W-:Y:S01]  /*1560*/  FSETP.GTU.FTZ.AND P6, PT, |R0|, +INF , PT ;  /* 0x7f8000000000780b */ /* 0x000fe20003fdc200 */
[----:B------:R-:W-:Y:S01]  /*1570*/  @P3 FADD.FTZ R7, R7, 0.69314718246459960938 ;  /* 0x3f31721807073421 */ /* 0x000fe20000010000 */
[----:B------:R-:W-:Y:S01]  /*1580*/  FSETP.GTU.FTZ.AND P5, PT, |R11|, +INF , PT ;  /* 0x7f8000000b00780b */ /* 0x000fe20003fbc200 */
[----:B------:R-:W-:Y:S01]  /*1590*/  @P2 FADD.FTZ R4, R4, 0.69314718246459960938 ;  /* 0x3f31721804042421 */ /* 0x000fe20000010000 */
[----:B------:R-:W-:Y:S01]  /*15a0*/  FSETP.GTU.FTZ.AND P0, PT, |R13|, +INF , PT ;  /* 0x7f8000000d00780b */ /* 0x000fe20003f1c200 */
[----:B------:R-:W-:Y:S01]  /*15b0*/  @P1 FADD.FTZ R18, R18, 0.69314718246459960938 ;  /* 0x3f31721812121421 */ /* 0x000fe20000010000 */
[----:B------:R-:W-:Y:S02]  /*15c0*/  FSETP.GTU.FTZ.AND P1, PT, |R19|, +INF , PT ;  /* 0x7f8000001300780b */ /* 0x000fe40003f3c200 */
[----:B------:R-:W-:Y:S02]  /*15d0*/  LOP3.LUT R0, R8, 0x80000000, R0, 0xb8, !PT ;  /* 0x8000000008007812 */ /* 0x000fe400078eb800 */
[----:B------:R-:W-:-:S02]  /*15e0*/  LOP3.LUT R11, R7, 0x80000000, R11, 0xb8, !PT ;  /* 0x80000000070b7812 */ /* 0x000fc400078eb80b */
[----:B------:R-:W-:Y:S02]  /*15f0*/  LOP3.LUT R13, R4, 0x80000000, R13, 0xb8, !PT ;  /* 0x80000000040d7812 */ /* 0x000fe400078eb80d */
[----:B------:R-:W-:Y:S02]  /*1600*/  LOP3.LUT R19, R18, 0x80000000, R19, 0xb8, !PT ;  /* 0x8000000012137812 */ /* 0x000fe400078eb813 */
[----:B------:R-:W-:Y:S02]  /*1610*/  FSEL R0, R0, R8, !P6 ;  /* 0x0000000800007208 */ /* 0x000fe40007000000 */
[----:B------:R-:W-:Y:S02]  /*1620*/  FSEL R5, R11, R7, !P5 ;  /* 0x000000070b057208 */ /* 0x000fe40006800000 */
[----:B------:R-:W-:Y:S02]  /*1630*/  FSEL R4, R13, R4, !P0 ;  /* 0x000000040d047208 */ /* 0x000fe40004000000 */
[----:B------:R-:W-:-:S02]  /*1640*/  FSEL R19, R19, R18, !P1 ;  /* 0x0000001213137208 */ /* 0x000fc40004800000 */
[----:B------:R-:W-:Y:S02]  /*1650*/  F2FP.BF16.PACK_AB R15, R15, R12 ;  /* 0x0000000c0f0f723e */ /* 0x000fe400000010ff */
[----:B------:R-:W-:Y:S02]  /*1660*/  F2FP.BF16.PACK_AB R17, R17, R6 ;  /* 0x000000061111723e */ /* 0x000fe400000010ff */
[----:B------:R-:W-:Y:S01]  /*1670*/  F2FP.BF16.PACK_AB R5, R5, R0 ;  /* 0x000000000505723e */ /* 0x000fe200000010ff */
[----:B------:R-:W-:Y:S01]  /*1680*/  STG.E [R2.64], R15 ;  /* 0x0000000f02007986 */ /* 0x000fe2000c101904 */
[----:B------:R-:W-:-:S03]  /*1690*/  F2FP.BF16.PACK_AB R19, R19, R4 ;  /* 0x000000041313723e */ /* 0x000fc600000010ff */
[----:B------:R-:W-:Y:S04]  /*16a0*/  STG.E [R2.64+0x200], R17 ;  /* 0x0002001102007986 */ /* 0x000fe8000c101904 */
[----:B------:R-:W-:Y:S04]  /*16b0*/  STG.E [R2.64+0x400], R5 ;  /* 0x0004000502007986 */ /* 0x000fe8000c101904 */
[----:B------:R-:W-:Y:S01]  /*16c0*/  STG.E [R2.64+0x600], R19 ;  /* 0x0006001302007986 */ /* 0x000fe2000c101904 */
[----:B------:R-:W-:Y:S05]  /*16d0*/  EXIT ;  /* 0x000000000000794d */ /* 0x000fea0003800000 */
.L_x_600:
[----:B------:R-:W0:Y:S01]  /*16e0*/  S2R R13, SR_TID.X ;  /* 0x00000000000d7919 */ /* 0x000e220000002100 */
[----:B------:R-:W-:-:S02]  /*16f0*/  PRMT R20, RZ, 0x7610, R20 ;  /* 0x00007610ff147816 */ /* 0x000fc40000000014 */
[----:B------:R-:W-:Y:S02]  /*1700*/  PRMT R21, RZ, 0x7610, R21 ;  /* 0x00007610ff157816 */ /* 0x000fe40000000015 */
[----:B------:R-:W-:Y:S02]  /*1710*/  PRMT R18, RZ, 0x7610, R18 ;  /* 0x00007610ff127816 */ /* 0x000fe40000000012 */
[----:B0-----:R-:W-:Y:S02]  /*1720*/  ISETP.GE.AND P0, PT, R13, R12, PT ;  /* 0x0000000c0d00720c */ /* 0x001fe40003f06270 */
[----:B------:R-:W-:-:S11]  /*1730*/  MOV R7, R13 ;  /* 0x0000000d00077202 */ /* 0x000fd60000000f00 */
[----:B------:R-:W-:Y:S02]  /*1740*/  @!P0 IADD3 R10, R0, R7, RZ ;  /* 0x00000007000a8210 */ /* 0x000fe40007ffe0ff */
[----:B------:R-:W-:Y:S02]  /*1750*/  @!P0 IADD3 R7, R7, 0x80, RZ ;  /* 0x0000008007078810 */ /* 0x000fe40007ffe0ff */
[----:B------:R-:W-:Y:S02]  /*1760*/  @!P0 MOV R11, 0x2 ;  /* 0x00000002000b8802 */ /* 0x000fe40000000f00 */
[----:B------:R-:W-:-:S03]  /*1770*/  ISETP.GE.AND P6, PT, R7, R12, PT ;  /* 0x0000000c0700720c */ /* 0x000fc60003fc6270 */
[----:B------:R-:W-:-:S05]  /*1780*/  @!P0 IMAD.WIDE.U32 R10, R10, R11, c[0x0][0x170] ;  /* 0x00005c000a0a8625 */ /* 0x000fca00078e000b */
[----:B------:R0:W5:Y:S05]  /*1790*/  @!P0 LDG.E.U16 R21, [R10.64] ;  /* 0x000000040a158981 */ /* 0x00016a000c1e1500 */
        /* <DEDUP_REMOVED lines=9> */
[----:B------:R-:W-:-:S02]  /*1830*/  ISETP.GE.AND P4, PT, R7, R12, PT ;  /* 0x0000000c0700720c */ /* 0x000fc40003f86270 */
[----:B------:R-:W-:Y:S01]  /*1840*/  PRMT R19, RZ, 0x7610, R19 ;  /* 0x00007610ff137816 */ /* 0x000fe20000000013 */
[----:B------:R-:W-:Y:S01]  /*1850*/  @!P5 IMAD.WIDE.U32 R22, R22, R23, c[0x0][0x170] ;  /* 0x00005c001616d625 */ /* 0x000fe200078e0017 */
[----:B------:R-:W-:Y:S02]  /*1860*/  PRMT R17, RZ, 0x7610, R17 ;  /* 0x00007610ff117816 */ /* 0x000fe40000000011 */
[----:B------:R-:W-:Y:S02]  /*1870*/  PRMT R16, RZ, 0x7610, R16 ;  /* 0x00007610ff107816 */ /* 0x000fe40000000010 */
[----:B------:R-:W-:Y:S01]  /*1880*/  PRMT R15, RZ, 0x7610, R15 ;  /* 0x00007610ff0f7816 */ /* 0x000fe2000000000f */
[----:B------:R2:W5:Y:S04]  /*1890*/  @!P5 LDG.E.U16 R18, [R22.64] ;  /* 0x000000041612d981 */ /* 0x000568000c1e1500 */
[----:B------:R-:W-:-:S02]  /*18a0*/  @!P4 IADD3 R5, R0, R7, RZ ;  /* 0x000000070005c210 */ /* 0x000fc40007ffe0ff */
[----:B------:R-:W-:-:S04]  /*18b0*/  @!P4 IADD3 R7, R7, 0x80, RZ ;  /* 0x000000800707c810 */ /* 0x000fc80007ffe0ff */
[----:B------:R-:W-:-:S13]  /*18c0*/  ISETP.GE.AND P3, PT, R7, R12, PT ;  /* 0x0000000c0700720c */ /* 0x000fda0003f66270 */
[----:B------:R-:W-:Y:S02]  /*18d0*/  @!P3 IADD3 R4, R0, R7, RZ ;  /* 0x000000070004b210 */ /* 0x000fe40007ffe0ff */
[----:B------:R-:W-:-:S04]  /*18e0*/  @!P3 IADD3 R7, R7, 0x80, RZ ;  /* 0x000000800707b810 */ /* 0x000fc80007ffe0ff */
[----:B------:R-:W-:-:S13]  /*18f0*/  ISETP.GE.AND P2, PT, R7, R12, PT ;  /* 0x0000000c0700720c */ /* 0x000fda0003f46270 */
[----:B------:R-:W-:Y:S02]  /*1900*/  @!P2 IADD3 R6, R0, R7, RZ ;  /* 0x000000070006a210 */ /* 0x000fe40007ffe0ff */
[----:B------:R-:W-:-:S04]  /*1910*/  @!P2 IADD3 R7, R7, 0x80, RZ ;  /* 0x000000800707a810 */ /* 0x000fc80007ffe0ff */
[----:B------:R-:W-:-:S13]  /*1920*/  ISETP.GE.AND P1, PT, R7, R12, PT ;  /* 0x0000000c0700720c */ /* 0x000fda0003f26270 */
[----:B------:R-:W-:Y:S02]  /*1930*/  @!P1 IADD3 R8, R0, R7, RZ ;  /* 0x0000000700089210 */ /* 0x000fe40007ffe0ff */
[----:B------:R-:W-:-:S04]  /*1940*/  @!P1 IADD3 R7, R7, 0x80, RZ ;  /* 0x0000008007079810 */ /* 0x000fc80007ffe0ff */
[----:B------:R-:W-:Y:S02]  /*1950*/  ISETP.GE.AND P6, PT, R7, R12, PT ;  /* 0x0000000c0700720c */ /* 0x000fe40003fc6270 */
[----:B------:R-:W-:Y:S02]  /*1960*/  @!P4 MOV R24, 0x2 ;  /* 0x000000020018c802 */ /* 0x000fe40000000f00 */
[----:B------:R-:W-:Y:S02]  /*1970*/  @!P3 MOV R9, 0x2 ;  /* 0x000000020009b802 */ /* 0x000fe40000000f00 */
[----:B------:R-:W-:Y:S02]  /*1980*/  @!P2 MOV R25, 0x2 ;  /* 0x000000020019a802 */ /* 0x000fe40000000f00 */
[----:B------:R-:W-:Y:S01]  /*1990*/  @!P1 MOV R27, 0x2 ;  /* 0x00000002001b9802 */ /* 0x000fe20000000f00 */
[----:B-1----:R-:W-:-:S04]  /*19a0*/  @!P4 IMAD.WIDE.U32 R2, R5, R24, c[0x0][0x170] ;  /* 0x00005c000502c625 */ /* 0x002fc800078e0018 */
[----:B0-----:R-:W-:Y:S02]  /*19b0*/  @!P6 IADD3 R10, R0, R7, RZ ;  /* 0x00000007000ae210 */ /* 0x001fe40007ffe0ff */
[----:B------:R-:W-:Y:S01]  /*19c0*/  @!P6 MOV R11, 0x2 ;  /* 0x00000002000be802 */ /* 0x000fe20000000f00 */
[----:B------:R-:W-:Y:S01]  /*19d0*/  @!P3 IMAD.WIDE.U32 R4, R4, R9, c[0x0][0x170] ;  /* 0x00005c000404b625 */ /* 0x000fe200078e0009 */
[----:B------:R-:W-:Y:S01]  /*19e0*/  PRMT R14, RZ, 0x7610, R14 ;  /* 0x00007610ff0e7816 */ /* 0x000fe2000000000e */
[----:B------:R2:W5:Y:S02]  /*19f0*/  @!P4 LDG.E.U16 R19, [R2.64] ;  /* 0x000000040213c981 */ /* 0x000564000c1e1500 */
[----:B------:R-:W-:Y:S02]  /*1a00*/  @!P2 IMAD.WIDE.U32 R6, R6, R25, c[0x0][0x170] ;  /* 0x00005c000606a625 */ /* 0x000fe400078e0019 */
[----:B------:R2:W5:Y:S02]  /*1a10*/  @!P3 LDG.E.U16 R17, [R4.64] ;  /* 0x000000040411b981 */ /* 0x000564000c1e1500 */
[----:B------:R-:W-:-:S02]  /*1a20*/  @!P1 IMAD.WIDE.U32 R8, R8, R27, c[0x0][0x170] ;  /* 0x00005c0008089625 */ /* 0x000fc400078e001b */
[----:B------:R2:W5:Y:S02]  /*1a30*/  @!P2 LDG.E.U16 R16, [R6.64] ;  /* 0x000000040610a981 */ /* 0x000564000c1e1500 */
[----:B------:R-:W-:Y:S02]  /*1a40*/  @!P6 IMAD.WIDE.U32 R10, R10, R11, c[0x0][0x170] ;  /* 0x00005c000a0ae625 */ /* 0x000fe400078e000b */
[----:B------:R2:W5:Y:S04]  /*1a50*/  @!P1 LDG.E.U16 R15, [R8.64] ;  /* 0x00000004080f9981 */ /* 0x000568000c1e1500 */
[----:B------:R2:W5:Y:S01]  /*1a60*/  @!P6 LDG.E.U16 R14, [R10.64] ;  /* 0x000000040a0ee981 */ /* 0x000562000c1e1500 */
[----:B------:R-:W-:Y:S01]  /*1a70*/  BSSY B0, `(.L_x_617) ;  /* 0x000002f000007945 */ /* 0x000fe20003800000 */
[----:B------:R-:W-:Y:S05]  /*1a80*/  @P0 BRA `(.L_x_618) ;  /* 0x000002d000000947 */ /* 0x000fea0003800000 */
[----:B-----5:R-:W-:Y:S01]  /*1a90*/  PRMT R21, RZ, 0x5410, R21 ;  /* 0x00005410ff157816 */ /* 0x020fe20000000015 */
[----:B--2---:R-:W-:Y:S01]  /*1aa0*/  HFMA2.MMA R7, -RZ, RZ, 1.625, 0 ;  /* 0x3e800000ff077435 */ /* 0x004fe200000001ff */
        /* <DEDUP_REMOVED lines=37> */
.L_x_620:
[----:B------:R-:W-:Y:S05]  /*1d00*/  BSYNC B1 ;  /* 0x0000000000017941 */ /* 0x000fea0003800000 */
.L_x_619:
[----:B------:R-:W-:Y:S01]  /*1d10*/  @P2 FADD.FTZ R3, R3, 0.69314718246459960938 ;  /* 0x3f31721803032421 */ /* 0x000fe20000010000 */
[----:B------:R-:W-:-:S04]  /*1d20*/  FSETP.GTU.FTZ.AND P0, PT, |R21|, +INF , PT ;  /* 0x7f8000001500780b */ /* 0x000fc80003f1c200 */
[----:B------:R-:W-:-:S04]  /*1d30*/  LOP3.LUT R21, R3, 0x80000000, R21, 0xb8, !PT ;  /* 0x8000000003157812 */ /* 0x000fc800078eb815 */
[----:B------:R-:W-:-:S04]  /*1d40*/  FSEL R2, R21, R3, !P0 ;  /* 0x0000000315027208 */ /* 0x000fc80004000000 */
[----:B------:R-:W-:Y:S02]  /*1d50*/  F2FP.BF16.PACK_AB R2, RZ, R2 ;  /* 0x00000002ff02723e */ /* 0x000fe400000010ff */
.L_x_618:
[----:B------:R-:W-:Y:S05]  /*1d60*/  BSYNC B0 ;  /* 0x0000000000007941 */ /* 0x000fea0003800000 */
.L_x_617:
[----:B--2---:R-:W-:Y:S01]  /*1d70*/  IADD3 R3, R13, 0x80, RZ ;  /* 0x000000800d037810 */ /* 0x004fe20007ffe0ff */
[----:B------:R-:W-:Y:S03]  /*1d80*/  BSSY B0, `(.L_x_621) ;  /* 0x0000030000007945 */ /* 0x000fe60003800000 */
[----:B------:R-:W-:-:S13]  /*1d90*/  ISETP.GE.AND P0, PT, R3, R12, PT ;  /* 0x0000000c0300720c */ /* 0x000fda0003f06270 */
[----:B------:R-:W-:Y:S05]  /*1da0*/  @P0 BRA `(.L_x_622) ;  /* 0x000002d000000947 */ /* 0x000fea0003800000 */
[----:B-----5:R-:W-:Y:S01]  /*1db0*/  PRMT R20, RZ, 0x5410, R20 ;  /* 0x00005410ff147816 */ /* 0x020fe20000000014 */
[----:B------:R-:W-:Y:S01]  /*1dc0*/  HFMA2.MMA R9, -RZ, RZ, 1.625, 0 ;  /* 0x3e800000ff097435 */ /* 0x000fe200000001ff */
[----:B------:R-:W-:Y:S02]  /*1dd0*/  BSSY B1, `(.L_x_623) ;  /* 0x0000025000017945 */ /* 0x000fe40003800000 */
[C---:B------:R-:W-:Y:S01]  /*1de0*/  FSETP.GT.FTZ.AND P2, PT, |R20|.reuse, 8388608, PT ;  /* 0x4b0000001400780b */ /* 0x040fe20003f54200 */
[----:B------:R-:W-:-:S04]  /*1df0*/  FFMA.FTZ R5, R20, R20, 1 ;  /* 0x3f80000014057423 */ /* 0x000fc80000010014 */
[----:B------:R-:W0:Y:S02]  /*1e00*/  MUFU.RSQ R4, R5 ;  /* 0x0000000500047308 */ /* 0x000e240000001400 */
[----:B0-----:R-:W-:Y:S02]  /*1e10*/  FFMA.FTZ R6, R5, R4, 1 ;  /* 0x3f80000005067423 */ /* 0x001fe40000010004 */
[----:B------:R-:W-:-:S04]  /*1e20*/  FADD.FTZ R4, |R20|, -RZ ;  /* 0x800000ff14047221 */ /* 0x000fc80000010200 */
        /* <DEDUP_REMOVED lines=31> */
.L_x_624:
[----:B------:R-:W-:Y:S05]  /*2020*/  BSYNC B1 ;  /* 0x0000000000017941 */ /* 0x000fea0003800000 */
.L_x_623:
[----:B------:R-:W-:Y:S01]  /*2030*/  @P2 FADD.FTZ R5, R5, 0.69314718246459960938 ;  /* 0x3f31721805052421 */ /* 0x000fe20000010000 */
[----:B------:R-:W-:-:S04]  /*2040*/  FSETP.GTU.FTZ.AND P0, PT, |R20|, +INF , PT ;  /* 0x7f8000001400780b */ /* 0x000fc80003f1c200 */
[----:B------:R-:W-:-:S04]  /*2050*/  LOP3.LUT R20, R5, 0x80000000, R20, 0xb8, !PT ;  /* 0x8000000005147812 */ /* 0x000fc800078eb814 */
[----:B------:R-:W-:-:S04]  /*2060*/  FSEL R4, R20, R5, !P0 ;  /* 0x0000000514047208 */ /* 0x000fc80004000000 */
[----:B------:R-:W-:Y:S02]  /*2070*/  F2FP.BF16.PACK_AB R4, RZ, R4 ;  /* 0x00000004ff04723e */ /* 0x000fe400000010ff */
.L_x_622:
[----:B------:R-:W-:Y:S05]  /*2080*/  BSYNC B0 ;  /* 0x0000000000007941 */ /* 0x000fea0003800000 */
.L_x_621:
[----:B------:R-:W-:Y:S01]  /*2090*/  IADD3 R5, R13, 0x100, RZ ;  /* 0x000001000d057810 */ /* 0x000fe20007ffe0ff */
        /* <DEDUP_REMOVED lines=42> */
.L_x_628:
[----:B------:R-:W-:Y:S05]  /*2340*/  BSYNC B1 ;  /* 0x0000000000017941 */ /* 0x000fea0003800000 */
.L_x_627:
[----:B------:R-:W-:Y:S01]  /*2350*/  @P2 FADD.FTZ R6, R6, 0.69314718246459960938 ;  /* 0x3f31721806062421 */ /* 0x000fe20000010000 */
[----:B------:R-:W-:-:S04]  /*2360*/  FSETP.GTU.FTZ.AND P0, PT, |R18|, +INF , PT ;  /* 0x7f8000001200780b */ /* 0x000fc80003f1c200 */
[----:B------:R-:W-:-:S04]  /*2370*/  LOP3.LUT R18, R6, 0x80000000, R18, 0xb8, !PT ;  /* 0x8000000006127812 */ /* 0x000fc800078eb812 */
[----:B------:R-:W-:-:S04]  /*2380*/  FSEL R5, R18, R6, !P0 ;  /* 0x0000000612057208 */ /* 0x000fc80004000000 */
[----:B------:R-:W-:Y:S02]  /*2390*/  F2FP.BF16.PACK_AB R5, RZ, R5 ;  /* 0x00000005ff05723e */ /* 0x000fe400000010ff */
.L_x_626:
[----:B------:R-:W-:Y:S05]  /*23a0*/  BSYNC B0 ;  /* 0x0000000000007941 */ /* 0x000fea0003800000 */
.L_x_625:
        /* <DEDUP_REMOVED lines=43> */
.L_x_632:
[----:B------:R-:W-:Y:S05]  /*2660*/  BSYNC B1 ;  /* 0x0000000000017941 */ /* 0x000fea0003800000 */
.L_x_631:
[----:B------:R-:W-:Y:S01]  /*2670*/  @P2 FADD.FTZ R7, R7, 0.69314718246459960938 ;  /* 0x3f31721807072421 */ /* 0x000fe20000010000 */
[----:B------:R-:W-:-:S04]  /*2680*/  FSETP.GTU.FTZ.AND P0, PT, |R19|, +INF , PT ;  /* 0x7f8000001300780b */ /* 0x000fc80003f1c200 */
[----:B------:R-:W-:-:S04]  /*2690*/  LOP3.LUT R19, R7, 0x80000000, R19, 0xb8, !PT ;  /* 0x8000000007137812 */ /* 0x000fc800078eb813 */
[----:B------:R-:W-:-:S04]  /*26a0*/  FSEL R6, R19, R7, !P0 ;  /* 0x0000000713067208 */ /* 0x000fc80004000000 */
[----:B------:R-:W-:Y:S02]  /*26b0*/  F2FP.BF16.PACK_AB R6, RZ, R6 ;  /* 0x00000006ff06723e */ /* 0x000fe400000010ff */
.L_x_630:
[----:B------:R-:W-:Y:S05]  /*26c0*/  BSYNC B0 ;  /* 0x0000000000007941 */ /* 0x000fea0003800000 */
.L_x_629:
        /* <DEDUP_REMOVED lines=43> */
.L_x_636:
[----:B------:R-:W-:Y:S05]  /*2980*/  BSYNC B1 ;  /* 0x0000000000017941 */ /* 0x000fea0003800000 */
.L_x_635:
[----:B------:R-:W-:Y:S01]  /*2990*/  @P2 FADD.FTZ R8, R8, 0.69314718246459960938 ;  /* 0x3f31721808082421 */ /* 0x000fe20000010000 */
[----:B------:R-:W-:-:S04]  /*29a0*/  FSETP.GTU.FTZ.AND P0, PT, |R17|, +INF , PT ;  /* 0x7f8000001100780b */ /* 0x000fc80003f1c200 */
[----:B------:R-:W-:-:S04]  /*29b0*/  LOP3.LUT R17, R8, 0x80000000, R17, 0xb8, !PT ;  /* 0x8000000008117812 */ /* 0x000fc800078eb811 */
[----:B------:R-:W-:-:S04]  /*29c0*/  FSEL R7, R17, R8, !P0 ;  /* 0x0000000811077208 */ /* 0x000fc80004000000 */
[----:B------:R-:W-:Y:S02]  /*29d0*/  F2FP.BF16.PACK_AB R7, RZ, R7 ;  /* 0x00000007ff07723e */ /* 0x000fe400000010ff */
.L_x_634:
[----:B------:R-:W-:Y:S05]  /*29e0*/  BSYNC B0 ;  /* 0x0000000000007941 */ /* 0x000fea0003800000 */
.L_x_633:
        /* <DEDUP_REMOVED lines=13> */
[----:B0-----:R-:W-:-:S04]  /*2ac0*/  FMUL.FTZ R11, |R16|, R11 ;  /* 0x0000000b100b7220 */ /* 0x001fc80000410200 */
        /* <DEDUP_REMOVED lines=8> */
[----:B------:R-:W-:Y:S01]  /*2b50*/  FFMA.FTZ R10, R17, R18, -1 ;  /* 0xbf800000110a7423 */ /* 0x000fe20000010012 */
[----:B------:R-:W-:-:S03]  /*2b60*/  MOV R18, 0x3d39bf78 ;  /* 0x3d39bf7800127802 */ /* 0x000fc60000000f00 */
        /* <DEDUP_REMOVED lines=19> */
.L_x_640:
[----:B------:R-:W-:Y:S05]  /*2ca0*/  BSYNC B1 ;  /* 0x0000000000017941 */ /* 0x000fea0003800000 */
.L_x_639:
[----:B------:R-:W-:Y:S01]  /*2cb0*/  @P2 FADD.FTZ R9, R9, 0.69314718246459960938 ;  /* 0x3f31721809092421 */ /* 0x000fe20000010000 */
[----:B------:R-:W-:-:S04]  /*2cc0*/  FSETP.GTU.FTZ.AND P0, PT, |R16|, +INF , PT ;  /* 0x7f8000001000780b */ /* 0x000fc80003f1c200 */
[----:B------:R-:W-:-:S04]  /*2cd0*/  LOP3.LUT R16, R9, 0x80000000, R16, 0xb8, !PT ;  /* 0x8000000009107812 */ /* 0x000fc800078eb810 */
[----:B------:R-:W-:-:S04]  /*2ce0*/  FSEL R8, R16, R9, !P0 ;  /* 0x0000000910087208 */ /* 0x000fc80004000000 */
[----:B------:R-:W-:Y:S02]  /*2cf0*/  F2FP.BF16.PACK_AB R8, RZ, R8 ;  /* 0x00000008ff08723e */ /* 0x000fe400000010ff */
.L_x_638:
[----:B------:R-:W-:Y:S05]  /*2d00*/  BSYNC B0 ;  /* 0x0000000000007941 */ /* 0x000fea0003800000 */
.L_x_637:
        /* <DEDUP_REMOVED lines=43> */
.L_x_644:
[----:B------:R-:W-:Y:S05]  /*2fc0*/  BSYNC B1 ;  /* 0x0000000000017941 */ /* 0x000fea0003800000 */
.L_x_643:
[----:B------:R-:W-:Y:S01]  /*2fd0*/  @P2 FADD.FTZ R10, R10, 0.69314718246459960938 ;  /* 0x3f3172180a0a2421 */ /* 0x000fe20000010000 */
[----:B------:R-:W-:-:S04]  /*2fe0*/  FSETP.GTU.FTZ.AND P0, PT, |R15|, +INF , PT ;  /* 0x7f8000000f00780b */ /* 0x000fc80003f1c200 */
[----:B------:R-:W-:-:S04]  /*2ff0*/  LOP3.LUT R15, R10, 0x80000000, R15, 0xb8, !PT ;  /* 0x800000000a0f7812 */ /* 0x000fc800078eb80f */
[----:B------:R-:W-:-:S04]  /*3000*/  FSEL R9, R15, R10, !P0 ;  /* 0x0000000a0f097208 */ /* 0x000fc80004000000 */
[----:B------:R-:W-:Y:S02]  /*3010*/  F2FP.BF16.PACK_AB R9, RZ, R9 ;  /* 0x00000009ff09723e */ /* 0x000fe400000010ff */
.L_x_642:
[----:B------:R-:W-:Y:S05]  /*3020*/  BSYNC B0 ;  /* 0x0000000000007941 */ /* 0x000fea0003800000 */
.L_x_641:
[----:B------:R-:W-:Y:S01]  /*3030*/  IADD3 R11, R13, 0x380, RZ ;  /* 0x000003800d0b7810 */ /* 0x000fe20007ffe0ff */
[----:B------:R-:W-:Y:S03]  /*3040*/  BSSY B0, `(.L_x_645) ;  /* 0x0000030000007945 */ /* 0x000fe60003800000 */
[----:B------:R-:W-:-:S13]  /*3050*/  ISETP.GE.AND P0, PT, R11, R12, PT ;  /* 0x0000000c0b00720c */ /* 0x000fda0003f06270 */
[----:B------:R-:W-:Y:S05]  /*3060*/  @P0 BRA `(.L_x_646) ;  /* 0x000002d000000947 */ /* 0x000fea0003800000 */
[----:B-----5:R-:W-:Y:S01]  /*3070*/  PRMT R14, RZ, 0x5410, R14 ;  /* 0x00005410ff0e7816 */ /* 0x020fe2000000000e */
[----:B------:R-:W-:Y:S01]  /*3080*/  HFMA2.MMA R19, -RZ, RZ, 1.625, 0 ;  /* 0x3e800000ff137435 */ /* 0x000fe200000001ff */
[----:B------:R-:W-:Y:S01]  /*3090*/  MOV R18, 0x3d39bf78 ;  /* 0x3d39bf7800127802 */ /* 0x000fe20000000f00 */
[----:B------:R-:W-:Y:S01]  /*30a0*/  BSSY B1, `(.L_x_647) ;  /* 0x0000024000017945 */ /* 0x000fe20003800000 */
        /* <DEDUP_REMOVED lines=18> */
[----:B------:R-:W-:Y:S02]  /*31d0*/  FFMA.FTZ R16, R11, R16, -0.13229703903198242188 ;  /* 0xbe0778e00b107423 */ /* 0x000fe40000010010 */
[----:B0-----:R-:W-:Y:S02]  /*31e0*/  FMUL.FTZ R15, R17, 1.1920928955078125e-07 ;  /* 0x34000000110f7820 */ /* 0x001fe40000410000 */
[----:B------:R-:W-:-:S04]  /*31f0*/  FFMA.FTZ R16, R11, R16, 0.14491446316242218018 ;  /* 0x3e1464750b107423 */ /* 0x000fc80000010010 */
[----:B------:R-:W-:-:S04]  /*3200*/  FFMA.FTZ R16, R11, R16, -0.16641564667224884033 ;  /* 0xbe2a68dd0b107423 */ /* 0x000fc80000010010 */
[----:B------:R-:W-:-:S04]  /*3210*/  FFMA.FTZ R16, R11, R16, 0.19988867640495300293 ;  /* 0x3e4caf9e0b107423 */ /* 0x000fc80000010010 */
[----:B------:R-:W-:-:S04]  /*3220*/  FFMA.FTZ R16, R11, R16, -0.25000196695327758789 ;  /* 0xbe8000420b107423 */ /* 0x000fc80000010010 */
[----:B------:R-:W-:-:S04]  /*3230*/  FFMA.FTZ R16, R11, R16, 0.33333510160446166992 ;  /* 0x3eaaaae60b107423 */ /* 0x000fc80000010010 */
[----:B------:R-:W-:-:S04]  /*3240*/  FFMA.FTZ R16, R11, R16, -0.5 ;  /* 0xbf0000000b107423 */ /* 0x000fc80000010010 */
[----:B------:R-:W-:-:S04]  /*3250*/  FMUL.FTZ R16, R11, R16 ;  /* 0x000000100b107220 */ /* 0x000fc80000410000 */
        /* <DEDUP_REMOVED lines=8> */
.L_x_648:
[----:B------:R-:W-:Y:S05]  /*32e0*/  BSYNC B1 ;  /* 0x0000000000017941 */ /* 0x000fea0003800000 */
.L_x_647:
[----:B------:R-:W-:Y:S01]  /*32f0*/  @P2 FADD.FTZ R15, R15, 0.69314718246459960938 ;  /* 0x3f3172180f0f2421 */ /* 0x000fe20000010000 */
[----:B------:R-:W-:-:S04]  /*3300*/  FSETP.GTU.FTZ.AND P0, PT, |R14|, +INF , PT ;  /* 0x7f8000000e00780b */ /* 0x000fc80003f1c200 */
[----:B------:R-:W-:-:S04]  /*3310*/  LOP3.LUT R14, R15, 0x80000000, R14, 0xb8, !PT ;  /* 0x800000000f0e7812 */ /* 0x000fc800078eb80e */
[----:B------:R-:W-:-:S04]  /*3320*/  FSEL R10, R14, R15, !P0 ;  /* 0x0000000f0e0a7208 */ /* 0x000fc80004000000 */
[----:B------:R-:W-:Y:S02]  /*3330*/  F2FP.BF16.PACK_AB R10, RZ, R10 ;  /* 0x0000000aff0a723e */ /* 0x000fe400000010ff */
.L_x_646:
[----:B------:R-:W-:Y:S05]  /*3340*/  BSYNC B0 ;  /* 0x0000000000007941 */ /* 0x000fea0003800000 */
.L_x_645:
[----:B------:R-:W-:Y:S01]  /*3350*/  ISETP.GE.AND P0, PT, R13, R12, PT ;  /* 0x0000000c0d00720c */ /* 0x000fe20003f06270 */
[----:B------:R-:W-:Y:S01]  /*3360*/  BSSY B0, `(.L_x_649) ;  /* 0x0000033000007945 */ /* 0x000fe20003800000 */
[----:B------:R-:W-:Y:S11]  /*3370*/  BSSY B1, `(.L_x_650) ;  /* 0x000002b000017945 */ /* 0x000ff60003800000 */
[----:B------:R-:W-:Y:S05]  /*3380*/  @P0 BRA `(.L_x_651) ;  /* 0x000000c000000947 */ /* 0x000fea0003800000 */
[----:B-----5:R-:W-:Y:S01]  /*3390*/  HFMA2.MMA R15, -RZ, RZ, 0, 1.1920928955078125e-07 ;  /* 0x00000002ff0f7435 */ /* 0x020fe200000001ff */
[----:B------:R-:W-:-:S02]  /*33a0*/  IADD3 R14, R0, R13, RZ ;  /* 0x0000000d000e7210 */ /* 0x000fc40007ffe0ff */
[----:B------:R-:W-:-:S04]  /*33b0*/  MOV R13, R3 ;  /* 0x00000003000d7202 */ /* 0x000fc80000000f00 */
[----:B------:R-:W-:-:S03]  /*33c0*/  ISETP.GE.AND P0, PT, R13, R12, PT ;  /* 0x0000000c0d00720c */ /* 0x000fc60003f06270 */
[----:B------:R-:W-:-:S05]  /*33d0*/  IMAD.WIDE.U32 R14, R14, R15, c[0x0][0x168] ;  /* 0x00005a000e0e7625 */ /* 0x000fca00078e000f */
[----:B------:R0:W-:Y:S05]  /*33e0*/  STG.E.U16 [R14.64], R2 ;  /* 0x000000020e007986 */ /* 0x0001ea000c101504 */
[----:B------:R-:W-:Y:S05]  /*33f0*/  @P0 BRA `(.L_x_652) ;  /* 0x000000c000000947 */ /* 0x000fea0003800000 */
[----:B0-----:R-:W-:Y:S02]  /*3400*/  IADD3 R2, R0, R13, RZ ;  /* 0x0000000d00027210 */ /* 0x001fe40007ffe0ff */
[----:B------:R-:W-:Y:S02]  /*3410*/  MOV R3, 0x2 ;  /* 0x0000000200037802 */ /* 0x000fe40000000f00 */
[----:B------:R-:W-:-:S03]  /*3420*/  IADD3 R13, R13, 0x80, RZ ;  /* 0x000000800d0d7810 */ /* 0x000fc60007ffe0ff */
[----:B------:R-:W-:-:S05]  /*3430*/  IMAD.WIDE.U32 R2, R2, R3, c[0x0][0x168] ;  /* 0x00005a0002027625 */ /* 0x000fca00078e0003 */
[----:B------:R0:W-:Y:S02]  /*3440*/  STG.E.U16 [R2.64], R4 ;  /* 0x0000000402007986 */ /* 0x0001e4000c101504 */
.L_x_651:
[----:B------:R-:W-:-:S13]  /*3450*/  ISETP.GE.AND P0, PT, R13, R12, PT ;  /* 0x0000000c0d00720c */ /* 0x000fda0003f06270 */
[----:B------:R-:W-:Y:S05]  /*3460*/  @P0 BRA `(.L_x_653) ;  /* 0x000000c000000947 */ /* 0x000fea0003800000 */
[----:B0-----:R-:W-:Y:S01]  /*3470*/  HFMA2.MMA R3, -RZ, RZ, 0, 1.1920928955078125e-07 ;  /* 0x00000002ff037435 */ /* 0x001fe200000001ff */
[----:B------:R-:W-:Y:S02]  /*3480*/  IADD3 R2, R0, R13, RZ ;  /* 0x0000000d00027210 */ /* 0x000fe40007ffe0ff */
[----:B------:R-:W-:-:S07]  /*3490*/  IADD3 R13, R13, 0x80, RZ ;  /* 0x000000800d0d7810 */ /* 0x000fce0007ffe0ff */
[----:B------:R-:W-:-:S05]  /*34a0*/  IMAD.WIDE.U32 R2, R2, R3, c[0x0][0x168] ;  /* 0x00005a0002027625 */ /* 0x000fca00078e0003 */
[----:B------:R0:W-:Y:S02]  /*34b0*/  STG.E.U16 [R2.64], R5 ;  /* 0x0000000502007986 */ /* 0x0001e4000c101504 */
.L_x_652:
[----:B------:R-:W-:-:S13]  /*34c0*/  ISETP.GE.AND P0, PT, R13, R12, PT ;  /* 0x0000000c0d00720c */ /* 0x000fda0003f06270 */
[----:B------:R-:W-:Y:S05]  /*34d0*/  @P0 BRA `(.L_x_654) ;  /* 0x000000c000000947 */ /* 0x000fea0003800000 */
[----:B0-----:R-:W-:Y:S02]  /*34e0*/  IADD3 R2, R0, R13, RZ ;  /* 0x0000000d00027210 */ /* 0x001fe40007ffe0ff */
[----:B------:R-:W-:Y:S02]  /*34f0*/  MOV R3, 0x2 ;  /* 0x0000000200037802 */ /* 0x000fe40000000f00 */
[----:B------:R-:W-:-:S03]  /*3500*/  IADD3 R13, R13, 0x80, RZ ;  /* 0x000000800d0d7810 */ /* 0x000fc60007ffe0ff */
[----:B------:R-:W-:-:S05]  /*3510*/  IMAD.WIDE.U32 R2, R2, R3, c[0x0][0x168] ;  /* 0x00005a0002027625 */ /* 0x000fca00078e0003 */
[----:B------:R0:W-:Y:S02]  /*3520*/  STG.E.U16 [R2.64], R6 ;  /* 0x0000000602007986 */ /* 0x0001e4000c101504 */
.L_x_653:
[----:B------:R-:W-:-:S13]  /*3530*/  ISETP.GE.AND P0, PT, R13, R12, PT ;  /* 0x0000000c0d00720c */ /* 0x000fda0003f06270 */
[----:B------:R-:W-:Y:S05]  /*3540*/  @P0 BRA `(.L_x_655) ;  /* 0x000000d000000947 */ /* 0x000fea0003800000 */
[----:B0-----:R-:W-:Y:S01]  /*3550*/  HFMA2.MMA R3, -RZ, RZ, 0, 1.1920928955078125e-07 ;  /* 0x00000002ff037435 */ /* 0x001fe200000001ff */
[----:B------:R-:W-:Y:S02]  /*3560*/  IADD3 R2, R0, R13, RZ ;  /* 0x0000000d00027210 */ /* 0x000fe40007ffe0ff */
[----:B------:R-:W-:-:S07]  /*3570*/  IADD3 R13, R13, 0x80, RZ ;  /* 0x000000800d0d7810 */ /* 0x000fce0007ffe0ff */
[----:B------:R-:W-:-:S05]  /*3580*/  IMAD.WIDE.U32 R2, R2, R3, c[0x0][0x168] ;  /* 0x00005a0002027625 */ /* 0x000fca00078e0003 */
[----:B------:R0:W-:Y:S02]  /*3590*/  STG.E.U16 [R2.64], R7 ;  /* 0x0000000702007986 */ /* 0x0001e4000c101504 */
.L_x_654:
[----:B------:R-:W-:-:S13]  /*35a0*/  ISETP.GE.AND P0, PT, R13, R12, PT ;  /* 0x0000000c0d00720c */ /* 0x000fda0003f06270 */
[----:B------:R-:W-:Y:S01]  /*35b0*/  @P0 BREAK B1 ;  /* 0x0000000000010942 */ /* 0x000fe20003800000 */
[----:B------:R-:W-:Y:S05]  /*35c0*/  @P0 BRA `(.L_x_656) ;  /* 0x000000c000000947 */ /* 0x000fea0003800000 */
[----:B0-----:R-:W-:Y:S02]  /*35d0*/  IADD3 R2, R0, R13, RZ ;  /* 0x0000000d00027210 */ /* 0x001fe40007ffe0ff */
[----:B------:R-:W-:Y:S02]  /*35e0*/  MOV R3, 0x2 ;  /* 0x0000000200037802 */ /* 0x000fe40000000f00 */
[----:B------:R-:W-:-:S03]  /*35f0*/  IADD3 R13, R13, 0x80, RZ ;  /* 0x000000800d0d7810 */ /* 0x000fc60007ffe0ff */
[----:B------:R-:W-:-:S05]  /*3600*/  IMAD.WIDE.U32 R2, R2, R3, c[0x0][0x168] ;  /* 0x00005a0002027625 */ /* 0x000fca00078e0003 */
[----:B------:R0:W-:Y:S02]  /*3610*/  STG.E.U16 [R2.64], R8 ;  /* 0x0000000802007986 */ /* 0x0001e4000c101504 */
.L_x_655:
[----:B------:R-:W-:Y:S05]  /*3620*/  BSYNC B1 ;  /* 0x0000000000017941 */ /* 0x000fea0003800000 */
.L_x_650:
[----:B------:R-:W-:-:S13]  /*3630*/  ISETP.GE.AND P0, PT, R13, R12, PT ;  /* 0x0000000c0d00720c */ /* 0x000fda0003f06270 */
[----:B0-----:R-:W-:Y:S02]  /*3640*/  @!P0 IADD3 R2, R0, R13, RZ ;  /* 0x0000000d00028210 */ /* 0x001fe40007ffe0ff */
[----:B------:R-:W-:Y:S02]  /*3650*/  @!P0 MOV R3, 0x2 ;  /* 0x0000000200038802 */ /* 0x000fe40000000f00 */
[----:B------:R-:W-:-:S03]  /*3660*/  @!P0 IADD3 R13, R13, 0x80, RZ ;  /* 0x000000800d0d8810 */ /* 0x000fc60007ffe0ff */
[----:B------:R-:W-:-:S05]  /*3670*/  @!P0 IMAD.WIDE.U32 R2, R2, R3, c[0x0][0x168] ;  /* 0x00005a0002028625 */ /* 0x000fca00078e0003 */
[----:B------:R0:W-:Y:S02]  /*3680*/  @!P0 STG.E.U16 [R2.64], R9 ;  /* 0x0000000902008986 */ /* 0x0001e4000c101504 */
.L_x_656:
[----:B------:R-:W-:Y:S05]  /*3690*/  BSYNC B0 ;  /* 0x0000000000007941 */ /* 0x000fea0003800000 */
.L_x_649:
[----:B------:R-:W-:Y:S01]  /*36a0*/  WARPSYNC 0xffffffff ;  /* 0xffffffff00007948 */ /* 0x000fe20003800000 */
[----:B------:R-:W-:-:S13]  /*36b0*/  ISETP.GE.AND P0, PT, R13, R12, PT ;  /* 0x0000000c0d00720c */ /* 0x000fda0003f06270 */
[----:B------:R-:W-:Y:S05]  /*36c0*/  @P0 EXIT ;  /* 0x000000000000094d */ /* 0x000fea0003800000 */
[----:B0-----:R-:W-:Y:S01]  /*36d0*/  HFMA2.MMA R3, -RZ, RZ, 0, 1.1920928955078125e-07 ;  /* 0x00000002ff037435 */ /* 0x001fe200000001ff */
[----:B------:R-:W-:-:S09]  /*36e0*/  IADD3 R2, R0, R13, RZ ;  /* 0x0000000d00027210 */ /* 0x000fd20007ffe0ff */
[----:B------:R-:W-:-:S05]  /*36f0*/  IMAD.WIDE.U32 R2, R2, R3, c[0x0][0x168] ;  /* 0x00005a0002027625 */ /* 0x000fca00078e0003 */
[----:B------:R-:W-:Y:S01]  /*3700*/  STG.E.U16 [R2.64], R10 ;  /* 0x0000000a02007986 */ /* 0x000fe2000c101504 */
[----:B------:R-:W-:Y:S05]  /*3710*/  EXIT ;  /* 0x000000000000794d */ /* 0x000fea0003800000 */
.L_x_657:
        /* <DEDUP_REMOVED lines=14> */
.L_x_16829:


//--------------------- .text._ZN2at6native29vectorized_elementwise_kernelILi4EZZZNS0_17asinh_kernel_cudaERNS_18TensorIteratorBaseEENKUlvE0_clEvENKUlvE2_clEvEUlN3c108BFloat16EE_St5arrayIPcLm2EEEEviT0_T1_ --------------------------
	.section	.text._ZN2at6native29vectorized_elementwise_kernelILi4EZZZNS0_17asinh_kernel_cudaERNS_18TensorIteratorBaseEENKUlvE0_clEvENKUlvE2_clEvEUlN3c108BFloat16EE_St5arrayIPcLm2EEEEviT0_T1_,"ax",@progbits
	.sectioninfo	@"SHI_REGISTERS=32"
	.align	128
        .global         _ZN2at6native29vectorized_elementwise_kernelILi4EZZZNS0_17asinh_kernel_cudaERNS_18TensorIteratorBaseEENKUlvE0_clEvENKUlvE2_clEvEUlN3c108BFloat16EE_St5arrayIPcLm2EEEEviT0_T1_
        .type           _ZN2at6native29vectorized_elementwise_kernelILi4EZZZNS0_17asinh_kernel_cudaERNS_18TensorIteratorBaseEENKUlvE0_clEvENKUlvE2_clEvEUlN3c108BFloat16EE_St5arrayIPcLm2EEEEviT0_T1_,@function
        .size           _ZN2at6native29vectorized_elementwise_kernelILi4EZZZNS0_17asinh_kernel_cudaERNS_18TensorIteratorBaseEENKUlvE0_clEvENKUlvE2_clEvEUlN3c108BFloat16EE_St5arrayIPcLm2EEEEviT0_T1_,(.L_x_16830 - _ZN2at6native29vectorized_elementwise_kernelILi4EZZZNS0_17asinh_kernel_cudaERNS_18TensorIteratorBaseEENKUlvE0_clEvENKUlvE2_clEvEUlN3c108BFloat16EE_St5arrayIPcLm2EEEEviT0_T1_)
        .other          _ZN2at6native29vectorized_elementwise_kernelILi4EZZZNS0_17asinh_kernel_cudaERNS_18TensorIteratorBaseEENKUlvE0_clEvENKUlvE2_clEvEUlN3c108BFloat16EE_St5arrayIPcLm2EEEEviT0_T1_,@"STO_CUDA_ENTRY STV_DEFAULT"
_ZN2at6native29vectorized_elementwise_kernelILi4EZZZNS0_17asinh_kernel_cudaERNS_18TensorIteratorBaseEENKUlvE0_clEvENKUlvE2_clEvEUlN3c108BFloat16EE_St5arrayIPcLm2EEEEviT0_T1_:
.text._ZN2at6native29vectorized_elementwise_kernelILi4EZZZNS0_17asinh_kernel_cudaERNS_18TensorIteratorBaseEENKUlvE0_clEvENKUlvE2_clEvEUlN3c108BFloat16EE_St5arrayIPcLm2EEEEviT0_T1_:
        /* <DEDUP_REMOVED lines=11> */
[----:B------:R-:W2:Y:S04]  /*00b0*/  LDG.E.64 R10, [R4.64] ;  /* 0x00000004040a7981 */ /* 0x000ea8000c1e1b00 */
[----:B------:R0:W3:Y:S01]  /*00c0*/  LDG.E.64 R2, [R4.64+0x400] ;  /* 0x0004000404027981 */ /* 0x0000e2000c1e1b00 */
[----:B------:R-:W-:Y:S01]  /*00d0*/  BSSY B0, `(.L_x_659) ;  /* 0x0000084000007945 */ /* 0x000fe20003800000 */
[--C-:B--2---:R-:W-:Y:S02]  /*00e0*/  PRMT R21, RZ, 0x5410, R10.reuse ;  /* 0x00005410ff157816 */ /* 0x104fe4000000000a */
[----:B------:R-:W-:Y:S02]  /*00f0*/  PRMT R8, RZ, 0x7610, R10 ;  /* 0x00007610ff087816 */ /* 0x000fe4000000000a */
[--C-:B------:R-:W-:Y:S01]  /*0100*/  PRMT R10, RZ, 0x5410, R11.reuse ;  /* 0x00005410ff0a7816 */ /* 0x100fe2000000000b */
[C---:B------:R-:W-:Y:S01]  /*0110*/  FFMA.FTZ R0, R21.reuse, R21, 1 ;  /* 0x3f80000015007423 */ /* 0x040fe20000010015 */
[----:B------:R-:W-:Y:S01]  /*0120*/  PRMT R11, RZ, 0x7610, R11 ;  /* 0x00007610ff0b7816 */ /* 0x000fe2000000000b */
[----:B------:R-:W-:Y:S01]  /*0130*/  FFMA.FTZ R12, R8, R8, 1 ;  /* 0x3f800000080c7423 */ /* 0x000fe20000010008 */
[----:B------:R-:W-:Y:S01]  /*0140*/  FSETP.GT.FTZ.AND P3, PT, |R21|, 8388608, PT ;  /* 0x4b0000001500780b */ /* 0x000fe20003f74200 */
[----:B------:R-:W1:Y:S01]  /*0150*/  MUFU.RSQ R13, R0 ;  /* 0x00000000000d7308 */ /* 0x000e620000001400 */
[----:B------:R-:W-:Y:S01]  /*0160*/  FFMA.FTZ R14, R10, R10, 1 ;  /* 0x3f8000000a0e7423 */ /* 0x000fe2000001000a */
[----:B------:R-:W-:Y:S01]  /*0170*/  FSETP.GT.FTZ.AND P2, PT, |R8|, 8388608, PT ;  /* 0x4b0000000800780b */ /* 0x000fe20003f54200 */
[----:B0-----:R-:W-:Y:S01]  /*0180*/  FFMA.FTZ R5, R11, R11, 1 ;  /* 0x3f8000000b057423 */ /* 0x001fe2000001000b */
[----:B------:R-:W-:Y:S01]  /*0190*/  FSETP.GT.FTZ.AND P1, PT, |R10|, 8388608, PT ;  /* 0x4b0000000a00780b */ /* 0x000fe20003f34200 */
[----:B------:R-:W-:Y:S01]  /*01a0*/  FADD.FTZ R19, |R21|, -RZ ;  /* 0x800000ff15137221 */ /* 0x000fe20000010200 */
[----:B------:R-:W-:Y:S01]  /*01b0*/  FSETP.GT.FTZ.AND P0, PT, |R11|, 8388608, PT ;  /* 0x4b0000000b00780b */ /* 0x000fe20003f14200 */
[----:B------:R-:W-:Y:S01]  /*01c0*/  FADD.FTZ R20, |R8|, -RZ ;  /* 0x800000ff08147221 */ /* 0x000fe20000010200 */
[----:B------:R-:W0:Y:S08]  /*01d0*/  MUFU.RSQ R15, R12 ;  /* 0x0000000c000f7308 */ /* 0x000e300000001400 */
[----:B------:R-:W2:Y:S01]  /*01e0*/  MUFU.RSQ R17, R14 ;  /* 0x0000000e00117308 */ /* 0x000ea20000001400 */
[----:B-1----:R-:W-:-:S07]  /*01f0*/  FFMA.FTZ R13, R0, R13, 1 ;  /* 0x3f800000000d7423 */ /* 0x002fce000001000d */
[----:B------:R1:W4:Y:S01]  /*0200*/  MUFU.RCP R4, R13 ;  /* 0x0000000d00047308 */ /* 0x0003220000001000 */
[----:B0-----:R-:W-:Y:S02]  /*0210*/  FFMA.FTZ R15, R12, R15, 1 ;  /* 0x3f8000000c0f7423 */ /* 0x001fe4000001000f */
[----:B------:R-:W-:Y:S02]  /*0220*/  FADD.FTZ R12, |R10|, -RZ ;  /* 0x800000ff0a0c7221 */ /* 0x000fe40000010200 */
[----:B--2---:R-:W-:-:S03]  /*0230*/  FFMA.FTZ R17, R14, R17, 1 ;  /* 0x3f8000000e117423 */ /* 0x004fc60000010011 */
[----:B------:R-:W0:Y:S01]  /*0240*/  MUFU.RCP R15, R15 ;  /* 0x0000000f000f7308 */ /* 0x000e220000001000 */
[----:B-1----:R-:W-:Y:S01]  /*0250*/  MOV R13, 0x3e800000 ;  /* 0x3e800000000d7802 */ /* 0x002fe20000000f00 */
[----:B----4-:R-:W-:-:S06]  /*0260*/  FMUL.FTZ R4, |R21|, R4 ;  /* 0x0000000415047220 */ /* 0x010fcc0000410200 */
[----:B------:R-:W1:Y:S01]  /*0270*/  MUFU.RSQ R14, R5 ;  /* 0x00000005000e7308 */ /* 0x000e620000001400 */
[----:B------:R-:W-:-:S04]  /*0280*/  @!P3 FFMA.FTZ R19, |R21|, R4, |R21| ;  /* 0x000000041513b223 */ /* 0x000fc80000010615 */
[----:B------:R-:W-:-:S03]  /*0290*/  FADD.FTZ.RZ R0, R19, 1 ;  /* 0x3f80000013007421 */ /* 0x000fc6000001c000 */
[----:B------:R-:W2:Y:S01]  /*02a0*/  MUFU.RCP R17, R17 ;  /* 0x0000001100117308 */ /* 0x000ea20000001000 */
[----:B0-----:R-:W-:Y:S01]  /*02b0*/  FMUL.FTZ R15, |R8|, R15 ;  /* 0x0000000f080f7220 */ /* 0x001fe20000410200 */
[----:B------:R-:W-:Y:S02]  /*02c0*/  ISETP.GE.U32.AND P4, PT, R19, 0x7f800000, PT ;  /* 0x7f8000001300780c */ /* 0x000fe40003f86070 */
[----:B------:R-:W-:Y:S01]  /*02d0*/  IADD3 R0, R0, -0x3f400000, RZ ;  /* 0xc0c0000000007810 */ /* 0x000fe20007ffe0ff */
[----:B------:R-:W-:Y:S02]  /*02e0*/  @!P2 FFMA.FTZ R20, |R8|, R15, |R8| ;  /* 0x0000000f0814a223 */ /* 0x000fe40000010608 */
[----:B------:R-:W-:Y:S01]  /*02f0*/  FADD.FTZ R15, |R11|, -RZ ;  /* 0x800000ff0b0f7221 */ /* 0x000fe20000010200 */
[----:B------:R-:W-:Y:S01]  /*0300*/  LOP3.LUT R26, R0, 0xff800000, RZ, 0xc0, !PT ;  /* 0xff800000001a7812 */ /* 0x000fe200078ec0ff */
[----:B-1----:R-:W-:Y:S01]  /*0310*/  FFMA.FTZ R16, R5, R14, 1 ;  /* 0x3f80000005107423 */ /* 0x002fe2000001000e */
[----:B------:R-:W-:Y:S01]  /*0320*/  HFMA2.MMA R14, -RZ, RZ, 1.3056640625, -1.8671875 ;  /* 0x3d39bf78ff0e7435 */ /* 0x000fe200000001ff */
[----:B------:R-:W-:Y:S01]  /*0330*/  FADD.FTZ.RZ R4, R20, 1 ;  /* 0x3f80000014047421 */ /* 0x000fe2000001c000 */
[----:B------:R-:W-:-:S03]  /*0340*/  IADD3 R0, -R26, 0x40800000, RZ ;  /* 0x408000001a007810 */ /* 0x000fc60007ffe1ff */
[----:B------:R-:W0:Y:S01]  /*0350*/  MUFU.RCP R16, R16 ;  /* 0x0000001000107308 */ /* 0x000e220000001000 */
[----:B--2---:R-:W-:Y:S01]  /*0360*/  FMUL.FTZ R17, |R10|, R17 ;  /* 0x000000110a117220 */ /* 0x004fe20000410200 */
[----:B------:R-:W-:Y:S01]  /*0370*/  IADD3 R4, R4, -0x3f400000, RZ ;  /* 0xc0c0000004047810 */ /* 0x000fe20007ffe0ff */
[----:B------:R-:W-:Y:S02]  /*0380*/  FFMA.FTZ R0, R0, R13, -1 ;  /* 0xbf80000000007423 */ /* 0x000fe4000001000d */
[----:B------:R-:W-:Y:S01]  /*0390*/  @!P1 FFMA.FTZ R12, |R10|, R17, |R10| ;  /* 0x000000110a0c9223 */ /* 0x000fe2000001060a */
[----:B------:R-:W-:Y:S02]  /*03a0*/  IADD3 R17, R19, -R26, RZ ;  /* 0x8000001a13117210 */ /* 0x000fe40007ffe0ff */
[----:B------:R-:W-:Y:S01]  /*03b0*/  LOP3.LUT R23, R4, 0xff800000, RZ, 0xc0, !PT ;  /* 0xff80000004177812 */ /* 0x000fe200078ec0ff */
[----:B------:R-:W-:Y:S02]  /*03c0*/  FADD.FTZ.RZ R5, R12, 1 ;  /* 0x3f8000000c057421 */ /* 0x000fe4000001c000 */
[----:B------:R-:W-:-:S03]  /*03d0*/  FADD.FTZ R17, R17, R0 ;  /* 0x0000000011117221 */ /* 0x000fc60000010000 */
[----:B------:R-:W-:Y:S01]  /*03e0*/  IADD3 R5, R5, -0x3f400000, RZ ;  /* 0xc0c0000005057810 */ /* 0x000fe20007ffe0ff */
[----:B------:R-:W-:Y:S02]  /*03f0*/  FFMA.FTZ R4, R17, -R14, 0.10546888411045074463 ;  /* 0x3dd8001211047423 */ /* 0x000fe4000001080e */
[----:B0-----:R-:W-:Y:S01]  /*0400*/  FMUL.FTZ R0, |R11|, R16 ;  /* 0x000000100b007220 */ /* 0x001fe20000410200 */
[----:B------:R-:W-:Y:S01]  /*0410*/  IADD3 R16, -R23, 0x40800000, RZ ;  /* 0x4080000017107810 */ /* 0x000fe20007ffe1ff */
[----:B------:R-:W-:Y:S01]  /*0420*/  FFMA.FTZ R4, R17, R4, -0.13229703903198242188 ;  /* 0xbe0778e011047423 */ /* 0x000fe20000010004 */
[----:B------:R-:W-:Y:S01]  /*0430*/  LOP3.LUT R27, R5, 0xff800000, RZ, 0xc0, !PT ;  /* 0xff800000051b7812 */ /* 0x000fe200078ec0ff */
[----:B------:R-:W-:Y:S01]  /*0440*/  @!P0 FFMA.FTZ R15, |R11|, R0, |R11| ;  /* 0x000000000b0f8223 */ /* 0x000fe2000001060b */
[----:B------:R-:W-:Y:S01]  /*0450*/  IADD3 R5, R20, -R23, RZ ;  /* 0x8000001714057210 */ /* 0x000fe20007ffe0ff */
[----:B------:R-:W-:Y:S01]  /*0460*/  FFMA.FTZ R16, R16, R13, -1 ;  /* 0xbf80000010107423 */ /* 0x000fe2000001000d */
[----:B------:R-:W-:Y:S01]  /*0470*/  IADD3 R18, -R27, 0x40800000, RZ ;  /* 0x408000001b127810 */ /* 0x000fe20007ffe1ff */
[----:B------:R-:W-:Y:S01]  /*0480*/  FFMA.FTZ R4, R17, R4, 0.14491446316242218018 ;  /* 0x3e14647511047423 */ /* 0x000fe20000010004 */
[----:B------:R-:W-:Y:S01]  /*0490*/  IADD3 R25, R12, -R27, RZ ;  /* 0x8000001b0c197210 */ /* 0x000fe20007ffe0ff */
[----:B------:R-:W-:Y:S01]  /*04a0*/  FADD.FTZ R5, R5, R16 ;  /* 0x0000001005057221 */ /* 0x000fe20000010000 */
[----:B------:R-:W0:Y:S01]  /*04b0*/  I2F R23, R23 ;  /* 0x0000001700177306 */ /* 0x000e220000201400 */
[----:B------:R-:W-:-:S02]  /*04c0*/  FFMA.FTZ R4, R17, R4, -0.16641564667224884033 ;  /* 0xbe2a68dd11047423 */ /* 0x000fc40000010004 */
[----:B------:R-:W-:Y:S02]  /*04d0*/  FFMA.FTZ R0, R5, -R14, 0.10546888411045074463 ;  /* 0x3dd8001205007423 */ /* 0x000fe4000001080e */
[----:B------:R-:W-:Y:S02]  /*04e0*/  FFMA.FTZ R4, R17, R4, 0.19988867640495300293 ;  /* 0x3e4caf9e11047423 */ /* 0x000fe40000010004 */
[----:B------:R-:W-:Y:S01]  /*04f0*/  FFMA.FTZ R0, R5, R0, -0.13229703903198242188 ;  /* 0xbe0778e005007423 */ /* 0x000fe20000010000 */
[----:B------:R-:W1:Y:S01]  /*0500*/  I2F R27, R27 ;  /* 0x0000001b001b7306 */ /* 0x000e620000201400 */
[----:B------:R-:W-:Y:S02]  /*0510*/  FFMA.FTZ R4, R17, R4, -0.25000196695327758789 ;  /* 0xbe80004211047423 */ /* 0x000fe40000010004 */
[----:B------:R-:W-:Y:S02]  /*0520*/  FFMA.FTZ R0, R5, R0, 0.14491446316242218018 ;  /* 0x3e14647505007423 */ /* 0x000fe40000010000 */
[----:B------:R-:W-:-:S02]  /*0530*/  FFMA.FTZ R18, R18, R13, -1 ;  /* 0xbf80000012127423 */ /* 0x000fc4000001000d */
[----:B------:R-:W-:Y:S02]  /*0540*/  FFMA.FTZ R0, R5, R0, -0.16641564667224884033 ;  /* 0xbe2a68dd05007423 */ /* 0x000fe40000010000 */
[----:B------:R-:W-:Y:S02]  /*0550*/  FFMA.FTZ R4, R17, R4, 0.33333510160446166992 ;  /* 0x3eaaaae611047423 */ /* 0x000fe40000010004 */
[----:B------:R-:W-:Y:S02]  /*0560*/  FADD.FTZ R25, R25, R18 ;  /* 0x0000001219197221 */ /* 0x000fe40000010000 */
[----:B------:R-:W-:Y:S02]  /*0570*/  FFMA.FTZ R0, R5, R0, 0.19988867640495300293 ;  /* 0x3e4caf9e05007423 */ /* 0x000fe40000010000 */
[----:B------:R-:W-:Y:S02]  /*0580*/  FFMA.FTZ R4, R17, R4, -0.5 ;  /* 0xbf00000011047423 */ /* 0x000fe40000010004 */
[----:B------:R-:W-:-:S02]  /*0590*/  FFMA.FTZ R16, R25, -R14, 0.10546888411045074463 ;  /* 0x3dd8001219107423 */ /* 0x000fc4000001080e */
[----:B------:R-:W-:Y:S02]  /*05a0*/  FFMA.FTZ R0, R5, R0, -0.25000196695327758789 ;  /* 0xbe80004205007423 */ /* 0x000fe40000010000 */
[----:B------:R-:W-:Y:S02]  /*05b0*/  FMUL.FTZ R4, R17, R4 ;  /* 0x0000000411047220 */ /* 0x000fe40000410000 */
[----:B------:R-:W-:Y:S02]  /*05c0*/  FADD.FTZ.RZ R18, R15, 1 ;  /* 0x3f8000000f127421 */ /* 0x000fe4000001c000 */
[----:B------:R-:W-:Y:S02]  /*05d0*/  FFMA.FTZ R16, R25, R16, -0.13229703903198242188 ;  /* 0xbe0778e019107423 */ /* 0x000fe40000010010 */
[----:B------:R-:W-:Y:S01]  /*05e0*/  FFMA.FTZ R22, R17, R4, R17 ;  /* 0x0000000411167223 */ /* 0x000fe20000010011 */
[----:B------:R-:W-:Y:S01]  /*05f0*/  IADD3 R4, R18, -0x3f400000, RZ ;  /* 0xc0c0000012047810 */ /* 0x000fe20007ffe0ff */
[----:B------:R-:W-:-:S02]  /*0600*/  FFMA.FTZ R0, R5, R0, 0.33333510160446166992 ;  /* 0x3eaaaae605007423 */ /* 0x000fc40000010000 */
[----:B------:R-:W-:Y:S01]  /*0610*/  FFMA.FTZ R16, R25, R16, 0.14491446316242218018 ;  /* 0x3e14647519107423 */ /* 0x000fe20000010010 */
[----:B------:R-:W-:Y:S01]  /*0620*/  LOP3.LUT R4, R4, 0xff800000, RZ, 0xc0, !PT ;  /* 0xff80000004047812 */ /* 0x000fe200078ec0ff */
[----:B------:R-:W-:Y:S02]  /*0630*/  FFMA.FTZ R0, R5, R0, -0.5 ;  /* 0xbf00000005007423 */ /* 0x000fe40000010000 */
[----:B------:R-:W-:Y:S01]  /*0640*/  FFMA.FTZ R16, R25, R16, -0.16641564667224884033 ;  /* 0xbe2a68dd19107423 */ /* 0x000fe20000010010 */
[----:B------:R-:W-:Y:S01]  /*0650*/  IADD3 R24, -R4, 0x40800000, RZ ;  /* 0x4080000004187810 */ /* 0x000fe20007ffe1ff */
[----:B------:R-:W-:Y:S02]  /*0660*/  FMUL.FTZ R0, R5, R0 ;  /* 0x0000000005007220 */ /* 0x000fe40000410000 */
[----:B------:R-:W-:Y:S02]  /*0670*/  FFMA.FTZ R16, R25, R16, 0.19988867640495300293 ;  /* 0x3e4caf9e19107423 */ /* 0x000fe40000010010 */
[----:B------:R-:W-:Y:S01]  /*0680*/  FFMA.FTZ R0, R5, R0, R5 ;  /* 0x0000000005007223 */ /* 0x000fe20000010005 */
[----:B------:R-:W-:Y:S01]  /*0690*/  IADD3 R5, R15, -R4, RZ ;  /* 0x800000040f057210 */ /* 0x000fe20007ffe0ff */
[----:B------:R-:W-:Y:S01]  /*06a0*/  FFMA.FTZ R24, R24, R13, -1 ;  /* 0xbf80000018187423 */ /* 0x000fe2000001000d */
[----:B------:R-:W-:Y:S01]  /*06b0*/  I2F R4, R4 ;  /* 0x0000000400047306 */ /* 0x000fe20000201400 */
[----:B------:R-:W-:-:S02]  /*06c0*/  FFMA.FTZ R16, R25, R16, -0.25000196695327758789 ;  /* 0xbe80004219107423 */ /* 0x000fc40000010010 */
[----:B------:R-:W-:Y:S02]  /*06d0*/  FADD.FTZ R5, R5, R24 ;  /* 0x0000001805057221 */ /* 0x000fe40000010000 */
[----:B------:R-:W-:Y:S02]  /*06e0*/  FFMA.FTZ R16, R25, R16, 0.33333510160446166992 ;  /* 0x3eaaaae619107423 */ /* 0x000fe40000010010 */
[----:B------:R-:W-:Y:S02]  /*06f0*/  FFMA.FTZ R24, R5, -R14, 0.10546888411045074463 ;  /* 0x3dd8001205187423 */ /* 0x000fe4000001080e */
[----:B------:R-:W-:Y:S02]  /*0700*/  FFMA.FTZ R16, R25, R16, -0.5 ;  /* 0xbf00000019107423 */ /* 0x000fe40000010010 */
[----:B------:R-:W-:Y:S02]  /*0710*/  FFMA.FTZ R24, R5, R24, -0.13229703903198242188 ;  /* 0xbe0778e005187423 */ /* 0x000fe40000010018 */
[----:B------:R-:W-:-:S02]  /*0720*/  FMUL.FTZ R16, R25, R16 ;  /* 0x0000001019107220 */ /* 0x000fc40000410000 */
[----:B------:R-:W-:Y:S02]  /*0730*/  FFMA.FTZ R24, R5, R24, 0.14491446316242218018 ;  /* 0x3e14647505187423 */ /* 0x000fe40000010018 */
[----:B------:R-:W-:Y:S01]  /*0740*/  FFMA.FTZ R18, R25, R16, R25 ;  /* 0x0000001019127223 */ /* 0x000fe20000010019 */
[--C-:B---3--:R-:W-:Y:S01]  /*0750*/  PRMT R16, RZ, 0x5410, R2.reuse ;  /* 0x00005410ff107816 */ /* 0x108fe20000000002 */
[----:B------:R-:W-:Y:S01]  /*0760*/  FFMA.FTZ R24, R5, R24, -0.16641564667224884033 ;  /* 0xbe2a68dd05187423 */ /* 0x000fe20000010018 */
[----:B------:R-:W-:Y:S01]  /*0770*/  PRMT R2, RZ, 0x7610, R2 ;  /* 0x00007610ff027816 */ /* 0x000fe20000000002 */
[----:B------:R-:W2:Y:S01]  /*0780*/  I2F R25, R26 ;  /* 0x0000001a00197306 */ /* 0x000ea20000201400 */
[----:B0-----:R-:W-:Y:S02]  /*0790*/  FMUL.FTZ R29, R23, 1.1920928955078125e-07 ;  /* 0x34000000171d7820 */ /* 0x001fe40000410000 */
[----:B------:R-:W-:Y:S02]  /*07a0*/  FFMA.FTZ R28, R16, R16, 1 ;  /* 0x3f800000101c7423 */ /* 0x000fe40000010010 */
[----:B------:R-:W-:-:S02]  /*07b0*/  FFMA.FTZ R24, R5, R24, 0.19988867640495300293 ;  /* 0x3e4caf9e05187423 */ /* 0x000fc40000010018 */
[----:B------:R-:W-:Y:S01]  /*07c0*/  FFMA.FTZ R0, R29, 0.69314718246459960938, R0 ;  /* 0x3f3172181d007823 */ /* 0x000fe20000010000 */
[----:B------:R-:W0:Y:S01]  /*07d0*/  MUFU.RSQ R17, R28 ;  /* 0x0000001c00117308 */ /* 0x000e220000001400 */
[----:B------:R-:W-:Y:S02]  /*07e0*/  FFMA.FTZ R24, R5, R24, -0.25000196695327758789 ;  /* 0xbe80004205187423 */ /* 0x000fe40000010018 */
[----:B-1----:R-:W-:Y:S02]  /*07f0*/  FMUL.FTZ R29, R27, 1.1920928955078125e-07 ;  /* 0x340000001b1d7820 */ /* 0x002fe40000410000 */
[----:B------:R-:W-:Y:S02]  /*0800*/  FFMA.FTZ R24, R5, R24, 0.33333510160446166992 ;  /* 0x3eaaaae605187423 */ /* 0x000fe40000010018 */
[----:B------:R-:W-:Y:S02]  /*0810*/  FFMA.FTZ R18, R29, 0.69314718246459960938, R18 ;  /* 0x3f3172181d127823 */ /* 0x000fe40000010012 */
[----:B------:R-:W-:-:S02]  /*0820*/  FFMA.FTZ R24, R5, R24, -0.5 ;  /* 0xbf00000005187423 */ /* 0x000fc40000010018 */
[----:B--2---:R-:W-:Y:S02]  /*0830*/  FMUL.FTZ R25, R25, 1.1920928955078125e-07 ;  /* 0x3400000019197820 */ /* 0x004fe40000410000 */
[----:B------:R-:W-:Y:S02]  /*0840*/  FMUL.FTZ R24, R5, R24 ;  /* 0x0000001805187220 */ /* 0x000fe40000410000 */
[----:B------:R-:W-:Y:S02]  /*0850*/  FFMA.FTZ R26, R25, 0.69314718246459960938, R22 ;  /* 0x3f317218191a7823 */ /* 0x000fe40000010016 */
[----:B0-----:R-:W-:Y:S02]  /*0860*/  FFMA.FTZ R17, R28, R17, 1 ;  /* 0x3f8000001c117423 */ /* 0x001fe40000010011 */
[----:B------:R-:W-:Y:S02]  /*0870*/  FFMA.FTZ R5, R5, R24, R5 ;  /* 0x0000001805057223 */ /* 0x000fe40000010005 */
[----:B------:R-:W-:-:S02]  /*0880*/  FFMA.FTZ R24, R2, R2, 1 ;  /* 0x3f80000002187423 */ /* 0x000fc40000010002 */
[----:B------:R-:W0:Y:S08]  /*0890*/  MUFU.RCP R17, R17 ;  /* 0x0000001100117308 */ /* 0x000e300000001000 */
[----:B------:R1:W2:Y:S01]  /*08a0*/  MUFU.RSQ R23, R24 ;  /* 0x0000001800177308 */ /* 0x0002a20000001400 */
[----:B------:R-:W-:Y:S05]  /*08b0*/  @!P4 BRA `(.L_x_660) ;  /* 0x000000500000c947 */ /* 0x000fea0003800000 */
[----:B------:R-:W-:-:S13]  /*08c0*/  ISETP.GE.AND P4, PT, R19, -0x407fffff, PT ;  /* 0xbf8000011300780c */ /* 0x000fda0003f86270 */
[----:B------:R-:W-:-:S05]  /*08d0*/  @P4 MOV R22, 0x7f800000 ;  /* 0x7f80000000164802 */ /* 0x000fca0000000f00 */
[C---:B------:R-:W-:Y:S01]  /*08e0*/  @P4 FFMA.FTZ R26, R19.reuse, R22, +INF ;  /* 0x7f800000131a4423 */ /* 0x040fe20000010016 */
[----:B------:R-:W-:-:S04]  /*08f0*/  FSETP.NEU.FTZ.AND P4, PT, R19, RZ, PT ;  /* 0x000000ff1300720b */ /* 0x000fc80003f9d000 */
[----:B------:R-:W-:-:S04]  /*0900*/  FSEL R26, R26, -RZ, P4 ;  /* 0x800000ff1a1a7208 */ /* 0x000fc80002000000 */
.L_x_660:
[----:B------:R-:W-:Y:S05]  /*0910*/  BSYNC B0 ;  /* 0x0000000000007941 */ /* 0x000fea0003800000 */
.L_x_659:
[----:B------:R-:W-:Y:S01]  /*0920*/  PRMT R19, RZ, 0x5410, R3 ;  /* 0x00005410ff137816 */ /* 0x000fe20000000003 */
[----:B------:R-:W-:Y:S01]  /*0930*/  @P3 FADD.FTZ R26, R26, 0.69314718246459960938 ;  /* 0x3f3172181a1a3421 */ /* 0x000fe20000010000 */
[----:B------:R-:W-:Y:S01]  /*0940*/  ISETP.GE.U32.AND P5, PT, R20, 0x7f800000, PT ;  /* 0x7f8000001400780c */ /* 0x000fe20003fa6070 */
[----:B------:R-:W-:Y:S01]  /*0950*/  BSSY B0, `(.L_x_661) ;  /* 0x000000c000007945 */ /* 0x000fe20003800000 */
[----:B--2---:R-:W-:Y:S01]  /*0960*/  FFMA.FTZ R27, R24, R23, 1 ;  /* 0x3f800000181b7423 */ /* 0x004fe20000010017 */
[----:B------:R-:W-:Y:S01]  /*0970*/  FSETP.GTU.FTZ.AND P4, PT, |R21|, +INF , PT ;  /* 0x7f8000001500780b */ /* 0x000fe20003f9c200 */
[----:B------:R-:W-:Y:S01]  /*0980*/  FFMA.FTZ R25, R19, R19, 1 ;  /* 0x3f80000013197423 */ /* 0x000fe20000010013 */
[----:B------:R-:W-:-:S03]  /*0990*/  LOP3.LUT R23, R26, 0x80000000, R21, 0xb8, !PT ;  /* 0x800000001a177812 */ /* 0x000fc600078eb815 */
[----:B------:R2:W3:Y:S05]  /*09a0*/  MUFU.RSQ R22, R25 ;  /* 0x0000001900167308 */ /* 0x0004ea0000001400 */
[----:B------:R-:W-:Y:S05]  /*09b0*/  @!P5 BRA `(.L_x_662) ;  /* 0x000000500000d947 */ /* 0x000fea0003800000 */
[----:B------:R-:W-:-:S13]  /*09c0*/  ISETP.GE.AND P3, PT, R20, -0x407fffff, PT ;  /* 0xbf8000011400780c */ /* 0x000fda0003f66270 */
[----:B------:R-:W-:-:S05]  /*09d0*/  @P3 MOV R21, 0x7f800000 ;  /* 0x7f80000000153802 */ /* 0x000fca0000000f00 */
[C---:B------:R-:W-:Y:S01]  /*09e0*/  @P3 FFMA.FTZ R0, R20.reuse, R21, +INF ;  /* 0x7f80000014003423 */ /* 0x040fe20000010015 */
[----:B------:R-:W-:-:S04]  /*09f0*/  FSETP.NEU.FTZ.AND P3, PT, R20, RZ, PT ;  /* 0x000000ff1400720b */ /* 0x000fc80003f7d000 */
[----:B------:R-:W-:-:S04]  /*0a00*/  FSEL R0, R0, -RZ, P3 ;  /* 0x800000ff00007208 */ /* 0x000fc80001800000 */
.L_x_662:
[----:B------:R-:W-:Y:S05]  /*0a10*/  BSYNC B0 ;  /* 0x0000000000007941 */ /* 0x000fea0003800000 */
.L_x_661:
[----:B------:R-:W-:Y:S01]  /*0a20*/  PRMT R3, RZ, 0x7610, R3 ;  /* 0x00007610ff037816 */ /* 0x000fe20000000003 */
[----:B---3--:R-:W-:Y:S01]  /*0a30*/  FFMA.FTZ R22, R25, R22, 1 ;  /* 0x3f80000019167423 */ /* 0x008fe20000010016 */
[----:B------:R-:W-:Y:S01]  /*0a40*/  FSEL R20, R23, R26, !P4 ;  /* 0x0000001a17147208 */ /* 0x000fe20006000000 */
[----:B------:R-:W3:Y:S01]  /*0a50*/  MUFU.RCP R21, R27 ;  /* 0x0000001b00157308 */ /* 0x000ee20000001000 */
[----:B------:R-:W-:Y:S01]  /*0a60*/  ISETP.GE.U32.AND P6, PT, R12, 0x7f800000, PT ;  /* 0x7f8000000c00780c */ /* 0x000fe20003fc6070 */
[----:B------:R-:W-:Y:S01]  /*0a70*/  FFMA.FTZ R23, R3, R3, 1 ;  /* 0x3f80000003177423 */ /* 0x000fe20000010003 */
[----:B------:R-:W-:Y:S01]  /*0a80*/  FSETP.GTU.FTZ.AND P4, PT, |R8|, +INF , PT ;  /* 0x7f8000000800780b */ /* 0x000fe20003f9c200 */
[----:B------:R-:W-:Y:S01]  /*0a90*/  @P2 FADD.FTZ R0, R0, 0.69314718246459960938 ;  /* 0x3f31721800002421 */ /* 0x000fe20000010000 */
[----:B------:R-:W-:Y:S01]  /*0aa0*/  BSSY B0, `(.L_x_663) ;  /* 0x0000014000007945 */ /* 0x000fe20003800000 */
[----:B------:R-:W-:Y:S01]  /*0ab0*/  FMUL.FTZ R4, R4, 1.1920928955078125e-07 ;  /* 0x3400000004047820 */ /* 0x000fe20000410000 */
[----:B------:R-:W-:Y:S01]  /*0ac0*/  FSETP.GT.FTZ.AND P3, PT, |R16|, 8388608, PT ;  /* 0x4b0000001000780b */ /* 0x000fe20003f74200 */
[----:B-1----:R1:W4:Y:S01]  /*0ad0*/  MUFU.RSQ R24, R23 ;  /* 0x0000001700187308 */ /* 0x0023220000001400 */
[----:B--2---:R-:W-:Y:S01]  /*0ae0*/  LOP3.LUT R25, R0, 0x80000000, R8, 0xb8, !PT ;  /* 0x8000000000197812 */ /* 0x004fe200078eb808 */
[----:B------:R-:W-:Y:S01]  /*0af0*/  FFMA.FTZ R8, R4, 0.69314718246459960938, R5 ;  /* 0x3f31721804087823 */ /* 0x000fe20000010005 */
[----:B------:R-:W-:Y:S01]  /*0b00*/  FSETP.GT.FTZ.AND P2, PT, |R2|, 8388608, PT ;  /* 0x4b0000000200780b */ /* 0x000fe20003f54200 */
[----:B------:R-:W-:Y:S01]  /*0b10*/  FADD.FTZ R4, |R16|, -RZ ;  /* 0x800000ff10047221 */ /* 0x000fe20000010200 */
[----:B------:R-:W-:Y:S01]  /*0b20*/  FSEL R5, R25, R0, !P4 ;  /* 0x0000000019057208 */ /* 0x000fe20006000000 */
[----:B------:R-:W-:Y:S01]  /*0b30*/  FADD.FTZ R0, |R2|, -RZ ;  /* 0x800000ff02007221 */ /* 0x000fe20000010200 */
[----:B------:R-:W-:Y:S01]  /*0b40*/  ISETP.GE.U32.AND P5, PT, R15, 0x7f800000, PT ;  /* 0x7f8000000f00780c */ /* 0x000fe20003fa6070 */
[----:B------:R-:W2:Y:S01]  /*0b50*/  MUFU.RCP R22, R22 ;  /* 0x0000001600167308 */ /* 0x000ea20000001000 */
[----:B0-----:R-:W-:-:S02]  /*0b60*/  FMUL.FTZ R17, |R16|, R17 ;  /* 0x0000001110117220 */ /* 0x001fc40000410200 */
[----:B---3--:R-:W-:Y:S01]  /*0b70*/  FMUL.FTZ R21, |R2|, R21 ;  /* 0x0000001502157220 */ /* 0x008fe20000410200 */
[----:B------:R-:W-:Y:S05]  /*0b80*/  @!P6 BRA `(.L_x_664) ;  /* 0x000000500000e947 */ /* 0x000fea0003800000 */
[----:B-1----:R-:W-:-:S13]  /*0b90*/  ISETP.GE.AND P4, PT, R12, -0x407fffff, PT ;  /* 0xbf8000010c00780c */ /* 0x002fda0003f86270 */
[----:B------:R-:W-:-:S05]  /*0ba0*/  @P4 MOV R25, 0x7f800000 ;  /* 0x7f80000000194802 */ /* 0x000fca0000000f00 */
[C---:B------:R-:W-:Y:S01]  /*0bb0*/  @P4 FFMA.FTZ R18, R12.reuse, R25, +INF ;  /* 0x7f8000000c124423 */ /* 0x040fe20000010019 */
[----:B------:R-:W-:-:S04]  /*0bc0*/  FSETP.NEU.FTZ.AND P4, PT, R12, RZ, PT ;  /* 0x000000ff0c00720b */ /* 0x000fc80003f9d000 */
[----:B------:R-:W-:-:S04]  /*0bd0*/  FSEL R18, R18, -RZ, P4 ;  /* 0x800000ff12127208 */ /* 0x000fc80002000000 */
.L_x_664:
[----:B-1----:R-:W-:Y:S05]  /*0be0*/  BSYNC B0 ;  /* 0x0000000000007941 */ /* 0x002fea0003800000 */
.L_x_663:
[----:B------:R-:W-:Y:S01]  /*0bf0*/  BSSY B0, `(.L_x_665) ;  /* 0x0000007000007945 */ /* 0x000fe20003800000 */
[----:B------:R-:W-:Y:S05]  /*0c00*/  @!P5 BRA `(.L_x_666) ;  /* 0x000000500000d947 */ /* 0x000fea0003800000 */
[C---:B------:R-:W-:Y:S02]  /*0c10*/  ISETP.GE.AND P4, PT, R15.reuse, -0x407fffff, PT ;  /* 0xbf8000010f00780c */ /* 0x040fe40003f86270 */
[----:B------:R-:W-:-:S11]  /*0c20*/  FSETP.NEU.FTZ.AND P5, PT, R15, RZ, PT ;  /* 0x000000ff0f00720b */ /* 0x000fd60003fbd000 */
[----:B------:R-:W-:-:S05]  /*0c30*/  @P4 MOV R12, 0x7f800000 ;  /* 0x7f800000000c4802 */ /* 0x000fca0000000f00 */
[----:B------:R-:W-:-:S05]  /*0c40*/  @P4 FFMA.FTZ R8, R15, R12, +INF ;  /* 0x7f8000000f084423 */ /* 0x000fca000001000c */
[----:B------:R-:W-:Y:S02]  /*0c50*/  FSEL R8, R8, -RZ, P5 ;  /* 0x800000ff08087208 */ /* 0x000fe40002800000 */
.L_x_666:
[----:B------:R-:W-:Y:S05]  /*0c60*/  BSYNC B0 ;  /* 0x0000000000007941 */ /* 0x000fea0003800000 */
.L_x_665:
[----:B------:R-:W-:Y:S01]  /*0c70*/  FSETP.GT.FTZ.AND P4, PT, |R19|, 8388608, PT ;  /* 0x4b0000001300780b */ /* 0x000fe20003f94200 */
[----:B------:R-:W-:Y:S01]  /*0c80*/  @!P2 FFMA.FTZ R0, |R2|, R21, |R2| ;  /* 0x000000150200a223 */ /* 0x000fe20000010602 */
[----:B------:R-:W-:Y:S01]  /*0c90*/  MOV R21, R18 ;  /* 0x0000001200157202 */ /* 0x000fe20000000f00 */
[----:B----4-:R-:W-:Y:S01]  /*0ca0*/  FFMA.FTZ R23, R23, R24, 1 ;  /* 0x3f80000017177423 */ /* 0x010fe20000010018 */
[----:B------:R-:W-:Y:S01]  /*0cb0*/  MOV R24, R8 ;  /* 0x0000000800187202 */ /* 0x000fe20000000f00 */
[----:B------:R-:W-:Y:S01]  /*0cc0*/  @!P3 FFMA.FTZ R4, |R16|, R17, |R16| ;  /* 0x000000111004b223 */ /* 0x000fe20000010610 */
[----:B------:R-:W-:Y:S01]  /*0cd0*/  FSETP.GTU.FTZ.AND P5, PT, |R10|, +INF , PT ;  /* 0x7f8000000a00780b */ /* 0x000fe20003fbc200 */
[----:B------:R-:W-:Y:S01]  /*0ce0*/  FADD.FTZ.RZ R15, R0, 1 ;  /* 0x3f800000000f7421 */ /* 0x000fe2000001c000 */
[----:B------:R-:W-:Y:S01]  /*0cf0*/  FSETP.GTU.FTZ.AND P6, PT, |R11|, +INF , PT ;  /* 0x7f8000000b00780b */ /* 0x000fe20003fdc200 */
[----:B------:R-:W-:Y:S01]  /*0d00*/  FADD.FTZ.RZ R12, R4, 1 ;  /* 0x3f800000040c7421 */ /* 0x000fe2000001c000 */
[----:B------:R-:W0:Y:S01]  /*0d10*/  MUFU.RCP R18, R23 ;  /* 0x0000001700127308 */ /* 0x000e220000001000 */
[----:B------:R-:W-:Y:S01]  /*0d20*/  @P1 FADD.FTZ R21, R21, 0.69314718246459960938 ;  /* 0x3f31721815151421 */ /* 0x000fe20000010000 */
[----:B------:R-:W-:Y:S01]  /*0d30*/  IADD3 R15, R15, -0x3f400000, RZ ;  /* 0xc0c000000f0f7810 */ /* 0x000fe20007ffe0ff */
[----:B------:R-:W-:Y:S01]  /*0d40*/  @P0 FADD.FTZ R24, R24, 0.69314718246459960938 ;  /* 0x3f31721818180421 */ /* 0x000fe20000010000 */
[----:B------:R-:W-:Y:S01]  /*0d50*/  IADD3 R17, R12, -0x3f400000, RZ ;  /* 0xc0c000000c117810 */ /* 0x000fe20007ffe0ff */
[----:B--2---:R-:W-:Y:S01]  /*0d60*/  FMUL.FTZ R22, |R19|, R22 ;  /* 0x0000001613167220 */ /* 0x004fe20000410200 */
[----:B------:R-:W-:Y:S01]  /*0d70*/  LOP3.LUT R12, R21, 0x80000000, R10, 0xb8, !PT ;  /* 0x80000000150c7812 */ /* 0x000fe200078eb80a */
[C---:B------:R-:W-:Y:S01]  /*0d80*/  FADD.FTZ R8, |R19|.reuse, -RZ ;  /* 0x800000ff13087221 */ /* 0x040fe20000010200 */
[----:B------:R-:W-:Y:S01]  /*0d90*/  LOP3.LUT R11, R24, 0x80000000, R11, 0xb8, !PT ;  /* 0x80000000180b7812 */ /* 0x000fe200078eb80b */
[----:B------:R-:W-:Y:S01]  /*0da0*/  @!P4 FFMA.FTZ R8, |R19|, R22, |R19| ;  /* 0x000000161308c223 */ /* 0x000fe20000010613 */
[----:B------:R-:W-:Y:S01]  /*0db0*/  LOP3.LUT R27, R15, 0xff800000, RZ, 0xc0, !PT ;  /* 0xff8000000f1b7812 */ /* 0x000fe200078ec0ff */
[----:B------:R-:W-:Y:S01]  /*0dc0*/  BSSY B0, `(.L_x_667) ;  /* 0x0000053000007945 */ /* 0x000fe20003800000 */
[----:B------:R-:W-:Y:S01]  /*0dd0*/  FSEL R12, R12, R21, !P5 ;  /* 0x000000150c0c7208 */ /* 0x000fe20006800000 */
[----:B------:R-:W-:Y:S01]  /*0de0*/  FADD.FTZ.RZ R21, R8, 1 ;  /* 0x3f80000008157421 */ /* 0x000fe2000001c000 */
[----:B------:R-:W-:-:S02]  /*0df0*/  FSEL R11, R11, R24, !P6 ;  /* 0x000000180b0b7208 */ /* 0x000fc40007000000 */
[----:B------:R-:W-:Y:S01]  /*0e00*/  IADD3 R24, -R27, 0x40800000, RZ ;  /* 0x408000001b187810 */ /* 0x000fe20007ffe1ff */
[----:B0-----:R-:W-:Y:S01]  /*0e10*/  FMUL.FTZ R26, |R3|, R18 ;  /* 0x00000012031a7220 */ /* 0x001fe20000410200 */
[----:B------:R-:W-:Y:S02]  /*0e20*/  LOP3.LUT R17, R17, 0xff800000, RZ, 0xc0, !PT ;  /* 0xff80000011117812 */ /* 0x000fe400078ec0ff */
[----:B------:R-:W-:Y:S01]  /*0e30*/  IADD3 R21, R21, -0x3f400000, RZ ;  /* 0xc0c0000015157810 */ /* 0x000fe20007ffe0ff */
[----:B------:R-:W-:Y:S01]  /*0e40*/  FFMA.FTZ R15, R24, R13, -1 ;  /* 0xbf800000180f7423 */ /* 0x000fe2000001000d */
[----:B------:R-:W-:Y:S02]  /*0e50*/  IADD3 R22, R0, -R27, RZ ;  /* 0x8000001b00167210 */ /* 0x000fe40007ffe0ff */
[----:B------:R-:W-:Y:S01]  /*0e60*/  FSETP.GT.FTZ.AND P0, PT, |R3|, 8388608, PT ;  /* 0x4b0000000300780b */ /* 0x000fe20003f14200 */
[----:B------:R-:W-:Y:S01]  /*0e70*/  I2F R27, R27 ;  /* 0x0000001b001b7306 */ /* 0x000fe20000201400 */
[----:B------:R-:W-:Y:S01]  /*0e80*/  IADD3 R10, -R17, 0x40800000, RZ ;  /* 0x40800000110a7810 */ /* 0x000fe20007ffe1ff */
[----:B------:R-:W-:Y:S01]  /*0e90*/  FADD.FTZ R22, R22, R15 ;  /* 0x0000000f16167221 */ /* 0x000fe20000010000 */
[----:B------:R-:W-:-:S02]  /*0ea0*/  LOP3.LUT R21, R21, 0xff800000, RZ, 0xc0, !PT ;  /* 0xff80000015157812 */ /* 0x000fc400078ec0ff */
[----:B------:R-:W-:Y:S01]  /*0eb0*/  IADD3 R29, R4, -R17, RZ ;  /* 0x80000011041d7210 */ /* 0x000fe20007ffe0ff */
[----:B------:R-:W-:Y:S01]  /*0ec0*/  FFMA.FTZ R10, R10, R13, -1 ;  /* 0xbf8000000a0a7423 */ /* 0x000fe2000001000d */
[----:B------:R-:W-:Y:S01]  /*0ed0*/  IADD3 R18, -R21, 0x40800000, RZ ;  /* 0x4080000015127810 */ /* 0x000fe20007ffe1ff */
[----:B------:R-:W-:Y:S01]  /*0ee0*/  FFMA.FTZ R15, R22, -R14, 0.10546888411045074463 ;  /* 0x3dd80012160f7423 */ /* 0x000fe2000001080e */
[----:B------:R-:W-:Y:S01]  /*0ef0*/  IADD3 R24, R8, -R21, RZ ;  /* 0x8000001508187210 */ /* 0x000fe20007ffe0ff */
[----:B------:R-:W-:Y:S01]  /*0f00*/  FADD.FTZ R29, R29, R10 ;  /* 0x0000000a1d1d7221 */ /* 0x000fe20000010000 */
[----:B------:R-:W0:Y:S01]  /*0f10*/  I2F R17, R17 ;  /* 0x0000001100117306 */ /* 0x000e220000201400 */
[----:B------:R-:W-:Y:S01]  /*0f20*/  FADD.FTZ R10, |R3|, -RZ ;  /* 0x800000ff030a7221 */ /* 0x000fe20000010200 */
[----:B------:R-:W-:Y:S01]  /*0f30*/  ISETP.GE.U32.AND P1, PT, R4, 0x7f800000, PT ;  /* 0x7f8000000400780c */ /* 0x000fe20003f26070 */
[----:B------:R-:W-:Y:S02]  /*0f40*/  FFMA.FTZ R25, R18, R13, -1 ;  /* 0xbf80000012197423 */ /* 0x000fe4000001000d */
[----:B------:R-:W-:-:S02]  /*0f50*/  FFMA.FTZ R23, R22, R15, -0.13229703903198242188 ;  /* 0xbe0778e016177423 */ /* 0x000fc4000001000f */
[----:B------:R-:W-:Y:S01]  /*0f60*/  @!P0 FFMA.FTZ R10, |R3|, R26, |R3| ;  /* 0x0000001a030a8223 */ /* 0x000fe20000010603 */
[----:B------:R-:W1:Y:S01]  /*0f70*/  I2F R21, R21 ;  /* 0x0000001500157306 */ /* 0x000e620000201400 */
[----:B------:R-:W-:Y:S02]  /*0f80*/  FADD.FTZ R15, R24, R25 ;  /* 0x00000019180f7221 */ /* 0x000fe40000010000 */
[----:B------:R-:W-:Y:S02]  /*0f90*/  FFMA.FTZ R23, R22, R23, 0.14491446316242218018 ;  /* 0x3e14647516177423 */ /* 0x000fe40000010017 */
[----:B------:R-:W-:Y:S02]  /*0fa0*/  FADD.FTZ.RZ R24, R10, 1 ;  /* 0x3f8000000a187421 */ /* 0x000fe4000001c000 */
[----:B------:R-:W-:Y:S02]  /*0fb0*/  FFMA.FTZ R23, R22, R23, -0.16641564667224884033 ;  /* 0xbe2a68dd16177423 */ /* 0x000fe40000010017 */
[----:B------:R-:W-:Y:S01]  /*0fc0*/  FFMA.FTZ R18, R29, -R14, 0.10546888411045074463 ;  /* 0x3dd800121d127423 */ /* 0x000fe2000001080e */
[----:B------:R-:W-:Y:S01]  /*0fd0*/  IADD3 R24, R24, -0x3f400000, RZ ;  /* 0xc0c0000018187810 */ /* 0x000fe20007ffe0ff */
[----:B------:R-:W-:-:S02]  /*0fe0*/  FFMA.FTZ R25, R22, R23, 0.19988867640495300293 ;  /* 0x3e4caf9e16197423 */ /* 0x000fc40000010017 */
[C---:B------:R-:W-:Y:S01]  /*0ff0*/  FFMA.FTZ R18, R29.reuse, R18, -0.13229703903198242188 ;  /* 0xbe0778e01d127423 */ /* 0x040fe20000010012 */
[----:B------:R-:W-:Y:S01]  /*1000*/  LOP3.LUT R23, R24, 0xff800000, RZ, 0xc0, !PT ;  /* 0xff80000018177812 */ /* 0x000fe200078ec0ff */
[C---:B------:R-:W-:Y:S02]  /*1010*/  FFMA.FTZ R25, R22.reuse, R25, -0.25000196695327758789 ;  /* 0xbe80004216197423 */ /* 0x040fe40000010019 */
[----:B------:R-:W-:Y:S01]  /*1020*/  FFMA.FTZ R18, R29, R18, 0.14491446316242218018 ;  /* 0x3e1464751d127423 */ /* 0x000fe20000010012 */
[----:B------:R-:W-:Y:S01]  /*1030*/  IADD3 R26, -R23, 0x40800000, RZ ;  /* 0x40800000171a7810 */ /* 0x000fe20007ffe1ff */
[----:B------:R-:W-:Y:S02]  /*1040*/  FFMA.FTZ R24, R22, R25, 0.33333510160446166992 ;  /* 0x3eaaaae616187423 */ /* 0x000fe40000010019 */
[----:B------:R-:W-:Y:S02]  /*1050*/  FFMA.FTZ R18, R29, R18, -0.16641564667224884033 ;  /* 0xbe2a68dd1d127423 */ /* 0x000fe40000010012 */
[----:B------:R-:W-:-:S02]  /*1060*/  FFMA.FTZ R25, R26, R13, -1 ;  /* 0xbf8000001a197423 */ /* 0x000fc4000001000d */
[----:B------:R-:W-:Y:S01]  /*1070*/  FFMA.FTZ R13, R22, R24, -0.5 ;  /* 0xbf000000160d7423 */ /* 0x000fe20000010018 */
[----:B------:R-:W-:Y:S01]  /*1080*/  IADD3 R24, R10, -R23, RZ ;  /* 0x800000170a187210 */ /* 0x000fe20007ffe0ff */
[----:B------:R-:W-:Y:S01]  /*1090*/  FFMA.FTZ R18, R29, R18, 0.19988867640495300293 ;  /* 0x3e4caf9e1d127423 */ /* 0x000fe20000010012 */
[----:B------:R-:W2:Y:S01]  /*10a0*/  I2F R23, R23 ;  /* 0x0000001700177306 */ /* 0x000ea20000201400 */
[----:B------:R-:W-:Y:S02]  /*10b0*/  FMUL.FTZ R13, R22, R13 ;  /* 0x0000000d160d7220 */ /* 0x000fe40000410000 */
[----:B------:R-:W-:Y:S02]  /*10c0*/  FADD.FTZ R25, R24, R25 ;  /* 0x0000001918197221 */ /* 0x000fe40000010000 */
[----:B------:R-:W-:Y:S02]  /*10d0*/  FFMA.FTZ R13, R22, R13, R22 ;  /* 0x0000000d160d7223 */ /* 0x000fe40000010016 */
[----:B------:R-:W-:-:S02]  /*10e0*/  FFMA.FTZ R22, R15, -R14, 0.10546888411045074463 ;  /* 0x3dd800120f167423 */ /* 0x000fc4000001080e */
[----:B------:R-:W-:Y:S02]  /*10f0*/  FFMA.FTZ R14, R25, -R14, 0.10546888411045074463 ;  /* 0x3dd80012190e7423 */ /* 0x000fe4000001080e */
[----:B------:R-:W-:Y:S02]  /*1100*/  FFMA.FTZ R22, R15, R22, -0.13229703903198242188 ;  /* 0xbe0778e00f167423 */ /* 0x000fe40000010016 */
[----:B------:R-:W-:Y:S02]  /*1110*/  FFMA.FTZ R14, R25, R14, -0.13229703903198242188 ;  /* 0xbe0778e0190e7423 */ /* 0x000fe4000001000e */
[----:B------:R-:W-:Y:S02]  /*1120*/  FFMA.FTZ R22, R15, R22, 0.14491446316242218018 ;  /* 0x3e1464750f167423 */ /* 0x000fe40000010016 */
[----:B------:R-:W-:Y:S02]  /*1130*/  FFMA.FTZ R14, R25, R14, 0.14491446316242218018 ;  /* 0x3e146475190e7423 */ /* 0x000fe4000001000e */
[----:B------:R-:W-:-:S02]  /*1140*/  FFMA.FTZ R22, R15, R22, -0.16641564667224884033 ;  /* 0xbe2a68dd0f167423 */ /* 0x000fc40000010016 */
[----:B------:R-:W-:Y:S02]  /*1150*/  FFMA.FTZ R14, R25, R14, -0.16641564667224884033 ;  /* 0xbe2a68dd190e7423 */ /* 0x000fe4000001000e */
[----:B------:R-:W-:Y:S02]  /*1160*/  FFMA.FTZ R18, R29, R18, -0.25000196695327758789 ;  /* 0xbe8000421d127423 */ /* 0x000fe40000010012 */
[----:B------:R-:W-:Y:S02]  /*1170*/  FFMA.FTZ R22, R15, R22, 0.19988867640495300293 ;  /* 0x3e4caf9e0f167423 */ /* 0x000fe40000010016 */
[----:B------:R-:W-:Y:S02]  /*1180*/  FFMA.FTZ R14, R25, R14, 0.19988867640495300293 ;  /* 0x3e4caf9e190e7423 */ /* 0x000fe4000001000e */
[----:B------:R-:W-:Y:S02]  /*1190*/  FFMA.FTZ R18, R29, R18, 0.33333510160446166992 ;  /* 0x3eaaaae61d127423 */ /* 0x000fe40000010012 */
[----:B------:R-:W-:-:S02]  /*11a0*/  FFMA.FTZ R22, R15, R22, -0.25000196695327758789 ;  /* 0xbe8000420f167423 */ /* 0x000fc40000010016 */
[----:B------:R-:W-:Y:S02]  /*11b0*/  FFMA.FTZ R14, R25, R14, -0.25000196695327758789 ;  /* 0xbe800042190e7423 */ /* 0x000fe4000001000e */
[----:B------:R-:W-:Y:S02]  /*11c0*/  FFMA.FTZ R18, R29, R18, -0.5 ;  /* 0xbf0000001d127423 */ /* 0x000fe40000010012 */
[----:B------:R-:W-:Y:S02]  /*11d0*/  FFMA.FTZ R22, R15, R22, 0.33333510160446166992 ;  /* 0x3eaaaae60f167423 */ /* 0x000fe40000010016 */
[----:B------:R-:W-:Y:S02]  /*11e0*/  FFMA.FTZ R14, R25, R14, 0.33333510160446166992 ;  /* 0x3eaaaae6190e7423 */ /* 0x000fe4000001000e */
[----:B------:R-:W-:Y:S02]  /*11f0*/  FMUL.FTZ R18, R29, R18 ;  /* 0x000000121d127220 */ /* 0x000fe40000410000 */
[----:B------:R-:W-:-:S02]  /*1200*/  FFMA.FTZ R22, R15, R22, -0.5 ;  /* 0xbf0000000f167423 */ /* 0x000fc40000010016 */
[----:B------:R-:W-:Y:S02]  /*1210*/  FFMA.FTZ R14, R25, R14, -0.5 ;  /* 0xbf000000190e7423 */ /* 0x000fe4000001000e */
[----:B------:R-:W-:Y:S02]  /*1220*/  FFMA.FTZ R18, R29, R18, R29 ;  /* 0x000000121d127223 */ /* 0x000fe4000001001d */
[----:B------:R-:W-:Y:S02]  /*1230*/  FMUL.FTZ R22, R15, R22 ;  /* 0x000000160f167220 */ /* 0x000fe40000410000 */
[----:B------:R-:W-:Y:S02]  /*1240*/  FMUL.FTZ R14, R25, R14 ;  /* 0x0000000e190e7220 */ /* 0x000fe40000410000 */
[----:B0-----:R-:W-:Y:S02]  /*1250*/  FMUL.FTZ R29, R17, 1.1920928955078125e-07 ;  /* 0x34000000111d7820 */ /* 0x001fe40000410000 */
[----:B------:R-:W-:-:S02]  /*1260*/  FFMA.FTZ R17, R15, R22, R15 ;  /* 0x000000160f117223 */ /* 0x000fc4000001000f */
[----:B------:R-:W-:Y:S02]  /*1270*/  FFMA.FTZ R25, R25, R14, R25 ;  /* 0x0000000e19197223 */ /* 0x000fe40000010019 */
[----:B------:R-:W-:Y:S01]  /*1280*/  FFMA.FTZ R18, R29, 0.69314718246459960938, R18 ;  /* 0x3f3172181d127823 */ /* 0x000fe20000010012 */
[----:B------:R-:W-:Y:S05]  /*1290*/  @!P1 BRA `(.L_x_668) ;  /* 0x0000005000009947 */ /* 0x000fea0003800000 */
[C---:B-12---:R-:W-:Y:S02]  /*12a0*/  ISETP.GE.AND P1, PT, R4.reuse, -0x407fffff, PT ;  /* 0xbf8000010400780c */ /* 0x046fe40003f26270 */
[----:B------:R-:W-:-:S11]  /*12b0*/  FSETP.NEU.FTZ.AND P5, PT, R4, RZ, PT ;  /* 0x000000ff0400720b */ /* 0x000fd60003fbd000 */
[----:B------:R-:W-:-:S05]  /*12c0*/  @P1 MOV R15, 0x7f800000 ;  /* 0x7f800000000f1802 */ /* 0x000fca0000000f00 */
[----:B------:R-:W-:-:S05]  /*12d0*/  @P1 FFMA.FTZ R18, R4, R15, +INF ;  /* 0x7f80000004121423 */ /* 0x000fca000001000f */
[----:B------:R-:W-:Y:S02]  /*12e0*/  FSEL R18, R18, -RZ, P5 ;  /* 0x800000ff12127208 */ /* 0x000fe40002800000 */
.L_x_668:
[----:B-12---:R-:W-:Y:S05]  /*12f0*/  BSYNC B0 ;  /* 0x0000000000007941 */ /* 0x006fea0003800000 */
.L_x_667:
[----:B------:R-:W-:Y:S01]  /*1300*/  ISETP.GE.U32.AND P6, PT, R0, 0x7f800000, PT ;  /* 0x7f8000000000780c */ /* 0x000fe20003fc6070 */
[----:B------:R-:W-:Y:S01]  /*1310*/  IMAD.WIDE.U32 R14, R6, R9, c[0x0][0x168] ;  /* 0x00005a00060e7625 */ /* 0x000fe200078e0009 */
[----:B------:R-:W-:Y:S01]  /*1320*/  BSSY B0, `(.L_x_669) ;  /* 0x0000010000007945 */ /* 0x000fe20003800000 */
[----:B------:R-:W-:Y:S02]  /*1330*/  ISETP.GE.U32.AND P1, PT, R8, 0x7f800000, PT ;  /* 0x7f8000000800780c */ /* 0x000fe40003f26070 */
[----:B------:R-:W-:Y:S01]  /*1340*/  FMUL.FTZ R6, R21, 1.1920928955078125e-07 ;  /* 0x3400000015067820 */ /* 0x000fe20000410000 */
[----:B------:R-:W-:Y:S01]  /*1350*/  ISETP.GE.U32.AND P5, PT, R10, 0x7f800000, PT ;  /* 0x7f8000000a00780c */ /* 0x000fe20003fa6070 */
[----:B------:R-:W-:Y:S02]  /*1360*/  FMUL.FTZ R22, R23, 1.1920928955078125e-07 ;  /* 0x3400000017167820 */ /* 0x000fe40000410000 */
[----:B------:R-:W-:Y:S02]  /*1370*/  FMUL.FTZ R4, R27, 1.1920928955078125e-07 ;  /* 0x340000001b047820 */ /* 0x000fe40000410000 */
[----:B------:R-:W-:-:S04]  /*1380*/  IMAD.WIDE R14, R7, 0x8, R14 ;  /* 0x00000008070e7825 */ /* 0x000fc800078e020e */
[----:B------:R-:W-:Y:S02]  /*1390*/  FFMA.FTZ R6, R6, 0.69314718246459960938, R17 ;  /* 0x3f31721806067823 */ /* 0x000fe40000010011 */
[----:B------:R-:W-:Y:S02]  /*13a0*/  FFMA.FTZ R22, R22, 0.69314718246459960938, R25 ;  /* 0x3f31721816167823 */ /* 0x000fe40000010019 */
[----:B------:R-:W-:Y:S01]  /*13b0*/  FFMA.FTZ R4, R4, 0.69314718246459960938, R13 ;  /* 0x3f31721804047823 */ /* 0x000fe2000001000d */
[----:B------:R-:W-:Y:S05]  /*13c0*/  @!P6 BRA `(.L_x_670) ;  /* 0x000000500000e947 */ /* 0x000fea0003800000 */
[----:B------:R-:W-:-:S13]  /*13d0*/  ISETP.GE.AND P6, PT, R0, -0x407fffff, PT ;  /* 0xbf8000010000780c */ /* 0x000fda0003fc6270 */
[----:B------:R-:W-:-:S05]  /*13e0*/  @P6 MOV R7, 0x7f800000 ;  /* 0x7f80000000076802 */ /* 0x000fca0000000f00 */
[C---:B------:R-:W-:Y:S01]  /*13f0*/  @P6 FFMA.FTZ R4, R0.reuse, R7, +INF ;  /* 0x7f80000000046423 */ /* 0x040fe20000010007 */
[----:B------:R-:W-:-:S04]  /*1400*/  FSETP.NEU.FTZ.AND P6, PT, R0, RZ, PT ;  /* 0x000000ff0000720b */ /* 0x000fc80003fdd000 */
[----:B------:R-:W-:-:S04]  /*1410*/  FSEL R4, R4, -RZ, P6 ;  /* 0x800000ff04047208 */ /* 0x000fc80003000000 */
.L_x_670:
[----:B------:R-:W-:Y:S05]  /*1420*/  BSYNC B0 ;  /* 0x0000000000007941 */ /* 0x000fea0003800000 */
.L_x_669:
[----:B------:R-:W-:Y:S01]  /*1430*/  BSSY B0, `(.L_x_671) ;  /* 0x0000007000007945 */ /* 0x000fe20003800000 */
[----:B------:R-:W-:Y:S05]  /*1440*/  @!P1 BRA `(.L_x_672) ;  /* 0x0000005000009947 */ /* 0x000fea0003800000 */
[C---:B------:R-:W-:Y:S02]  /*1450*/  ISETP.GE.AND P1, PT, R8.reuse, -0x407fffff, PT ;  /* 0xbf8000010800780c */ /* 0x040fe40003f26270 */
[----:B------:R-:W-:-:S11]  /*1460*/  FSETP.NEU.FTZ.AND P6, PT, R8, RZ, PT ;  /* 0x000000ff0800720b */ /* 0x000fd60003fdd000 */
[----:B------:R-:W-:-:S05]  /*1470*/  @P1 MOV R7, 0x7f800000 ;  /* 0x7f80000000071802 */ /* 0x000fca0000000f00 */
[----:B------:R-:W-:-:S05]  /*1480*/  @P1 FFMA.FTZ R6, R8, R7, +INF ;  /* 0x7f80000008061423 */ /* 0x000fca0000010007 */
[----:B------:R-:W-:Y:S02]  /*1490*/  FSEL R6, R6, -RZ, P6 ;  /* 0x800000ff06067208 */ /* 0x000fe40003000000 */
.L_x_672:
[----:B------:R-:W-:Y:S05]  /*14a0*/  BSYNC B0 ;  /* 0x0000000000007941 */ /* 0x000fea0003800000 */
.L_x_671:
[----:B------:R-:W-:Y:S01]  /*14b0*/  BSSY B0, `(.L_x_673) ;  /* 0x0000007000007945 */ /* 0x000fe20003800000 */
[----:B------:R-:W-:Y:S05]  /*14c0*/  @!P5 BRA `(.L_x_674) ;  /* 0x000000500000d947 */ /* 0x000fea0003800000 */
[C---:B------:R-:W-:Y:S02]  /*14d0*/  ISETP.GE.AND P1, PT, R10.reuse, -0x407fffff, PT ;  /* 0xbf8000010a00780c */ /* 0x040fe40003f26270 */
[----:B------:R-:W-:-:S11]  /*14e0*/  FSETP.NEU.FTZ.AND P5, PT, R10, RZ, PT ;  /* 0x000000ff0a00720b */ /* 0x000fd60003fbd000 */
[----:B------:R-:W-:-:S05]  /*14f0*/  @P1 MOV R7, 0x7f800000 ;  /* 0x7f80000000071802 */ /* 0x000fca0000000f00 */
[----:B------:R-:W-:-:S05]  /*1500*/  @P1 FFMA.FTZ R22, R10, R7, +INF ;  /* 0x7f8000000a161423 */ /* 0x000fca0000010007 */
[----:B------:R-:W-:Y:S02]  /*1510*/  FSEL R22, R22, -RZ, P5 ;  /* 0x800000ff16167208 */ /* 0x000fe40002800000 */
.L_x_674:
[----:B------:R-:W-:Y:S05]  /*1520*/  BSYNC B0 ;  /* 0x0000000000007941 */ /* 0x000fea0003800000 */
.L_x_673:
        /* <DEDUP_REMOVED lines=18> */
[----:B------:R-:W-:Y:S02]  /*1650*/  F2FP.BF16.PACK_AB R2, R7, R16 ;  /* 0x000000100702723e */ /* 0x000fe400000010ff */
[----:B------:R-:W-:Y:S01]  /*1660*/  F2FP.BF16.PACK_AB R3, R3, R0 ;  /* 0x000000000303723e */ /* 0x000fe200000010ff */
[----:B------:R-:W-:Y:S04]  /*1670*/  STG.E.64 [R14.64], R10 ;  /* 0x0000000a0e007986 */ /* 0x000fe8000c101b04 */
[----:B------:R-:W-:Y:S01]  /*1680*/  STG.E.64 [R14.64+0x400], R2 ;  /* 0x000400020e007986 */ /* 0x000fe2000c101b04 */
[----:B------:R-:W-:Y:S05]  /*1690*/  EXIT ;  /* 0x000000000000794d */ /* 0x000fea0003800000 */
.L_x_658:
        /* <DEDUP_REMOVED lines=98> */
.L_x_678:
[----:B------:R-:W-:Y:S05]  /*1cc0*/  BSYNC B1 ;  /* 0x0000000000017941 */ /* 0x000fea0003800000 */
.L_x_677:
[----:B------:R-:W-:Y:S01]  /*1cd0*/  @P2 FADD.FTZ R3, R3, 0.69314718246459960938 ;  /* 0x3f31721803032421 */ /* 0x000fe20000010000 */
[----:B------:R-:W-:-:S04]  /*1ce0*/  FSETP.GTU.FTZ.AND P0, PT, |R21|, +INF , PT ;  /* 0x7f8000001500780b */ /* 0x000fc80003f1c200 */
[----:B------:R-:W-:-:S04]  /*1cf0*/  LOP3.LUT R21, R3, 0x80000000, R21, 0xb8, !PT ;  /* 0x8000000003157812 */ /* 0x000fc800078eb815 */
[----:B------:R-:W-:-:S04]  /*1d00*/  FSEL R2, R21, R3, !P0 ;  /* 0x0000000315027208 */ /* 0x000fc80004000000 */
[----:B------:R-:W-:Y:S02]  /*1d10*/  F2FP.BF16.PACK_AB R2, RZ, R2 ;  /* 0x00000002ff02723e */ /* 0x000fe400000010ff */
.L_x_676:
[----:B------:R-:W-:Y:S05]  /*1d20*/  BSYNC B0 ;  /* 0x0000000000007941 */ /* 0x000fea0003800000 */
.L_x_675:
        /* <DEDUP_REMOVED lines=43> */
.L_x_682:
[----:B------:R-:W-:Y:S05]  /*1fe0*/  BSYNC B1 ;  /* 0x0000000000017941 */ /* 0x000fea0003800000 */
.L_x_681:
[----:B------:R-:W-:Y:S01]  /*1ff0*/  @P2 FADD.FTZ R5, R5, 0.69314718246459960938 ;  /* 0x3f31721805052421 */ /* 0x000fe20000010000 */
[----:B------:R-:W-:-:S04]  /*2000*/  FSETP.GTU.FTZ.AND P0, PT, |R20|, +INF , PT ;  /* 0x7f8000001400780b */ /* 0x000fc80003f1c200 */
[----:B------:R-:W-:-:S04]  /*2010*/  LOP3.LUT R20, R5, 0x80000000, R20, 0xb8, !PT ;  /* 0x8000000005147812 */ /* 0x000fc800078eb814 */
[----:B------:R-:W-:-:S04]  /*2020*/  FSEL R4, R20, R5, !P0 ;  /* 0x0000000514047208 */ /* 0x000fc80004000000 */
[----:B------:R-:W-:Y:S02]  /*2030*/  F2FP.BF16.PACK_AB R4, RZ, R4 ;  /* 0x00000004ff04723e */ /* 0x000fe400000010ff */
.L_x_680:
[----:B------:R-:W-:Y:S05]  /*2040*/  BSYNC B0 ;  /* 0x0000000000007941 */ /* 0x000fea0003800000 */
.L_x_679:
        /* <DEDUP_REMOVED lines=43> */
.L_x_686:
[----:B------:R-:W-:Y:S05]  /*2300*/  BSYNC B1 ;  /* 0x0000000000017941 */ /* 0x000fea0003800000 */
.L_x_685:
[----:B------:R-:W-:Y:S01]  /*2310*/  @P2 FADD.FTZ R8, R8, 0.69314718246459960938 ;  /* 0x3f31721808082421 */ /* 0x000fe20000010000 */
[----:B------:R-:W-:-:S04]  /*2320*/  FSETP.GTU.FTZ.AND P0, PT, |R18|, +INF , PT ;  /* 0x7f8000001200780b */ /* 0x000fc80003f1c200 */
[----:B------:R-:W-:-:S04]  /*2330*/  LOP3.LUT R18, R8, 0x80000000, R18, 0xb8, !PT ;  /* 0x8000000008127812 */ /* 0x000fc800078eb812 */
[----:B------:R-:W-:-:S04]  /*2340*/  FSEL R5, R18, R8, !P0 ;  /* 0x0000000812057208 */ /* 0x000fc80004000000 */
[----:B------:R-:W-:Y:S02]  /*2350*/  F2FP.BF16.PACK_AB R5, RZ, R5 ;  /* 0x00000005ff05723e */ /* 0x000fe400000010ff */
.L_x_684:
[----:B------:R-:W-:Y:S05]  /*2360*/  BSYNC B0 ;  /* 0x0000000000007941 */ /* 0x000fea0003800000 */
.L_x_683:
        /* <DEDUP_REMOVED lines=43> */
.L_x_690:
[----:B------:R-:W-:Y:S05]  /*2620*/  BSYNC B1 ;  /* 0x0000000000017941 */ /* 0x000fea0003800000 */
.L_x_689:
[----:B------:R-:W-:Y:S01]  /*2630*/  @P2 FADD.FTZ R9, R9, 0.69314718246459960938 ;  /* 0x3f31721809092421 */ /* 0x000fe20000010000 */
[----:B------:R-:W-:-:S04]  /*2640*/  FSETP.GTU.FTZ.AND P0, PT, |R19|, +INF , PT ;  /* 0x7f8000001300780b */ /* 0x000fc80003f1c200 */
[----:B------:R-:W-:-:S04]  /*2650*/  LOP3.LUT R19, R9, 0x80000000, R19, 0xb8, !PT ;  /* 0x8000000009137812 */ /* 0x000fc800078eb813 */
[----:B------:R-:W-:-:S04]  /*2660*/  FSEL R8, R19, R9, !P0 ;  /* 0x0000000913087208 */ /* 0x000fc80004000000 */
[----:B------:R-:W-:Y:S02]  /*2670*/  F2FP.BF16.PACK_AB R8, RZ, R8 ;  /* 0x00000008ff08723e */ /* 0x000fe400000010ff */
.L_x_688:
[----:B------:R-:W-:Y:S05]  /*2680*/  BSYNC B0 ;  /* 0x0000000000007941 */ /* 0x000fea0003800000 */
.L_x_687:
        /* <DEDUP_REMOVED lines=43> */
.L_x_694:
[----:B------:R-:W-:Y:S05]  /*2940*/  BSYNC B1 ;  /* 0x0000000000017941 */ /* 0x000fea0003800000 */
.L_x_693:
[----:B------:R-:W-:Y:S01]  /*2950*/  @P2 FADD.FTZ R10, R10, 0.69314718246459960938 ;  /* 0x3f3172180a0a2421 */ /* 0x000fe20000010000 */
[----:B------:R-:W-:-:S04]  /*2960*/  FSETP.GTU.FTZ.AND P0, PT, |R17|, +INF , PT ;  /* 0x7f8000001100780b */ /* 0x000fc80003f1c200 */
[----:B------:R-:W-:-:S04]  /*2970*/  LOP3.LUT R17, R10, 0x80000000, R17, 0xb8, !PT ;  /* 0x800000000a117812 */ /* 0x000fc800078eb811 */
[----:B------:R-:W-:-:S04]  /*2980*/  FSEL R9, R17, R10, !P0 ;  /* 0x0000000a11097208 */ /* 0x000fc80004000000 */
[----:B------:R-:W-:Y:S02]  /*2990*/  F2FP.BF16.PACK_AB R9, RZ, R9 ;  /* 0x00000009ff09723e */ /* 0x000fe400000010ff */
.L_x_692:
[----:B------:R-:W-:Y:S05]  /*29a0*/  BSYNC B0 ;  /* 0x0000000000007941 */ /* 0x000fea0003800000 */
.L_x_691:
        /* <DEDUP_REMOVED lines=43> */
.L_x_698:
[----:B------:R-:W-:Y:S05]  /*2c60*/  BSYNC B1 ;  /* 0x0000000000017941 */ /* 0x000fea0003800000 */
.L_x_697:
[----:B------:R-:W-:Y:S01]  /*2c70*/  @P2 FADD.FTZ R11, R11, 0.69314718246459960938 ;  /* 0x3f3172180b0b2421 */ /* 0x000fe20000010000 */
[----:B------:R-:W-:-:S04]  /*2c80*/  FSETP.GTU.FTZ.AND P0, PT, |R16|, +INF , PT ;  /* 0x7f8000001000780b */ /* 0x000fc80003f1c200 */
[----:B------:R-:W-:-:S04]  /*2c90*/  LOP3.LUT R16, R11, 0x80000000, R16, 0xb8, !PT ;  /* 0x800000000b107812 */ /* 0x000fc800078eb810 */
[----:B------:R-:W-:-:S04]  /*2ca0*/  FSEL R10, R16, R11, !P0 ;  /* 0x0000000b100a7208 */ /* 0x000fc80004000000 */
[----:B------:R-:W-:Y:S02]  /*2cb0*/  F2FP.BF16.PACK_AB R10, RZ, R10 ;  /* 0x0000000aff0a723e */ /* 0x000fe400000010ff */
.L_x_696:
[----:B------:R-:W-:Y:S05]  /*2cc0*/  BSYNC B0 ;  /* 0x0000000000007941 */ /* 0x000fea0003800000 */
.L_x_695:
        /* <DEDUP_REMOVED lines=43> */
.L_x_702:
[----:B------:R-:W-:Y:S05]  /*2f80*/  BSYNC B1 ;  /* 0x0000000000017941 */ /* 0x000fea0003800000 */
.L_x_701:
[----:B------:R-:W-:Y:S01]  /*2f90*/  @P2 FADD.FTZ R12, R12, 0.69314718246459960938 ;  /* 0x3f3172180c0c2421 */ /* 0x000fe20000010000 */
[----:B------:R-:W-:-:S04]  /*2fa0*/  FSETP.GTU.FTZ.AND P0, PT, |R15|, +INF , PT ;  /* 0x7f8000000f00780b */ /* 0x000fc80003f1c200 */
[----:B------:R-:W-:-:S04]  /*2fb0*/  LOP3.LUT R15, R12, 0x80000000, R15, 0xb8, !PT ;  /* 0x800000000c0f7812 */ /* 0x000fc800078eb80f */
[----:B------:R-:W-:-:S04]  /*2fc0*/  FSEL R11, R15, R12, !P0 ;  /* 0x0000000c0f0b7208 */ /* 0x000fc80004000000 */
[----:B------:R-:W-:Y:S02]  /*2fd0*/  F2FP.BF16.PACK_AB R11, RZ, R11 ;  /* 0x0000000bff0b723e */ /* 0x000fe400000010ff */
.L_x_700:
[----:B------:R-:W-:Y:S05]  /*2fe0*/  BSYNC B0 ;  /* 0x0000000000007941 */ /* 0x000fea0003800000 */
.L_x_699:
        /* <DEDUP_REMOVED lines=43> */
.L_x_706:
[----:B------:R-:W-:Y:S05]  /*32a0*/  BSYNC B1 ;  /* 0x0000000000017941 */ /* 0x000fea0003800000 */
.L_x_705:
[----:B------:R-:W-:Y:S01]  /*32b0*/  @P2 FADD.FTZ R15, R15, 0.69314718246459960938 ;  /* 0x3f3172180f0f2421 */ /* 0x000fe20000010000 */
[----:B------:R-:W-:-:S04]  /*32c0*/  FSETP.GTU.FTZ.AND P0, PT, |R14|, +INF , PT ;  /* 0x7f8000000e00780b */ /* 0x000fc80003f1c200 */
[----:B------:R-:W-:-:S04]  /*32d0*/  LOP3.LUT R14, R15, 0x80000000, R14, 0xb8, !PT ;  /* 0x800000000f0e7812 */ /* 0x000fc800078eb80e */
[----:B------:R-:W-:-:S04]  /*32e0*/  FSEL R12, R14, R15, !P0 ;  /* 0x0000000f0e0c7208 */ /* 0x000fc80004000000 */
[----:B------:R-:W-:Y:S02]  /*32f0*/  F2FP.BF16.PACK_AB R12, RZ, R12 ;  /* 0x0000000cff0c723e */ /* 0x000fe400000010ff */
.L_x_704:
[----:B------:R-:W-:Y:S05]  /*3300*/  BSYNC B0 ;  /* 0x0000000000007941 */ /* 0x000fea0003800000 */
.L_x_703:
        /* <DEDUP_REMOVED lines=16> */
.L_x_709:
[----:B------:R-:W-:-:S13]  /*3410*/  ISETP.GE.AND P0, PT, R7, R0, PT ;  /* 0x000000000700720c */ /* 0x000fda0003f06270 */
[----:B------:R-:W-:Y:S05]  /*3420*/  @P0 BRA `(.L_x_711) ;  /* 0x000000c000000947 */ /* 0x000fea0003800000 */
[----:B0-----:R-:W-:Y:S01]  /*3430*/  HFMA2.MMA R3, -RZ, RZ, 0, 1.1920928955078125e-07 ;  /* 0x00000002ff037435 */ /* 0x001fe200000001ff */
[----:B------:R-:W-:Y:S02]  /*3440*/  IADD3 R2, R6, R7, RZ ;  /* 0x0000000706027210 */ /* 0x000fe40007ffe0ff */
[----:B------:R-:W-:-:S07]  /*3450*/  IADD3 R7, R7, 0x80, RZ ;  /* 0x0000008007077810 */ /* 0x000fce0007ffe0ff */
[----:B------:R-:W-:-:S05]  /*3460*/  IMAD.WIDE.U32 R2, R2, R3, c[0x0][0x168] ;  /* 0x00005a0002027625 */ /* 0x000fca00078e0003 */
[----:B------:R0:W-:Y:S02]  /*3470*/  STG.E.U16 [R2.64], R5 ;  /* 0x0000000502007986 */ /* 0x0001e4000c101504 */
.L_x_710:
[----:B------:R-:W-:-:S13]  /*3480*/  ISETP.GE.AND P0, PT, R7, R0, PT ;  /* 0x000000000700720c */ /* 0x000fda0003f06270 */
[----:B------:R-:W-:Y:S05]  /*3490*/  @P0 BRA `(.L_x_712) ;  /* 0x000000c000000947 */ /* 0x000fea0003800000 */
[----:B0-----:R-:W-:Y:S02]  /*34a0*/  IADD3 R2, R6, R7, RZ ;  /* 0x0000000706027210 */ /* 0x001fe40007ffe0ff */
[----:B------:R-:W-:Y:S02]  /*34b0*/  MOV R3, 0x2 ;  /* 0x0000000200037802 */ /* 0x000fe40000000f00 */
[----:B------:R-:W-:-:S03]  /*34c0*/  IADD3 R7, R7, 0x80, RZ ;  /* 0x0000008007077810 */ /* 0x000fc60007ffe0ff */
[----:B------:R-:W-:-:S05]  /*34d0*/  IMAD.WIDE.U32 R2, R2, R3, c[0x0][0x168] ;  /* 0x00005a0002027625 */ /* 0x000fca00078e0003 */
[----:B------:R0:W-:Y:S02]  /*34e0*/  STG.E.U16 [R2.64], R8 ;  /* 0x0000000802007986 */ /* 0x0001e4000c101504 */
.L_x_711:
[----:B------:R-:W-:-:S13]  /*34f0*/  ISETP.GE.AND P0, PT, R7, R0, PT ;  /* 0x000000000700720c */ /* 0x000fda0003f06270 */
[----:B------:R-:W-:Y:S05]  /*3500*/  @P0 BRA `(.L_x_713) ;  /* 0x000000d000000947 */ /* 0x000fea0003800000 */
[----:B0-----:R-:W-:Y:S01]  /*3510*/  HFMA2.MMA R3, -RZ, RZ, 0, 1.1920928955078125e-07 ;  /* 0x00000002ff037435 */ /* 0x001fe200000001ff */
[----:B------:R-:W-:Y:S02]  /*3520*/  IADD3 R2, R6, R7, RZ ;  /* 0x0000000706027210 */ /* 0x000fe40007ffe0ff */
[----:B------:R-:W-:-:S07]  /*3530*/  IADD3 R7, R7, 0x80, RZ ;  /* 0x0000008007077810 */ /* 0x000fce0007ffe0ff */
[----:B------:R-:W-:-:S05]  /*3540*/  IMAD.WIDE.U32 R2, R2, R3, c[0x0][0x168] ;  /* 0x00005a0002027625 */ /* 0x000fca00078e0003 */
[----:B------:R0:W-:Y:S02]  /*3550*/  STG.E.U16 [R2.64], R9 ;  /* 0x0000000902007986 */ /* 0x0001e4000c101504 */
.L_x_712:
        /* <DEDUP_REMOVED lines=8> */
.L_x_713:
[----:B------:R-:W-:Y:S05]  /*35e0*/  BSYNC B1 ;  /* 0x0000000000017941 */ /* 0x000fea0003800000 */
.L_x_708:
[----:B------:R-:W-:-:S13]  /*35f0*/  ISETP.GE.AND P0, PT, R7, R0, PT ;  /* 0x000000000700720c */ /* 0x000fda0003f06270 */
[----:B0-----:R-:W-:Y:S02]  /*3600*/  @!P0 IADD3 R2, R6, R7, RZ ;  /* 0x0000000706028210 */ /* 0x001fe40007ffe0ff */
[----:B------:R-:W-:Y:S02]  /*3610*/  @!P0 MOV R3, 0x2 ;  /* 0x0000000200038802 */ /* 0x000fe40000000f00 */
[----:B------:R-:W-:-:S03]  /*3620*/  @!P0 IADD3 R7, R7, 0x80, RZ ;  /* 0x0000008007078810 */ /* 0x000fc60007ffe0ff */
[----:B------:R-:W-:-:S05]  /*3630*/  @!P0 IMAD.WIDE.U32 R2, R2, R3, c[0x0][0x168] ;  /* 0x00005a0002028625 */ /* 0x000fca00078e0003 */
[----:B------:R0:W-:Y:S02]  /*3640*/  @!P0 STG.E.U16 [R2.64], R11 ;  /* 0x0000000b02008986 */ /* 0x0001e4000c101504 */
.L_x_714:
[----:B------:R-:W-:Y:S05]  /*3650*/  BSYNC B0 ;  /* 0x0000000000007941 */ /* 0x000fea0003800000 */
.L_x_707:
        /* <DEDUP_REMOVED lines=8> */
.L_x_715:
        /* <DEDUP_REMOVED lines=10> */
.L_x_16830:


//--------------------- .text._ZN2at6native29vectorized_elementwise_kernelILi8EZZZNS0_17asinh_kernel_cudaERNS_18TensorIteratorBaseEENKUlvE0_clEvENKUlvE2_clEvEUlN3c108BFloat16EE_St5arrayIPcLm2EEEEviT0_T1_ --------------------------
	.section	.text._ZN2at6native29vectorized_elementwise_kernelILi8EZZZNS0_17asinh_kernel_cudaERNS_18TensorIteratorBaseEENKUlvE0_clEvENKUlvE2_clEvEUlN3c108BFloat16EE_St5arrayIPcLm2EEEEviT0_T1_,"ax",@progbits
	.sectioninfo	@"SHI_REGISTERS=4"
	.align	128
        .global         _ZN2at6native29vectorized_elementwise_kernelILi8EZZZNS0_17asinh_kernel_cudaERNS_18TensorIteratorBaseEENKUlvE0_clEvENKUlvE2_clEvEUlN3c108BFloat16EE_St5arrayIPcLm2EEEEviT0_T1_
        .type           _ZN2at6native29vectorized_elementwise_kernelILi8EZZZNS0_17asinh_kernel_cudaERNS_18TensorIteratorBaseEENKUlvE0_clEvENKUlvE2_clEvEUlN3c108BFloat16EE_St5arrayIPcLm2EEEEviT0_T1_,@function
        .size           _ZN2at6native29vectorized_elementwise_kernelILi8EZZZNS0_17asinh_kernel_cudaERNS_18TensorIteratorBaseEENKUlvE0_clEvENKUlvE2_clEvEUlN3c108BFloat16EE_St5arrayIPcLm2EEEEviT0_T1_,(.L_x_16831 - _ZN2at6native29vectorized_elementwise_kernelILi8EZZZNS0_17asinh_kernel_cudaERNS_18TensorIteratorBaseEENKUlvE0_clEvENKUlvE2_clEvEUlN3c108BFloat16EE_St5arrayIPcLm2EEEEviT0_T1_)
        .other          _ZN2at6native29vectorized_elementwise_kernelILi8EZZZNS0_17asinh_kernel_cudaERNS_18TensorIteratorBaseEENKUlvE0_clEvENKUlvE2_clEvEUlN3c108BFloat16EE_St5arrayIPcLm2EEEEviT0_T1_,@"STO_CUDA_ENTRY STV_DEFAULT"
_ZN2at6native29vectorized_elementwise_kernelILi8EZZZNS0_17asinh_kernel_cudaERNS_18TensorIteratorBaseEENKUlvE0_clEvENKUlvE2_clEvEUlN3c108BFloat16EE_St5arrayIPcLm2EEEEviT0_T1_:
.text._ZN2at6native29vectorized_elementwise_kernelILi8EZZZNS0_17asinh_kernel_cudaERNS_18TensorIteratorBaseEENKUlvE0_clEvENKUlvE2_clEvEUlN3c108BFloat16EE_St5arrayIPcLm2EEEEviT0_T1_:
[----:B------:R-:W-:Y:S02]  /*0000*/  MOV R1, c[0x0][0x28] ;  /* 0x00000a0000017a02 */ /* 0x000fe40000000f00 */
[----:B------:R-:W-:Y:S05]  /*0010*/  EXIT ;  /* 0x000000000000794d */ /* 0x000fea0003800000 */
.L_x_716:
        /* <DEDUP_REMOVED lines=14> */
.L_x_16831:


//--------------------- .text._ZN2at6native18elementwise_kernelILi128ELi4EZNS0_15gpu_kernel_implIZZZNS0_17asinh_kernel_cudaERNS_18TensorIteratorBaseEENKUlvE0_clEvENKUlvE1_clEvEUlN3c104HalfEE_EEvS4_RKT_EUliE_EEviT1_ --------------------------
	.section	.text._ZN2at6native18elementwise_kernelILi128ELi4EZNS0_15gpu_kernel_implIZZZNS0_17asinh_kernel_cudaERNS_18TensorIteratorBaseEENKUlvE0_clEvENKUlvE1_clEvEUlN3c104HalfEE_EEvS4_RKT_EUliE_EEviT1_,"ax",@progbits
	.sectioninfo	@"SHI_REGISTERS=26"
	.align	128
        .global         _ZN2at6native18elementwise_kernelILi128ELi4EZNS0_15gpu_kernel_implIZZZNS0_17asinh_kernel_cudaERNS_18TensorIteratorBaseEENKUlvE0_clEvENKUlvE1_clEvEUlN3c104HalfEE_EEvS4_RKT_EUliE_EEviT1_
        .type           _ZN2at6native18elementwise_kernelILi128ELi4EZNS0_15gpu_kernel_implIZZZNS0_17asinh_kernel_cudaERNS_18TensorIteratorBaseEENKUlvE0_clEvENKUlvE1_clEvEUlN3c104HalfEE_EEvS4_RKT_EUliE_EEviT1_,@function
        .size           _ZN2at6native18elementwise_kernelILi128ELi4EZNS0_15gpu_kernel_implIZZZNS0_17asinh_kernel_cudaERNS_18TensorIteratorBaseEENKUlvE0_clEvENKUlvE1_clEvEUlN3c104HalfEE_EEvS4_RKT_EUliE_EEviT1_,(.L_x_16832 - _ZN2at6native18elementwise_kernelILi128ELi4EZNS0_15gpu_kernel_implIZZZNS0_17asinh_kernel_cudaERNS_18TensorIteratorBaseEENKUlvE0_clEvENKUlvE1_clEvEUlN3c104HalfEE_EEvS4_RKT_EUliE_EEviT1_)
        .other          _ZN2at6native18elementwise_kernelILi128ELi4EZNS0_15gpu_kernel_implIZZZNS0_17asinh_kernel_cudaERNS_18TensorIteratorBaseEENKUlvE0_clEvENKUlvE1_clEvEUlN3c104HalfEE_EEvS4_RKT_EUliE_EEviT1_,@"STO_CUDA_ENTRY STV_DEFAULT"
_ZN2at6native18elementwise_kernelILi128ELi4EZNS0_15gpu_kernel_implIZZZNS0_17asinh_kernel_cudaERNS_18TensorIteratorBaseEENKUlvE0_clEvENKUlvE1_clEvEUlN3c104HalfEE_EEvS4_RKT_EUliE_EEviT1_:
.text._ZN2at6native18elementwise_kernelILi128ELi4EZNS0_15gpu_kernel_implIZZZNS0_17asinh_kernel_cudaERNS_18TensorIteratorBaseEENKUlvE0_clEvENKUlvE1_clEvEUlN3c104HalfEE_EEvS4_RKT_EUliE_EEviT1_:
        /* <DEDUP_REMOVED lines=236> */
.L_x_719:
        /* <DEDUP_REMOVED lines=18> */
[----:B0-----:R-:W-:Y:S01]  /*0fe0*/  F2FP.PACK_AB R0, RZ, R0 ;  /* 0x00000000ff00723e */ /* 0x001fe200000000ff */
[----:B------:R-:W-:Y:S05]  /*0ff0*/  BRA `(.L_x_725) ;  /* 0x00000e5000007947 */ /* 0x000fea0003800000 */
.L_x_723:
[----:B------:R-:W2:Y:S02]  /*1000*/  LDG.E.U8 R2, [R2.64] ;  /* 0x0000002402027981 */ /* 0x000ea4000c1e1100 */
[----:B--2---:R-:W0:Y:S02]  /*1010*/  I2F.U16 R0, R2 ;  /* 0x0000000200007306 */ /* 0x004e240000101000 */
[----:B0-----:R-:W-:Y:S01]  /*1020*/  F2FP.PACK_AB R0, RZ, R0 ;  /* 0x00000000ff00723e */ /* 0x001fe200000000ff */
[----:B------:R-:W-:Y:S05]  /*1030*/  BRA `(.L_x_725) ;  /* 0x00000e1000007947 */ /* 0x000fea0003800000 */
.L_x_722:
        /* <DEDUP_REMOVED lines=8> */
[----:B0-----:R-:W-:Y:S01]  /*10c0*/  F2FP.PACK_AB R0, RZ, R0 ;  /* 0x00000000ff00723e */ /* 0x001fe200000000ff */
[----:B------:R-:W-:Y:S05]  /*10d0*/  BRA `(.L_x_725) ;  /* 0x00000d7000007947 */ /* 0x000fea0003800000 */
.L_x_727:
[----:B------:R-:W2:Y:S02]  /*10e0*/  LDG.E R2, [R2.64] ;  /* 0x0000002402027981 */ /* 0x000ea4000c1e1900 */
[----:B--2---:R-:W0:Y:S02]  /*10f0*/  I2F R0, R2 ;  /* 0x0000000200007306 */ /* 0x004e240000201400 */
[----:B0-----:R-:W-:Y:S01]  /*1100*/  F2FP.PACK_AB R0, RZ, R0 ;  /* 0x00000000ff00723e */ /* 0x001fe200000000ff */
[----:B------:R-:W-:Y:S05]  /*1110*/  BRA `(.L_x_725) ;  /* 0x00000d3000007947 */ /* 0x000fea0003800000 */
.L_x_726:
[----:B------:R-:W2:Y:S02]  /*1120*/  LDG.E.U16 R2, [R2.64] ;  /* 0x0000002402027981 */ /* 0x000ea4000c1e1500 */
[----:B--2---:R-:W0:Y:S02]  /*1130*/  I2F.S16 R0, R2 ;  /* 0x0000000200007306 */ /* 0x004e240000101400 */
[----:B0-----:R-:W-:Y:S01]  /*1140*/  F2FP.PACK_AB R0, RZ, R0 ;  /* 0x00000000ff00723e */ /* 0x001fe200000000ff */
[----:B------:R-:W-:Y:S05]  /*1150*/  BRA `(.L_x_725) ;  /* 0x00000cf000007947 */ /* 0x000fea0003800000 */
.L_x_721:
[----:B------:R-:W-:-:S13]  /*1160*/  ISETP.GT.AND P0, PT, R4, 0x6, PT ;  /* 0x000000060400780c */ /* 0x000fda0003f04270 */
[----:B------:R-:W-:Y:S05]  /*1170*/  @P0 BRA `(.L_x_728) ;  /* 0x0000009000000947 */ /* 0x000fea0003800000 */
[----:B------:R-:W-:-:S13]  /*1180*/  ISETP.NE.AND P0, PT, R4, 0x5, PT ;  /* 0x000000050400780c */ /* 0x000fda0003f05270 */
[----:B------:R-:W-:Y:S05]  /*1190*/  @!P0 BRA `(.L_x_729) ;  /* 0x0000005000008947 */ /* 0x000fea0003800000 */
[----:B------:R-:W-:-:S13]  /*11a0*/  ISETP.NE.AND P0, PT, R4, 0x6, PT ;  /* 0x000000060400780c */ /* 0x000fda0003f05270 */
[----:B------:R-:W-:Y:S05]  /*11b0*/  @P0 BRA `(.L_x_724) ;  /* 0x00000ad000000947 */ /* 0x000fea0003800000 */
[----:B------:R-:W2:Y:S02]  /*11c0*/  LDG.E R2, [R2.64] ;  /* 0x0000002402027981 */ /* 0x000ea4000c1e1900 */
[----:B--2---:R-:W-:Y:S01]  /*11d0*/  F2FP.PACK_AB R0, RZ, R2 ;  /* 0x00000002ff00723e */ /* 0x004fe200000000ff */
[----:B------:R-:W-:Y:S05]  /*11e0*/  BRA `(.L_x_725) ;  /* 0x00000c6000007947 */ /* 0x000fea0003800000 */
.L_x_729:
[----:B------:R0:W5:Y:S01]  /*11f0*/  LDG.E.U16 R0, [R2.64] ;  /* 0x0000002402007981 */ /* 0x000162000c1e1500 */
[----:B------:R-:W-:Y:S05]  /*1200*/  BRA `(.L_x_725) ;  /* 0x00000c4000007947 */ /* 0x000fea0003800000 */
.L_x_728:
[----:B------:R-:W-:-:S13]  /*1210*/  ISETP.NE.AND P0, PT, R4, 0x7, PT ;  /* 0x000000070400780c */ /* 0x000fda0003f05270 */
[----:B------:R-:W-:Y:S05]  /*1220*/  @!P0 BRA `(.L_x_730) ;  /* 0x0000009000008947 */ /* 0x000fea0003800000 */
[----:B------:R-:W-:-:S13]  /*1230*/  ISETP.NE.AND P0, PT, R4, 0x8, PT ;  /* 0x000000080400780c */ /* 0x000fda0003f05270 */
[----:B------:R-:W-:Y:S05]  /*1240*/  @!P0 BRA `(.L_x_731) ;  /* 0x0000005000008947 */ /* 0x000fea0003800000 */
[----:B------:R-:W-:-:S13]  /*1250*/  ISETP.NE.AND P0, PT, R4, 0x9, PT ;  /* 0x000000090400780c */ /* 0x000fda0003f05270 */
[----:B------:R-:W-:Y:S05]  /*1260*/  @P0 BRA `(.L_x_724) ;  /* 0x00000a2000000947 */ /* 0x000fea0003800000 */
[----:B------:R-:W2:Y:S02]  /*1270*/  LDG.E R2, [R2.64] ;  /* 0x0000002402027981 */ /* 0x000ea4000c1e1900 */
[----:B--2---:R-:W-:Y:S01]  /*1280*/  F2FP.PACK_AB R0, RZ, R2 ;  /* 0x00000002ff00723e */ /* 0x004fe200000000ff */
[----:B------:R-:W-:Y:S05]  /*1290*/  BRA `(.L_x_725) ;  /* 0x00000bb000007947 */ /* 0x000fea0003800000 */
.L_x_731:
[----:B------:R0:W5:Y:S01]  /*12a0*/  LDG.E.U16 R0, [R2.64] ;  /* 0x0000002402007981 */ /* 0x000162000c1e1500 */
[----:B------:R-:W-:Y:S05]  /*12b0*/  BRA `(.L_x_725) ;  /* 0x00000b9000007947 */ /* 0x000fea0003800000 */
.L_x_730:
[----:B------:R-:W2:Y:S02]  /*12c0*/  LDG.E.64 R2, [R2.64] ;  /* 0x0000002402027981 */ /* 0x000ea4000c1e1b00 */
[----:B--2---:R-:W0:Y:S01]  /*12d0*/  F2F.F32.F64 R0, R2 ;  /* 0x0000000200007310 */ /* 0x004e220000301000 */
[----:B------:R-:W0:-:S14]  /*12e0*/  DSETP.GEU.AND P0, PT, |R2|, c[0x2][0x0], PT ;  /* 0x008000000200762a */ /* 0x000e1c0003f0e200 */
[----:B0-----:R-:W-:-:S05]  /*12f0*/  @!P0 FMUL R0, R0, 1.175494350822287508e-38 ;  /* 0x0080000000008820 */ /* 0x001fca0000400000 */
[----:B------:R-:W-:Y:S01]  /*1300*/  F2FP.PACK_AB R0, RZ, R0 ;  /* 0x00000000ff00723e */ /* 0x000fe200000000ff */
[----:B------:R-:W-:Y:S05]  /*1310*/  BRA `(.L_x_725) ;  /* 0x00000b3000007947 */ /* 0x000fea0003800000 */
.L_x_720:
        /* <DEDUP_REMOVED lines=11> */
[----:B------:R-:W-:Y:S01]  /*13d0*/  F2FP.PACK_AB R0, RZ, R0 ;  /* 0x00000000ff00723e */ /* 0x000fe200000000ff */
[----:B------:R-:W-:Y:S05]  /*13e0*/  BRA `(.L_x_725) ;  /* 0x00000a6000007947 */ /* 0x000fea0003800000 */
.L_x_734:
[----:B------:R-:W2:Y:S02]  /*13f0*/  LDG.E.64 R2, [R2.64] ;  /* 0x0000002402027981 */ /* 0x000ea4000c1e1b00 */
[----:B--2---:R-:W0:Y:S01]  /*1400*/  F2F.F32.F64 R0, R2 ;  /* 0x0000000200007310 */ /* 0x004e220000301000 */
[----:B------:R-:W0:-:S14]  /*1410*/  DSETP.GEU.AND P0, PT, |R2|, c[0x2][0x0], PT ;  /* 0x008000000200762a */ /* 0x000e1c0003f0e200 */
[----:B0-----:R-:W-:-:S05]  /*1420*/  @!P0 FMUL R0, R0, 1.175494350822287508e-38 ;  /* 0x0080000000008820 */ /* 0x001fca0000400000 */
[----:B------:R-:W-:Y:S01]  /*1430*/  F2FP.PACK_AB R0, RZ, R0 ;  /* 0x00000000ff00723e */ /* 0x000fe200000000ff */
[----:B------:R-:W-:Y:S05]  /*1440*/  BRA `(.L_x_725) ;  /* 0x00000a0000007947 */ /* 0x000fea0003800000 */
.L_x_733:
        /* <DEDUP_REMOVED lines=25> */
[----:B------:R-:W-:-:S04]  /*15e0*/  F2FP.PACK_AB R5, RZ, R5 ;  /* 0x00000005ff05723e */ /* 0x000fc800000000ff */
[----:B------:R-:W-:Y:S01]  /*15f0*/  PRMT R0, R5, 0x7610, R0 ;  /* 0x0000761005007816 */ /* 0x000fe20000000000 */
[----:B------:R-:W-:Y:S05]  /*1600*/  BRA `(.L_x_725) ;  /* 0x0000084000007947 */ /* 0x000fea0003800000 */
.L_x_736:
        /* <DEDUP_REMOVED lines=12> */
[----:B------:R-:W-:-:S04]  /*16d0*/  F2FP.PACK_AB R4, RZ, R4 ;  /* 0x00000004ff04723e */ /* 0x000fc800000000ff */
[----:B------:R-:W-:Y:S01]  /*16e0*/  PRMT R0, R4, 0x7610, R0 ;  /* 0x0000761004007816 */ /* 0x000fe20000000000 */
[----:B------:R-:W-:Y:S05]  /*16f0*/  BRA `(.L_x_725) ;  /* 0x0000075000007947 */ /* 0x000fea0003800000 */
.L_x_735:
[----:B------:R-:W2:Y:S02]  /*1700*/  LDG.E.U16 R0, [R2.64] ;  /* 0x0000002402007981 */ /* 0x000ea4000c1e1500 */
[----:B--2---:R-:W-:-:S04]  /*1710*/  PRMT R0, RZ, 0x5410, R0 ;  /* 0x00005410ff007816 */ /* 0x004fc80000000000 */
[----:B------:R-:W-:Y:S01]  /*1720*/  F2FP.PACK_AB R0, RZ, R0 ;  /* 0x00000000ff00723e */ /* 0x000fe200000000ff */
[----:B------:R-:W-:Y:S05]  /*1730*/  BRA `(.L_x_725) ;  /* 0x0000071000007947 */ /* 0x000fea0003800000 */
.L_x_732:
        /* <DEDUP_REMOVED lines=10> */
[----:B0-----:R-:W-:Y:S01]  /*17e0*/  F2FP.PACK_AB R0, RZ, R0 ;  /* 0x00000000ff00723e */ /* 0x001fe200000000ff */
[----:B------:R-:W-:Y:S05]  /*17f0*/  BRA `(.L_x_725) ;  /* 0x0000065000007947 */ /* 0x000fea0003800000 */
.L_x_739:
        /* <DEDUP_REMOVED lines=21> */
.L_x_743:
[----:B------:R-:W-:Y:S05]  /*1950*/  BSYNC B1 ;  /* 0x0000000000017941 */ /* 0x000fea0003800000 */
.L_x_742:
[----:B------:R-:W-:Y:S01]  /*1960*/  LEA R3, R0, 0x3b800000, 0x17 ;  /* 0x3b80000000037811 */ /* 0x000fe200078eb8ff */
[----:B------:R-:W-:-:S05]  /*1970*/  IMAD.SHL.U32 R0, R2, 0x100000, RZ ;  /* 0x0010000002007824 */ /* 0x000fca00078e00ff */
[----:B------:R-:W-:Y:S02]  /*1980*/  LOP3.LUT R0, R3, R0, R4, 0xfe, !PT ;  /* 0x0000000003007212 */ /* 0x000fe400078efe04 */
.L_x_741:
[----:B------:R-:W-:Y:S05]  /*1990*/  BSYNC B0 ;  /* 0x0000000000007941 */ /* 0x000fea0003800000 */
.L_x_740:
[----:B------:R-:W-:Y:S01]  /*19a0*/  F2FP.PACK_AB R0, RZ, R0 ;  /* 0x00000000ff00723e */ /* 0x000fe200000000ff */
[----:B------:R-:W-:Y:S05]  /*19b0*/  BRA `(.L_x_725) ;  /* 0x0000049000007947 */ /* 0x000fea0003800000 */
.L_x_738:
        /* <DEDUP_REMOVED lines=21> */
.L_x_747:
[----:B------:R-:W-:Y:S05]  /*1b10*/  BSYNC B1 ;  /* 0x0000000000017941 */ /* 0x000fea0003800000 */
.L_x_746:
[----:B------:R-:W-:Y:S01]  /*1b20*/  LEA R3, R0, 0x37800000, 0x17 ;  /* 0x3780000000037811 */ /* 0x000fe200078eb8ff */
[----:B------:R-:W-:-:S05]  /*1b30*/  IMAD.SHL.U32 R0, R2, 0x200000, RZ ;  /* 0x0020000002007824 */ /* 0x000fca00078e00ff */
[----:B------:R-:W-:Y:S02]  /*1b40*/  LOP3.LUT R0, R3, R0, R4, 0xfe, !PT ;  /* 0x0000000003007212 */ /* 0x000fe400078efe04 */
.L_x_745:
[----:B------:R-:W-:Y:S05]  /*1b50*/  BSYNC B0 ;  /* 0x0000000000007941 */ /* 0x000fea0003800000 */
.L_x_744:
[----:B------:R-:W-:Y:S01]  /*1b60*/  F2FP.PACK_AB R0, RZ, R0 ;  /* 0x00000000ff00723e */ /* 0x000fe200000000ff */
[----:B------:R-:W-:Y:S05]  /*1b70*/  BRA `(.L_x_725) ;  /* 0x000002d000007947 */ /* 0x000fea0003800000 */
.L_x_737:
        /* <DEDUP_REMOVED lines=14> */
.L_x_751:
[----:B------:R-:W-:Y:S05]  /*1c60*/  BSYNC B0 ;  /* 0x0000000000007941 */ /* 0x000fea0003800000 */
.L_x_750:
[----:B------:R-:W-:Y:S01]  /*1c70*/  F2FP.PACK_AB R0, RZ, R0 ;  /* 0x00000000ff00723e */ /* 0x000fe200000000ff */
[----:B------:R-:W-:Y:S05]  /*1c80*/  BRA `(.L_x_725) ;  /* 0x000001c000007947 */ /* 0x000fea0003800000 */
.L_x_724:
        /* <DEDUP_REMOVED lines=21> */
.L_x_749:
[----:B------:R-:W2:Y:S02]  /*1de0*/  LDG.E.64 R2, [R2.64] ;  /* 0x0000002402027981 */ /* 0x000ea4000c1e1b00 */
[----:B--2---:R-:W0:Y:S02]  /*1df0*/  I2F.U64 R0, R2 ;  /* 0x0000000200007312 */ /* 0x004e240000301000 */
[----:B0-----:R-:W-:Y:S01]  /*1e00*/  F2FP.PACK_AB R0, RZ, R0 ;  /* 0x00000000ff00723e */ /* 0x001fe200000000ff */
[----:B------:R-:W-:Y:S05]  /*1e10*/  BRA `(.L_x_725) ;  /* 0x0000003000007947 */ /* 0x000fea0003800000 */
.L_x_748:
[----:B------:R-:W2:Y:S02]  /*1e20*/  LDG.E R2, [R2.64] ;  /* 0x0000002402027981 */ /* 0x000ea4000c1e1900 */
[----:B--2---:R-:W0:Y:S02]  /*1e30*/  I2F.U32 R0, R2 ;  /* 0x0000000200007306 */ /* 0x004e240000201000 */
[----:B0-----:R-:W-:-:S06]  /*1e40*/  F2FP.PACK_AB R0, RZ, R0 ;  /* 0x00000000ff00723e */ /* 0x001fcc00000000ff */
.L_x_725:
[----:B-----5:R-:W-:Y:S01]  /*1e50*/  HADD2.F32 R0, -RZ, R0.H0_H0 ;  /* 0x20000000ff007230 */ /* 0x020fe20000004100 */
[----:B------:R-:W-:Y:S01]  /*1e60*/  IMAD.MOV.U32 R7, RZ, RZ, 0x3e800000 ;  /* 0x3e800000ff077424 */ /* 0x000fe200078e00ff */
[----:B------:R-:W-:Y:S03]  /*1e70*/  BSSY B0, `(.L_x_752) ;  /* 0x0000026000007945 */ /* 0x000fe60003800000 */
[C---:B0-----:R-:W-:Y:S01]  /*1e80*/  FFMA.FTZ R3, R0.reuse, R0, 1 ;  /* 0x3f80000000037423 */ /* 0x041fe20000010000 */
[----:B------:R-:W-:-:S03]  /*1e90*/  FSETP.GT.FTZ.AND P0, PT, |R0|, 8388608, PT ;  /* 0x4b0000000000780b */ /* 0x000fc60003f14200 */
        /* <DEDUP_REMOVED lines=35> */
.L_x_753:
[----:B-1----:R-:W-:Y:S05]  /*20d0*/  BSYNC B0 ;  /* 0x0000000000007941 */ /* 0x002fea0003800000 */
.L_x_752:
[----:B------:R-:W-:Y:S01]  /*20e0*/  PRMT R2, R6, 0x9910, RZ ;  /* 0x0000991006027816 */ /* 0x000fe200000000ff */
[----:B------:R-:W-:Y:S01]  /*20f0*/  @P0 FADD.FTZ R3, R3, 0.69314718246459960938 ;  /* 0x3f31721803030421 */ /* 0x000fe20000010000 */
[----:B------:R-:W-:Y:S02]  /*2100*/  FSETP.GTU.FTZ.AND P0, PT, |R0|, +INF , PT ;  /* 0x7f8000000000780b */ /* 0x000fe40003f1c200 */
[----:B------:R-:W-:Y:S02]  /*2110*/  ISETP.GT.AND P1, PT, R2, 0x9, PT ;  /* 0x000000090200780c */ /* 0x000fe40003f24270 */
[----:B------:R-:W-:-:S04]  /*2120*/  LOP3.LUT R0, R3, 0x80000000, R0, 0xb8, !PT ;  /* 0x8000000003007812 */ /* 0x000fc800078eb800 */
[----:B------:R-:W-:-:S04]  /*2130*/  FSEL R0, R0, R3, !P0 ;  /* 0x0000000300007208 */ /* 0x000fc80004000000 */
[----:B------:R-:W-:-:S03]  /*2140*/  F2FP.PACK_AB R0, RZ, R0 ;  /* 0x00000000ff00723e */ /* 0x000fc600000000ff */
        /* <DEDUP_REMOVED lines=9> */
[----:B------:R-:W-:-:S04]  /*21e0*/  HADD2.F32 R0, -RZ, R0.H0_H0 ;  /* 0x20000000ff007230 */ /* 0x000fc80000004100 */
[----:B------:R-:W0:Y:S02]  /*21f0*/  F2I.FTZ.TRUNC.NTZ R3, R0 ;  /* 0x0000000000037305 */ /* 0x000e24000021f100 */
[----:B0-----:R0:W-:Y:S01]  /*2200*/  STG.E.U8 [R16.64], R3 ;  /* 0x0000000310007986 */ /* 0x0011e2000c101124 */
[----:B------:R-:W-:Y:S05]  /*2210*/  BRA `(.L_x_759) ;  /* 0x00000e8000007947 */ /* 0x000fea0003800000 */
.L_x_757:
[----:B------:R-:W-:-:S06]  /*2220*/  HADD2.F32 R3, -RZ, R0.H0_H0 ;  /* 0x20000000ff037230 */ /* 0x000fcc0000004100 */
[----:B------:R-:W0:Y:S02]  /*2230*/  F2I.S64.TRUNC R2, R3 ;  /* 0x0000000300027311 */ /* 0x000e24000020d900 */
[----:B0-----:R0:W-:Y:S01]  /*2240*/  STG.E.U8 [R16.64], R2 ;  /* 0x0000000210007986 */ /* 0x0011e2000c101124 */
[----:B------:R-:W-:Y:S05]  /*2250*/  BRA `(.L_x_759) ;  /* 0x00000e4000007947 */ /* 0x000fea0003800000 */
.L_x_756:
[----:B------:R-:W-:-:S13]  /*2260*/  ISETP.NE.AND P0, PT, R2, 0x2, PT ;  /* 0x000000020200780c */ /* 0x000fda0003f05270 */
[----:B------:R-:W-:Y:S05]  /*2270*/  @!P0 BRA `(.L_x_760) ;  /* 0x000000c000008947 */ /* 0x000fea0003800000 */
[----:B------:R-:W-:-:S13]  /*2280*/  ISETP.NE.AND P0, PT, R2, 0x3, PT ;  /* 0x000000030200780c */ /* 0x000fda0003f05270 */
[----:B------:R-:W-:Y:S05]  /*2290*/  @!P0 BRA `(.L_x_761) ;  /* 0x0000006000008947 */ /* 0x000fea0003800000 */
[----:B------:R-:W-:-:S13]  /*22a0*/  ISETP.NE.AND P0, PT, R2, 0x4, PT ;  /* 0x000000040200780c */ /* 0x000fda0003f05270 */
[----:B------:R-:W-:Y:S05]  /*22b0*/  @P0 BRA `(.L_x_758) ;  /* 0x00000c3000000947 */ /* 0x000fea0003800000 */
[----:B------:R-:W-:-:S06]  /*22c0*/  HADD2.F32 R2, -RZ, R0.H0_H0 ;  /* 0x20000000ff027230 */ /* 0x000fcc0000004100 */
[----:B------:R-:W0:Y:S02]  /*22d0*/  F2I.S64.TRUNC R2, R2 ;  /* 0x0000000200027311 */ /* 0x000e24000020d900 */
[----:B0-----:R0:W-:Y:S01]  /*22e0*/  STG.E.64 [R16.64], R2 ;  /* 0x0000000210007986 */ /* 0x0011e2000c101b24 */
[----:B------:R-:W-:Y:S05]  /*22f0*/  BRA `(.L_x_759) ;  /* 0x00000da000007947 */ /* 0x000fea0003800000 */
.L_x_761:
[----:B------:R-:W-:-:S04]  /*2300*/  HADD2.F32 R0, -RZ, R0.H0_H0 ;  /* 0x20000000ff007230 */ /* 0x000fc80000004100 */
[----:B------:R-:W0:Y:S02]  /*2310*/  F2I.FTZ.TRUNC.NTZ R3, R0 ;  /* 0x0000000000037305 */ /* 0x000e24000021f100 */
[----:B0-----:R0:W-:Y:S01]  /*2320*/  STG.E [R16.64], R3 ;  /* 0x0000000310007986 */ /* 0x0011e2000c101924 */
[----:B------:R-:W-:Y:S05]  /*2330*/  BRA `(.L_x_759) ;  /* 0x00000d6000007947 */ /* 0x000fea0003800000 */
.L_x_760:
[----:B------:R-:W-:-:S04]  /*2340*/  HADD2.F32 R0, -RZ, R0.H0_H0 ;  /* 0x20000000ff007230 */ /* 0x000fc80000004100 */
[----:B------:R-:W0:Y:S02]  /*2350*/  F2I.FTZ.TRUNC.NTZ R3, R0 ;  /* 0x0000000000037305 */ /* 0x000e24000021f100 */
[----:B0-----:R0:W-:Y:S01]  /*2360*/  STG.E.U16 [R16.64], R3 ;  /* 0x0000000310007986 */ /* 0x0011e2000c101524 */
[----:B------:R-:W-:Y:S05]  /*2370*/  BRA `(.L_x_759) ;  /* 0x00000d2000007947 */ /* 0x000fea0003800000 */
.L_x_755:
[----:B------:R-:W-:-:S13]  /*2380*/  ISETP.GT.AND P0, PT, R2, 0x6, PT ;  /* 0x000000060200780c */ /* 0x000fda0003f04270 */
[----:B------:R-:W-:Y:S05]  /*2390*/  @P0 BRA `(.L_x_762) ;  /* 0x0000009000000947 */ /* 0x000fea0003800000 */
[----:B------:R-:W-:-:S13]  /*23a0*/  ISETP.NE.AND P0, PT, R2, 0x5, PT ;  /* 0x000000050200780c */ /* 0x000fda0003f05270 */
[----:B------:R-:W-:Y:S05]  /*23b0*/  @!P0 BRA `(.L_x_763) ;  /* 0x0000005000008947 */ /* 0x000fea0003800000 */
[----:B------:R-:W-:-:S13]  /*23c0*/  ISETP.NE.AND P0, PT, R2, 0x6, PT ;  /* 0x000000060200780c */ /* 0x000fda0003f05270 */
[----:B------:R-:W-:Y:S05]  /*23d0*/  @P0 BRA `(.L_x_758) ;  /* 0x00000b1000000947 */ /* 0x000fea0003800000 */
[----:B------:R-:W-:-:S05]  /*23e0*/  HADD2.F32 R3, -RZ, R0.H0_H0 ;  /* 0x20000000ff037230 */ /* 0x000fca0000004100 */
[----:B------:R0:W-:Y:S01]  /*23f0*/  STG.E [R16.64], R3 ;  /* 0x0000000310007986 */ /* 0x0001e2000c101924 */
[----:B------:R-:W-:Y:S05]  /*2400*/  BRA `(.L_x_759) ;  /* 0x00000c9000007947 */ /* 0x000fea0003800000 */
.L_x_763:
[----:B------:R0:W-:Y:S01]  /*2410*/  STG.E.U16 [R16.64], R0 ;  /* 0x0000000010007986 */ /* 0x0001e2000c101524 */
[----:B------:R-:W-:Y:S05]  /*2420*/  BRA `(.L_x_759) ;  /* 0x00000c7000007947 */ /* 0x000fea0003800000 */
.L_x_762:
[----:B------:R-:W-:-:S13]  /*2430*/  ISETP.NE.AND P0, PT, R2, 0x7, PT ;  /* 0x000000070200780c */ /* 0x000fda0003f05270 */
[----:B------:R-:W-:Y:S05]  /*2440*/  @!P0 BRA `(.L_x_764) ;  /* 0x000000d000008947 */ /* 0x000fea0003800000 */
[----:B------:R-:W-:-:S13]  /*2450*/  ISETP.NE.AND P0, PT, R2, 0x8, PT ;  /* 0x000000080200780c */ /* 0x000fda0003f05270 */
[----:B------:R-:W-:Y:S05]  /*2460*/  @!P0 BRA `(.L_x_765) ;  /* 0x0000006000008947 */ /* 0x000fea0003800000 */
[----:B------:R-:W-:-:S13]  /*2470*/  ISETP.NE.AND P0, PT, R2, 0x9, PT ;  /* 0x000000090200780c */ /* 0x000fda0003f05270 */
[----:B------:R-:W-:Y:S05]  /*2480*/  @P0 BRA `(.L_x_758) ;  /* 0x00000a6000000947 */ /* 0x000fea0003800000 */
[----:B------:R-:W-:Y:S01]  /*2490*/  HADD2.F32 R2, -RZ, R0.H0_H0 ;  /* 0x20000000ff027230 */ /* 0x000fe20000004100 */
[----:B------:R-:W-:-:S05]  /*24a0*/  IMAD.MOV.U32 R3, RZ, RZ, RZ ;  /* 0x000000ffff037224 */ /* 0x000fca00078e00ff */
[----:B------:R0:W-:Y:S01]  /*24b0*/  STG.E.64 [R16.64], R2 ;  /* 0x0000000210007986 */ /* 0x0001e2000c101b24 */
[----:B------:R-:W-:Y:S05]  /*24c0*/  BRA `(.L_x_759) ;  /* 0x00000bd000007947 */ /* 0x000fea0003800000 */
.L_x_765:
[----:B------:R-:W-:-:S05]  /*24d0*/  HADD2.F32 R0, -RZ, R0.H0_H0 ;  /* 0x20000000ff007230 */ /* 0x000fca0000004100 */
[----:B------:R-:W-:-:S04]  /*24e0*/  F2FP.PACK_AB R0, RZ, R0 ;  /* 0x00000000ff00723e */ /* 0x000fc800000000ff */
[----:B------:R-:W-:-:S05]  /*24f0*/  PRMT R0, R0, 0x5410, RZ ;  /* 0x0000541000007816 */ /* 0x000fca00000000ff */
[----:B------:R0:W-:Y:S01]  /*2500*/  STG.E [R16.64], R0 ;  /* 0x0000000010007986 */ /* 0x0001e2000c101924 */
[----:B------:R-:W-:Y:S05]  /*2510*/  BRA `(.L_x_759) ;  /* 0x00000b8000007947 */ /* 0x000fea0003800000 */
.L_x_764:
[----:B------:R-:W-:-:S05]  /*2520*/  HADD2.F32 R2, -RZ, R0.H0_H0 ;  /* 0x20000000ff027230 */ /* 0x000fca0000004100 */
[----:B------:R-:W-:-:S06]  /*2530*/  FMUL.FTZ R2, R2, 1 ;  /* 0x3f80000002027820 */ /* 0x000fcc0000410000 */
[----:B------:R-:W0:Y:S02]  /*2540*/  F2F.F64.F32 R2, R2 ;  /* 0x0000000200027310 */ /* 0x000e240000201800 */
[----:B0-----:R0:W-:Y:S01]  /*2550*/  STG.E.64 [R16.64], R2 ;  /* 0x0000000210007986 */ /* 0x0011e2000c101b24 */
[----:B------:R-:W-:Y:S05]  /*2560*/  BRA `(.L_x_759) ;  /* 0x00000b3000007947 */ /* 0x000fea0003800000 */
.L_x_754:
        /* <DEDUP_REMOVED lines=8> */
[----:B------:R-:W-:-:S05]  /*25f0*/  HADD2.F32 R0, -RZ, R0.H0_H0 ;  /* 0x20000000ff007230 */ /* 0x000fca0000004100 */
[----:B------:R-:W-:-:S04]  /*2600*/  FSETP.NEU.FTZ.AND P0, PT, R0, RZ, PT ;  /* 0x000000ff0000720b */ /* 0x000fc80003f1d000 */
[----:B------:R-:W-:-:S05]  /*2610*/  SEL R3, RZ, 0x1, !P0 ;  /* 0x00000001ff037807 */ /* 0x000fca0004000000 */
[----:B------:R0:W-:Y:S01]  /*2620*/  STG.E.U8 [R16.64], R3 ;  /* 0x0000000310007986 */ /* 0x0001e2000c101124 */
[----:B------:R-:W-:Y:S05]  /*2630*/  BRA `(.L_x_759) ;  /* 0x00000a6000007947 */ /* 0x000fea0003800000 */
.L_x_768:
[----:B------:R-:W-:Y:S01]  /*2640*/  HADD2.F32 R0, -RZ, R0.H0_H0 ;  /* 0x20000000ff007230 */ /* 0x000fe20000004100 */
[----:B------:R-:W-:-:S04]  /*2650*/  CS2R R6, SRZ ;  /* 0x0000000000067805 */ /* 0x000fc8000001ff00 */
[----:B------:R-:W-:-:S04]  /*2660*/  FMUL.FTZ R0, R0, 1 ;  /* 0x3f80000000007820 */ /* 0x000fc80000410000 */
[----:B------:R-:W0:Y:S02]  /*2670*/  F2F.F64.F32 R4, R0 ;  /* 0x0000000000047310 */ /* 0x000e240000201800 */
[----:B0-----:R0:W-:Y:S01]  /*2680*/  STG.E.128 [R16.64], R4 ;  /* 0x0000000410007986 */ /* 0x0011e2000c101d24 */
[----:B------:R-:W-:Y:S05]  /*2690*/  BRA `(.L_x_759) ;  /* 0x00000a0000007947 */ /* 0x000fea0003800000 */
.L_x_767:
[----:B------:R-:W-:-:S13]  /*26a0*/  ISETP.NE.AND P0, PT, R2, 0xf, PT ;  /* 0x0000000f0200780c */ /* 0x000fda0003f05270 */
[----:B------:R-:W-:Y:S05]  /*26b0*/  @!P0 BRA `(.L_x_769) ;  /* 0x000002d000008947 */ /* 0x000fea0003800000 */
[----:B------:R-:W-:-:S13]  /*26c0*/  ISETP.NE.AND P0, PT, R2, 0x17, PT ;  /* 0x000000170200780c */ /* 0x000fda0003f05270 */
[----:B------:R-:W-:Y:S05]  /*26d0*/  @!P0 BRA `(.L_x_770) ;  /* 0x0000015000008947 */ /* 0x000fea0003800000 */
[----:B------:R-:W-:-:S13]  /*26e0*/  ISETP.NE.AND P0, PT, R2, 0x18, PT ;  /* 0x000000180200780c */ /* 0x000fda0003f05270 */
[----:B------:R-:W-:Y:S05]  /*26f0*/  @P0 BRA `(.L_x_758) ;  /* 0x000007f000000947 */ /* 0x000fea0003800000 */
[----:B------:R-:W-:Y:S01]  /*2700*/  HADD2.F32 R5, -RZ, R0.H0_H0 ;  /* 0x20000000ff057230 */ /* 0x000fe20000004100 */
[----:B------:R-:W-:Y:S04]  /*2710*/  BSSY B0, `(.L_x_771) ;  /* 0x000000e000007945 */ /* 0x000fe80003800000 */
        /* <DEDUP_REMOVED lines=13> */
.L_x_772:
[----:B------:R-:W-:Y:S05]  /*27f0*/  BSYNC B0 ;  /* 0x0000000000007941 */ /* 0x000fea0003800000 */
.L_x_771:
[----:B------:R-:W-:-:S05]  /*2800*/  LOP3.LUT R3, R0, R3, RZ, 0xfc, !PT ;  /* 0x0000000300037212 */ /* 0x000fca00078efcff */
[----:B------:R0:W-:Y:S01]  /*2810*/  STG.E.U8 [R16.64], R3 ;  /* 0x0000000310007986 */ /* 0x0001e2000c101124 */
[----:B------:R-:W-:Y:S05]  /*2820*/  BRA `(.L_x_759) ;  /* 0x0000087000007947 */ /* 0x000fea0003800000 */
.L_x_770:
[----:B------:R-:W-:Y:S01]  /*2830*/  HADD2.F32 R3, -RZ, R0.H0_H0 ;  /* 0x20000000ff037230 */ /* 0x000fe20000004100 */
[----:B------:R-:W-:Y:S04]  /*2840*/  BSSY B0, `(.L_x_773) ;  /* 0x000000f000007945 */ /* 0x000fe80003800000 */
        /* <DEDUP_REMOVED lines=11> */
.L_x_774:
[----:B------:R-:W-:Y:S01]  /*2900*/  IMAD.MOV.U32 R0, RZ, RZ, 0x7f ;  /* 0x0000007fff007424 */ /* 0x000fe200078e00ff */
[----:B------:R-:W-:-:S04]  /*2910*/  ISETP.GT.U32.AND P0, PT, R2, 0x7f800000, PT ;  /* 0x7f8000000200780c */ /* 0x000fc80003f04070 */
[----:B------:R-:W-:-:S04]  /*2920*/  SEL R0, R0, 0x7c, P0 ;  /* 0x0000007c00007807 */ /* 0x000fc80000000000 */
.L_x_775:
[----:B------:R-:W-:Y:S05]  /*2930*/  BSYNC B0 ;  /* 0x0000000000007941 */ /* 0x000fea0003800000 */
.L_x_773:
[----:B------:R-:W-:-:S04]  /*2940*/  LOP3.LUT R2, R3, 0x80000000, RZ, 0xc0, !PT ;  /* 0x8000000003027812 */ /* 0x000fc800078ec0ff */
[----:B------:R-:W-:-:S04]  /*2950*/  SHF.R.U32.HI R3, RZ, 0x18, R2 ;  /* 0x00000018ff037819 */ /* 0x000fc80000011602 */
[----:B------:R-:W-:-:S05]  /*2960*/  LOP3.LUT R3, R0, R3, RZ, 0xfc, !PT ;  /* 0x0000000300037212 */ /* 0x000fca00078efcff */
[----:B------:R0:W-:Y:S01]  /*2970*/  STG.E.U8 [R16.64], R3 ;  /* 0x0000000310007986 */ /* 0x0001e2000c101124 */
[----:B------:R-:W-:Y:S05]  /*2980*/  BRA `(.L_x_759) ;  /* 0x0000071000007947 */ /* 0x000fea0003800000 */
.L_x_769:
[----:B------:R-:W-:-:S05]  /*2990*/  HADD2.F32 R0, -RZ, R0.H0_H0 ;  /* 0x20000000ff007230 */ /* 0x000fca0000004100 */
[----:B------:R-:W-:-:S05]  /*29a0*/  F2FP.BF16.PACK_AB R0, RZ, R0 ;  /* 0x00000000ff00723e */ /* 0x000fca00000010ff */
[----:B------:R0:W-:Y:S01]  /*29b0*/  STG.E.U16 [R16.64], R0 ;  /* 0x0000000010007986 */ /* 0x0001e2000c101524 */
[----:B------:R-:W-:Y:S05]  /*29c0*/  BRA `(.L_x_759) ;  /* 0x000006d000007947 */ /* 0x000fea0003800000 */
.L_x_766:
        /* <DEDUP_REMOVED lines=8> */
[----:B------:R-:W-:-:S06]  /*2a50*/  HADD2.F32 R3, -RZ, R0.H0_H0 ;  /* 0x20000000ff037230 */ /* 0x000fcc0000004100 */
[----:B------:R-:W0:Y:S02]  /*2a60*/  F2I.FTZ.U32.TRUNC.NTZ R3, R3 ;  /* 0x0000000300037305 */ /* 0x000e24000021f000 */
[----:B0-----:R0:W-:Y:S01]  /*2a70*/  STG.E.U16 [R16.64], R3 ;  /* 0x0000000310007986 */ /* 0x0011e2000c101524 */
[----:B------:R-:W-:Y:S05]  /*2a80*/  BRA `(.L_x_759) ;  /* 0x0000061000007947 */ /* 0x000fea0003800000 */
.L_x_778:
[----:B------:R-:W-:Y:S01]  /*2a90*/  HADD2.F32 R3, -RZ, R0.H0_H0 ;  /* 0x20000000ff037230 */ /* 0x000fe20000004100 */
[----:B------:R-:W-:Y:S01]  /*2aa0*/  BSSY B0, `(.L_x_779) ;  /* 0x0000014000007945 */ /* 0x000fe20003800000 */
[----:B------:R-:W-:-:S03]  /*2ab0*/  IMAD.MOV.U32 R8, RZ, RZ, 0x80 ;  /* 0x00000080ff087424 */ /* 0x000fc600078e00ff */
        /* <DEDUP_REMOVED lines=14> */
.L_x_781:
[----:B------:R-:W-:-:S04]  /*2ba0*/  LOP3.LUT R2, R3, 0x80000000, RZ, 0xc0, !PT ;  /* 0x8000000003027812 */ /* 0x000fc800078ec0ff */
[----:B------:R-:W-:-:S04]  /*2bb0*/  SHF.R.U32.HI R3, RZ, 0x18, R2 ;  /* 0x00000018ff037819 */ /* 0x000fc80000011602 */
[----:B------:R-:W-:-:S04]  /*2bc0*/  LOP3.LUT R0, R0, R3, RZ, 0xfc, !PT ;  /* 0x0000000300007212 */ /* 0x000fc800078efcff */
[----:B------:R-:W-:Y:S02]  /*2bd0*/  PRMT R8, R0, 0x7610, R8 ;  /* 0x0000761000087816 */ /* 0x000fe40000000008 */
.L_x_780:
[----:B------:R-:W-:Y:S05]  /*2be0*/  BSYNC B0 ;  /* 0x0000000000007941 */ /* 0x000fea0003800000 */
.L_x_779:
[----:B------:R0:W-:Y:S01]  /*2bf0*/  STG.E.U8 [R16.64], R8 ;  /* 0x0000000810007986 */ /* 0x0001e2000c101124 */
[----:B------:R-:W-:Y:S05]  /*2c00*/  BRA `(.L_x_759) ;  /* 0x0000049000007947 */ /* 0x000fea0003800000 */
.L_x_777:
        /* <DEDUP_REMOVED lines=17> */
.L_x_784:
[----:B------:R-:W-:-:S04]  /*2d20*/  LOP3.LUT R2, R3, 0x80000000, RZ, 0xc0, !PT ;  /* 0x8000000003027812 */ /* 0x000fc800078ec0ff */
[----:B------:R-:W-:-:S04]  /*2d30*/  SHF.R.U32.HI R3, RZ, 0x18, R2 ;  /* 0x00000018ff037819 */ /* 0x000fc80000011602 */
[----:B------:R-:W-:-:S04]  /*2d40*/  LOP3.LUT R0, R0, R3, RZ, 0xfc, !PT ;  /* 0x0000000300007212 */ /* 0x000fc800078efcff */
[----:B------:R-:W-:Y:S02]  /*2d50*/  PRMT R8, R0, 0x7610, R8 ;  /* 0x0000761000087816 */ /* 0x000fe40000000008 */
.L_x_783:
[----:B------:R-:W-:Y:S05]  /*2d60*/  BSYNC B0 ;  /* 0x0000000000007941 */ /* 0x000fea0003800000 */
.L_x_782:
[----:B------:R0:W-:Y:S01]  /*2d70*/  STG.E.U8 [R16.64], R8 ;  /* 0x0000000810007986 */ /* 0x0001e2000c101124 */
[----:B------:R-:W-:Y:S05]  /*2d80*/  BRA `(.L_x_759) ;  /* 0x0000031000007947 */ /* 0x000fea0003800000 */
.L_x_776:
[----:B------:R-:W-:-:S13]  /*2d90*/  ISETP.NE.AND P0, PT, R2, 0x1c, PT ;  /* 0x0000001c0200780c */ /* 0x000fda0003f05270 */
[----:B------:R-:W-:Y:S05]  /*2da0*/  @!P0 BRA `(.L_x_785) ;  /* 0x000002c000008947 */ /* 0x000fea0003800000 */
[----:B------:R-:W-:-:S13]  /*2db0*/  ISETP.NE.AND P0, PT, R2, 0x1d, PT ;  /* 0x0000001d0200780c */ /* 0x000fda0003f05270 */
[----:B------:R-:W-:Y:S05]  /*2dc0*/  @!P0 BRA `(.L_x_786) ;  /* 0x0000026000008947 */ /* 0x000fea0003800000 */
[----:B------:R-:W-:-:S13]  /*2dd0*/  ISETP.NE.AND P0, PT, R2, 0x2c, PT ;  /* 0x0000002c0200780c */ /* 0x000fda0003f05270 */
[----:B------:R-:W-:Y:S05]  /*2de0*/  @P0 BRA `(.L_x_758) ;  /* 0x0000010000000947 */ /* 0x000fea0003800000 */
[----:B------:R-:W-:Y:S01]  /*2df0*/  HADD2.F32 R3, -RZ, R0.H0_H0 ;  /* 0x20000000ff037230 */ /* 0x000fe20000004100 */
[----:B------:R-:W-:-:S04]  /*2e00*/  PLOP3.LUT P0, PT, PT, PT, PT, 0x80, 0x0 ;  /* 0x000000000000781c */ /* 0x000fc80003f0f070 */
        /* <DEDUP_REMOVED lines=14> */
.L_x_758:
        /* <DEDUP_REMOVED lines=20> */
.L_x_786:
[----:B------:R-:W-:-:S06]  /*3030*/  HADD2.F32 R2, -RZ, R0.H0_H0 ;  /* 0x20000000ff027230 */ /* 0x000fcc0000004100 */
[----:B------:R-:W0:Y:S02]  /*3040*/  F2I.U64.TRUNC R2, R2 ;  /* 0x0000000200027311 */ /* 0x000e24000020d800 */
[----:B0-----:R0:W-:Y:S01]  /*3050*/  STG.E.64 [R16.64], R2 ;  /* 0x0000000210007986 */ /* 0x0011e2000c101b24 */
[----:B------:R-:W-:Y:S05]  /*3060*/  BRA `(.L_x_759) ;  /* 0x0000003000007947 */ /* 0x000fea0003800000 */
.L_x_785:
[----:B------:R-:W-:-:S04]  /*3070*/  HADD2.F32 R0, -RZ, R0.H0_H0 ;  /* 0x20000000ff007230 */ /* 0x000fc80000004100 */
[----:B------:R-:W0:Y:S02]  /*3080*/  F2I.FTZ.U32.TRUNC.NTZ R3, R0 ;  /* 0x0000000000037305 */ /* 0x000e24000021f000 */
[----:B0-----:R0:W-:Y:S02]  /*3090*/  STG.E [R16.64], R3 ;  /* 0x0000000310007986 */ /* 0x0011e4000c101924 */
.L_x_759:
[----:B------:R-:W-:-:S05]  /*30a0*/  IMAD R18, R18, 0x200, R23 ;  /* 0x0000020012127824 */ /* 0x000fca00078e0217 */
[----:B------:R-:W-:Y:S02]  /*30b0*/  IADD3 R19, R18, 0x80, RZ ;  /* 0x0000008012137810 */ /* 0x000fe40007ffe0ff */
.L_x_718:
[----:B------:R-:W-:Y:S05]  /*30c0*/  BSYNC B6 ;  /* 0x0000000000067941 */ /* 0x000fea0003800000 */
.L_x_717:
        /* <DEDUP_REMOVED lines=231> */
.L_x_789:
        /* <DEDUP_REMOVED lines=20> */
.L_x_793:
[----:B------:R-:W2:Y:S02]  /*4080*/  LDG.E.U8 R2, [R2.64] ;  /* 0x0000002402027981 */ /* 0x000ea4000c1e1100 */
[----:B--2---:R-:W0:Y:S02]  /*4090*/  I2F.U16 R0, R2 ;  /* 0x0000000200007306 */ /* 0x004e240000101000 */
[----:B0-----:R-:W-:Y:S01]  /*40a0*/  F2FP.PACK_AB R0, RZ, R0 ;  /* 0x00000000ff00723e */ /* 0x001fe200000000ff */
[----:B------:R-:W-:Y:S05]  /*40b0*/  BRA `(.L_x_795) ;  /* 0x00000e1000007947 */ /* 0x000fea0003800000 */
.L_x_792:
        /* <DEDUP_REMOVED lines=10> */
.L_x_797:
[----:B------:R-:W2:Y:S02]  /*4160*/  LDG.E R2, [R2.64] ;  /* 0x0000002402027981 */ /* 0x000ea4000c1e1900 */
[----:B--2---:R-:W0:Y:S02]  /*4170*/  I2F R0, R2 ;  /* 0x0000000200007306 */ /* 0x004e240000201400 */
[----:B0-----:R-:W-:Y:S01]  /*4180*/  F2FP.PACK_AB R0, RZ, R0 ;  /* 0x00000000ff00723e */ /* 0x001fe200000000ff */
[----:B------:R-:W-:Y:S05]  /*4190*/  BRA `(.L_x_795) ;  /* 0x00000d3000007947 */ /* 0x000fea0003800000 */
.L_x_796:
[----:B------:R-:W2:Y:S02]  /*41a0*/  LDG.E.U16 R2, [R2.64] ;  /* 0x0000002402027981 */ /* 0x000ea4000c1e1500 */
[----:B--2---:R-:W0:Y:S02]  /*41b0*/  I2F.S16 R0, R2 ;  /* 0x0000000200007306 */ /* 0x004e240000101400 */
[----:B0-----:R-:W-:Y:S01]  /*41c0*/  F2FP.PACK_AB R0, RZ, R0 ;  /* 0x00000000ff00723e */ /* 0x001fe200000000ff */
[----:B------:R-:W-:Y:S05]  /*41d0*/  BRA `(.L_x_795) ;  /* 0x00000cf000007947 */ /* 0x000fea0003800000 */
.L_x_791:
        /* <DEDUP_REMOVED lines=9> */
.L_x_799:
[----:B------:R0:W5:Y:S01]  /*4270*/  LDG.E.U16 R0, [R2.64] ;  /* 0x0000002402007981 */ /* 0x000162000c1e1500 */
[----:B------:R-:W-:Y:S05]  /*4280*/  BRA `(.L_x_795) ;  /* 0x00000c4000007947 */ /* 0x000fea0003800000 */
.L_x_798:
        /* <DEDUP_REMOVED lines=9> */
.L_x_801:
[----:B------:R0:W5:Y:S01]  /*4320*/  LDG.E.U16 R0, [R2.64] ;  /* 0x0000002402007981 */ /* 0x000162000c1e1500 */
[----:B------:R-:W-:Y:S05]  /*4330*/  BRA `(.L_x_795) ;  /* 0x00000b9000007947 */ /* 0x000fea0003800000 */
.L_x_800:
[----:B------:R-:W2:Y:S02]  /*4340*/  LDG.E.64 R2, [R2.64] ;  /* 0x0000002402027981 */ /* 0x000ea4000c1e1b00 */
[----:B--2---:R-:W0:Y:S01]  /*4350*/  F2F.F32.F64 R0, R2 ;  /* 0x0000000200007310 */ /* 0x004e220000301000 */
[----:B------:R-:W0:-:S14]  /*4360*/  DSETP.GEU.AND P0, PT, |R2|, c[0x2][0x0], PT ;  /* 0x008000000200762a */ /* 0x000e1c0003f0e200 */
[----:B0-----:R-:W-:-:S05]  /*4370*/  @!P0 FMUL R0, R0, 1.175494350822287508e-38 ;  /* 0x0080000000008820 */ /* 0x001fca0000400000 */
[----:B------:R-:W-:Y:S01]  /*4380*/  F2FP.PACK_AB R0, RZ, R0 ;  /* 0x00000000ff00723e */ /* 0x000fe200000000ff */
[----:B------:R-:W-:Y:S05]  /*4390*/  BRA `(.L_x_795) ;  /* 0x00000b3000007947 */ /* 0x000fea0003800000 */
.L_x_790:
        /* <DEDUP_REMOVED lines=13> */
.L_x_804:
[----:B------:R-:W2:Y:S02]  /*4470*/  LDG.E.64 R2, [R2.64] ;  /* 0x0000002402027981 */ /* 0x000ea4000c1e1b00 */
[----:B--2---:R-:W0:Y:S01]  /*4480*/  F2F.F32.F64 R0, R2 ;  /* 0x0000000200007310 */ /* 0x004e220000301000 */
[----:B------:R-:W0:-:S14]  /*4490*/  DSETP.GEU.AND P0, PT, |R2|, c[0x2][0x0], PT ;  /* 0x008000000200762a */ /* 0x000e1c0003f0e200 */
[----:B0-----:R-:W-:-:S05]  /*44a0*/  @!P0 FMUL R0, R0, 1.175494350822287508e-38 ;  /* 0x0080000000008820 */ /* 0x001fca0000400000 */
[----:B------:R-:W-:Y:S01]  /*44b0*/  F2FP.PACK_AB R0, RZ, R0 ;  /* 0x00000000ff00723e */ /* 0x000fe200000000ff */
[----:B------:R-:W-:Y:S05]  /*44c0*/  BRA `(.L_x_795) ;  /* 0x00000a0000007947 */ /* 0x000fea0003800000 */
.L_x_803:
        /* <DEDUP_REMOVED lines=28> */
.L_x_806:
        /* <DEDUP_REMOVED lines=15> */
.L_x_805:
[----:B------:R-:W2:Y:S02]  /*4780*/  LDG.E.U16 R0, [R2.64] ;  /* 0x0000002402007981 */ /* 0x000ea4000c1e1500 */
[----:B--2---:R-:W-:-:S04]  /*4790*/  PRMT R0, RZ, 0x5410, R0 ;  /* 0x00005410ff007816 */ /* 0x004fc80000000000 */
[----:B------:R-:W-:Y:S01]  /*47a0*/  F2FP.PACK_AB R0, RZ, R0 ;  /* 0x00000000ff00723e */ /* 0x000fe200000000ff */
[----:B------:R-:W-:Y:S05]  /*47b0*/  BRA `(.L_x_795) ;  /* 0x0000071000007947 */ /* 0x000fea0003800000 */
.L_x_802:
        /* <DEDUP_REMOVED lines=12> */
.L_x_809:
        /* <DEDUP_REMOVED lines=21> */
.L_x_813:
[----:B------:R-:W-:Y:S05]  /*49d0*/  BSYNC B1 ;  /* 0x0000000000017941 */ /* 0x000fea0003800000 */
.L_x_812:
[----:B------:R-:W-:Y:S01]  /*49e0*/  LEA R3, R0, 0x3b800000, 0x17 ;  /* 0x3b80000000037811 */ /* 0x000fe200078eb8ff */
[----:B------:R-:W-:-:S05]  /*49f0*/  IMAD.SHL.U32 R0, R2, 0x100000, RZ ;  /* 0x0010000002007824 */ /* 0x000fca00078e00ff */
[----:B------:R-:W-:Y:S02]  /*4a00*/  LOP3.LUT R0, R3, R0, R4, 0xfe, !PT ;  /* 0x0000000003007212 */ /* 0x000fe400078efe04 */
.L_x_811:
[----:B------:R-:W-:Y:S05]  /*4a10*/  BSYNC B0 ;  /* 0x0000000000007941 */ /* 0x000fea0003800000 */
.L_x_810:
[----:B------:R-:W-:Y:S01]  /*4a20*/  F2FP.PACK_AB R0, RZ, R0 ;  /* 0x00000000ff00723e */ /* 0x000fe200000000ff */
[----:B------:R-:W-:Y:S05]  /*4a30*/  BRA `(.L_x_795) ;  /* 0x0000049000007947 */ /* 0x000fea0003800000 */
.L_x_808:
        /* <DEDUP_REMOVED lines=21> */
.L_x_817:
[----:B------:R-:W-:Y:S05]  /*4b90*/  BSYNC B1 ;  /* 0x0000000000017941 */ /* 0x000fea0003800000 */
.L_x_816:
[----:B------:R-:W-:Y:S01]  /*4ba0*/  LEA R3, R0, 0x37800000, 0x17 ;  /* 0x3780000000037811 */ /* 0x000fe200078eb8ff */
[----:B------:R-:W-:-:S05]  /*4bb0*/  IMAD.SHL.U32 R0, R2, 0x200000, RZ ;  /* 0x0020000002007824 */ /* 0x000fca00078e00ff */
[----:B------:R-:W-:Y:S02]  /*4bc0*/  LOP3.LUT R0, R3, R0, R4, 0xfe, !PT ;  /* 0x0000000003007212 */ /* 0x000fe400078efe04 */
.L_x_815:
[----:B------:R-:W-:Y:S05]  /*4bd0*/  BSYNC B0 ;  /* 0x0000000000007941 */ /* 0x000fea0003800000 */
.L_x_814:
[----:B------:R-:W-:Y:S01]  /*4be0*/  F2FP.PACK_AB R0, RZ, R0 ;  /* 0x00000000ff00723e */ /* 0x000fe200000000ff */
[----:B------:R-:W-:Y:S05]  /*4bf0*/  BRA `(.L_x_795) ;  /* 0x000002d000007947 */ /* 0x000fea0003800000 */
.L_x_807:
        /* <DEDUP_REMOVED lines=14> */
.L_x_821:
[----:B------:R-:W-:Y:S05]  /*4ce0*/  BSYNC B0 ;  /* 0x0000000000007941 */ /* 0x000fea0003800000 */
.L_x_820:
[----:B------:R-:W-:Y:S01]  /*4cf0*/  F2FP.PACK_AB R0, RZ, R0 ;  /* 0x00000000ff00723e */ /* 0x000fe200000000ff */
[----:B------:R-:W-:Y:S05]  /*4d00*/  BRA `(.L_x_795) ;  /* 0x000001c000007947 */ /* 0x000fea0003800000 */
.L_x_794:
        /* <DEDUP_REMOVED lines=21> */
.L_x_819:
[----:B------:R-:W2:Y:S02]  /*4e60*/  LDG.E.64 R2, [R2.64] ;  /* 0x0000002402027981 */ /* 0x000ea4000c1e1b00 */
[----:B--2---:R-:W0:Y:S02]  /*4e70*/  I2F.U64 R0, R2 ;  /* 0x0000000200007312 */ /* 0x004e240000301000 */
[----:B0-----:R-:W-:Y:S01]  /*4e80*/  F2FP.PACK_AB R0, RZ, R0 ;  /* 0x00000000ff00723e */ /* 0x001fe200000000ff */
[----:B------:R-:W-:Y:S05]  /*4e90*/  BRA `(.L_x_795) ;  /* 0x0000003000007947 */ /* 0x000fea0003800000 */
.L_x_818:
[----:B------:R-:W2:Y:S02]  /*4ea0*/  LDG.E R2, [R2.64] ;  /* 0x0000002402027981 */ /* 0x000ea4000c1e1900 */
[----:B--2---:R-:W0:Y:S02]  /*4eb0*/  I2F.U32 R0, R2 ;  /* 0x0000000200007306 */ /* 0x004e240000201000 */
[----:B0-----:R-:W-:-:S06]  /*4ec0*/  F2FP.PACK_AB R0, RZ, R0 ;  /* 0x00000000ff00723e */ /* 0x001fcc00000000ff */
.L_x_795:
        /* <DEDUP_REMOVED lines=40> */
.L_x_823:
[----:B-1----:R-:W-:Y:S05]  /*5150*/  BSYNC B0 ;  /* 0x0000000000007941 */ /* 0x002fea0003800000 */
.L_x_822:
        /* <DEDUP_REMOVED lines=20> */
.L_x_827:
[----:B------:R-:W-:-:S06]  /*52a0*/  HADD2.F32 R3, -RZ, R0.H0_H0 ;  /* 0x20000000ff037230 */ /* 0x000fcc0000004100 */
[----:B------:R-:W0:Y:S02]  /*52b0*/  F2I.S64.TRUNC R2, R3 ;  /* 0x0000000300027311 */ /* 0x000e24000020d900 */
[----:B0-----:R0:W-:Y:S01]  /*52c0*/  STG.E.U8 [R16.64], R2 ;  /* 0x0000000210007986 */ /* 0x0011e2000c101124 */
[----:B------:R-:W-:Y:S05]  /*52d0*/  BRA `(.L_x_829) ;  /* 0x00000e4000007947 */ /* 0x000fea0003800000 */
.L_x_826:
        /* <DEDUP_REMOVED lines=10> */
.L_x_831:
[----:B------:R-:W-:-:S04]  /*5380*/  HADD2.F32 R0, -RZ, R0.H0_H0 ;  /* 0x20000000ff007230 */ /* 0x000fc80000004100 */
[----:B------:R-:W0:Y:S02]  /*5390*/  F2I.FTZ.TRUNC.NTZ R3, R0 ;  /* 0x0000000000037305 */ /* 0x000e24000021f100 */
[----:B0-----:R0:W-:Y:S01]  /*53a0*/  STG.E [R16.64], R3 ;  /* 0x0000000310007986 */ /* 0x0011e2000c101924 */
[----:B------:R-:W-:Y:S05]  /*53b0*/  BRA `(.L_x_829) ;  /* 0x00000d6000007947 */ /* 0x000fea0003800000 */
.L_x_830:
[----:B------:R-:W-:-:S04]  /*53c0*/  HADD2.F32 R0, -RZ, R0.H0_H0 ;  /* 0x20000000ff007230 */ /* 0x000fc80000004100 */
[----:B------:R-:W0:Y:S02]  /*53d0*/  F2I.FTZ.TRUNC.NTZ R3, R0 ;  /* 0x0000000000037305 */ /* 0x000e24000021f100 */
[----:B0-----:R0:W-:Y:S01]  /*53e0*/  STG.E.U16 [R16.64], R3 ;  /* 0x0000000310007986 */ /* 0x0011e2000c101524 */
[----:B------:R-:W-:Y:S05]  /*53f0*/  BRA `(.L_x_829) ;  /* 0x00000d2000007947 */ /* 0x000fea0003800000 */
.L_x_825:
        /* <DEDUP_REMOVED lines=9> */
.L_x_833:
[----:B------:R0:W-:Y:S01]  /*5490*/  STG.E.U16 [R16.64], R0 ;  /* 0x0000000010007986 */ /* 0x0001e2000c101524 */
[----:B------:R-:W-:Y:S05]  /*54a0*/  BRA `(.L_x_829) ;  /* 0x00000c7000007947 */ /* 0x000fea0003800000 */
.L_x_832:
        /* <DEDUP_REMOVED lines=10> */
.L_x_835:
[----:B------:R-:W-:-:S05]  /*5550*/  HADD2.F32 R0, -RZ, R0.H0_H0 ;  /* 0x20000000ff007230 */ /* 0x000fca0000004100 */
[----:B------:R-:W-:-:S04]  /*5560*/  F2FP.PACK_AB R0, RZ, R0 ;  /* 0x00000000ff00723e */ /* 0x000fc800000000ff */
[----:B------:R-:W-:-:S05]  /*5570*/  PRMT R0, R0, 0x5410, RZ ;  /* 0x0000541000007816 */ /* 0x000fca00000000ff */
[----:B------:R0:W-:Y:S01]  /*5580*/  STG.E [R16.64], R0 ;  /* 0x0000000010007986 */ /* 0x0001e2000c101924 */
[----:B------:R-:W-:Y:S05]  /*5590*/  BRA `(.L_x_829) ;  /* 0x00000b8000007947 */ /* 0x000fea0003800000 */
.L_x_834:
[----:B------:R-:W-:-:S05]  /*55a0*/  HADD2.F32 R2, -RZ, R0.H0_H0 ;  /* 0x20000000ff027230 */ /* 0x000fca0000004100 */
[----:B------:R-:W-:-:S06]  /*55b0*/  FMUL.FTZ R2, R2, 1 ;  /* 0x3f80000002027820 */ /* 0x000fcc0000410000 */
[----:B------:R-:W0:Y:S02]  /*55c0*/  F2F.F64.F32 R2, R2 ;  /* 0x0000000200027310 */ /* 0x000e240000201800 */
[----:B0-----:R0:W-:Y:S01]  /*55d0*/  STG.E.64 [R16.64], R2 ;  /* 0x0000000210007986 */ /* 0x0011e2000c101b24 */
[----:B------:R-:W-:Y:S05]  /*55e0*/  BRA `(.L_x_829) ;  /* 0x00000b3000007947 */ /* 0x000fea0003800000 */
.L_x_824:
        /* <DEDUP_REMOVED lines=13> */
.L_x_838:
[----:B------:R-:W-:Y:S01]  /*56c0*/  HADD2.F32 R0, -RZ, R0.H0_H0 ;  /* 0x20000000ff007230 */ /* 0x000fe20000004100 */
[----:B------:R-:W-:-:S04]  /*56d0*/  CS2R R6, SRZ ;  /* 0x0000000000067805 */ /* 0x000fc8000001ff00 */
[----:B------:R-:W-:-:S04]  /*56e0*/  FMUL.FTZ R0, R0, 1 ;  /* 0x3f80000000007820 */ /* 0x000fc80000410000 */
[----:B------:R-:W0:Y:S02]  /*56f0*/  F2F.F64.F32 R4, R0 ;  /* 0x0000000000047310 */ /* 0x000e240000201800 */
[----:B0-----:R0:W-:Y:S01]  /*5700*/  STG.E.128 [R16.64], R4 ;  /* 0x0000000410007986 */ /* 0x0011e2000c101d24 */
[----:B------:R-:W-:Y:S05]  /*5710*/  BRA `(.L_x_829) ;  /* 0x00000a0000007947 */ /* 0x000fea0003800000 */
.L_x_837:
        /* <DEDUP_REMOVED lines=21> */
.L_x_842:
[----:B------:R-:W-:Y:S05]  /*5870*/  BSYNC B0 ;  /* 0x0000000000007941 */ /* 0x000fea0003800000 */
.L_x_841:
[----:B------:R-:W-:-:S05]  /*5880*/  LOP3.LUT R3, R0, R3, RZ, 0xfc, !PT ;  /* 0x0000000300037212 */ /* 0x000fca00078efcff */
[----:B------:R0:W-:Y:S01]  /*5890*/  STG.E.U8 [R16.64], R3 ;  /* 0x0000000310007986 */ /* 0x0001e2000c101124 */
[----:B------:R-:W-:Y:S05]  /*58a0*/  BRA `(.L_x_829) ;  /* 0x0000087000007947 */ /* 0x000fea0003800000 */
.L_x_840:
        /* <DEDUP_REMOVED lines=13> */
.L_x_844:
[----:B------:R-:W-:Y:S01]  /*5980*/  IMAD.MOV.U32 R0, RZ, RZ, 0x7f ;  /* 0x0000007fff007424 */ /* 0x000fe200078e00ff */
[----:B------:R-:W-:-:S04]  /*5990*/  ISETP.GT.U32.AND P0, PT, R2, 0x7f800000, PT ;  /* 0x7f8000000200780c */ /* 0x000fc80003f04070 */
[----:B------:R-:W-:-:S04]  /*59a0*/  SEL R0, R0, 0x7c, P0 ;  /* 0x0000007c00007807 */ /* 0x000fc80000000000 */
.L_x_845:
[----:B------:R-:W-:Y:S05]  /*59b0*/  BSYNC B0 ;  /* 0x0000000000007941 */ /* 0x000fea0003800000 */
.L_x_843:
[----:B------:R-:W-:-:S04]  /*59c0*/  LOP3.LUT R2, R3, 0x80000000, RZ, 0xc0, !PT ;  /* 0x8000000003027812 */ /* 0x000fc800078ec0ff */
[----:B------:R-:W-:-:S04]  /*59d0*/  SHF.R.U32.HI R3, RZ, 0x18, R2 ;  /* 0x00000018ff037819 */ /* 0x000fc80000011602 */
[----:B------:R-:W-:-:S05]  /*59e0*/  LOP3.LUT R3, R0, R3, RZ, 0xfc, !PT ;  /* 0x0000000300037212 */ /* 0x000fca00078efcff */
[----:B------:R0:W-:Y:S01]  /*59f0*/  STG.E.U8 [R16.64], R3 ;  /* 0x0000000310007986 */ /* 0x0001e2000c101124 */
[----:B------:R-:W-:Y:S05]  /*5a00*/  BRA `(.L_x_829) ;  /* 0x0000071000007947 */ /* 0x000fea0003800000 */
.L_x_839:
[----:B------:R-:W-:-:S05]  /*5a10*/  HADD2.F32 R0, -RZ, R0.H0_H0 ;  /* 0x20000000ff007230 */ /* 0x000fca0000004100 */
[----:B------:R-:W-:-:S05]  /*5a20*/  F2FP.BF16.PACK_AB R0, RZ, R0 ;  /* 0x00000000ff00723e */ /* 0x000fca00000010ff */
[----:B------:R0:W-:Y:S01]  /*5a30*/  STG.E.U16 [R16.64], R0 ;  /* 0x0000000010007986 */ /* 0x0001e2000c101524 */
[----:B------:R-:W-:Y:S05]  /*5a40*/  BRA `(.L_x_829) ;  /* 0x000006d000007947 */ /* 0x000fea0003800000 */
.L_x_836:
        /* <DEDUP_REMOVED lines=12> */
.L_x_848:
        /* <DEDUP_REMOVED lines=17> */
.L_x_851:
[----:B------:R-:W-:-:S04]  /*5c20*/  LOP3.LUT R2, R3, 0x80000000, RZ, 0xc0, !PT ;  /* 0x8000000003027812 */ /* 0x000fc800078ec0ff */
[----:B------:R-:W-:-:S04]  /*5c30*/  SHF.R.U32.HI R3, RZ, 0x18, R2 ;  /* 0x00000018ff037819 */ /* 0x000fc80000011602 */
[----:B------:R-:W-:-:S04]  /*5c40*/  LOP3.LUT R0, R0, R3, RZ, 0xfc, !PT ;  /* 0x0000000300007212 */ /* 0x000fc800078efcff */
[----:B------:R-:W-:Y:S02]  /*5c50*/  PRMT R8, R0, 0x7610, R8 ;  /* 0x0000761000087816 */ /* 0x000fe40000000008 */
.L_x_850:
[----:B------:R-:W-:Y:S05]  /*5c60*/  BSYNC B0 ;  /* 0x0000000000007941 */ /* 0x000fea0003800000 */
.L_x_849:
[----:B------:R0:W-:Y:S01]  /*5c70*/  STG.E.U8 [R16.64], R8 ;  /* 0x0000000810007986 */ /* 0x0001e2000c101124 */
[----:B------:R-:W-:Y:S05]  /*5c80*/  BRA `(.L_x_829) ;  /* 0x0000049000007947 */ /* 0x000fea0003800000 */
.L_x_847:
        /* <DEDUP_REMOVED lines=17> */
.L_x_854:
[----:B------:R-:W-:-:S04]  /*5da0*/  LOP3.LUT R2, R3, 0x80000000, RZ, 0xc0, !PT ;  /* 0x8000000003027812 */ /* 0x000fc800078ec0ff */
[----:B------:R-:W-:-:S04]  /*5db0*/  SHF.R.U32.HI R3, RZ, 0x18, R2 ;  /* 0x00000018ff037819 */ /* 0x000fc80000011602 */
[----:B------:R-:W-:-:S04]  /*5dc0*/  LOP3.LUT R0, R0, R3, RZ, 0xfc, !PT ;  /* 0x0000000300007212 */ /* 0x000fc800078efcff */
[----:B------:R-:W-:Y:S02]  /*5dd0*/  PRMT R8, R0, 0x7610, R8 ;  /* 0x0000761000087816 */ /* 0x000fe40000000008 */
.L_x_853:
[----:B------:R-:W-:Y:S05]  /*5de0*/  BSYNC B0 ;  /* 0x0000000000007941 */ /* 0x000fea0003800000 */
.L_x_852:
[----:B------:R0:W-:Y:S01]  /*5df0*/  STG.E.U8 [R16.64], R8 ;  /* 0x0000000810007986 */ /* 0x0001e2000c101124 */
[----:B------:R-:W-:Y:S05]  /*5e00*/  BRA `(.L_x_829) ;  /* 0x0000031000007947 */ /* 0x000fea0003800000 */
.L_x_846:
        /* <DEDUP_REMOVED lines=22> */
.L_x_828:
        /* <DEDUP_REMOVED lines=20> */
.L_x_856:
[----:B------:R-:W-:-:S06]  /*60b0*/  HADD2.F32 R2, -RZ, R0.H0_H0 ;  /* 0x20000000ff027230 */ /* 0x000fcc0000004100 */
[----:B------:R-:W0:Y:S02]  /*60c0*/  F2I.U64.TRUNC R2, R2 ;  /* 0x0000000200027311 */ /* 0x000e24000020d800 */
[----:B0-----:R0:W-:Y:S01]  /*60d0*/  STG.E.64 [R16.64], R2 ;  /* 0x0000000210007986 */ /* 0x0011e2000c101b24 */
[----:B------:R-:W-:Y:S05]  /*60e0*/  BRA `(.L_x_829) ;  /* 0x0000003000007947 */ /* 0x000fea0003800000 */
.L_x_855:
[----:B------:R-:W-:-:S04]  /*60f0*/  HADD2.F32 R0, -RZ, R0.H0_H0 ;  /* 0x20000000ff007230 */ /* 0x000fc80000004100 */
[----:B------:R-:W0:Y:S02]  /*6100*/  F2I.FTZ.U32.TRUNC.NTZ R3, R0 ;  /* 0x0000000000037305 */ /* 0x000e24000021f000 */
[----:B0-----:R0:W-:Y:S02]  /*6110*/  STG.E [R16.64], R3 ;  /* 0x0000000310007986 */ /* 0x0011e4000c101924 */
.L_x_829:
        /* <DEDUP_REMOVED lines=231> */
.L_x_857:
        /* <DEDUP_REMOVED lines=20> */
.L_x_861:
[----:B------:R-:W2:Y:S02]  /*70d0*/  LDG.E.U8 R2, [R2.64] ;  /* 0x0000002402027981 */ /* 0x000ea4000c1e1100 */
[----:B--2---:R-:W0:Y:S02]  /*70e0*/  I2F.U16 R0, R2 ;  /* 0x0000000200007306 */ /* 0x004e240000101000 */
[----:B0-----:R-:W-:Y:S01]  /*70f0*/  F2FP.PACK_AB R0, RZ, R0 ;  /* 0x00000000ff00723e */ /* 0x001fe200000000ff */
[----:B------:R-:W-:Y:S05]  /*7100*/  BRA `(.L_x_863) ;  /* 0x00000e1000007947 */ /* 0x000fea0003800000 */
.L_x_860:
        /* <DEDUP_REMOVED lines=10> */
.L_x_865:
[----:B------:R-:W2:Y:S02]  /*71b0*/  LDG.E R2, [R2.64] ;  /* 0x0000002402027981 */ /* 0x000ea4000c1e1900 */
[----:B--2---:R-:W0:Y:S02]  /*71c0*/  I2F R0, R2 ;  /* 0x0000000200007306 */ /* 0x004e240000201400 */
[----:B0-----:R-:W-:Y:S01]  /*71d0*/  F2FP.PACK_AB R0, RZ, R0 ;  /* 0x00000000ff00723e */ /* 0x001fe200000000ff */
[----:B------:R-:W-:Y:S05]  /*71e0*/  BRA `(.L_x_863) ;  /* 0x00000d3000007947 */ /* 0x000fea0003800000 */
.L_x_864:
[----:B------:R-:W2:Y:S02]  /*71f0*/  LDG.E.U16 R2, [R2.64] ;  /* 0x0000002402027981 */ /* 0x000ea4000c1e1500 */
[----:B--2---:R-:W0:Y:S02]  /*7200*/  I2F.S16 R0, R2 ;  /* 0x0000000200007306 */ /* 0x004e240000101400 */
[----:B0-----:R-:W-:Y:S01]  /*7210*/  F2FP.PACK_AB R0, RZ, R0 ;  /* 0x00000000ff00723e */ /* 0x001fe200000000ff */
[----:B------:R-:W-:Y:S05]  /*7220*/  BRA `(.L_x_863) ;  /* 0x00000cf000007947 */ /* 0x000fea0003800000 */
.L_x_859:
        /* <DEDUP_REMOVED lines=9> */
.L_x_867:
[----:B------:R0:W5:Y:S01]  /*72c0*/  LDG.E.U16 R0, [R2.64] ;  /* 0x0000002402007981 */ /* 0x000162000c1e1500 */
[----:B------:R-:W-:Y:S05]  /*72d0*/  BRA `(.L_x_863) ;  /* 0x00000c4000007947 */ /* 0x000fea0003800000 */
.L_x_866:
        /* <DEDUP_REMOVED lines=9> */
.L_x_869:
[----:B------:R0:W5:Y:S01]  /*7370*/  LDG.E.U16 R0, [R2.64] ;  /* 0x0000002402007981 */ /* 0x000162000c1e1500 */
[----:B------:R-:W-:Y:S05]  /*7380*/  BRA `(.L_x_863) ;  /* 0x00000b9000007947 */ /* 0x000fea0003800000 */
.L_x_868:
[----:B------:R-:W2:Y:S02]  /*7390*/  LDG.E.64 R2, [R2.64] ;  /* 0x0000002402027981 */ /* 0x000ea4000c1e1b00 */
[----:B--2---:R-:W0:Y:S01]  /*73a0*/  F2F.F32.F64 R0, R2 ;  /* 0x0000000200007310 */ /* 0x004e220000301000 */
[----:B------:R-:W0:-:S14]  /*73b0*/  DSETP.GEU.AND P0, PT, |R2|, c[0x2][0x0], PT ;  /* 0x008000000200762a */ /* 0x000e1c0003f0e200 */
[----:B0-----:R-:W-:-:S05]  /*73c0*/  @!P0 FMUL R0, R0, 1.175494350822287508e-38 ;  /* 0x0080000000008820 */ /* 0x001fca0000400000 */
[----:B------:R-:W-:Y:S01]  /*73d0*/  F2FP.PACK_AB R0, RZ, R0 ;  /* 0x00000000ff00723e */ /* 0x000fe200000000ff */
[----:B------:R-:W-:Y:S05]  /*73e0*/  BRA `(.L_x_863) ;  /* 0x00000b3000007947 */ /* 0x000fea0003800000 */
.L_x_858:
        /* <DEDUP_REMOVED lines=13> */
.L_x_872:
[----:B------:R-:W2:Y:S02]  /*74c0*/  LDG.E.64 R2, [R2.64] ;  /* 0x0000002402027981 */ /* 0x000ea4000c1e1b00 */
[----:B--2---:R-:W0:Y:S01]  /*74d0*/  F2F.F32.F64 R0, R2 ;  /* 0x0000000200007310 */ /* 0x004e220000301000 */
[----:B------:R-:W0:-:S14]  /*74e0*/  DSETP.GEU.AND P0, PT, |R2|, c[0x2][0x0], PT ;  /* 0x008000000200762a */ /* 0x000e1c0003f0e200 */
[----:B0-----:R-:W-:-:S05]  /*74f0*/  @!P0 FMUL R0, R0, 1.175494350822287508e-38 ;  /* 0x0080000000008820 */ /* 0x001fca0000400000 */
[----:B------:R-:W-:Y:S01]  /*7500*/  F2FP.PACK_AB R0, RZ, R0 ;  /* 0x00000000ff00723e */ /* 0x000fe200000000ff */
[----:B------:R-:W-:Y:S05]  /*7510*/  BRA `(.L_x_863) ;  /* 0x00000a0000007947 */ /* 0x000fea0003800000 */
.L_x_871:
        /* <DEDUP_REMOVED lines=28> */
.L_x_874:
        /* <DEDUP_REMOVED lines=15> */
.L_x_873:
[----:B------:R-:W2:Y:S02]  /*77d0*/  LDG.E.U16 R0, [R2.64] ;  /* 0x0000002402007981 */ /* 0x000ea4000c1e1500 */
[----:B--2---:R-:W-:-:S04]  /*77e0*/  PRMT R0, RZ, 0x5410, R0 ;  /* 0x00005410ff007816 */ /* 0x004fc80000000000 */
[----:B------:R-:W-:Y:S01]  /*77f0*/  F2FP.PACK_AB R0, RZ, R0 ;  /* 0x00000000ff00723e */ /* 0x000fe200000000ff */
[----:B------:R-:W-:Y:S05]  /*7800*/  BRA `(.L_x_863) ;  /* 0x0000071000007947 */ /* 0x000fea0003800000 */
.L_x_870:
        /* <DEDUP_REMOVED lines=12> */
.L_x_877:
        /* <DEDUP_REMOVED lines=21> */
.L_x_881:
[----:B------:R-:W-:Y:S05]  /*7a20*/  BSYNC B1 ;  /* 0x0000000000017941 */ /* 0x000fea0003800000 */
.L_x_880:
[----:B------:R-:W-:Y:S01]  /*7a30*/  LEA R3, R0, 0x3b800000, 0x17 ;  /* 0x3b80000000037811 */ /* 0x000fe200078eb8ff */
[----:B------:R-:W-:-:S05]  /*7a40*/  IMAD.SHL.U32 R0, R2, 0x100000, RZ ;  /* 0x0010000002007824 */ /* 0x000fca00078e00ff */
[----:B------:R-:W-:Y:S02]  /*7a50*/  LOP3.LUT R0, R3, R0, R4, 0xfe, !PT ;  /* 0x0000000003007212 */ /* 0x000fe400078efe04 */
.L_x_879:
[----:B------:R-:W-:Y:S05]  /*7a60*/  BSYNC B0 ;  /* 0x0000000000007941 */ /* 0x000fea0003800000 */
.L_x_878:
[----:B------:R-:W-:Y:S01]  /*7a70*/  F2FP.PACK_AB R0, RZ, R0 ;  /* 0x00000000ff00723e */ /* 0x000fe200000000ff */
[----:B------:R-:W-:Y:S05]  /*7a80*/  BRA `(.L_x_863) ;  /* 0x0000049000007947 */ /* 0x000fea0003800000 */
.L_x_876:
        /* <DEDUP_REMOVED lines=21> */
.L_x_885:
[----:B------:R-:W-:Y:S05]  /*7be0*/  BSYNC B1 ;  /* 0x0000000000017941 */ /* 0x000fea0003800000 */
.L_x_884:
[----:B------:R-:W-:Y:S01]  /*7bf0*/  LEA R3, R0, 0x37800000, 0x17 ;  /* 0x3780000000037811 */ /* 0x000fe200078eb8ff */
[----:B------:R-:W-:-:S05]  /*7c00*/  IMAD.SHL.U32 R0, R2, 0x200000, RZ ;  /* 0x0020000002007824 */ /* 0x000fca00078e00ff */
[----:B------:R-:W-:Y:S02]  /*7c10*/  LOP3.LUT R0, R3, R0, R4, 0xfe, !PT ;  /* 0x0000000003007212 */ /* 0x000fe400078efe04 */
.L_x_883:
[----:B------:R-:W-:Y:S05]  /*7c20*/  BSYNC B0 ;  /* 0x0000000000007941 */ /* 0x000fea0003800000 */
.L_x_882:
[----:B------:R-:W-:Y:S01]  /*7c30*/  F2FP.PACK_AB R0, RZ, R0 ;  /* 0x00000000ff00723e */ /* 0x000fe200000000ff */
[----:B------:R-:W-:Y:S05]  /*7c40*/  BRA `(.L_x_863) ;  /* 0x000002d000007947 */ /* 0x000fea0003800000 */
.L_x_875:
        /* <DEDUP_REMOVED lines=14> */
.L_x_889:
[----:B------:R-:W-:Y:S05]  /*7d30*/  BSYNC B0 ;  /* 0x0000000000007941 */ /* 0x000fea0003800000 */
.L_x_888:
[----:B------:R-:W-:Y:S01]  /*7d40*/  F2FP.PACK_AB R0, RZ, R0 ;  /* 0x00000000ff00723e */ /* 0x000fe200000000ff */
[----:B------:R-:W-:Y:S05]  /*7d50*/  BRA `(.L_x_863) ;  /* 0x000001c000007947 */ /* 0x000fea0003800000 */
.L_x_862:
        /* <DEDUP_REMOVED lines=21> */
.L_x_887:
[----:B------:R-:W2:Y:S02]  /*7eb0*/  LDG.E.64 R2, [R2.64] ;  /* 0x0000002402027981 */ /* 0x000ea4000c1e1b00 */
[----:B--2---:R-:W0:Y:S02]  /*7ec0*/  I2F.U64 R0, R2 ;  /* 0x0000000200007312 */ /* 0x004e240000301000 */
[----:B0-----:R-:W-:Y:S01]  /*7ed0*/  F2FP.PACK_AB R0, RZ, R0 ;  /* 0x00000000ff00723e */ /* 0x001fe200000000ff */
[----:B------:R-:W-:Y:S05]  /*7ee0*/  BRA `(.L_x_863) ;  /* 0x0000003000007947 */ /* 0x000fea0003800000 */
.L_x_886:
[----:B------:R-:W2:Y:S02]  /*7ef0*/  LDG.E R2, [R2.64] ;  /* 0x0000002402027981 */ /* 0x000ea4000c1e1900 */
[----:B--2---:R-:W0:Y:S02]  /*7f00*/  I2F.U32 R0, R2 ;  /* 0x0000000200007306 */ /* 0x004e240000201000 */
[----:B0-----:R-:W-:-:S06]  /*7f10*/  F2FP.PACK_AB R0, RZ, R0 ;  /* 0x00000000ff00723e */ /* 0x001fcc00000000ff */
.L_x_863:
        /* <DEDUP_REMOVED lines=40> */
.L_x_891:
[----:B-1----:R-:W-:Y:S05]  /*81a0*/  BSYNC B0 ;  /* 0x0000000000007941 */ /* 0x002fea0003800000 */
.L_x_890:
        /* <DEDUP_REMOVED lines=20> */
.L_x_895:
[----:B------:R-:W-:-:S06]  /*82f0*/  HADD2.F32 R3, -RZ, R0.H0_H0 ;  /* 0x20000000ff037230 */ /* 0x000fcc0000004100 */
[----:B------:R-:W0:Y:S02]  /*8300*/  F2I.S64.TRUNC R2, R3 ;  /* 0x0000000300027311 */ /* 0x000e24000020d900 */
[----:B0-----:R0:W-:Y:S01]  /*8310*/  STG.E.U8 [R16.64], R2 ;  /* 0x0000000210007986 */ /* 0x0011e2000c101124 */
[----:B------:R-:W-:Y:S05]  /*8320*/  BRA `(.L_x_897) ;  /* 0x00000e4000007947 */ /* 0x000fea0003800000 */
.L_x_894:
        /* <DEDUP_REMOVED lines=10> */
.L_x_899:
[----:B------:R-:W-:-:S04]  /*83d0*/  HADD2.F32 R0, -RZ, R0.H0_H0 ;  /* 0x20000000ff007230 */ /* 0x000fc80000004100 */
[----:B------:R-:W0:Y:S02]  /*83e0*/  F2I.FTZ.TRUNC.NTZ R3, R0 ;  /* 0x0000000000037305 */ /* 0x000e24000021f100 */
[----:B0-----:R0:W-:Y:S01]  /*83f0*/  STG.E [R16.64], R3 ;  /* 0x0000000310007986 */ /* 0x0011e2000c101924 */
[----:B------:R-:W-:Y:S05]  /*8400*/  BRA `(.L_x_897) ;  /* 0x00000d6000007947 */ /* 0x000fea0003800000 */
.L_x_898:
[----:B------:R-:W-:-:S04]  /*8410*/  HADD2.F32 R0, -RZ, R0.H0_H0 ;  /* 0x20000000ff007230 */ /* 0x000fc80000004100 */
[----:B------:R-:W0:Y:S02]  /*8420*/  F2I.FTZ.TRUNC.NTZ R3, R0 ;  /* 0x0000000000037305 */ /* 0x000e24000021f100 */
[----:B0-----:R0:W-:Y:S01]  /*8430*/  STG.E.U16 [R16.64], R3 ;  /* 0x0000000310007986 */ /* 0x0011e2000c101524 */
[----:B------:R-:W-:Y:S05]  /*8440*/  BRA `(.L_x_897) ;  /* 0x00000d2000007947 */ /* 0x000fea0003800000 */
.L_x_893:
        /* <DEDUP_REMOVED lines=9> */
.L_x_901:
[----:B------:R0:W-:Y:S01]  /*84e0*/  STG.E.U16 [R16.64], R0 ;  /* 0x0000000010007986 */ /* 0x0001e2000c101524 */
[----:B------:R-:W-:Y:S05]  /*84f0*/  BRA `(.L_x_897) ;  /* 0x00000c7000007947 */ /* 0x000fea0003800000 */
.L_x_900:
        /* <DEDUP_REMOVED lines=10> */
.L_x_903:
[----:B------:R-:W-:-:S05]  /*85a0*/  HADD2.F32 R0, -RZ, R0.H0_H0 ;  /* 0x20000000ff007230 */ /* 0x000fca0000004100 */
[----:B------:R-:W-:-:S04]  /*85b0*/  F2FP.PACK_AB R0, RZ, R0 ;  /* 0x00000000ff00723e */ /* 0x000fc800000000ff */
[----:B------:R-:W-:-:S05]  /*85c0*/  PRMT R0, R0, 0x5410, RZ ;  /* 0x0000541000007816 */ /* 0x000fca00000000ff */
[----:B------:R0:W-:Y:S01]  /*85d0*/  STG.E [R16.64], R0 ;  /* 0x0000000010007986 */ /* 0x0001e2000c101924 */
[----:B------:R-:W-:Y:S05]  /*85e0*/  BRA `(.L_x_897) ;  /* 0x00000b8000007947 */ /* 0x000fea0003800000 */
.L_x_902:
[----:B------:R-:W-:-:S05]  /*85f0*/  HADD2.F32 R2, -RZ, R0.H0_H0 ;  /* 0x20000000ff027230 */ /* 0x000fca0000004100 */
[----:B------:R-:W-:-:S06]  /*8600*/  FMUL.FTZ R2, R2, 1 ;  /* 0x3f80000002027820 */ /* 0x000fcc0000410000 */
[----:B------:R-:W0:Y:S02]  /*8610*/  F2F.F64.F32 R2, R2 ;  /* 0x0000000200027310 */ /* 0x000e240000201800 */
[----:B0-----:R0:W-:Y:S01]  /*8620*/  STG.E.64 [R16.64], R2 ;  /* 0x0000000210007986 */ /* 0x0011e2000c101b24 */
[----:B------:R-:W-:Y:S05]  /*8630*/  BRA `(.L_x_897) ;  /* 0x00000b3000007947 */ /* 0x000fea0003800000 */
.L_x_892:
        /* <DEDUP_REMOVED lines=13> */
.L_x_906:
[----:B------:R-:W-:Y:S01]  /*8710*/  HADD2.F32 R0, -RZ, R0.H0_H0 ;  /* 0x20000000ff007230 */ /* 0x000fe20000004100 */
[----:B------:R-:W-:-:S04]  /*8720*/  CS2R R6, SRZ ;  /* 0x0000000000067805 */ /* 0x000fc8000001ff00 */
[----:B------:R-:W-:-:S04]  /*8730*/  FMUL.FTZ R0, R0, 1 ;  /* 0x3f80000000007820 */ /* 0x000fc80000410000 */
[----:B------:R-:W0:Y:S02]  /*8740*/  F2F.F64.F32 R4, R0 ;  /* 0x0000000000047310 */ /* 0x000e240000201800 */
[----:B0-----:R0:W-:Y:S01]  /*8750*/  STG.E.128 [R16.64], R4 ;  /* 0x0000000410007986 */ /* 0x0011e2000c101d24 */
[----:B------:R-:W-:Y:S05]  /*8760*/  BRA `(.L_x_897) ;  /* 0x00000a0000007947 */ /* 0x000fea0003800000 */
.L_x_905:
        /* <DEDUP_REMOVED lines=21> */
.L_x_910:
[----:B------:R-:W-:Y:S05]  /*88c0*/  BSYNC B0 ;  /* 0x0000000000007941 */ /* 0x000fea0003800000 */
.L_x_909:
[----:B------:R-:W-:-:S05]  /*88d0*/  LOP3.LUT R3, R0, R3, RZ, 0xfc, !PT ;  /* 0x0000000300037212 */ /* 0x000fca00078efcff */
[----:B------:R0:W-:Y:S01]  /*88e0*/  STG.E.U8 [R16.64], R3 ;  /* 0x0000000310007986 */ /* 0x0001e2000c101124 */
[----:B------:R-:W-:Y:S05]  /*88f0*/  BRA `(.L_x_897) ;  /* 0x0000087000007947 */ /* 0x000fea0003800000 */
.L_x_908:
        /* <DEDUP_REMOVED lines=13> */
.L_x_912:
[----:B------:R-:W-:Y:S01]  /*89d0*/  IMAD.MOV.U32 R0, RZ, RZ, 0x7f ;  /* 0x0000007fff007424 */ /* 0x000fe200078e00ff */
[----:B------:R-:W-:-:S04]  /*89e0*/  ISETP.GT.U32.AND P0, PT, R2, 0x7f800000, PT ;  /* 0x7f8000000200780c */ /* 0x000fc80003f04070 */
[----:B------:R-:W-:-:S04]  /*89f0*/  SEL R0, R0, 0x7c, P0 ;  /* 0x0000007c00007807 */ /* 0x000fc80000000000 */
.L_x_913:
[----:B------:R-:W-:Y:S05]  /*8a00*/  BSYNC B0 ;  /* 0x0000000000007941 */ /* 0x000fea0003800000 */
.L_x_911:
[----:B------:R-:W-:-:S04]  /*8a10*/  LOP3.LUT R2, R3, 0x80000000, RZ, 0xc0, !PT ;  /* 0x8000000003027812 */ /* 0x000fc800078ec0ff */
[----:B------:R-:W-:-:S04]  /*8a20*/  SHF.R.U32.HI R3, RZ, 0x18, R2 ;  /* 0x00000018ff037819 */ /* 0x000fc80000011602 */
[----:B------:R-:W-:-:S05]  /*8a30*/  LOP3.LUT R3, R0, R3, RZ, 0xfc, !PT ;  /* 0x0000000300037212 */ /* 0x000fca00078efcff */
[----:B------:R0:W-:Y:S01]  /*8a40*/  STG.E.U8 [R16.64], R3 ;  /* 0x0000000310007986 */ /* 0x0001e2000c101124 */
[----:B------:R-:W-:Y:S05]  /*8a50*/  BRA `(.L_x_897) ;  /* 0x0000071000007947 */ /* 0x000fea0003800000 */
.L_x_907:
[----:B------:R-:W-:-:S05]  /*8a60*/  HADD2.F32 R0, -RZ, R0.H0_H0 ;  /* 0x20000000ff007230 */ /* 0x000fca0000004100 */
[----:B------:R-:W-:-:S05]  /*8a70*/  F2FP.BF16.PACK_AB R0, RZ, R0 ;  /* 0x00000000ff00723e */ /* 0x000fca00000010ff */
[----:B------:R0:W-:Y:S01]  /*8a80*/  STG.E.U16 [R16.64], R0 ;  /* 0x0000000010007986 */ /* 0x0001e2000c101524 */
[----:B------:R-:W-:Y:S05]  /*8a90*/  BRA `(.L_x_897) ;  /* 0x000006d000007947 */ /* 0x000fea0003800000 */
.L_x_904:
        /* <DEDUP_REMOVED lines=12> */
.L_x_916:
        /* <DEDUP_REMOVED lines=17> */
.L_x_919:
[----:B------:R-:W-:-:S04]  /*8c70*/  LOP3.LUT R2, R3, 0x80000000, RZ, 0xc0, !PT ;  /* 0x8000000003027812 */ /* 0x000fc800078ec0ff */
[----:B------:R-:W-:-:S04]  /*8c80*/  SHF.R.U32.HI R3, RZ, 0x18, R2 ;  /* 0x00000018ff037819 */ /* 0x000fc80000011602 */
[----:B------:R-:W-:-:S04]  /*8c90*/  LOP3.LUT R0, R0, R3, RZ, 0xfc, !PT ;  /* 0x0000000300007212 */ /* 0x000fc800078efcff */
[----:B------:R-:W-:Y:S02]  /*8ca0*/  PRMT R8, R0, 0x7610, R8 ;  /* 0x0000761000087816 */ /* 0x000fe40000000008 */
.L_x_918:
[----:B------:R-:W-:Y:S05]  /*8cb0*/  BSYNC B0 ;  /* 0x0000000000007941 */ /* 0x000fea0003800000 */
.L_x_917:
[----:B------:R0:W-:Y:S01]  /*8cc0*/  STG.E.U8 [R16.64], R8 ;  /* 0x0000000810007986 */ /* 0x0001e2000c101124 */
[----:B------:R-:W-:Y:S05]  /*8cd0*/  BRA `(.L_x_897) ;  /* 0x0000049000007947 */ /* 0x000fea0003800000 */
.L_x_915:
        /* <DEDUP_REMOVED lines=17> */
.L_x_922:
[----:B------:R-:W-:-:S04]  /*8df0*/  LOP3.LUT R2, R3, 0x80000000, RZ, 0xc0, !PT ;  /* 0x8000000003027812 */ /* 0x000fc800078ec0ff */
[----:B------:R-:W-:-:S04]  /*8e00*/  SHF.R.U32.HI R3, RZ, 0x18, R2 ;  /* 0x00000018ff037819 */ /* 0x000fc80000011602 */
[----:B------:R-:W-:-:S04]  /*8e10*/  LOP3.LUT R0, R0, R3, RZ, 0xfc, !PT ;  /* 0x0000000300007212 */ /* 0x000fc800078efcff */
[----:B------:R-:W-:Y:S02]  /*8e20*/  PRMT R8, R0, 0x7610, R8 ;  /* 0x0000761000087816 */ /* 0x000fe40000000008 */
.L_x_921:
[----:B------:R-:W-:Y:S05]  /*8e30*/  BSYNC B0 ;  /* 0x0000000000007941 */ /* 0x000fea0003800000 */
.L_x_920:
[----:B------:R0:W-:Y:S01]  /*8e40*/  STG.E.U8 [R16.64], R8 ;  /* 0x0000000810007986 */ /* 0x0001e2000c101124 */
[----:B------:R-:W-:Y:S05]  /*8e50*/  BRA `(.L_x_897) ;  /* 0x0000031000007947 */ /* 0x000fea0003800000 */
.L_x_914:
        /* <DEDUP_REMOVED lines=22> */
.L_x_896:
        /* <DEDUP_REMOVED lines=20> */
.L_x_924:
[----:B------:R-:W-:-:S06]  /*9100*/  HADD2.F32 R2, -RZ, R0.H0_H0 ;  /* 0x20000000ff027230 */ /* 0x000fcc0000004100 */
[----:B------:R-:W0:Y:S02]  /*9110*/  F2I.U64.TRUNC R2, R2 ;  /* 0x0000000200027311 */ /* 0x000e24000020d800 */
[----:B0-----:R0:W-:Y:S01]  /*9120*/  STG.E.64 [R16.64], R2 ;  /* 0x0000000210007986 */ /* 0x0011e2000c101b24 */
[----:B------:R-:W-:Y:S05]  /*9130*/  BRA `(.L_x_897) ;  /* 0x0000003000007947 */ /* 0x000fea0003800000 */
.L_x_923:
[----:B------:R-:W-:-:S04]  /*9140*/  HADD2.F32 R0, -RZ, R0.H0_H0 ;  /* 0x20000000ff007230 */ /* 0x000fc80000004100 */
[----:B------:R-:W0:Y:S02]  /*9150*/  F2I.FTZ.U32.TRUNC.NTZ R3, R0 ;  /* 0x0000000000037305 */ /* 0x000e24000021f000 */
[----:B0-----:R0:W-:Y:S02]  /*9160*/  STG.E [R16.64], R3 ;  /* 0x0000000310007986 */ /* 0x0011e4000c101924 */
.L_x_897:
[----:B------:R-:W-:Y:S02]  /*9170*/  IADD3 R19, R19, 0x80, RZ ;  /* 0x0000008013137810 */ /* 0x000fe40007ffe0ff */
.L_x_788:
[----:B------:R-:W-:Y:S05]  /*9180*/  BSYNC B6 ;  /* 0x0000000000067941 */ /* 0x000fea0003800000 */
.L_x_787:
        /* <DEDUP_REMOVED lines=230> */
.L_x_925:
        /* <DEDUP_REMOVED lines=20> */
.L_x_929:
[----:B------:R-:W2:Y:S02]  /*a130*/  LDG.E.U8 R2, [R2.64] ;  /* 0x0000002402027981 */ /* 0x000ea4000c1e1100 */
[----:B--2---:R-:W0:Y:S02]  /*a140*/  I2F.U16 R0, R2 ;  /* 0x0000000200007306 */ /* 0x004e240000101000 */
[----:B0-----:R-:W-:Y:S01]  /*a150*/  F2FP.PACK_AB R0, RZ, R0 ;  /* 0x00000000ff00723e */ /* 0x001fe200000000ff */
[----:B------:R-:W-:Y:S05]  /*a160*/  BRA `(.L_x_931) ;  /* 0x00000e1000007947 */ /* 0x000fea0003800000 */
.L_x_928:
        /* <DEDUP_REMOVED lines=10> */
.L_x_933:
[----:B------:R-:W2:Y:S02]  /*a210*/  LDG.E R2, [R2.64] ;  /* 0x0000002402027981 */ /* 0x000ea4000c1e1900 */
[----:B--2---:R-:W0:Y:S02]  /*a220*/  I2F R0, R2 ;  /* 0x0000000200007306 */ /* 0x004e240000201400 */
[----:B0-----:R-:W-:Y:S01]  /*a230*/  F2FP.PACK_AB R0, RZ, R0 ;  /* 0x00000000ff00723e */ /* 0x001fe200000000ff */
[----:B------:R-:W-:Y:S05]  /*a240*/  BRA `(.L_x_931) ;  /* 0x00000d3000007947 */ /* 0x000fea0003800000 */
.L_x_932:
[----:B------:R-:W2:Y:S02]  /*a250*/  LDG.E.U16 R2, [R2.64] ;  /* 0x0000002402027981 */ /* 0x000ea4000c1e1500 */
[----:B--2---:R-:W0:Y:S02]  /*a260*/  I2F.S16 R0, R2 ;  /* 0x0000000200007306 */ /* 0x004e240000101400 */
[----:B0-----:R-:W-:Y:S01]  /*a270*/  F2FP.PACK_AB R0, RZ, R0 ;  /* 0x00000000ff00723e */ /* 0x001fe200000000ff */
[----:B------:R-:W-:Y:S05]  /*a280*/  BRA `(.L_x_931) ;  /* 0x00000cf000007947 */ /* 0x000fea0003800000 */
.L_x_927:
        /* <DEDUP_REMOVED lines=9> */
.L_x_935:
[----:B------:R0:W5:Y:S01]  /*a320*/  LDG.E.U16 R0, [R2.64] ;  /* 0x0000002402007981 */ /* 0x000162000c1e1500 */
[----:B------:R-:W-:Y:S05]  /*a330*/  BRA `(.L_x_931) ;  /* 0x00000c4000007947 */ /* 0x000fea0003800000 */
.L_x_934:
        /* <DEDUP_REMOVED lines=9> */
.L_x_937:
[----:B------:R0:W5:Y:S01]  /*a3d0*/  LDG.E.U16 R0, [R2.64] ;  /* 0x0000002402007981 */ /* 0x000162000c1e1500 */
[----:B------:R-:W-:Y:S05]  /*a3e0*/  BRA `(.L_x_931) ;  /* 0x00000b9000007947 */ /* 0x000fea0003800000 */
.L_x_936:
[----:B------:R-:W2:Y:S02]  /*a3f0*/  LDG.E.64 R2, [R2.64] ;  /* 0x0000002402027981 */ /* 0x000ea4000c1e1b00 */
[----:B--2---:R-:W0:Y:S01]  /*a400*/  F2F.F32.F64 R0, R2 ;  /* 0x0000000200007310 */ /* 0x004e220000301000 */
[----:B------:R-:W0:-:S14]  /*a410*/  DSETP.GEU.AND P0, PT, |R2|, c[0x2][0x0], PT ;  /* 0x008000000200762a */ /* 0x000e1c0003f0e200 */
[----:B0-----:R-:W-:-:S05]  /*a420*/  @!P0 FMUL R0, R0, 1.175494350822287508e-38 ;  /* 0x0080000000008820 */ /* 0x001fca0000400000 */
[----:B------:R-:W-:Y:S01]  /*a430*/  F2FP.PACK_AB R0, RZ, R0 ;  /* 0x00000000ff00723e */ /* 0x000fe200000000ff */
[----:B------:R-:W-:Y:S05]  /*a440*/  BRA `(.L_x_931) ;  /* 0x00000b3000007947 */ /* 0x000fea0003800000 */
.L_x_926:
        /* <DEDUP_REMOVED lines=13> */
.L_x_940:
[----:B------:R-:W2:Y:S02]  /*a520*/  LDG.E.64 R2, [R2.64] ;  /* 0x0000002402027981 */ /* 0x000ea4000c1e1b00 */
[----:B--2---:R-:W0:Y:S01]  /*a530*/  F2F.F32.F64 R0, R2 ;  /* 0x0000000200007310 */ /* 0x004e220000301000 */
[----:B------:R-:W0:-:S14]  /*a540*/  DSETP.GEU.AND P0, PT, |R2|, c[0x2][0x0], PT ;  /* 0x008000000200762a */ /* 0x000e1c0003f0e200 */
[----:B0-----:R-:W-:-:S05]  /*a550*/  @!P0 FMUL R0, R0, 1.175494350822287508e-38 ;  /* 0x0080000000008820 */ /* 0x001fca0000400000 */
[----:B------:R-:W-:Y:S01]  /*a560*/  F2FP.PACK_AB R0, RZ, R0 ;  /* 0x00000000ff00723e */ /* 0x000fe200000000ff */
[----:B------:R-:W-:Y:S05]  /*a570*/  BRA `(.L_x_931) ;  /* 0x00000a0000007947 */ /* 0x000fea0003800000 */
.L_x_939:
        /* <DEDUP_REMOVED lines=28> */
.L_x_942:
        /* <DEDUP_REMOVED lines=15> */
.L_x_941:
[----:B------:R-:W2:Y:S02]  /*a830*/  LDG.E.U16 R0, [R2.64] ;  /* 0x0000002402007981 */ /* 0x000ea4000c1e1500 */
[----:B--2---:R-:W-:-:S04]  /*a840*/  PRMT R0, RZ, 0x5410, R0 ;  /* 0x00005410ff007816 */ /* 0x004fc80000000000 */
[----:B------:R-:W-:Y:S01]  /*a850*/  F2FP.PACK_AB R0, RZ, R0 ;  /* 0x00000000ff00723e */ /* 0x000fe200000000ff */
[----:B------:R-:W-:Y:S05]  /*a860*/  BRA `(.L_x_931) ;  /* 0x0000071000007947 */ /* 0x000fea0003800000 */
.L_x_938:
        /* <DEDUP_REMOVED lines=12> */
.L_x_945:
        /* <DEDUP_REMOVED lines=21> */
.L_x_949:
[----:B------:R-:W-:Y:S05]  /*aa80*/  BSYNC B1 ;  /* 0x0000000000017941 */ /* 0x000fea0003800000 */
.L_x_948:
[----:B------:R-:W-:Y:S01]  /*aa90*/  LEA R3, R0, 0x3b800000, 0x17 ;  /* 0x3b80000000037811 */ /* 0x000fe200078eb8ff */
[----:B------:R-:W-:-:S05]  /*aaa0*/  IMAD.SHL.U32 R0, R2, 0x100000, RZ ;  /* 0x0010000002007824 */ /* 0x000fca00078e00ff */
[----:B------:R-:W-:Y:S02]  /*aab0*/  LOP3.LUT R0, R3, R0, R4, 0xfe, !PT ;  /* 0x0000000003007212 */ /* 0x000fe400078efe04 */
.L_x_947:
[----:B------:R-:W-:Y:S05]  /*aac0*/  BSYNC B0 ;  /* 0x0000000000007941 */ /* 0x000fea0003800000 */
.L_x_946:
[----:B------:R-:W-:Y:S01]  /*aad0*/  F2FP.PACK_AB R0, RZ, R0 ;  /* 0x00000000ff00723e */ /* 0x000fe200000000ff */
[----:B------:R-:W-:Y:S05]  /*aae0*/  BRA `(.L_x_931) ;  /* 0x0000049000007947 */ /* 0x000fea0003800000 */
.L_x_944:
        /* <DEDUP_REMOVED lines=21> */
.L_x_953:
[----:B------:R-:W-:Y:S05]  /*ac40*/  BSYNC B1 ;  /* 0x0000000000017941 */ /* 0x000fea0003800000 */
.L_x_952:
[----:B------:R-:W-:Y:S01]  /*ac50*/  LEA R3, R0, 0x37800000, 0x17 ;  /* 0x3780000000037811 */ /* 0x000fe200078eb8ff */
[----:B------:R-:W-:-:S05]  /*ac60*/  IMAD.SHL.U32 R0, R2, 0x200000, RZ ;  /* 0x0020000002007824 */ /* 0x000fca00078e00ff */
[----:B------:R-:W-:Y:S02]  /*ac70*/  LOP3.LUT R0, R3, R0, R4, 0xfe, !PT ;  /* 0x0000000003007212 */ /* 0x000fe400078efe04 */
.L_x_951:
[----:B------:R-:W-:Y:S05]  /*ac80*/  BSYNC B0 ;  /* 0x0000000000007941 */ /* 0x000fea0003800000 */
.L_x_950:
[----:B------:R-:W-:Y:S01]  /*ac90*/  F2FP.PACK_AB R0, RZ, R0 ;  /* 0x00000000ff00723e */ /* 0x000fe200000000ff */
[----:B------:R-:W-:Y:S05]  /*aca0*/  BRA `(.L_x_931) ;  /* 0x000002d000007947 */ /* 0x000fea0003800000 */
.L_x_943:
        /* <DEDUP_REMOVED lines=14> */
.L_x_957:
[----:B------:R-:W-:Y:S05]  /*ad90*/  BSYNC B0 ;  /* 0x0000000000007941 */ /* 0x000fea0003800000 */
.L_x_956:
[----:B------:R-:W-:Y:S01]  /*ada0*/  F2FP.PACK_AB R0, RZ, R0 ;  /* 0x00000000ff00723e */ /* 0x000fe200000000ff */
[----:B------:R-:W-:Y:S05]  /*adb0*/  BRA `(.L_x_931) ;  /* 0x000001c000007947 */ /* 0x000fea0003800000 */
.L_x_930:
        /* <DEDUP_REMOVED lines=21> */
.L_x_955:
[----:B------:R-:W2:Y:S02]  /*af10*/  LDG.E.64 R2, [R2.64] ;  /* 0x0000002402027981 */ /* 0x000ea4000c1e1b00 */
[----:B--2---:R-:W0:Y:S02]  /*af20*/  I2F.U64 R0, R2 ;  /* 0x0000000200007312 */ /* 0x004e240000301000 */
[----:B0-----:R-:W-:Y:S01]  /*af30*/  F2FP.PACK_AB R0, RZ, R0 ;  /* 0x00000000ff00723e */ /* 0x001fe200000000ff */
[----:B------:R-:W-:Y:S05]  /*af40*/  BRA `(.L_x_931) ;  /* 0x0000003000007947 */ /* 0x000fea0003800000 */
.L_x_954:
[----:B------:R-:W2:Y:S02]  /*af50*/  LDG.E R2, [R2.64] ;  /* 0x0000002402027981 */ /* 0x000ea4000c1e1900 */
[----:B--2---:R-:W0:Y:S02]  /*af60*/  I2F.U32 R0, R2 ;  /* 0x0000000200007306 */ /* 0x004e240000201000 */
[----:B0-----:R-:W-:-:S06]  /*af70*/  F2FP.PACK_AB R0, RZ, R0 ;  /* 0x00000000ff00723e */ /* 0x001fcc00000000ff */
.L_x_931:
        /* <DEDUP_REMOVED lines=40> */
.L_x_959:
[----:B-1----:R-:W-:Y:S05]  /*b200*/  BSYNC B0 ;  /* 0x0000000000007941 */ /* 0x002fea0003800000 */
.L_x_958:
        /* <DEDUP_REMOVED lines=18> */
[----:B0-----:R-:W-:Y:S01]  /*b330*/  STG.E.U8 [R16.64], R3 ;  /* 0x0000000310007986 */ /* 0x001fe2000c101124 */
[----:B------:R-:W-:Y:S05]  /*b340*/  EXIT ;  /* 0x000000000000794d */ /* 0x000fea0003800000 */
.L_x_963:
[----:B------:R-:W-:-:S06]  /*b350*/  HADD2.F32 R3, -RZ, R0.H0_H0 ;  /* 0x20000000ff037230 */ /* 0x000fcc0000004100 */
[----:B------:R-:W0:Y:S02]  /*b360*/  F2I.S64.TRUNC R2, R3 ;  /* 0x0000000300027311 */ /* 0x000e24000020d900 */
[----:B0-----:R-:W-:Y:S01]  /*b370*/  STG.E.U8 [R16.64], R2 ;  /* 0x0000000210007986 */ /* 0x001fe2000c101124 */
[----:B------:R-:W-:Y:S05]  /*b380*/  EXIT ;  /* 0x000000000000794d */ /* 0x000fea0003800000 */
.L_x_962:
        /* <DEDUP_REMOVED lines=8> */
[----:B0-----:R-:W-:Y:S01]  /*b410*/  STG.E.64 [R16.64], R2 ;  /* 0x0000000210007986 */ /* 0x001fe2000c101b24 */
[----:B------:R-:W-:Y:S05]  /*b420*/  EXIT ;  /* 0x000000000000794d */ /* 0x000fea0003800000 */
.L_x_966:
[----:B------:R-:W-:-:S04]  /*b430*/  HADD2.F32 R0, -RZ, R0.H0_H0 ;  /* 0x20000000ff007230 */ /* 0x000fc80000004100 */
[----:B------:R-:W0:Y:S02]  /*b440*/  F2I.FTZ.TRUNC.NTZ R3, R0 ;  /* 0x0000000000037305 */ /* 0x000e24000021f100 */
[----:B0-----:R-:W-:Y:S01]  /*b450*/  STG.E [R16.64], R3 ;  /* 0x0000000310007986 */ /* 0x001fe2000c101924 */
[----:B------:R-:W-:Y:S05]  /*b460*/  EXIT ;  /* 0x000000000000794d */ /* 0x000fea0003800000 */
.L_x_965:
[----:B------:R-:W-:-:S04]  /*b470*/  HADD2.F32 R0, -RZ, R0.H0_H0 ;  /* 0x20000000ff007230 */ /* 0x000fc80000004100 */
[----:B------:R-:W0:Y:S02]  /*b480*/  F2I.FTZ.TRUNC.NTZ R3, R0 ;  /* 0x0000000000037305 */ /* 0x000e24000021f100 */
[----:B0-----:R-:W-:Y:S01]  /*b490*/  STG.E.U16 [R16.64], R3 ;  /* 0x0000000310007986 */ /* 0x001fe2000c101524 */
[----:B------:R-:W-:Y:S05]  /*b4a0*/  EXIT ;  /* 0x000000000000794d */ /* 0x000fea0003800000 */
.L_x_961:
[----:B------:R-:W-:-:S13]  /*b4b0*/  ISETP.GT.AND P0, PT, R2, 0x6, PT ;  /* 0x000000060200780c */ /* 0x000fda0003f04270 */
[----:B------:R-:W-:Y:S05]  /*b4c0*/  @P0 BRA `(.L_x_967) ;  /* 0x0000009000000947 */ /* 0x000fea0003800000 */
[----:B------:R-:W-:-:S13]  /*b4d0*/  ISETP.NE.AND P0, PT, R2, 0x5, PT ;  /* 0x000000050200780c */ /* 0x000fda0003f05270 */
[----:B------:R-:W-:Y:S05]  /*b4e0*/  @!P0 BRA `(.L_x_968) ;  /* 0x0000005000008947 */ /* 0x000fea0003800000 */
[----:B------:R-:W-:-:S13]  /*b4f0*/  ISETP.NE.AND P0, PT, R2, 0x6, PT ;  /* 0x000000060200780c */ /* 0x000fda0003f05270 */
[----:B------:R-:W-:Y:S05]  /*b500*/  @P0 BRA `(.L_x_964) ;  /* 0x00000b1000000947 */ /* 0x000fea0003800000 */
[----:B------:R-:W-:-:S05]  /*b510*/  HADD2.F32 R3, -RZ, R0.H0_H0 ;  /* 0x20000000ff037230 */ /* 0x000fca0000004100 */
[----:B------:R-:W-:Y:S01]  /*b520*/  STG.E [R16.64], R3 ;  /* 0x0000000310007986 */ /* 0x000fe2000c101924 */
[----:B------:R-:W-:Y:S05]  /*b530*/  EXIT ;  /* 0x000000000000794d */ /* 0x000fea0003800000 */
.L_x_968:
[----:B------:R-:W-:Y:S01]  /*b540*/  STG.E.U16 [R16.64], R0 ;  /* 0x0000000010007986 */ /* 0x000fe2000c101524 */
[----:B------:R-:W-:Y:S05]  /*b550*/  EXIT ;  /* 0x000000000000794d */ /* 0x000fea0003800000 */
.L_x_967:
        /* <DEDUP_REMOVED lines=8> */
[----:B------:R-:W-:Y:S01]  /*b5e0*/  STG.E.64 [R16.64], R2 ;  /* 0x0000000210007986 */ /* 0x000fe2000c101b24 */
[----:B------:R-:W-:Y:S05]  /*b5f0*/  EXIT ;  /* 0x000000000000794d */ /* 0x000fea0003800000 */
.L_x_970:
[----:B------:R-:W-:-:S05]  /*b600*/  HADD2.F32 R0, -RZ, R0.H0_H0 ;  /* 0x20000000ff007230 */ /* 0x000fca0000004100 */
[----:B------:R-:W-:-:S04]  /*b610*/  F2FP.PACK_AB R0, RZ, R0 ;  /* 0x00000000ff00723e */ /* 0x000fc800000000ff */
[----:B------:R-:W-:-:S05]  /*b620*/  PRMT R0, R0, 0x5410, RZ ;  /* 0x0000541000007816 */ /* 0x000fca00000000ff */
[----:B------:R-:W-:Y:S01]  /*b630*/  STG.E [R16.64], R0 ;  /* 0x0000000010007986 */ /* 0x000fe2000c101924 */
[----:B------:R-:W-:Y:S05]  /*b640*/  EXIT ;  /* 0x000000000000794d */ /* 0x000fea0003800000 */
.L_x_969:
[----:B------:R-:W-:-:S05]  /*b650*/  HADD2.F32 R2, -RZ, R0.H0_H0 ;  /* 0x20000000ff027230 */ /* 0x000fca0000004100 */
[----:B------:R-:W-:-:S06]  /*b660*/  FMUL.FTZ R2, R2, 1 ;  /* 0x3f80000002027820 */ /* 0x000fcc0000410000 */
[----:B------:R-:W0:Y:S02]  /*b670*/  F2F.F64.F32 R2, R2 ;  /* 0x0000000200027310 */ /* 0x000e240000201800 */
[----:B0-----:R-:W-:Y:S01]  /*b680*/  STG.E.64 [R16.64], R2 ;  /* 0x0000000210007986 */ /* 0x001fe2000c101b24 */
[----:B------:R-:W-:Y:S05]  /*b690*/  EXIT ;  /* 0x000000000000794d */ /* 0x000fea0003800000 */
.L_x_960:
        /* <DEDUP_REMOVED lines=11> */
[----:B------:R-:W-:Y:S01]  /*b750*/  STG.E.U8 [R16.64], R3 ;  /* 0x0000000310007986 */ /* 0x000fe2000c101124 */
[----:B------:R-:W-:Y:S05]  /*b760*/  EXIT ;  /* 0x000000000000794d */ /* 0x000fea0003800000 */
.L_x_973:
[----:B------:R-:W-:Y:S01]  /*b770*/  HADD2.F32 R0, -RZ, R0.H0_H0 ;  /* 0x20000000ff007230 */ /* 0x000fe20000004100 */
[----:B------:R-:W-:-:S04]  /*b780*/  CS2R R6, SRZ ;  /* 0x0000000000067805 */ /* 0x000fc8000001ff00 */
[----:B------:R-:W-:-:S04]  /*b790*/  FMUL.FTZ R0, R0, 1 ;  /* 0x3f80000000007820 */ /* 0x000fc80000410000 */
[----:B------:R-:W0:Y:S02]  /*b7a0*/  F2F.F64.F32 R4, R0 ;  /* 0x0000000000047310 */ /* 0x000e240000201800 */
[----:B0-----:R-:W-:Y:S01]  /*b7b0*/  STG.E.128 [R16.64], R4 ;  /* 0x0000000410007986 */ /* 0x001fe2000c101d24 */
[----:B------:R-:W-:Y:S05]  /*b7c0*/  EXIT ;  /* 0x000000000000794d */ /* 0x000fea0003800000 */
.L_x_972:
        /* <DEDUP_REMOVED lines=21> */
.L_x_977:
[----:B------:R-:W-:Y:S05]  /*b920*/  BSYNC B0 ;  /* 0x0000000000007941 */ /* 0x000fea0003800000 */
.L_x_976:
[----:B------:R-:W-:-:S05]  /*b930*/  LOP3.LUT R3, R0, R3, RZ, 0xfc, !PT ;  /* 0x0000000300037212 */ /* 0x000fca00078efcff */
[----:B------:R-:W-:Y:S01]  /*b940*/  STG.E.U8 [R16.64], R3 ;  /* 0x0000000310007986 */ /* 0x000fe2000c101124 */
[----:B------:R-:W-:Y:S05]  /*b950*/  EXIT ;  /* 0x000000000000794d */ /* 0x000fea0003800000 */
.L_x_975:
        /* <DEDUP_REMOVED lines=13> */
.L_x_979:
[----:B------:R-:W-:Y:S01]  /*ba30*/  IMAD.MOV.U32 R0, RZ, RZ, 0x7f ;  /* 0x0000007fff007424 */ /* 0x000fe200078e00ff */
[----:B------:R-:W-:-:S04]  /*ba40*/  ISETP.GT.U32.AND P0, PT, R2, 0x7f800000, PT ;  /* 0x7f8000000200780c */ /* 0x000fc80003f04070 */
[----:B------:R-:W-:-:S04]  /*ba50*/  SEL R0, R0, 0x7c, P0 ;  /* 0x0000007c00007807 */ /* 0x000fc80000000000 */
.L_x_980:
[----:B------:R-:W-:Y:S05]  /*ba60*/  BSYNC B0 ;  /* 0x0000000000007941 */ /* 0x000fea0003800000 */
.L_x_978:
[----:B------:R-:W-:-:S04]  /*ba70*/  LOP3.LUT R2, R3, 0x80000000, RZ, 0xc0, !PT ;  /* 0x8000000003027812 */ /* 0x000fc800078ec0ff */
[----:B------:R-:W-:-:S04]  /*ba80*/  SHF.R.U32.HI R3, RZ, 0x18, R2 ;  /* 0x00000018ff037819 */ /* 0x000fc80000011602 */
[----:B------:R-:W-:-:S05]  /*ba90*/  LOP3.LUT R3, R0, R3, RZ, 0xfc, !PT ;  /* 0x0000000300037212 */ /* 0x000fca00078efcff */
[----:B------:R-:W-:Y:S01]  /*baa0*/  STG.E.U8 [R16.64], R3 ;  /* 0x0000000310007986 */ /* 0x000fe2000c101124 */
[----:B------:R-:W-:Y:S05]  /*bab0*/  EXIT ;  /* 0x000000000000794d */ /* 0x000fea0003800000 */
.L_x_974:
[----:B------:R-:W-:-:S05]  /*bac0*/  HADD2.F32 R0, -RZ, R0.H0_H0 ;  /* 0x20000000ff007230 */ /* 0x000fca0000004100 */
[----:B------:R-:W-:-:S05]  /*bad0*/  F2FP.BF16.PACK_AB R0, RZ, R0 ;  /* 0x00000000ff00723e */ /* 0x000fca00000010ff */
[----:B------:R-:W-:Y:S01]  /*bae0*/  STG.E.U16 [R16.64], R0 ;  /* 0x0000000010007986 */ /* 0x000fe2000c101524 */
[----:B------:R-:W-:Y:S05]  /*baf0*/  EXIT ;  /* 0x000000000000794d */ /* 0x000fea0003800000 */
.L_x_971:
        /* <DEDUP_REMOVED lines=10> */
[----:B0-----:R-:W-:Y:S01]  /*bba0*/  STG.E.U16 [R16.64], R3 ;  /* 0x0000000310007986 */ /* 0x001fe2000c101524 */
[----:B------:R-:W-:Y:S05]  /*bbb0*/  EXIT ;  /* 0x000000000000794d */ /* 0x000fea0003800000 */
.L_x_983:
        /* <DEDUP_REMOVED lines=17> */
.L_x_986:
[----:B------:R-:W-:-:S04]  /*bcd0*/  LOP3.LUT R2, R3, 0x80000000, RZ, 0xc0, !PT ;  /* 0x8000000003027812 */ /* 0x000fc800078ec0ff */
[----:B------:R-:W-:-:S04]  /*bce0*/  SHF.R.U32.HI R3, RZ, 0x18, R2 ;  /* 0x00000018ff037819 */ /* 0x000fc80000011602 */
[----:B------:R-:W-:-:S04]  /*bcf0*/  LOP3.LUT R0, R0, R3, RZ, 0xfc, !PT ;  /* 0x0000000300007212 */ /* 0x000fc800078efcff */
[----:B------:R-:W-:Y:S02]  /*bd00*/  PRMT R8, R0, 0x7610, R8 ;  /* 0x0000761000087816 */ /* 0x000fe40000000008 */
.L_x_985:
[----:B------:R-:W-:Y:S05]  /*bd10*/  BSYNC B0 ;  /* 0x0000000000007941 */ /* 0x000fea0003800000 */
.L_x_984:
[----:B------:R-:W-:Y:S01]  /*bd20*/  STG.E.U8 [R16.64], R8 ;  /* 0x0000000810007986 */ /* 0x000fe2000c101124 */
[----:B------:R-:W-:Y:S05]  /*bd30*/  EXIT ;  /* 0x000000000000794d */ /* 0x000fea0003800000 */
.L_x_982:
        /* <DEDUP_REMOVED lines=17> */
.L_x_989:
[----:B------:R-:W-:-:S04]  /*be50*/  LOP3.LUT R2, R3, 0x80000000, RZ, 0xc0, !PT ;  /* 0x8000000003027812 */ /* 0x000fc800078ec0ff */
[----:B------:R-:W-:-:S04]  /*be60*/  SHF.R.U32.HI R3, RZ, 0x18, R2 ;  /* 0x00000018ff037819 */ /* 0x000fc80000011602 */
[----:B------:R-:W-:-:S04]  /*be70*/  LOP3.LUT R0, R0, R3, RZ, 0xfc, !PT ;  /* 0x0000000300007212 */ /* 0x000fc800078efcff */
[----:B------:R-:W-:Y:S02]  /*be80*/  PRMT R8, R0, 0x7610, R8 ;  /* 0x0000761000087816 */ /* 0x000fe40000000008 */
.L_x_988:
[----:B------:R-:W-:Y:S05]  /*be90*/  BSYNC B0 ;  /* 0x0000000000007941 */ /* 0x000fea0003800000 */
.L_x_987:
[----:B------:R-:W-:Y:S01]  /*bea0*/  STG.E.U8 [R16.64], R8 ;  /* 0x0000000810007986 */ /* 0x000fe2000c101124 */
[----:B------:R-:W-:Y:S05]  /*beb0*/  EXIT ;  /* 0x000000000000794d */ /* 0x000fea0003800000 */
.L_x_981:
        /* <DEDUP_REMOVED lines=22> */
.L_x_964:
        /* <DEDUP_REMOVED lines=20> */
.L_x_991:
[----:B------:R-:W-:-:S06]  /*c160*/  HADD2.F32 R2, -RZ, R0.H0_H0 ;  /* 0x20000000ff027230 */ /* 0x000fcc0000004100 */
[----:B------:R-:W0:Y:S02]  /*c170*/  F2I.U64.TRUNC R2, R2 ;  /* 0x0000000200027311 */ /* 0x000e24000020d800 */
[----:B0-----:R-:W-:Y:S01]  /*c180*/  STG.E.64 [R16.64], R2 ;  /* 0x0000000210007986 */ /* 0x001fe2000c101b24 */
[----:B------:R-:W-:Y:S05]  /*c190*/  EXIT ;  /* 0x000000000000794d */ /* 0x000fea0003800000 */
.L_x_990:
[----:B------:R-:W-:-:S04]  /*c1a0*/  HADD2.F32 R0, -RZ, R0.H0_H0 ;  /* 0x20000000ff007230 */ /* 0x000fc80000004100 */
[----:B------:R-:W0:Y:S02]  /*c1b0*/  F2I.FTZ.U32.TRUNC.NTZ R3, R0 ;  /* 0x0000000000037305 */ /* 0x000e24000021f000 */
[----:B0-----:R-:W-:Y:S01]  /*c1c0*/  STG.E [R16.64], R3 ;  /* 0x0000000310007986 */ /* 0x001fe2000c101924 */
[----:B------:R-:W-:Y:S05]  /*c1d0*/  EXIT ;  /* 0x000000000000794d */ /* 0x000fea0003800000 */
.L_x_992:
        /* <DEDUP_REMOVED lines=10> */
.L_x_16832:


//--------------------- .text._ZN2at6native27unrolled_elementwise_kernelIZZZNS0_17asinh_kernel_cudaERNS_18TensorIteratorBaseEENKUlvE0_clEvENKUlvE1_clEvEUlN3c104HalfEE_St5arrayIPcLm2EELi4E23TrivialOffsetCalculatorILi1EjESD_NS0_6memory12LoadWithCastILi1EEENSE_13StoreWithCastILi1EEEEEviT_T0_T2_T3_T4_T5_ --------------------------
	.section	.text._ZN2at6native27unrolled_elementwise_kernelIZZZNS0_17asinh_kernel_cudaERNS_18TensorIteratorBaseEENKUlvE0_clEvENKUlvE1_clEvEUlN3c104HalfEE_St5arrayIPcLm2EELi4E23TrivialOffsetCalculatorILi1EjESD_NS0_6memory12LoadWithCastILi1EEENSE_13StoreWithCastILi1EEEEEviT_T0_T2_T3_T4_T5_,"ax",@progbits
	.sectioninfo	@"SHI_REGISTERS=30"
	.align	128
        .global         _ZN2at6native27unrolled_elementwise_kernelIZZZNS0_17asinh_kernel_cudaERNS_18TensorIteratorBaseEENKUlvE0_clEvENKUlvE1_clEvEUlN3c104HalfEE_St5arrayIPcLm2EELi4E23TrivialOffsetCalculatorILi1EjESD_NS0_6memory12LoadWithCastILi1EEENSE_13StoreWithCastILi1EEEEEviT_T0_T2_T3_T4_T5_
        .type           _ZN2at6native27unrolled_elementwise_kernelIZZZNS0_17asinh_kernel_cudaERNS_18TensorIteratorBaseEENKUlvE0_clEvENKUlvE1_clEvEUlN3c104HalfEE_St5arrayIPcLm2EELi4E23TrivialOffsetCalculatorILi1EjESD_NS0_6memory12LoadWithCastILi1EEENSE_13StoreWithCastILi1EEEEEviT_T0_T2_T3_T4_T5_,@function
        .size           _ZN2at6native27unrolled_elementwise_kernelIZZZNS0_17asinh_kernel_cudaERNS_18TensorIteratorBaseEENKUlvE0_clEvENKUlvE1_clEvEUlN3c104HalfEE_St5arrayIPcLm2EELi4E23TrivialOffsetCalculatorILi1EjESD_NS0_6memory12LoadWithCastILi1EEENSE_13StoreWithCastILi1EEEEEviT_T0_T2_T3_T4_T5_,(.L_x_16833 - _ZN2at6native27unrolled_elementwise_kernelIZZZNS0_17asinh_kernel_cudaERNS_18TensorIteratorBaseEENKUlvE0_clEvENKUlvE1_clEvEUlN3c104HalfEE_St5arrayIPcLm2EELi4E23TrivialOffsetCalculatorILi1EjESD_NS0_6memory12LoadWithCastILi1EEENSE_13StoreWithCastILi1EEEEEviT_T0_T2_T3_T4_T5_)
        .other          _ZN2at6native27unrolled_elementwise_kernelIZZZNS0_17asinh_kernel_cudaERNS_18TensorIteratorBaseEENKUlvE0_clEvENKUlvE1_clEvEUlN3c104HalfEE_St5arrayIPcLm2EELi4E23TrivialOffsetCalculatorILi1EjESD_NS0_6memory12LoadWithCastILi1EEENSE_13StoreWithCastILi1EEEEEviT_T0_T2_T3_T4_T5_,@"STO_CUDA_ENTRY STV_DEFAULT"
_ZN2at6native27unrolled_elementwise_kernelIZZZNS0_17asinh_kernel_cudaERNS_18TensorIteratorBaseEENKUlvE0_clEvENKUlvE1_clEvEUlN3c104HalfEE_St5arrayIPcLm2EELi4E23TrivialOffsetCalculatorILi1EjESD_NS0_6memory12LoadWithCastILi1EEENSE_13StoreWithCastILi1EEEEEviT_T0_T2_T3_T4_T5_:
.text._ZN2at6native27unrolled_elementwise_kernelIZZZNS0_17asinh_kernel_cudaERNS_18TensorIteratorBaseEENKUlvE0_clEvENKUlvE1_clEvEUlN3c104HalfEE_St5arrayIPcLm2EELi4E23TrivialOffsetCalculatorILi1EjESD_NS0_6memory12LoadWithCastILi1EEENSE_13StoreWithCastILi1EEEEEviT_T0_T2_T3_T4_T5_:
        /* <DEDUP_REMOVED lines=29> */
[----:B0-----:R-:W-:-:S04]  /*01d0*/  F2FP.PACK_AB R0, RZ, R0 ;  /* 0x00000000ff00723e */ /* 0x001fc800000000ff */
[----:B------:R-:W-:Y:S01]  /*01e0*/  PRMT R23, R0, 0x7610, R23 ;  /* 0x0000761000177816 */ /* 0x000fe20000000017 */
[----:B------:R-:W-:Y:S05]  /*01f0*/  BRA `(.L_x_1000) ;  /* 0x00000f3000007947 */ /* 0x000fea0003800000 */
.L_x_998:
[----:B------:R-:W2:Y:S02]  /*0200*/  LDG.E.U8 R2, [R2.64] ;  /* 0x0000002402027981 */ /* 0x000ea4000c1e1100 */
[----:B--2---:R-:W0:Y:S02]  /*0210*/  I2F.U16 R0, R2 ;  /* 0x0000000200007306 */ /* 0x004e240000101000 */
[----:B0-----:R-:W-:-:S04]  /*0220*/  F2FP.PACK_AB R0, RZ, R0 ;  /* 0x00000000ff00723e */ /* 0x001fc800000000ff */
[----:B------:R-:W-:Y:S01]  /*0230*/  PRMT R23, R0, 0x7610, R23 ;  /* 0x0000761000177816 */ /* 0x000fe20000000017 */
[----:B------:R-:W-:Y:S05]  /*0240*/  BRA `(.L_x_1000) ;  /* 0x00000ee000007947 */ /* 0x000fea0003800000 */
.L_x_997:
        /* <DEDUP_REMOVED lines=8> */
[----:B0-----:R-:W-:-:S04]  /*02d0*/  F2FP.PACK_AB R0, RZ, R0 ;  /* 0x00000000ff00723e */ /* 0x001fc800000000ff */
[----:B------:R-:W-:Y:S01]  /*02e0*/  PRMT R23, R0, 0x7610, R23 ;  /* 0x0000761000177816 */ /* 0x000fe20000000017 */
[----:B------:R-:W-:Y:S05]  /*02f0*/  BRA `(.L_x_1000) ;  /* 0x00000e3000007947 */ /* 0x000fea0003800000 */
.L_x_1002:
[----:B------:R-:W2:Y:S02]  /*0300*/  LDG.E R2, [R2.64] ;  /* 0x0000002402027981 */ /* 0x000ea4000c1e1900 */
[----:B--2---:R-:W0:Y:S02]  /*0310*/  I2F R0, R2 ;  /* 0x0000000200007306 */ /* 0x004e240000201400 */
[----:B0-----:R-:W-:-:S04]  /*0320*/  F2FP.PACK_AB R0, RZ, R0 ;  /* 0x00000000ff00723e */ /* 0x001fc800000000ff */
[----:B------:R-:W-:Y:S01]  /*0330*/  PRMT R23, R0, 0x7610, R23 ;  /* 0x0000761000177816 */ /* 0x000fe20000000017 */
[----:B------:R-:W-:Y:S05]  /*0340*/  BRA `(.L_x_1000) ;  /* 0x00000de000007947 */ /* 0x000fea0003800000 */
.L_x_1001:
[----:B------:R-:W2:Y:S02]  /*0350*/  LDG.E.U16 R2, [R2.64] ;  /* 0x0000002402027981 */ /* 0x000ea4000c1e1500 */
[----:B--2---:R-:W0:Y:S02]  /*0360*/  I2F.S16 R0, R2 ;  /* 0x0000000200007306 */ /* 0x004e240000101400 */
[----:B0-----:R-:W-:-:S04]  /*0370*/  F2FP.PACK_AB R0, RZ, R0 ;  /* 0x00000000ff00723e */ /* 0x001fc800000000ff */
[----:B------:R-:W-:Y:S01]  /*0380*/  PRMT R23, R0, 0x7610, R23 ;  /* 0x0000761000177816 */ /* 0x000fe20000000017 */
[----:B------:R-:W-:Y:S05]  /*0390*/  BRA `(.L_x_1000) ;  /* 0x00000d9000007947 */ /* 0x000fea0003800000 */
.L_x_996:
        /* <DEDUP_REMOVED lines=9> */
.L_x_1004:
[----:B------:R0:W5:Y:S01]  /*0430*/  LDG.E.U16 R23, [R2.64] ;  /* 0x0000002402177981 */ /* 0x000162000c1e1500 */
[----:B------:R-:W-:Y:S05]  /*0440*/  BRA `(.L_x_1000) ;  /* 0x00000ce000007947 */ /* 0x000fea0003800000 */
.L_x_1003:
        /* <DEDUP_REMOVED lines=9> */
.L_x_1006:
[----:B------:R0:W5:Y:S01]  /*04e0*/  LDG.E.U16 R23, [R2.64] ;  /* 0x0000002402177981 */ /* 0x000162000c1e1500 */
[----:B------:R-:W-:Y:S05]  /*04f0*/  BRA `(.L_x_1000) ;  /* 0x00000c3000007947 */ /* 0x000fea0003800000 */
.L_x_1005:
[----:B------:R-:W2:Y:S02]  /*0500*/  LDG.E.64 R2, [R2.64] ;  /* 0x0000002402027981 */ /* 0x000ea4000c1e1b00 */
[----:B--2---:R-:W0:Y:S01]  /*0510*/  F2F.F32.F64 R0, R2 ;  /* 0x0000000200007310 */ /* 0x004e220000301000 */
[----:B------:R-:W0:-:S14]  /*0520*/  DSETP.GEU.AND P0, PT, |R2|, c[0x2][0x0], PT ;  /* 0x008000000200762a */ /* 0x000e1c0003f0e200 */
[----:B0-----:R-:W-:-:S05]  /*0530*/  @!P0 FMUL R0, R0, 1.175494350822287508e-38 ;  /* 0x0080000000008820 */ /* 0x001fca0000400000 */
[----:B------:R-:W-:-:S04]  /*0540*/  F2FP.PACK_AB R0, RZ, R0 ;  /* 0x00000000ff00723e */ /* 0x000fc800000000ff */
[----:B------:R-:W-:Y:S01]  /*0550*/  PRMT R23, R0, 0x7610, R23 ;  /* 0x0000761000177816 */ /* 0x000fe20000000017 */
[----:B------:R-:W-:Y:S05]  /*0560*/  BRA `(.L_x_1000) ;  /* 0x00000bc000007947 */ /* 0x000fea0003800000 */
.L_x_995:
        /* <DEDUP_REMOVED lines=11> */
[----:B------:R-:W-:-:S04]  /*0620*/  F2FP.PACK_AB R0, RZ, R0 ;  /* 0x00000000ff00723e */ /* 0x000fc800000000ff */
[----:B------:R-:W-:Y:S01]  /*0630*/  PRMT R23, R0, 0x7610, R23 ;  /* 0x0000761000177816 */ /* 0x000fe20000000017 */
[----:B------:R-:W-:Y:S05]  /*0640*/  BRA `(.L_x_1000) ;  /* 0x00000ae000007947 */ /* 0x000fea0003800000 */
.L_x_1009:
[----:B------:R-:W2:Y:S02]  /*0650*/  LDG.E.64 R2, [R2.64] ;  /* 0x0000002402027981 */ /* 0x000ea4000c1e1b00 */
[----:B--2---:R-:W0:Y:S01]  /*0660*/  F2F.F32.F64 R0, R2 ;  /* 0x0000000200007310 */ /* 0x004e220000301000 */
[----:B------:R-:W0:-:S14]  /*0670*/  DSETP.GEU.AND P0, PT, |R2|, c[0x2][0x0], PT ;  /* 0x008000000200762a */ /* 0x000e1c0003f0e200 */
[----:B0-----:R-:W-:-:S05]  /*0680*/  @!P0 FMUL R0, R0, 1.175494350822287508e-38 ;  /* 0x0080000000008820 */ /* 0x001fca0000400000 */
[----:B------:R-:W-:-:S04]  /*0690*/  F2FP.PACK_AB R0, RZ, R0 ;  /* 0x00000000ff00723e */ /* 0x000fc800000000ff */
[----:B------:R-:W-:Y:S01]  /*06a0*/  PRMT R23, R0, 0x7610, R23 ;  /* 0x0000761000177816 */ /* 0x000fe20000000017 */
[----:B------:R-:W-:Y:S05]  /*06b0*/  BRA `(.L_x_1000) ;  /* 0x00000a7000007947 */ /* 0x000fea0003800000 */
.L_x_1008:
        /* <DEDUP_REMOVED lines=28> */
.L_x_1011:
        /* <DEDUP_REMOVED lines=16> */
.L_x_1010:
[----:B------:R-:W2:Y:S02]  /*0980*/  LDG.E.U16 R0, [R2.64] ;  /* 0x0000002402007981 */ /* 0x000ea4000c1e1500 */
[----:B--2---:R-:W-:-:S04]  /*0990*/  PRMT R0, RZ, 0x5410, R0 ;  /* 0x00005410ff007816 */ /* 0x004fc80000000000 */
[----:B------:R-:W-:-:S04]  /*09a0*/  F2FP.PACK_AB R0, RZ, R0 ;  /* 0x00000000ff00723e */ /* 0x000fc800000000ff */
[----:B------:R-:W-:Y:S01]  /*09b0*/  PRMT R23, R0, 0x7610, R23 ;  /* 0x0000761000177816 */ /* 0x000fe20000000017 */
[----:B------:R-:W-:Y:S05]  /*09c0*/  BRA `(.L_x_1000) ;  /* 0x0000076000007947 */ /* 0x000fea0003800000 */
.L_x_1007:
        /* <DEDUP_REMOVED lines=12> */
.L_x_1014:
        /* <DEDUP_REMOVED lines=21> */
.L_x_1018:
[----:B------:R-:W-:Y:S05]  /*0be0*/  BSYNC B1 ;  /* 0x0000000000017941 */ /* 0x000fea0003800000 */
.L_x_1017:
[----:B------:R-:W-:Y:S01]  /*0bf0*/  LEA R3, R0, 0x3b800000, 0x17 ;  /* 0x3b80000000037811 */ /* 0x000fe200078eb8ff */
[----:B------:R-:W-:-:S05]  /*0c00*/  IMAD.SHL.U32 R0, R2, 0x100000, RZ ;  /* 0x0010000002007824 */ /* 0x000fca00078e00ff */
[----:B------:R-:W-:Y:S02]  /*0c10*/  LOP3.LUT R0, R3, R0, R4, 0xfe, !PT ;  /* 0x0000000003007212 */ /* 0x000fe400078efe04 */
.L_x_1016:
[----:B------:R-:W-:Y:S05]  /*0c20*/  BSYNC B0 ;  /* 0x0000000000007941 */ /* 0x000fea0003800000 */
.L_x_1015:
[----:B------:R-:W-:-:S04]  /*0c30*/  F2FP.PACK_AB R0, RZ, R0 ;  /* 0x00000000ff00723e */ /* 0x000fc800000000ff */
[----:B------:R-:W-:Y:S01]  /*0c40*/  PRMT R23, R0, 0x7610, R23 ;  /* 0x0000761000177816 */ /* 0x000fe20000000017 */
[----:B------:R-:W-:Y:S05]  /*0c50*/  BRA `(.L_x_1000) ;  /* 0x000004d000007947 */ /* 0x000fea0003800000 */
.L_x_1013:
        /* <DEDUP_REMOVED lines=21> */
.L_x_1022:
[----:B------:R-:W-:Y:S05]  /*0db0*/  BSYNC B1 ;  /* 0x0000000000017941 */ /* 0x000fea0003800000 */
.L_x_1021:
[----:B------:R-:W-:Y:S01]  /*0dc0*/  LEA R3, R0, 0x37800000, 0x17 ;  /* 0x3780000000037811 */ /* 0x000fe200078eb8ff */
[----:B------:R-:W-:-:S05]  /*0dd0*/  IMAD.SHL.U32 R0, R2, 0x200000, RZ ;  /* 0x0020000002007824 */ /* 0x000fca00078e00ff */
[----:B------:R-:W-:Y:S02]  /*0de0*/  LOP3.LUT R0, R3, R0, R4, 0xfe, !PT ;  /* 0x0000000003007212 */ /* 0x000fe400078efe04 */
.L_x_1020:
[----:B------:R-:W-:Y:S05]  /*0df0*/  BSYNC B0 ;  /* 0x0000000000007941 */ /* 0x000fea0003800000 */
.L_x_1019:
[----:B------:R-:W-:-:S04]  /*0e00*/  F2FP.PACK_AB R0, RZ, R0 ;  /* 0x00000000ff00723e */ /* 0x000fc800000000ff */
[----:B------:R-:W-:Y:S01]  /*0e10*/  PRMT R23, R0, 0x7610, R23 ;  /* 0x0000761000177816 */ /* 0x000fe20000000017 */
[----:B------:R-:W-:Y:S05]  /*0e20*/  BRA `(.L_x_1000) ;  /* 0x0000030000007947 */ /* 0x000fea0003800000 */
.L_x_1012:
        /* <DEDUP_REMOVED lines=14> */
.L_x_1026:
[----:B------:R-:W-:Y:S05]  /*0f10*/  BSYNC B0 ;  /* 0x0000000000007941 */ /* 0x000fea0003800000 */
.L_x_1025:
[----:B------:R-:W-:-:S04]  /*0f20*/  F2FP.PACK_AB R0, RZ, R0 ;  /* 0x00000000ff00723e */ /* 0x000fc800000000ff */
[----:B------:R-:W-:Y:S01]  /*0f30*/  PRMT R23, R0, 0x7610, R23 ;  /* 0x0000761000177816 */ /* 0x000fe20000000017 */
[----:B------:R-:W-:Y:S05]  /*0f40*/  BRA `(.L_x_1000) ;  /* 0x000001e000007947 */ /* 0x000fea0003800000 */
.L_x_999:
        /* <DEDUP_REMOVED lines=21> */
.L_x_1024:
[----:B------:R-:W2:Y:S02]  /*10a0*/  LDG.E.64 R2, [R2.64] ;  /* 0x0000002402027981 */ /* 0x000ea4000c1e1b00 */
[----:B--2---:R-:W0:Y:S02]  /*10b0*/  I2F.U64 R0, R2 ;  /* 0x0000000200007312 */ /* 0x004e240000301000 */
[----:B0-----:R-:W-:-:S04]  /*10c0*/  F2FP.PACK_AB R0, RZ, R0 ;  /* 0x00000000ff00723e */ /* 0x001fc800000000ff */
[----:B------:R-:W-:Y:S01]  /*10d0*/  PRMT R23, R0, 0x7610, R23 ;  /* 0x0000761000177816 */ /* 0x000fe20000000017 */
[----:B------:R-:W-:Y:S05]  /*10e0*/  BRA `(.L_x_1000) ;  /* 0x0000004000007947 */ /* 0x000fea0003800000 */
.L_x_1023:
[----:B------:R-:W2:Y:S02]  /*10f0*/  LDG.E R2, [R2.64] ;  /* 0x0000002402027981 */ /* 0x000ea4000c1e1900 */
[----:B--2---:R-:W0:Y:S02]  /*1100*/  I2F.U32 R0, R2 ;  /* 0x0000000200007306 */ /* 0x004e240000201000 */
[----:B0-----:R-:W-:-:S04]  /*1110*/  F2FP.PACK_AB R0, RZ, R0 ;  /* 0x00000000ff00723e */ /* 0x001fc800000000ff */
[----:B------:R-:W-:Y:S02]  /*1120*/  PRMT R23, R0, 0x7610, R23 ;  /* 0x0000761000177816 */ /* 0x000fe40000000017 */
.L_x_1000:
[----:B------:R-:W1:Y:S02]  /*1130*/  S2R R24, SR_TID.X ;  /* 0x0000000000187919 */ /* 0x000e640000002100 */
[----:B-1----:R-:W-:-:S03]  /*1140*/  IADD3 R24, R24, 0x80, RZ ;  /* 0x0000008018187810 */ /* 0x002fc60007ffe0ff */
.L_x_994:
[----:B-1----:R-:W-:Y:S05]  /*1150*/  BSYNC B6 ;  /* 0x0000000000067941 */ /* 0x002fea0003800000 */
.L_x_993:
        /* <DEDUP_REMOVED lines=24> */
.L_x_1032:
[----:B------:R-:W2:Y:S02]  /*12e0*/  LDG.E.U8 R2, [R2.64] ;  /* 0x0000002402027981 */ /* 0x000ea4000c1e1100 */
[----:B--2---:R-:W0:Y:S02]  /*12f0*/  I2F.U16 R0, R2 ;  /* 0x0000000200007306 */ /* 0x004e240000101000 */
[----:B0-----:R-:W-:-:S04]  /*1300*/  F2FP.PACK_AB R0, RZ, R0 ;  /* 0x00000000ff00723e */ /* 0x001fc800000000ff */
[----:B------:R-:W-:Y:S01]  /*1310*/  PRMT R22, R0, 0x7610, R22 ;  /* 0x0000761000167816 */ /* 0x000fe20000000016 */
[----:B------:R-:W-:Y:S05]  /*1320*/  BRA `(.L_x_1034) ;  /* 0x00000ed000007947 */ /* 0x000fea0003800000 */
.L_x_1031:
        /* <DEDUP_REMOVED lines=11> */
.L_x_1036:
[----:B------:R-:W2:Y:S02]  /*13e0*/  LDG.E R2, [R2.64] ;  /* 0x0000002402027981 */ /* 0x000ea4000c1e1900 */
[----:B--2---:R-:W0:Y:S02]  /*13f0*/  I2F R0, R2 ;  /* 0x0000000200007306 */ /* 0x004e240000201400 */
[----:B0-----:R-:W-:-:S04]  /*1400*/  F2FP.PACK_AB R0, RZ, R0 ;  /* 0x00000000ff00723e */ /* 0x001fc800000000ff */
[----:B------:R-:W-:Y:S01]  /*1410*/  PRMT R22, R0, 0x7610, R22 ;  /* 0x0000761000167816 */ /* 0x000fe20000000016 */
[----:B------:R-:W-:Y:S05]  /*1420*/  BRA `(.L_x_1034) ;  /* 0x00000dd000007947 */ /* 0x000fea0003800000 */
.L_x_1035:
[----:B------:R-:W2:Y:S02]  /*1430*/  LDG.E.U16 R2, [R2.64] ;  /* 0x0000002402027981 */ /* 0x000ea4000c1e1500 */
[----:B--2---:R-:W0:Y:S02]  /*1440*/  I2F.S16 R0, R2 ;  /* 0x0000000200007306 */ /* 0x004e240000101400 */
[----:B0-----:R-:W-:-:S04]  /*1450*/  F2FP.PACK_AB R0, RZ, R0 ;  /* 0x00000000ff00723e */ /* 0x001fc800000000ff */
[----:B------:R-:W-:Y:S01]  /*1460*/  PRMT R22, R0, 0x7610, R22 ;  /* 0x0000761000167816 */ /* 0x000fe20000000016 */
[----:B------:R-:W-:Y:S05]  /*1470*/  BRA `(.L_x_1034) ;  /* 0x00000d8000007947 */ /* 0x000fea0003800000 */
.L_x_1030:
        /* <DEDUP_REMOVED lines=9> */
.L_x_1038:
[----:B------:R0:W5:Y:S01]  /*1510*/  LDG.E.U16 R22, [R2.64] ;  /* 0x0000002402167981 */ /* 0x000162000c1e1500 */
[----:B------:R-:W-:Y:S05]  /*1520*/  BRA `(.L_x_1034) ;  /* 0x00000cd000007947 */ /* 0x000fea0003800000 */
.L_x_1037:
        /* <DEDUP_REMOVED lines=9> */
.L_x_1040:
[----:B------:R0:W5:Y:S01]  /*15c0*/  LDG.E.U16 R22, [R2.64] ;  /* 0x0000002402167981 */ /* 0x000162000c1e1500 */
[----:B------:R-:W-:Y:S05]  /*15d0*/  BRA `(.L_x_1034) ;  /* 0x00000c2000007947 */ /* 0x000fea0003800000 */
.L_x_1039:
[----:B------:R-:W2:Y:S02]  /*15e0*/  LDG.E.64 R2, [R2.64] ;  /* 0x0000002402027981 */ /* 0x000ea4000c1e1b00 */
[----:B--2---:R-:W0:Y:S01]  /*15f0*/  F2F.F32.F64 R0, R2 ;  /* 0x0000000200007310 */ /* 0x004e220000301000 */
[----:B------:R-:W0:-:S14]  /*1600*/  DSETP.GEU.AND P0, PT, |R2|, c[0x2][0x0], PT ;  /* 0x008000000200762a */ /* 0x000e1c0003f0e200 */
[----:B0-----:R-:W-:-:S05]  /*1610*/  @!P0 FMUL R0, R0, 1.175494350822287508e-38 ;  /* 0x0080000000008820 */ /* 0x001fca0000400000 */
[----:B------:R-:W-:-:S04]  /*1620*/  F2FP.PACK_AB R0, RZ, R0 ;  /* 0x00000000ff00723e */ /* 0x000fc800000000ff */
[----:B------:R-:W-:Y:S01]  /*1630*/  PRMT R22, R0, 0x7610, R22 ;  /* 0x0000761000167816 */ /* 0x000fe20000000016 */
[----:B------:R-:W-:Y:S05]  /*1640*/  BRA `(.L_x_1034) ;  /* 0x00000bb000007947 */ /* 0x000fea0003800000 */
.L_x_1029:
        /* <DEDUP_REMOVED lines=14> */
.L_x_1043:
[----:B------:R-:W2:Y:S02]  /*1730*/  LDG.E.64 R2, [R2.64] ;  /* 0x0000002402027981 */ /* 0x000ea4000c1e1b00 */
[----:B--2---:R-:W0:Y:S01]  /*1740*/  F2F.F32.F64 R0, R2 ;  /* 0x0000000200007310 */ /* 0x004e220000301000 */
[----:B------:R-:W0:-:S14]  /*1750*/  DSETP.GEU.AND P0, PT, |R2|, c[0x2][0x0], PT ;  /* 0x008000000200762a */ /* 0x000e1c0003f0e200 */
[----:B0-----:R-:W-:-:S05]  /*1760*/  @!P0 FMUL R0, R0, 1.175494350822287508e-38 ;  /* 0x0080000000008820 */ /* 0x001fca0000400000 */
[----:B------:R-:W-:-:S04]  /*1770*/  F2FP.PACK_AB R0, RZ, R0 ;  /* 0x00000000ff00723e */ /* 0x000fc800000000ff */
[----:B------:R-:W-:Y:S01]  /*1780*/  PRMT R22, R0, 0x7610, R22 ;  /* 0x0000761000167816 */ /* 0x000fe20000000016 */
[----:B------:R-:W-:Y:S05]  /*1790*/  BRA `(.L_x_1034) ;  /* 0x00000a6000007947 */ /* 0x000fea0003800000 */
.L_x_1042:
        /* <DEDUP_REMOVED lines=28> */
.L_x_1045:
        /* <DEDUP_REMOVED lines=15> */
.L_x_1044:
[----:B------:R-:W2:Y:S02]  /*1a50*/  LDG.E.U16 R0, [R2.64] ;  /* 0x0000002402007981 */ /* 0x000ea4000c1e1500 */
[----:B--2---:R-:W-:-:S04]  /*1a60*/  PRMT R0, RZ, 0x5410, R0 ;  /* 0x00005410ff007816 */ /* 0x004fc80000000000 */
[----:B------:R-:W-:-:S04]  /*1a70*/  F2FP.PACK_AB R0, RZ, R0 ;  /* 0x00000000ff00723e */ /* 0x000fc800000000ff */
[----:B------:R-:W-:Y:S01]  /*1a80*/  PRMT R22, R0, 0x7610, R22 ;  /* 0x0000761000167816 */ /* 0x000fe20000000016 */
[----:B------:R-:W-:Y:S05]  /*1a90*/  BRA `(.L_x_1034) ;  /* 0x0000076000007947 */ /* 0x000fea0003800000 */
.L_x_1041:
        /* <DEDUP_REMOVED lines=12> */
.L_x_1048:
        /* <DEDUP_REMOVED lines=21> */
.L_x_1052:
[----:B------:R-:W-:Y:S05]  /*1cb0*/  BSYNC B1 ;  /* 0x0000000000017941 */ /* 0x000fea0003800000 */
.L_x_1051:
[----:B------:R-:W-:Y:S01]  /*1cc0*/  LEA R3, R0, 0x3b800000, 0x17 ;  /* 0x3b80000000037811 */ /* 0x000fe200078eb8ff */
[----:B------:R-:W-:-:S05]  /*1cd0*/  IMAD.SHL.U32 R0, R2, 0x100000, RZ ;  /* 0x0010000002007824 */ /* 0x000fca00078e00ff */
[----:B------:R-:W-:Y:S02]  /*1ce0*/  LOP3.LUT R0, R3, R0, R4, 0xfe, !PT ;  /* 0x0000000003007212 */ /* 0x000fe400078efe04 */
.L_x_1050:
[----:B------:R-:W-:Y:S05]  /*1cf0*/  BSYNC B0 ;  /* 0x0000000000007941 */ /* 0x000fea0003800000 */
.L_x_1049:
[----:B------:R-:W-:-:S04]  /*1d00*/  F2FP.PACK_AB R0, RZ, R0 ;  /* 0x00000000ff00723e */ /* 0x000fc800000000ff */
[----:B------:R-:W-:Y:S01]  /*1d10*/  PRMT R22, R0, 0x7610, R22 ;  /* 0x0000761000167816 */ /* 0x000fe20000000016 */
[----:B------:R-:W-:Y:S05]  /*1d20*/  BRA `(.L_x_1034) ;  /* 0x000004d000007947 */ /* 0x000fea0003800000 */
.L_x_1047:
        /* <DEDUP_REMOVED lines=21> */
.L_x_1056:
[----:B------:R-:W-:Y:S05]  /*1e80*/  BSYNC B1 ;  /* 0x0000000000017941 */ /* 0x000fea0003800000 */
.L_x_1055:
[----:B------:R-:W-:Y:S01]  /*1e90*/  LEA R3, R0, 0x37800000, 0x17 ;  /* 0x3780000000037811 */ /* 0x000fe200078eb8ff */
[----:B------:R-:W-:-:S05]  /*1ea0*/  IMAD.SHL.U32 R0, R2, 0x200000, RZ ;  /* 0x0020000002007824 */ /* 0x000fca00078e00ff */
[----:B------:R-:W-:Y:S02]  /*1eb0*/  LOP3.LUT R0, R3, R0, R4, 0xfe, !PT ;  /* 0x0000000003007212 */ /* 0x000fe400078efe04 */
.L_x_1054:
[----:B------:R-:W-:Y:S05]  /*1ec0*/  BSYNC B0 ;  /* 0x0000000000007941 */ /* 0x000fea0003800000 */
.L_x_1053:
[----:B------:R-:W-:-:S04]  /*1ed0*/  F2FP.PACK_AB R0, RZ, R0 ;  /* 0x00000000ff00723e */ /* 0x000fc800000000ff */
[----:B------:R-:W-:Y:S01]  /*1ee0*/  PRMT R22, R0, 0x7610, R22 ;  /* 0x0000761000167816 */ /* 0x000fe20000000016 */
[----:B------:R-:W-:Y:S05]  /*1ef0*/  BRA `(.L_x_1034) ;  /* 0x0000030000007947 */ /* 0x000fea0003800000 */
.L_x_1046:
        /* <DEDUP_REMOVED lines=14> */
.L_x_1060:
[----:B------:R-:W-:Y:S05]  /*1fe0*/  BSYNC B0 ;  /* 0x0000000000007941 */ /* 0x000fea0003800000 */
.L_x_1059:
[----:B------:R-:W-:-:S04]  /*1ff0*/  F2FP.PACK_AB R0, RZ, R0 ;  /* 0x00000000ff00723e */ /* 0x000fc800000000ff */
[----:B------:R-:W-:Y:S01]  /*2000*/  PRMT R22, R0, 0x7610, R22 ;  /* 0x0000761000167816 */ /* 0x000fe20000000016 */
[----:B------:R-:W-:Y:S05]  /*2010*/  BRA `(.L_x_1034) ;  /* 0x000001e000007947 */ /* 0x000fea0003800000 */
.L_x_1033:
        /* <DEDUP_REMOVED lines=21> */
.L_x_1058:
[----:B------:R-:W2:Y:S02]  /*2170*/  LDG.E.64 R2, [R2.64] ;  /* 0x0000002402027981 */ /* 0x000ea4000c1e1b00 */
[----:B--2---:R-:W0:Y:S02]  /*2180*/  I2F.U64 R0, R2 ;  /* 0x0000000200007312 */ /* 0x004e240000301000 */
[----:B0-----:R-:W-:-:S04]  /*2190*/  F2FP.PACK_AB R0, RZ, R0 ;  /* 0x00000000ff00723e */ /* 0x001fc800000000ff */
[----:B------:R-:W-:Y:S01]  /*21a0*/  PRMT R22, R0, 0x7610, R22 ;  /* 0x0000761000167816 */ /* 0x000fe20000000016 */
[----:B------:R-:W-:Y:S05]  /*21b0*/  BRA `(.L_x_1034) ;  /* 0x0000004000007947 */ /* 0x000fea0003800000 */
.L_x_1057:
[----:B------:R-:W2:Y:S02]  /*21c0*/  LDG.E R2, [R2.64] ;  /* 0x0000002402027981 */ /* 0x000ea4000c1e1900 */
[----:B--2---:R-:W0:Y:S02]  /*21d0*/  I2F.U32 R0, R2 ;  /* 0x0000000200007306 */ /* 0x004e240000201000 */
[----:B0-----:R-:W-:-:S04]  /*21e0*/  F2FP.PACK_AB R0, RZ, R0 ;  /* 0x00000000ff00723e */ /* 0x001fc800000000ff */
[----:B------:R-:W-:Y:S02]  /*21f0*/  PRMT R22, R0, 0x7610, R22 ;  /* 0x0000761000167816 */ /* 0x000fe40000000016 */
.L_x_1034:
[----:B------:R-:W-:-:S05]  /*2200*/  IADD3 R24, R24, 0x80, RZ ;  /* 0x0000008018187810 */ /* 0x000fca0007ffe0ff */
.L_x_1028:
[----:B------:R-:W-:Y:S05]  /*2210*/  BSYNC B6 ;  /* 0x0000000000067941 */ /* 0x000fea0003800000 */
.L_x_1027:
        /* <DEDUP_REMOVED lines=26> */
.L_x_1066:
[----:B------:R-:W2:Y:S02]  /*23c0*/  LDG.E.U8 R2, [R2.64] ;  /* 0x0000002402027981 */ /* 0x000ea4000c1e1100 */
[----:B--2---:R-:W0:Y:S02]  /*23d0*/  I2F.U16 R0, R2 ;  /* 0x0000000200007306 */ /* 0x004e240000101000 */
[----:B0-----:R-:W-:-:S04]  /*23e0*/  F2FP.PACK_AB R0, RZ, R0 ;  /* 0x00000000ff00723e */ /* 0x001fc800000000ff */
[----:B------:R-:W-:Y:S01]  /*23f0*/  PRMT R25, R0, 0x7610, R25 ;  /* 0x0000761000197816 */ /* 0x000fe20000000019 */
[----:B------:R-:W-:Y:S05]  /*2400*/  BRA `(.L_x_1068) ;  /* 0x00000ed000007947 */ /* 0x000fea0003800000 */
.L_x_1065:
        /* <DEDUP_REMOVED lines=11> */
.L_x_1070:
[----:B------:R-:W2:Y:S02]  /*24c0*/  LDG.E R2, [R2.64] ;  /* 0x0000002402027981 */ /* 0x000ea4000c1e1900 */
[----:B--2---:R-:W0:Y:S02]  /*24d0*/  I2F R0, R2 ;  /* 0x0000000200007306 */ /* 0x004e240000201400 */
[----:B0-----:R-:W-:-:S04]  /*24e0*/  F2FP.PACK_AB R0, RZ, R0 ;  /* 0x00000000ff00723e */ /* 0x001fc800000000ff */
[----:B------:R-:W-:Y:S01]  /*24f0*/  PRMT R25, R0, 0x7610, R25 ;  /* 0x0000761000197816 */ /* 0x000fe20000000019 */
[----:B------:R-:W-:Y:S05]  /*2500*/  BRA `(.L_x_1068) ;  /* 0x00000dd000007947 */ /* 0x000fea0003800000 */
.L_x_1069:
[----:B------:R-:W2:Y:S02]  /*2510*/  LDG.E.U16 R2, [R2.64] ;  /* 0x0000002402027981 */ /* 0x000ea4000c1e1500 */
[----:B--2---:R-:W0:Y:S02]  /*2520*/  I2F.S16 R0, R2 ;  /* 0x0000000200007306 */ /* 0x004e240000101400 */
[----:B0-----:R-:W-:-:S04]  /*2530*/  F2FP.PACK_AB R0, RZ, R0 ;  /* 0x00000000ff00723e */ /* 0x001fc800000000ff */
[----:B------:R-:W-:Y:S01]  /*2540*/  PRMT R25, R0, 0x7610, R25 ;  /* 0x0000761000197816 */ /* 0x000fe20000000019 */
[----:B------:R-:W-:Y:S05]  /*2550*/  BRA `(.L_x_1068) ;  /* 0x00000d8000007947 */ /* 0x000fea0003800000 */
.L_x_1064:
        /* <DEDUP_REMOVED lines=9> */
.L_x_1072:
[----:B------:R0:W5:Y:S01]  /*25f0*/  LDG.E.U16 R25, [R2.64] ;  /* 0x0000002402197981 */ /* 0x000162000c1e1500 */
[----:B------:R-:W-:Y:S05]  /*2600*/  BRA `(.L_x_1068) ;  /* 0x00000cd000007947 */ /* 0x000fea0003800000 */
.L_x_1071:
        /* <DEDUP_REMOVED lines=9> */
.L_x_1074:
[----:B------:R0:W5:Y:S01]  /*26a0*/  LDG.E.U16 R25, [R2.64] ;  /* 0x0000002402197981 */ /* 0x000162000c1e1500 */
[----:B------:R-:W-:Y:S05]  /*26b0*/  BRA `(.L_x_1068) ;  /* 0x00000c2000007947 */ /* 0x000fea0003800000 */
.L_x_1073:
[----:B------:R-:W2:Y:S02]  /*26c0*/  LDG.E.64 R2, [R2.64] ;  /* 0x0000002402027981 */ /* 0x000ea4000c1e1b00 */
[----:B--2---:R-:W0:Y:S01]  /*26d0*/  F2F.F32.F64 R0, R2 ;  /* 0x0000000200007310 */ /* 0x004e220000301000 */
[----:B------:R-:W0:-:S14]  /*26e0*/  DSETP.GEU.AND P0, PT, |R2|, c[0x2][0x0], PT ;  /* 0x008000000200762a */ /* 0x000e1c0003f0e200 */
[----:B0-----:R-:W-:-:S05]  /*26f0*/  @!P0 FMUL R0, R0, 1.175494350822287508e-38 ;  /* 0x0080000000008820 */ /* 0x001fca0000400000 */
[----:B------:R-:W-:-:S04]  /*2700*/  F2FP.PACK_AB R0, RZ, R0 ;  /* 0x00000000ff00723e */ /* 0x000fc800000000ff */
[----:B------:R-:W-:Y:S01]  /*2710*/  PRMT R25, R0, 0x7610, R25 ;  /* 0x0000761000197816 */ /* 0x000fe20000000019 */
[----:B------:R-:W-:Y:S05]  /*2720*/  BRA `(.L_x_1068) ;  /* 0x00000bb000007947 */ /* 0x000fea0003800000 */
.L_x_1063:
        /* <DEDUP_REMOVED lines=14> */
.L_x_1077:
[----:B------:R-:W2:Y:S02]  /*2810*/  LDG.E.64 R2, [R2.64] ;  /* 0x0000002402027981 */ /* 0x000ea4000c1e1b00 */
[----:B--2---:R-:W0:Y:S01]  /*2820*/  F2F.F32.F64 R0, R2 ;  /* 0x0000000200007310 */ /* 0x004e220000301000 */
[----:B------:R-:W0:-:S14]  /*2830*/  DSETP.GEU.AND P0, PT, |R2|, c[0x2][0x0], PT ;  /* 0x008000000200762a */ /* 0x000e1c0003f0e200 */
[----:B0-----:R-:W-:-:S05]  /*2840*/  @!P0 FMUL R0, R0, 1.175494350822287508e-38 ;  /* 0x0080000000008820 */ /* 0x001fca0000400000 */
[----:B------:R-:W-:-:S04]  /*2850*/  F2FP.PACK_AB R0, RZ, R0 ;  /* 0x00000000ff00723e */ /* 0x000fc800000000ff */
[----:B------:R-:W-:Y:S01]  /*2860*/  PRMT R25, R0, 0x7610, R25 ;  /* 0x0000761000197816 */ /* 0x000fe20000000019 */
[----:B------:R-:W-:Y:S05]  /*2870*/  BRA `(.L_x_1068) ;  /* 0x00000a6000007947 */ /* 0x000fea0003800000 */
.L_x_1076:
        /* <DEDUP_REMOVED lines=28> */
.L_x_1079:
        /* <DEDUP_REMOVED lines=15> */
.L_x_1078:
[----:B------:R-:W2:Y:S02]  /*2b30*/  LDG.E.U16 R0, [R2.64] ;  /* 0x0000002402007981 */ /* 0x000ea4000c1e1500 */
[----:B--2---:R-:W-:-:S04]  /*2b40*/  PRMT R0, RZ, 0x5410, R0 ;  /* 0x00005410ff007816 */ /* 0x004fc80000000000 */
[----:B------:R-:W-:-:S04]  /*2b50*/  F2FP.PACK_AB R0, RZ, R0 ;  /* 0x00000000ff00723e */ /* 0x000fc800000000ff */
[----:B------:R-:W-:Y:S01]  /*2b60*/  PRMT R25, R0, 0x7610, R25 ;  /* 0x0000761000197816 */ /* 0x000fe20000000019 */
[----:B------:R-:W-:Y:S05]  /*2b70*/  BRA `(.L_x_1068) ;  /* 0x0000076000007947 */ /* 0x000fea0003800000 */
.L_x_1075:
        /* <DEDUP_REMOVED lines=12> */
.L_x_1082:
        /* <DEDUP_REMOVED lines=21> */
.L_x_1086:
[----:B------:R-:W-:Y:S05]  /*2d90*/  BSYNC B1 ;  /* 0x0000000000017941 */ /* 0x000fea0003800000 */
.L_x_1085:
[----:B------:R-:W-:Y:S01]  /*2da0*/  LEA R3, R0, 0x3b800000, 0x17 ;  /* 0x3b80000000037811 */ /* 0x000fe200078eb8ff */
[----:B------:R-:W-:-:S05]  /*2db0*/  IMAD.SHL.U32 R0, R2, 0x100000, RZ ;  /* 0x0010000002007824 */ /* 0x000fca00078e00ff */
[----:B------:R-:W-:Y:S02]  /*2dc0*/  LOP3.LUT R0, R3, R0, R4, 0xfe, !PT ;  /* 0x0000000003007212 */ /* 0x000fe400078efe04 */
.L_x_1084:
[----:B------:R-:W-:Y:S05]  /*2dd0*/  BSYNC B0 ;  /* 0x0000000000007941 */ /* 0x000fea0003800000 */
.L_x_1083:
[----:B------:R-:W-:-:S04]  /*2de0*/  F2FP.PACK_AB R0, RZ, R0 ;  /* 0x00000000ff00723e */ /* 0x000fc800000000ff */
[----:B------:R-:W-:Y:S01]  /*2df0*/  PRMT R25, R0, 0x7610, R25 ;  /* 0x0000761000197816 */ /* 0x000fe20000000019 */
[----:B------:R-:W-:Y:S05]  /*2e00*/  BRA `(.L_x_1068) ;  /* 0x000004d000007947 */ /* 0x000fea0003800000 */
.L_x_1081:
        /* <DEDUP_REMOVED lines=21> */
.L_x_1090:
[----:B------:R-:W-:Y:S05]  /*2f60*/  BSYNC B1 ;  /* 0x0000000000017941 */ /* 0x000fea0003800000 */
.L_x_1089:
[----:B------:R-:W-:Y:S01]  /*2f70*/  LEA R3, R0, 0x37800000, 0x17 ;  /* 0x3780000000037811 */ /* 0x000fe200078eb8ff */
[----:B------:R-:W-:-:S05]  /*2f80*/  IMAD.SHL.U32 R0, R2, 0x200000, RZ ;  /* 0x0020000002007824 */ /* 0x000fca00078e00ff */
[----:B------:R-:W-:Y:S02]  /*2f90*/  LOP3.LUT R0, R3, R0, R4, 0xfe, !PT ;  /* 0x0000000003007212 */ /* 0x000fe400078efe04 */
.L_x_1088:
[----:B------:R-:W-:Y:S05]  /*2fa0*/  BSYNC B0 ;  /* 0x0000000000007941 */ /* 0x000fea0003800000 */
.L_x_1087:
[----:B------:R-:W-:-:S04]  /*2fb0*/  F2FP.PACK_AB R0, RZ, R0 ;  /* 0x00000000ff00723e */ /* 0x000fc800000000ff */
[----:B------:R-:W-:Y:S01]  /*2fc0*/  PRMT R25, R0, 0x7610, R25 ;  /* 0x0000761000197816 */ /* 0x000fe20000000019 */
[----:B------:R-:W-:Y:S05]  /*2fd0*/  BRA `(.L_x_1068) ;  /* 0x0000030000007947 */ /* 0x000fea0003800000 */
.L_x_1080:
        /* <DEDUP_REMOVED lines=14> */
.L_x_1094:
[----:B------:R-:W-:Y:S05]  /*30c0*/  BSYNC B0 ;  /* 0x0000000000007941 */ /* 0x000fea0003800000 */
.L_x_1093:
[----:B------:R-:W-:-:S04]  /*30d0*/  F2FP.PACK_AB R0, RZ, R0 ;  /* 0x00000000ff00723e */ /* 0x000fc800000000ff */
[----:B------:R-:W-:Y:S01]  /*30e0*/  PRMT R25, R0, 0x7610, R25 ;  /* 0x0000761000197816 */ /* 0x000fe20000000019 */
[----:B------:R-:W-:Y:S05]  /*30f0*/  BRA `(.L_x_1068) ;  /* 0x000001e000007947 */ /* 0x000fea0003800000 */
.L_x_1067:
        /* <DEDUP_REMOVED lines=21> */
.L_x_1092:
[----:B------:R-:W2:Y:S02]  /*3250*/  LDG.E.64 R2, [R2.64] ;  /* 0x0000002402027981 */ /* 0x000ea4000c1e1b00 */
[----:B--2---:R-:W0:Y:S02]  /*3260*/  I2F.U64 R0, R2 ;  /* 0x0000000200007312 */ /* 0x004e240000301000 */
[----:B0-----:R-:W-:-:S04]  /*3270*/  F2FP.PACK_AB R0, RZ, R0 ;  /* 0x00000000ff00723e */ /* 0x001fc800000000ff */
[----:B------:R-:W-:Y:S01]  /*3280*/  PRMT R25, R0, 0x7610, R25 ;  /* 0x0000761000197816 */ /* 0x000fe20000000019 */
[----:B------:R-:W-:Y:S05]  /*3290*/  BRA `(.L_x_1068) ;  /* 0x0000004000007947 */ /* 0x000fea0003800000 */
.L_x_1091:
[----:B------:R-:W2:Y:S02]  /*32a0*/  LDG.E R2, [R2.64] ;  /* 0x0000002402027981 */ /* 0x000ea4000c1e1900 */
[----:B--2---:R-:W0:Y:S02]  /*32b0*/  I2F.U32 R0, R2 ;  /* 0x0000000200007306 */ /* 0x004e240000201000 */
[----:B0-----:R-:W-:-:S04]  /*32c0*/  F2FP.PACK_AB R0, RZ, R0 ;  /* 0x00000000ff00723e */ /* 0x001fc800000000ff */
[----:B------:R-:W-:Y:S02]  /*32d0*/  PRMT R25, R0, 0x7610, R25 ;  /* 0x0000761000197816 */ /* 0x000fe40000000019 */
.L_x_1068:
[----:B------:R-:W-:-:S05]  /*32e0*/  IADD3 R24, R24, 0x80, RZ ;  /* 0x0000008018187810 */ /* 0x000fca0007ffe0ff */
.L_x_1062:
[----:B------:R-:W-:Y:S05]  /*32f0*/  BSYNC B6 ;  /* 0x0000000000067941 */ /* 0x000fea0003800000 */
.L_x_1061:
        /* <DEDUP_REMOVED lines=23> */
.L_x_1100:
[----:B------:R-:W2:Y:S02]  /*3470*/  LDG.E.U8 R2, [R2.64] ;  /* 0x0000002402027981 */ /* 0x000ea4000c1e1100 */
[----:B--2---:R-:W0:Y:S02]  /*3480*/  I2F.U16 R0, R2 ;  /* 0x0000000200007306 */ /* 0x004e240000101000 */
[----:B0-----:R-:W-:-:S04]  /*3490*/  F2FP.PACK_AB R0, RZ, R0 ;  /* 0x00000000ff00723e */ /* 0x001fc800000000ff */
[----:B------:R-:W-:Y:S01]  /*34a0*/  PRMT R18, R0, 0x7610, R18 ;  /* 0x0000761000127816 */ /* 0x000fe20000000012 */
[----:B------:R-:W-:Y:S05]  /*34b0*/  BRA `(.L_x_1096) ;  /* 0x00000ed000007947 */ /* 0x000fea0003800000 */
.L_x_1099:
        /* <DEDUP_REMOVED lines=11> */
.L_x_1103:
[----:B------:R-:W2:Y:S02]  /*3570*/  LDG.E R2, [R2.64] ;  /* 0x0000002402027981 */ /* 0x000ea4000c1e1900 */
[----:B--2---:R-:W0:Y:S02]  /*3580*/  I2F R0, R2 ;  /* 0x0000000200007306 */ /* 0x004e240000201400 */
[----:B0-----:R-:W-:-:S04]  /*3590*/  F2FP.PACK_AB R0, RZ, R0 ;  /* 0x00000000ff00723e */ /* 0x001fc800000000ff */
[----:B------:R-:W-:Y:S01]  /*35a0*/  PRMT R18, R0, 0x7610, R18 ;  /* 0x0000761000127816 */ /* 0x000fe20000000012 */
[----:B------:R-:W-:Y:S05]  /*35b0*/  BRA `(.L_x_1096) ;  /* 0x00000dd000007947 */ /* 0x000fea0003800000 */
.L_x_1102:
[----:B------:R-:W2:Y:S02]  /*35c0*/  LDG.E.U16 R2, [R2.64] ;  /* 0x0000002402027981 */ /* 0x000ea4000c1e1500 */
[----:B--2---:R-:W0:Y:S02]  /*35d0*/  I2F.S16 R0, R2 ;  /* 0x0000000200007306 */ /* 0x004e240000101400 */
[----:B0-----:R-:W-:-:S04]  /*35e0*/  F2FP.PACK_AB R0, RZ, R0 ;  /* 0x00000000ff00723e */ /* 0x001fc800000000ff */
[----:B------:R-:W-:Y:S01]  /*35f0*/  PRMT R18, R0, 0x7610, R18 ;  /* 0x0000761000127816 */ /* 0x000fe20000000012 */
[----:B------:R-:W-:Y:S05]  /*3600*/  BRA `(.L_x_1096) ;  /* 0x00000d8000007947 */ /* 0x000fea0003800000 */
.L_x_1098:
        /* <DEDUP_REMOVED lines=9> */
.L_x_1105:
[----:B------:R0:W5:Y:S01]  /*36a0*/  LDG.E.U16 R18, [R2.64] ;  /* 0x0000002402127981 */ /* 0x000162000c1e1500 */
[----:B------:R-:W-:Y:S05]  /*36b0*/  BRA `(.L_x_1096) ;  /* 0x00000cd000007947 */ /* 0x000fea0003800000 */
.L_x_1104:
        /* <DEDUP_REMOVED lines=9> */
.L_x_1107:
[----:B------:R0:W5:Y:S01]  /*3750*/  LDG.E.U16 R18, [R2.64] ;  /* 0x0000002402127981 */ /* 0x000162000c1e1500 */
[----:B------:R-:W-:Y:S05]  /*3760*/  BRA `(.L_x_1096) ;  /* 0x00000c2000007947 */ /* 0x000fea0003800000 */
.L_x_1106:
[----:B------:R-:W2:Y:S02]  /*3770*/  LDG.E.64 R2, [R2.64] ;  /* 0x0000002402027981 */ /* 0x000ea4000c1e1b00 */
[----:B--2---:R-:W0:Y:S01]  /*3780*/  F2F.F32.F64 R0, R2 ;  /* 0x0000000200007310 */ /* 0x004e220000301000 */
[----:B------:R-:W0:-:S14]  /*3790*/  DSETP.GEU.AND P0, PT, |R2|, c[0x2][0x0], PT ;  /* 0x008000000200762a */ /* 0x000e1c0003f0e200 */
[----:B0-----:R-:W-:-:S05]  /*37a0*/  @!P0 FMUL R0, R0, 1.175494350822287508e-38 ;  /* 0x0080000000008820 */ /* 0x001fca0000400000 */
[----:B------:R-:W-:-:S04]  /*37b0*/  F2FP.PACK_AB R0, RZ, R0 ;  /* 0x00000000ff00723e */ /* 0x000fc800000000ff */
[----:B------:R-:W-:Y:S01]  /*37c0*/  PRMT R18, R0, 0x7610, R18 ;  /* 0x0000761000127816 */ /* 0x000fe20000000012 */
[----:B------:R-:W-:Y:S05]  /*37d0*/  BRA `(.L_x_1096) ;  /* 0x00000bb000007947 */ /* 0x000fea0003800000 */
.L_x_1097:
        /* <DEDUP_REMOVED lines=14> */
.L_x_1110:
[----:B------:R-:W2:Y:S02]  /*38c0*/  LDG.E.64 R2, [R2.64] ;  /* 0x0000002402027981 */ /* 0x000ea4000c1e1b00 */
[----:B--2---:R-:W0:Y:S01]  /*38d0*/  F2F.F32.F64 R0, R2 ;  /* 0x0000000200007310 */ /* 0x004e220000301000 */
[----:B------:R-:W0:-:S14]  /*38e0*/  DSETP.GEU.AND P0, PT, |R2|, c[0x2][0x0], PT ;  /* 0x008000000200762a */ /* 0x000e1c0003f0e200 */
[----:B0-----:R-:W-:-:S05]  /*38f0*/  @!P0 FMUL R0, R0, 1.175494350822287508e-38 ;  /* 0x0080000000008820 */ /* 0x001fca0000400000 */
[----:B------:R-:W-:-:S04]  /*3900*/  F2FP.PACK_AB R0, RZ, R0 ;  /* 0x00000000ff00723e */ /* 0x000fc800000000ff */
[----:B------:R-:W-:Y:S01]  /*3910*/  PRMT R18, R0, 0x7610, R18 ;  /* 0x0000761000127816 */ /* 0x000fe20000000012 */
[----:B------:R-:W-:Y:S05]  /*3920*/  BRA `(.L_x_1096) ;  /* 0x00000a6000007947 */ /* 0x000fea0003800000 */
.L_x_1109:
        /* <DEDUP_REMOVED lines=28> */
.L_x_1112:
        /* <DEDUP_REMOVED lines=15> */
.L_x_1111:
[----:B------:R-:W2:Y:S02]  /*3be0*/  LDG.E.U16 R0, [R2.64] ;  /* 0x0000002402007981 */ /* 0x000ea4000c1e1500 */
[----:B--2---:R-:W-:-:S04]  /*3bf0*/  PRMT R0, RZ, 0x5410, R0 ;  /* 0x00005410ff007816 */ /* 0x004fc80000000000 */
[----:B------:R-:W-:-:S04]  /*3c00*/  F2FP.PACK_AB R0, RZ, R0 ;  /* 0x00000000ff00723e */ /* 0x000fc800000000ff */
[----:B------:R-:W-:Y:S01]  /*3c10*/  PRMT R18, R0, 0x7610, R18 ;  /* 0x0000761000127816 */ /* 0x000fe20000000012 */
[----:B------:R-:W-:Y:S05]  /*3c20*/  BRA `(.L_x_1096) ;  /* 0x0000076000007947 */ /* 0x000fea0003800000 */
.L_x_1108:
        /* <DEDUP_REMOVED lines=12> */
.L_x_1115:
        /* <DEDUP_REMOVED lines=21> */
.L_x_1119:
[----:B------:R-:W-:Y:S05]  /*3e40*/  BSYNC B1 ;  /* 0x0000000000017941 */ /* 0x000fea0003800000 */
.L_x_1118:
[----:B------:R-:W-:Y:S01]  /*3e50*/  LEA R3, R0, 0x3b800000, 0x17 ;  /* 0x3b80000000037811 */ /* 0x000fe200078eb8ff */
[----:B------:R-:W-:-:S05]  /*3e60*/  IMAD.SHL.U32 R0, R2, 0x100000, RZ ;  /* 0x0010000002007824 */ /* 0x000fca00078e00ff */
[----:B------:R-:W-:Y:S02]  /*3e70*/  LOP3.LUT R0, R3, R0, R4, 0xfe, !PT ;  /* 0x0000000003007212 */ /* 0x000fe400078efe04 */
.L_x_1117:
[----:B------:R-:W-:Y:S05]  /*3e80*/  BSYNC B0 ;  /* 0x0000000000007941 */ /* 0x000fea0003800000 */
.L_x_1116:
[----:B------:R-:W-:-:S04]  /*3e90*/  F2FP.PACK_AB R0, RZ, R0 ;  /* 0x00000000ff00723e */ /* 0x000fc800000000ff */
[----:B------:R-:W-:Y:S01]  /*3ea0*/  PRMT R18, R0, 0x7610, R18 ;  /* 0x0000761000127816 */ /* 0x000fe20000000012 */
[----:B------:R-:W-:Y:S05]  /*3eb0*/  BRA `(.L_x_1096) ;  /* 0x000004d000007947 */ /* 0x000fea0003800000 */
.L_x_1114:
        /* <DEDUP_REMOVED lines=21> */
.L_x_1123:
[----:B------:R-:W-:Y:S05]  /*4010*/  BSYNC B1 ;  /* 0x0000000000017941 */ /* 0x000fea0003800000 */
.L_x_1122:
[----:B------:R-:W-:Y:S01]  /*4020*/  LEA R3, R0, 0x37800000, 0x17 ;  /* 0x3780000000037811 */ /* 0x000fe200078eb8ff */
[----:B------:R-:W-:-:S05]  /*4030*/  IMAD.SHL.U32 R0, R2, 0x200000, RZ ;  /* 0x0020000002007824 */ /* 0x000fca00078e00ff */
[----:B------:R-:W-:Y:S02]  /*4040*/  LOP3.LUT R0, R3, R0, R4, 0xfe, !PT ;  /* 0x0000000003007212 */ /* 0x000fe400078efe04 */
.L_x_1121:
[----:B------:R-:W-:Y:S05]  /*4050*/  BSYNC B0 ;  /* 0x0000000000007941 */ /* 0x000fea0003800000 */
.L_x_1120:
[----:B------:R-:W-:-:S04]  /*4060*/  F2FP.PACK_AB R0, RZ, R0 ;  /* 0x00000000ff00723e */ /* 0x000fc800000000ff */
[----:B------:R-:W-:Y:S01]  /*4070*/  PRMT R18, R0, 0x7610, R18 ;  /* 0x0000761000127816 */ /* 0x000fe20000000012 */
[----:B------:R-:W-:Y:S05]  /*4080*/  BRA `(.L_x_1096) ;  /* 0x0000030000007947 */ /* 0x000fea0003800000 */
.L_x_1113:
        /* <DEDUP_REMOVED lines=14> */
.L_x_1127:
[----:B------:R-:W-:Y:S05]  /*4170*/  BSYNC B0 ;  /* 0x0000000000007941 */ /* 0x000fea0003800000 */
.L_x_1126:
[----:B------:R-:W-:-:S04]  /*4180*/  F2FP.PACK_AB R0, RZ, R0 ;  /* 0x00000000ff00723e */ /* 0x000fc800000000ff */
[----:B------:R-:W-:Y:S01]  /*4190*/  PRMT R18, R0, 0x7610, R18 ;  /* 0x0000761000127816 */ /* 0x000fe20000000012 */
[----:B------:R-:W-:Y:S05]  /*41a0*/  BRA `(.L_x_1096) ;  /* 0x000001e000007947 */ /* 0x000fea0003800000 */
.L_x_1101:
        /* <DEDUP_REMOVED lines=21> */
.L_x_1125:
[----:B------:R-:W2:Y:S02]  /*4300*/  LDG.E.64 R2, [R2.64] ;  /* 0x0000002402027981 */ /* 0x000ea4000c1e1b00 */
[----:B--2---:R-:W0:Y:S02]  /*4310*/  I2F.U64 R0, R2 ;  /* 0x0000000200007312 */ /* 0x004e240000301000 */
[----:B0-----:R-:W-:-:S04]  /*4320*/  F2FP.PACK_AB R0, RZ, R0 ;  /* 0x00000000ff00723e */ /* 0x001fc800000000ff */
[----:B------:R-:W-:Y:S01]  /*4330*/  PRMT R18, R0, 0x7610, R18 ;  /* 0x0000761000127816 */ /* 0x000fe20000000012 */
[----:B------:R-:W-:Y:S05]  /*4340*/  BRA `(.L_x_1096) ;  /* 0x0000004000007947 */ /* 0x000fea0003800000 */
.L_x_1124:
[----:B------:R-:W2:Y:S02]  /*4350*/  LDG.E R2, [R2.64] ;  /* 0x0000002402027981 */ /* 0x000ea4000c1e1900 */
[----:B--2---:R-:W0:Y:S02]  /*4360*/  I2F.U32 R0, R2 ;  /* 0x0000000200007306 */ /* 0x004e240000201000 */
[----:B0-----:R-:W-:-:S04]  /*4370*/  F2FP.PACK_AB R0, RZ, R0 ;  /* 0x00000000ff00723e */ /* 0x001fc800000000ff */
[----:B------:R-:W-:Y:S02]  /*4380*/  PRMT R18, R0, 0x7610, R18 ;  /* 0x0000761000127816 */ /* 0x000fe40000000012 */
.L_x_1096:
[----:B------:R-:W-:Y:S05]  /*4390*/  BSYNC B6 ;  /* 0x0000000000067941 */ /* 0x000fea0003800000 */
.L_x_1095:
[----:B------:R-:W1:Y:S01]  /*43a0*/  S2R R19, SR_TID.X ;  /* 0x0000000000137919 */ /* 0x000e620000002100 */
[----:B------:R-:W-:Y:S01]  /*43b0*/  BSSY B0, `(.L_x_1128) ;  /* 0x0000030000007945 */ /* 0x000fe20003800000 */
[----:B-1----:R-:W-:-:S13]  /*43c0*/  ISETP.GE.AND P0, PT, R19, R17, PT ;  /* 0x000000111300720c */ /* 0x002fda0003f06270 */
[----:B------:R-:W-:Y:S05]  /*43d0*/  @P0 BRA `(.L_x_1129) ;  /* 0x000002d000000947 */ /* 0x000fea0003800000 */
[----:B-----5:R-:W-:Y:S01]  /*43e0*/  HADD2.F32 R23, -RZ, R23.H0_H0 ;  /* 0x20000017ff177230 */ /* 0x020fe20000004100 */
[----:B------:R-:W-:Y:S01]  /*43f0*/  IMAD.MOV.U32 R7, RZ, RZ, 0x3e800000 ;  /* 0x3e800000ff077424 */ /* 0x000fe200078e00ff */
[----:B------:R-:W-:Y:S03]  /*4400*/  BSSY B1, `(.L_x_1130) ;  /* 0x0000025000017945 */ /* 0x000fe60003800000 */
[C---:B0-----:R-:W-:Y:S01]  /*4410*/  FFMA.FTZ R2, R23.reuse, R23, 1 ;  /* 0x3f80000017027423 */ /* 0x041fe20000010017 */
[C---:B------:R-:W-:Y:S01]  /*4420*/  FSETP.GT.FTZ.AND P1, PT, |R23|.reuse, 8388608, PT ;  /* 0x4b0000001700780b */ /* 0x040fe20003f34200 */
        /* <DEDUP_REMOVED lines=34> */
.L_x_1131:
[----:B------:R-:W-:Y:S05]  /*4650*/  BSYNC B1 ;  /* 0x0000000000017941 */ /* 0x000fea0003800000 */
.L_x_1130:
[----:B------:R-:W-:Y:S01]  /*4660*/  @P1 FADD.FTZ R2, R2, 0.69314718246459960938 ;  /* 0x3f31721802021421 */ /* 0x000fe20000010000 */
[----:B------:R-:W-:-:S04]  /*4670*/  FSETP.GTU.FTZ.AND P1, PT, |R23|, +INF , PT ;  /* 0x7f8000001700780b */ /* 0x000fc80003f3c200 */
[----:B------:R-:W-:-:S04]  /*4680*/  LOP3.LUT R23, R2, 0x80000000, R23, 0xb8, !PT ;  /* 0x8000000002177812 */ /* 0x000fc800078eb817 */
[----:B------:R-:W-:-:S04]  /*4690*/  FSEL R0, R23, R2, !P1 ;  /* 0x0000000217007208 */ /* 0x000fc80004800000 */
[----:B------:R-:W-:Y:S02]  /*46a0*/  F2FP.PACK_AB R0, RZ, R0 ;  /* 0x00000000ff00723e */ /* 0x000fe400000000ff */
.L_x_1129:
[----:B------:R-:W-:Y:S05]  /*46b0*/  BSYNC B0 ;  /* 0x0000000000007941 */ /* 0x000fea0003800000 */
.L_x_1128:
[----:B------:R-:W-:Y:S01]  /*46c0*/  IADD3 R24, R19, 0x80, RZ ;  /* 0x0000008013187810 */ /* 0x000fe20007ffe0ff */
[----:B------:R-:W-:Y:S03]  /*46d0*/  BSSY B0, `(.L_x_1132) ;  /* 0x0000030000007945 */ /* 0x000fe60003800000 */
[----:B------:R-:W-:-:S13]  /*46e0*/  ISETP.GE.AND P1, PT, R24, R17, PT ;  /* 0x000000111800720c */ /* 0x000fda0003f26270 */
[----:B------:R-:W-:Y:S05]  /*46f0*/  @P1 BRA `(.L_x_1133) ;  /* 0x000002d000001947 */ /* 0x000fea0003800000 */
        /* <DEDUP_REMOVED lines=39> */
.L_x_1135:
[----:B------:R-:W-:Y:S05]  /*4970*/  BSYNC B1 ;  /* 0x0000000000017941 */ /* 0x000fea0003800000 */
.L_x_1134:
[----:B------:R-:W-:Y:S01]  /*4980*/  @P1 FADD.FTZ R3, R3, 0.69314718246459960938 ;  /* 0x3f31721803031421 */ /* 0x000fe20000010000 */
[----:B------:R-:W-:-:S04]  /*4990*/  FSETP.GTU.FTZ.AND P1, PT, |R22|, +INF , PT ;  /* 0x7f8000001600780b */ /* 0x000fc80003f3c200 */
[----:B------:R-:W-:-:S04]  /*49a0*/  LOP3.LUT R22, R3, 0x80000000, R22, 0xb8, !PT ;  /* 0x8000000003167812 */ /* 0x000fc800078eb816 */
[----:B------:R-:W-:-:S04]  /*49b0*/  FSEL R26, R22, R3, !P1 ;  /* 0x00000003161a7208 */ /* 0x000fc80004800000 */
[----:B------:R-:W-:Y:S02]  /*49c0*/  F2FP.PACK_AB R26, RZ, R26 ;  /* 0x0000001aff1a723e */ /* 0x000fe400000000ff */
.L_x_1133:
[----:B------:R-:W-:Y:S05]  /*49d0*/  BSYNC B0 ;  /* 0x0000000000007941 */ /* 0x000fea0003800000 */
.L_x_1132:
[----:B0-----:R-:W-:Y:S01]  /*49e0*/  IADD3 R2, R19, 0x100, RZ ;  /* 0x0000010013027810 */ /* 0x001fe20007ffe0ff */
[----:B------:R-:W-:Y:S03]  /*49f0*/  BSSY B0, `(.L_x_1136) ;  /* 0x0000030000007945 */ /* 0x000fe60003800000 */
[----:B------:R-:W-:-:S13]  /*4a00*/  ISETP.GE.AND P1, PT, R2, R17, PT ;  /* 0x000000110200720c */ /* 0x000fda0003f26270 */
[----:B------:R-:W-:Y:S05]  /*4a10*/  @P1 BRA `(.L_x_1137) ;  /* 0x000002d000001947 */ /* 0x000fea0003800000 */
[----:B-----5:R-:W-:Y:S01]  /*4a20*/  HADD2.F32 R25, -RZ, R25.H0_H0 ;  /* 0x20000019ff197230 */ /* 0x020fe20000004100 */
[----:B------:R-:W-:Y:S01]  /*4a30*/  IMAD.MOV.U32 R7, RZ, RZ, 0x3e800000 ;  /* 0x3e800000ff077424 */ /* 0x000fe200078e00ff */
[----:B------:R-:W-:Y:S03]  /*4a40*/  BSSY B1, `(.L_x_1138) ;  /* 0x0000025000017945 */ /* 0x000fe60003800000 */
[C---:B------:R-:W-:Y:S01]  /*4a50*/  FFMA.FTZ R3, R25.reuse, R25, 1 ;  /* 0x3f80000019037423 */ /* 0x040fe20000010019 */
[----:B------:R-:W-:-:S03]  /*4a60*/  FSETP.GT.FTZ.AND P1, PT, |R25|, 8388608, PT ;  /* 0x4b0000001900780b */ /* 0x000fc60003f34200 */
        /* <DEDUP_REMOVED lines=34> */
.L_x_1139:
[----:B------:R-:W-:Y:S05]  /*4c90*/  BSYNC B1 ;  /* 0x0000000000017941 */ /* 0x000fea0003800000 */
.L_x_1138:
[----:B------:R-:W-:Y:S01]  /*4ca0*/  @P1 FADD.FTZ R3, R3, 0.69314718246459960938 ;  /* 0x3f31721803031421 */ /* 0x000fe20000010000 */
[----:B------:R-:W-:-:S04]  /*4cb0*/  FSETP.GTU.FTZ.AND P1, PT, |R25|, +INF , PT ;  /* 0x7f8000001900780b */ /* 0x000fc80003f3c200 */
[----:B------:R-:W-:-:S04]  /*4cc0*/  LOP3.LUT R25, R3, 0x80000000, R25, 0xb8, !PT ;  /* 0x8000000003197812 */ /* 0x000fc800078eb819 */
[----:B------:R-:W-:-:S04]  /*4cd0*/  FSEL R22, R25, R3, !P1 ;  /* 0x0000000319167208 */ /* 0x000fc80004800000 */
[----:B------:R-:W-:Y:S02]  /*4ce0*/  F2FP.PACK_AB R22, RZ, R22 ;  /* 0x00000016ff16723e */ /* 0x000fe400000000ff */
.L_x_1137:
[----:B------:R-:W-:Y:S05]  /*4cf0*/  BSYNC B0 ;  /* 0x0000000000007941 */ /* 0x000fea0003800000 */
.L_x_1136:
[----:B------:R-:W-:Y:S01]  /*4d00*/  IADD3 R2, R19, 0x180, RZ ;  /* 0x0000018013027810 */ /* 0x000fe20007ffe0ff */
        /* <DEDUP_REMOVED lines=42> */
.L_x_1143:
[----:B------:R-:W-:Y:S05]  /*4fb0*/  BSYNC B1 ;  /* 0x0000000000017941 */ /* 0x000fea0003800000 */
.L_x_1142:
[----:B------:R-:W-:Y:S01]  /*4fc0*/  @P1 FADD.FTZ R3, R3, 0.69314718246459960938 ;  /* 0x3f31721803031421 */ /* 0x000fe20000010000 */
[----:B------:R-:W-:-:S04]  /*4fd0*/  FSETP.GTU.FTZ.AND P1, PT, |R18|, +INF , PT ;  /* 0x7f8000001200780b */ /* 0x000fc80003f3c200 */
[----:B------:R-:W-:-:S04]  /*4fe0*/  LOP3.LUT R18, R3, 0x80000000, R18, 0xb8, !PT ;  /* 0x8000000003127812 */ /* 0x000fc800078eb812 */
[----:B------:R-:W-:-:S04]  /*4ff0*/  FSEL R23, R18, R3, !P1 ;  /* 0x0000000312177208 */ /* 0x000fc80004800000 */
[----:B------:R-:W-:Y:S02]  /*5000*/  F2FP.PACK_AB R23, RZ, R23 ;  /* 0x00000017ff17723e */ /* 0x000fe400000000ff */
.L_x_1141:
[----:B------:R-:W-:Y:S05]  /*5010*/  BSYNC B0 ;  /* 0x0000000000007941 */ /* 0x000fea0003800000 */
.L_x_1140:
        /* <DEDUP_REMOVED lines=18> */
[----:B------:R-:W-:Y:S01]  /*5140*/  HADD2.F32 R0, -RZ, R0.H0_H0 ;  /* 0x20000000ff007230 */ /* 0x000fe20000004100 */
[----:B------:R-:W-:-:S03]  /*5150*/  IMAD.MOV.U32 R19, RZ, RZ, R24 ;  /* 0x000000ffff137224 */ /* 0x000fc600078e0018 */
[----:B------:R-:W0:Y:S02]  /*5160*/  F2I.FTZ.TRUNC.NTZ R5, R0 ;  /* 0x0000000000057305 */ /* 0x000e24000021f100 */
[----:B0-----:R0:W-:Y:S01]  /*5170*/  STG.E.U8 [R2.64], R5 ;  /* 0x0000000502007986 */ /* 0x0011e2000c101124 */
[----:B------:R-:W-:Y:S05]  /*5180*/  BRA `(.L_x_1145) ;  /* 0x00000fd000007947 */ /* 0x000fea0003800000 */
.L_x_1149:
[----:B------:R-:W-:Y:S01]  /*5190*/  HADD2.F32 R5, -RZ, R0.H0_H0 ;  /* 0x20000000ff057230 */ /* 0x000fe20000004100 */
[----:B------:R-:W-:-:S05]  /*51a0*/  IMAD.MOV.U32 R19, RZ, RZ, R24 ;  /* 0x000000ffff137224 */ /* 0x000fca00078e0018 */
[----:B------:R-:W0:Y:S02]  /*51b0*/  F2I.S64.TRUNC R4, R5 ;  /* 0x0000000500047311 */ /* 0x000e24000020d900 */
[----:B0-----:R0:W-:Y:S01]  /*51c0*/  STG.E.U8 [R2.64], R4 ;  /* 0x0000000402007986 */ /* 0x0011e2000c101124 */
[----:B------:R-:W-:Y:S05]  /*51d0*/  BRA `(.L_x_1145) ;  /* 0x00000f8000007947 */ /* 0x000fea0003800000 */
.L_x_1148:
[----:B------:R-:W-:-:S13]  /*51e0*/  ISETP.NE.AND P0, PT, R4, 0x2, PT ;  /* 0x000000020400780c */ /* 0x000fda0003f05270 */
[----:B------:R-:W-:Y:S05]  /*51f0*/  @!P0 BRA `(.L_x_1151) ;  /* 0x000000e000008947 */ /* 0x000fea0003800000 */
[----:B------:R-:W-:-:S13]  /*5200*/  ISETP.NE.AND P0, PT, R4, 0x3, PT ;  /* 0x000000030400780c */ /* 0x000fda0003f05270 */
[----:B------:R-:W-:Y:S05]  /*5210*/  @!P0 BRA `(.L_x_1152) ;  /* 0x0000007000008947 */ /* 0x000fea0003800000 */
[----:B------:R-:W-:-:S13]  /*5220*/  ISETP.NE.AND P0, PT, R4, 0x4, PT ;  /* 0x000000040400780c */ /* 0x000fda0003f05270 */
[----:B------:R-:W-:Y:S05]  /*5230*/  @P0 BRA `(.L_x_1150) ;  /* 0x00000d4000000947 */ /* 0x000fea0003800000 */
[----:B------:R-:W-:Y:S01]  /*5240*/  HADD2.F32 R4, -RZ, R0.H0_H0 ;  /* 0x20000000ff047230 */ /* 0x000fe20000004100 */
[----:B------:R-:W-:-:S05]  /*5250*/  IMAD.MOV.U32 R19, RZ, RZ, R24 ;  /* 0x000000ffff137224 */ /* 0x000fca00078e0018 */
[----:B------:R-:W0:Y:S02]  /*5260*/  F2I.S64.TRUNC R4, R4 ;  /* 0x0000000400047311 */ /* 0x000e24000020d900 */
[----:B0-----:R0:W-:Y:S01]  /*5270*/  STG.E.64 [R2.64], R4 ;  /* 0x0000000402007986 */ /* 0x0011e2000c101b24 */
[----:B------:R-:W-:Y:S05]  /*5280*/  BRA `(.L_x_1145) ;  /* 0x00000ed000007947 */ /* 0x000fea0003800000 */
.L_x_1152:
[----:B------:R-:W-:Y:S01]  /*5290*/  HADD2.F32 R0, -RZ, R0.H0_H0 ;  /* 0x20000000ff007230 */ /* 0x000fe20000004100 */
[----:B------:R-:W-:-:S03]  /*52a0*/  IMAD.MOV.U32 R19, RZ, RZ, R24 ;  /* 0x000000ffff137224 */ /* 0x000fc600078e0018 */
[----:B------:R-:W0:Y:S02]  /*52b0*/  F2I.FTZ.TRUNC.NTZ R5, R0 ;  /* 0x0000000000057305 */ /* 0x000e24000021f100 */
[----:B0-----:R0:W-:Y:S01]  /*52c0*/  STG.E [R2.64], R5 ;  /* 0x0000000502007986 */ /* 0x0011e2000c101924 */
[----:B------:R-:W-:Y:S05]  /*52d0*/  BRA `(.L_x_1145) ;  /* 0x00000e8000007947 */ /* 0x000fea0003800000 */
.L_x_1151:
[----:B------:R-:W-:Y:S01]  /*52e0*/  HADD2.F32 R0, -RZ, R0.H0_H0 ;  /* 0x20000000ff007230 */ /* 0x000fe20000004100 */
[----:B------:R-:W-:-:S03]  /*52f0*/  IMAD.MOV.U32 R19, RZ, RZ, R24 ;  /* 0x000000ffff137224 */ /* 0x000fc600078e0018 */
[----:B------:R-:W0:Y:S02]  /*5300*/  F2I.FTZ.TRUNC.NTZ R5, R0 ;  /* 0x0000000000057305 */ /* 0x000e24000021f100 */
[----:B0-----:R0:W-:Y:S01]  /*5310*/  STG.E.U16 [R2.64], R5 ;  /* 0x0000000502007986 */ /* 0x0011e2000c101524 */
[----:B------:R-:W-:Y:S05]  /*5320*/  BRA `(.L_x_1145) ;  /* 0x00000e3000007947 */ /* 0x000fea0003800000 */
.L_x_1147:
[----:B------:R-:W-:-:S13]  /*5330*/  ISETP.GT.AND P0, PT, R4, 0x6, PT ;  /* 0x000000060400780c */ /* 0x000fda0003f04270 */
[----:B------:R-:W-:Y:S05]  /*5340*/  @P0 BRA `(.L_x_1153) ;  /* 0x000000b000000947 */ /* 0x000fea0003800000 */
[----:B------:R-:W-:-:S13]  /*5350*/  ISETP.NE.AND P0, PT, R4, 0x5, PT ;  /* 0x000000050400780c */ /* 0x000fda0003f05270 */
[----:B------:R-:W-:Y:S05]  /*5360*/  @!P0 BRA `(.L_x_1154) ;  /* 0x0000006000008947 */ /* 0x000fea0003800000 */
[----:B------:R-:W-:-:S13]  /*5370*/  ISETP.NE.AND P0, PT, R4, 0x6, PT ;  /* 0x000000060400780c */ /* 0x000fda0003f05270 */
[----:B------:R-:W-:Y:S05]  /*5380*/  @P0 BRA `(.L_x_1150) ;  /* 0x00000bf000000947 */ /* 0x000fea0003800000 */
[----:B------:R-:W-:Y:S01]  /*5390*/  HADD2.F32 R5, -RZ, R0.H0_H0 ;  /* 0x20000000ff057230 */ /* 0x000fe20000004100 */
[----:B------:R-:W-:-:S04]  /*53a0*/  IMAD.MOV.U32 R19, RZ, RZ, R24 ;  /* 0x000000ffff137224 */ /* 0x000fc800078e0018 */
[----:B------:R0:W-:Y:S01]  /*53b0*/  STG.E [R2.64], R5 ;  /* 0x0000000502007986 */ /* 0x0001e2000c101924 */
[----:B------:R-:W-:Y:S05]  /*53c0*/  BRA `(.L_x_1145) ;  /* 0x00000d9000007947 */ /* 0x000fea0003800000 */
.L_x_1154:
[----:B------:R0:W-:Y:S01]  /*53d0*/  STG.E.U16 [R2.64], R0 ;  /* 0x0000000002007986 */ /* 0x0001e2000c101524 */
[----:B------:R-:W-:Y:S01]  /*53e0*/  IMAD.MOV.U32 R19, RZ, RZ, R24 ;  /* 0x000000ffff137224 */ /* 0x000fe200078e0018 */
[----:B------:R-:W-:Y:S05]  /*53f0*/  BRA `(.L_x_1145) ;  /* 0x00000d6000007947 */ /* 0x000fea0003800000 */
.L_x_1153:
[----:B------:R-:W-:-:S13]  /*5400*/  ISETP.NE.AND P0, PT, R4, 0x7, PT ;  /* 0x000000070400780c */ /* 0x000fda0003f05270 */
[----:B------:R-:W-:Y:S05]  /*5410*/  @!P0 BRA `(.L_x_1155) ;  /* 0x000000f000008947 */ /* 0x000fea0003800000 */
[----:B------:R-:W-:-:S13]  /*5420*/  ISETP.NE.AND P0, PT, R4, 0x8, PT ;  /* 0x000000080400780c */ /* 0x000fda0003f05270 */
[----:B------:R-:W-:Y:S05]  /*5430*/  @!P0 BRA `(.L_x_1156) ;  /* 0x0000007000008947 */ /* 0x000fea0003800000 */
[----:B------:R-:W-:-:S13]  /*5440*/  ISETP.NE.AND P0, PT, R4, 0x9, PT ;  /* 0x000000090400780c */ /* 0x000fda0003f05270 */
[----:B------:R-:W-:Y:S05]  /*5450*/  @P0 BRA `(.L_x_1150) ;  /* 0x00000b2000000947 */ /* 0x000fea0003800000 */
[----:B------:R-:W-:Y:S01]  /*5460*/  HADD2.F32 R4, -RZ, R0.H0_H0 ;  /* 0x20000000ff047230 */ /* 0x000fe20000004100 */
[----:B------:R-:W-:Y:S02]  /*5470*/  IMAD.MOV.U32 R5, RZ, RZ, RZ ;  /* 0x000000ffff057224 */ /* 0x000fe400078e00ff */
[----:B------:R-:W-:-:S03]  /*5480*/  IMAD.MOV.U32 R19, RZ, RZ, R24 ;  /* 0x000000ffff137224 */ /* 0x000fc600078e0018 */
[----:B------:R0:W-:Y:S01]  /*5490*/  STG.E.64 [R2.64], R4 ;  /* 0x0000000402007986 */ /* 0x0001e2000c101b24 */
[----:B------:R-:W-:Y:S05]  /*54a0*/  BRA `(.L_x_1145) ;  /* 0x00000cb000007947 */ /* 0x000fea0003800000 */
.L_x_1156:
[----:B------:R-:W-:Y:S01]  /*54b0*/  HADD2.F32 R0, -RZ, R0.H0_H0 ;  /* 0x20000000ff007230 */ /* 0x000fe20000004100 */
[----:B------:R-:W-:-:S04]  /*54c0*/  IMAD.MOV.U32 R19, RZ, RZ, R24 ;  /* 0x000000ffff137224 */ /* 0x000fc800078e0018 */
[----:B------:R-:W-:-:S04]  /*54d0*/  F2FP.PACK_AB R0, RZ, R0 ;  /* 0x00000000ff00723e */ /* 0x000fc800000000ff */
[----:B------:R-:W-:-:S05]  /*54e0*/  PRMT R0, R0, 0x5410, RZ ;  /* 0x0000541000007816 */ /* 0x000fca00000000ff */
[----:B------:R0:W-:Y:S01]  /*54f0*/  STG.E [R2.64], R0 ;  /* 0x0000000002007986 */ /* 0x0001e2000c101924 */
[----:B------:R-:W-:Y:S05]  /*5500*/  BRA `(.L_x_1145) ;  /* 0x00000c5000007947 */ /* 0x000fea0003800000 */
.L_x_1155:
[----:B------:R-:W-:Y:S01]  /*5510*/  HADD2.F32 R4, -RZ, R0.H0_H0 ;  /* 0x20000000ff047230 */ /* 0x000fe20000004100 */
[----:B------:R-:W-:-:S04]  /*5520*/  IMAD.MOV.U32 R19, RZ, RZ, R24 ;  /* 0x000000ffff137224 */ /* 0x000fc800078e0018 */
[----:B------:R-:W-:-:S06]  /*5530*/  FMUL.FTZ R4, R4, 1 ;  /* 0x3f80000004047820 */ /* 0x000fcc0000410000 */
[----:B------:R-:W0:Y:S02]  /*5540*/  F2F.F64.F32 R4, R4 ;  /* 0x0000000400047310 */ /* 0x000e240000201800 */
[----:B0-----:R0:W-:Y:S01]  /*5550*/  STG.E.64 [R2.64], R4 ;  /* 0x0000000402007986 */ /* 0x0011e2000c101b24 */
[----:B------:R-:W-:Y:S05]  /*5560*/  BRA `(.L_x_1145) ;  /* 0x00000bf000007947 */ /* 0x000fea0003800000 */
.L_x_1146:
        /* <DEDUP_REMOVED lines=10> */
[----:B------:R-:W-:-:S04]  /*5610*/  FSETP.NEU.FTZ.AND P0, PT, R0, RZ, PT ;  /* 0x000000ff0000720b */ /* 0x000fc80003f1d000 */
[----:B------:R-:W-:-:S05]  /*5620*/  SEL R5, RZ, 0x1, !P0 ;  /* 0x00000001ff057807 */ /* 0x000fca0004000000 */
[----:B------:R0:W-:Y:S01]  /*5630*/  STG.E.U8 [R2.64], R5 ;  /* 0x0000000502007986 */ /* 0x0001e2000c101124 */
[----:B------:R-:W-:Y:S05]  /*5640*/  BRA `(.L_x_1145) ;  /* 0x00000b1000007947 */ /* 0x000fea0003800000 */
.L_x_1159:
[----:B------:R-:W-:Y:S01]  /*5650*/  HADD2.F32 R0, -RZ, R0.H0_H0 ;  /* 0x20000000ff007230 */ /* 0x000fe20000004100 */
[----:B------:R-:W-:Y:S01]  /*5660*/  CS2R R6, SRZ ;  /* 0x0000000000067805 */ /* 0x000fe2000001ff00 */
[----:B------:R-:W-:-:S03]  /*5670*/  IMAD.MOV.U32 R19, RZ, RZ, R24 ;  /* 0x000000ffff137224 */ /* 0x000fc600078e0018 */
[----:B------:R-:W-:-:S04]  /*5680*/  FMUL.FTZ R0, R0, 1 ;  /* 0x3f80000000007820 */ /* 0x000fc80000410000 */
[----:B------:R-:W0:Y:S02]  /*5690*/  F2F.F64.F32 R4, R0 ;  /* 0x0000000000047310 */ /* 0x000e240000201800 */
[----:B0-----:R0:W-:Y:S01]  /*56a0*/  STG.E.128 [R2.64], R4 ;  /* 0x0000000402007986 */ /* 0x0011e2000c101d24 */
[----:B------:R-:W-:Y:S05]  /*56b0*/  BRA `(.L_x_1145) ;  /* 0x00000aa000007947 */ /* 0x000fea0003800000 */
.L_x_1158:
        /* <DEDUP_REMOVED lines=21> */
.L_x_1163:
[----:B------:R-:W-:Y:S05]  /*5810*/  BSYNC B0 ;  /* 0x0000000000007941 */ /* 0x000fea0003800000 */
.L_x_1162:
[----:B------:R-:W-:Y:S01]  /*5820*/  LOP3.LUT R5, R0, R5, RZ, 0xfc, !PT ;  /* 0x0000000500057212 */ /* 0x000fe200078efcff */
[----:B------:R-:W-:-:S04]  /*5830*/  IMAD.MOV.U32 R19, RZ, RZ, R24 ;  /* 0x000000ffff137224 */ /* 0x000fc800078e0018 */
[----:B------:R0:W-:Y:S01]  /*5840*/  STG.E.U8 [R2.64], R5 ;  /* 0x0000000502007986 */ /* 0x0001e2000c101124 */
[----:B------:R-:W-:Y:S05]  /*5850*/  BRA `(.L_x_1145) ;  /* 0x0000090000007947 */ /* 0x000fea0003800000 */
.L_x_1161:
        /* <DEDUP_REMOVED lines=13> */
.L_x_1165:
[----:B------:R-:W-:Y:S01]  /*5930*/  IMAD.MOV.U32 R0, RZ, RZ, 0x7f ;  /* 0x0000007fff007424 */ /* 0x000fe200078e00ff */
[----:B------:R-:W-:-:S04]  /*5940*/  ISETP.GT.U32.AND P0, PT, R4, 0x7f800000, PT ;  /* 0x7f8000000400780c */ /* 0x000fc80003f04070 */
[----:B------:R-:W-:-:S04]  /*5950*/  SEL R0, R0, 0x7c, P0 ;  /* 0x0000007c00007807 */ /* 0x000fc80000000000 */
.L_x_1166:
[----:B------:R-:W-:Y:S05]  /*5960*/  BSYNC B0 ;  /* 0x0000000000007941 */ /* 0x000fea0003800000 */
.L_x_1164:
[----:B------:R-:W-:Y:S01]  /*5970*/  LOP3.LUT R4, R5, 0x80000000, RZ, 0xc0, !PT ;  /* 0x8000000005047812 */ /* 0x000fe200078ec0ff */
[----:B------:R-:W-:-:S03]  /*5980*/  IMAD.MOV.U32 R19, RZ, RZ, R24 ;  /* 0x000000ffff137224 */ /* 0x000fc600078e0018 */
[----:B------:R-:W-:-:S04]  /*5990*/  SHF.R.U32.HI R5, RZ, 0x18, R4 ;  /* 0x00000018ff057819 */ /* 0x000fc80000011604 */
[----:B------:R-:W-:-:S05]  /*59a0*/  LOP3.LUT R5, R0, R5, RZ, 0xfc, !PT ;  /* 0x0000000500057212 */ /* 0x000fca00078efcff */
[----:B------:R0:W-:Y:S01]  /*59b0*/  STG.E.U8 [R2.64], R5 ;  /* 0x0000000502007986 */ /* 0x0001e2000c101124 */
[----:B------:R-:W-:Y:S05]  /*59c0*/  BRA `(.L_x_1145) ;  /* 0x0000079000007947 */ /* 0x000fea0003800000 */
.L_x_1160:
[----:B------:R-:W-:Y:S01]  /*59d0*/  HADD2.F32 R0, -RZ, R0.H0_H0 ;  /* 0x20000000ff007230 */ /* 0x000fe20000004100 */
[----:B------:R-:W-:-:S04]  /*59e0*/  IMAD.MOV.U32 R19, RZ, RZ, R24 ;  /* 0x000000ffff137224 */ /* 0x000fc800078e0018 */
[----:B------:R-:W-:-:S05]  /*59f0*/  F2FP.BF16.PACK_AB R0, RZ, R0 ;  /* 0x00000000ff00723e */ /* 0x000fca00000010ff */
[----:B------:R0:W-:Y:S01]  /*5a00*/  STG.E.U16 [R2.64], R0 ;  /* 0x0000000002007986 */ /* 0x0001e2000c101524 */
[----:B------:R-:W-:Y:S05]  /*5a10*/  BRA `(.L_x_1145) ;  /* 0x0000074000007947 */ /* 0x000fea0003800000 */
.L_x_1157:
        /* <DEDUP_REMOVED lines=10> */
[----:B------:R-:W0:Y:S02]  /*5ac0*/  F2I.FTZ.U32.TRUNC.NTZ R5, R5 ;  /* 0x0000000500057305 */ /* 0x000e24000021f000 */
[----:B0-----:R0:W-:Y:S01]  /*5ad0*/  STG.E.U16 [R2.64], R5 ;  /* 0x0000000502007986 */ /* 0x0011e2000c101524 */
[----:B------:R-:W-:Y:S05]  /*5ae0*/  BRA `(.L_x_1145) ;  /* 0x0000067000007947 */ /* 0x000fea0003800000 */
.L_x_1169:
        /* <DEDUP_REMOVED lines=17> */
.L_x_1172:
[----:B------:R-:W-:-:S04]  /*5c00*/  LOP3.LUT R0, R7, 0x80000000, RZ, 0xc0, !PT ;  /* 0x8000000007007812 */ /* 0x000fc800078ec0ff */
[----:B------:R-:W-:-:S04]  /*5c10*/  SHF.R.U32.HI R5, RZ, 0x18, R0 ;  /* 0x00000018ff057819 */ /* 0x000fc80000011600 */
[----:B------:R-:W-:-:S04]  /*5c20*/  LOP3.LUT R4, R4, R5, RZ, 0xfc, !PT ;  /* 0x0000000504047212 */ /* 0x000fc800078efcff */
[----:B------:R-:W-:Y:S02]  /*5c30*/  PRMT R0, R4, 0x7610, R0 ;  /* 0x0000761004007816 */ /* 0x000fe40000000000 */
.L_x_1171:
[----:B------:R-:W-:Y:S05]  /*5c40*/  BSYNC B0 ;  /* 0x0000000000007941 */ /* 0x000fea0003800000 */
.L_x_1170:
[----:B------:R0:W-:Y:S01]  /*5c50*/  STG.E.U8 [R2.64], R0 ;  /* 0x0000000002007986 */ /* 0x0001e2000c101124 */
[----:B------:R-:W-:Y:S01]  /*5c60*/  IMAD.MOV.U32 R19, RZ, RZ, R24 ;  /* 0x000000ffff137224 */ /* 0x000fe200078e0018 */
[----:B------:R-:W-:Y:S05]  /*5c70*/  BRA `(.L_x_1145) ;  /* 0x000004e000007947 */ /* 0x000fea0003800000 */
.L_x_1168:
        /* <DEDUP_REMOVED lines=17> */
.L_x_1175:
[----:B------:R-:W-:-:S04]  /*5d90*/  LOP3.LUT R0, R7, 0x80000000, RZ, 0xc0, !PT ;  /* 0x8000000007007812 */ /* 0x000fc800078ec0ff */
[----:B------:R-:W-:-:S04]  /*5da0*/  SHF.R.U32.HI R5, RZ, 0x18, R0 ;  /* 0x00000018ff057819 */ /* 0x000fc80000011600 */
[----:B------:R-:W-:-:S04]  /*5db0*/  LOP3.LUT R4, R4, R5, RZ, 0xfc, !PT ;  /* 0x0000000504047212 */ /* 0x000fc800078efcff */
[----:B------:R-:W-:Y:S02]  /*5dc0*/  PRMT R0, R4, 0x7610, R0 ;  /* 0x0000761004007816 */ /* 0x000fe40000000000 */
.L_x_1174:
[----:B------:R-:W-:Y:S05]  /*5dd0*/  BSYNC B0 ;  /* 0x0000000000007941 */ /* 0x000fea0003800000 */
.L_x_1173:
[----:B------:R0:W-:Y:S01]  /*5de0*/  STG.E.U8 [R2.64], R0 ;  /* 0x0000000002007986 */ /* 0x0001e2000c101124 */
[----:B------:R-:W-:Y:S01]  /*5df0*/  IMAD.MOV.U32 R19, RZ, RZ, R24 ;  /* 0x000000ffff137224 */ /* 0x000fe200078e0018 */
[----:B------:R-:W-:Y:S05]  /*5e00*/  BRA `(.L_x_1145) ;  /* 0x0000035000007947 */ /* 0x000fea0003800000 */
.L_x_1167:
[----:B------:R-:W-:-:S13]  /*5e10*/  ISETP.NE.AND P0, PT, R4, 0x1c, PT ;  /* 0x0000001c0400780c */ /* 0x000fda0003f05270 */
[----:B------:R-:W-:Y:S05]  /*5e20*/  @!P0 BRA `(.L_x_1176) ;  /* 0x000002f000008947 */ /* 0x000fea0003800000 */
[----:B------:R-:W-:-:S13]  /*5e30*/  ISETP.NE.AND P0, PT, R4, 0x1d, PT ;  /* 0x0000001d0400780c */ /* 0x000fda0003f05270 */
[----:B------:R-:W-:Y:S05]  /*5e40*/  @!P0 BRA `(.L_x_1177) ;  /* 0x0000028000008947 */ /* 0x000fea0003800000 */
[----:B------:R-:W-:-:S13]  /*5e50*/  ISETP.NE.AND P0, PT, R4, 0x2c, PT ;  /* 0x0000002c0400780c */ /* 0x000fda0003f05270 */
[----:B------:R-:W-:Y:S05]  /*5e60*/  @P0 BRA `(.L_x_1150) ;  /* 0x0000011000000947 */ /* 0x000fea0003800000 */
[----:B------:R-:W-:Y:S01]  /*5e70*/  HADD2.F32 R5, -RZ, R0.H0_H0 ;  /* 0x20000000ff057230 */ /* 0x000fe20000004100 */
[----:B------:R-:W-:Y:S01]  /*5e80*/  PLOP3.LUT P0, PT, PT, PT, PT, 0x80, 0x0 ;  /* 0x000000000000781c */ /* 0x000fe20003f0f070 */
[----:B------:R-:W-:-:S03]  /*5e90*/  IMAD.MOV.U32 R19, RZ, RZ, R24 ;  /* 0x000000ffff137224 */ /* 0x000fc600078e0018 */
        /* <DEDUP_REMOVED lines=14> */
.L_x_1150:
        /* <DEDUP_REMOVED lines=21> */
.L_x_1177:
[----:B------:R-:W-:Y:S01]  /*60d0*/  HADD2.F32 R4, -RZ, R0.H0_H0 ;  /* 0x20000000ff047230 */ /* 0x000fe20000004100 */
[----:B------:R-:W-:-:S05]  /*60e0*/  IMAD.MOV.U32 R19, RZ, RZ, R24 ;  /* 0x000000ffff137224 */ /* 0x000fca00078e0018 */
[----:B------:R-:W0:Y:S02]  /*60f0*/  F2I.U64.TRUNC R4, R4 ;  /* 0x0000000400047311 */ /* 0x000e24000020d800 */
[----:B0-----:R0:W-:Y:S01]  /*6100*/  STG.E.64 [R2.64], R4 ;  /* 0x0000000402007986 */ /* 0x0011e2000c101b24 */
[----:B------:R-:W-:Y:S05]  /*6110*/  BRA `(.L_x_1145) ;  /* 0x0000004000007947 */ /* 0x000fea0003800000 */
.L_x_1176:
[----:B------:R-:W-:Y:S01]  /*6120*/  HADD2.F32 R0, -RZ, R0.H0_H0 ;  /* 0x20000000ff007230 */ /* 0x000fe20000004100 */
[----:B------:R-:W-:-:S03]  /*6130*/  IMAD.MOV.U32 R19, RZ, RZ, R24 ;  /* 0x000000ffff137224 */ /* 0x000fc600078e0018 */
[----:B------:R-:W0:Y:S02]  /*6140*/  F2I.FTZ.U32.TRUNC.NTZ R5, R0 ;  /* 0x0000000000057305 */ /* 0x000e24000021f000 */
[----:B0-----:R0:W-:Y:S02]  /*6150*/  STG.E [R2.64], R5 ;  /* 0x0000000502007986 */ /* 0x0011e4000c101924 */
.L_x_1145:
[----:B------:R-:W-:Y:S05]  /*6160*/  BSYNC B6 ;  /* 0x0000000000067941 */ /* 0x000fea0003800000 */
.L_x_1144:
        /* <DEDUP_REMOVED lines=23> */
.L_x_1183:
[----:B------:R-:W-:-:S06]  /*62e0*/  HADD2.F32 R5, -RZ, R26.H0_H0 ;  /* 0x2000001aff057230 */ /* 0x000fcc0000004100 */
[----:B------:R-:W0:Y:S02]  /*62f0*/  F2I.S64.TRUNC R4, R5 ;  /* 0x0000000500047311 */ /* 0x000e24000020d900 */
[----:B0-----:R0:W-:Y:S01]  /*6300*/  STG.E.U8 [R2.64], R4 ;  /* 0x0000000402007986 */ /* 0x0011e2000c101124 */
[----:B------:R-:W-:Y:S05]  /*6310*/  BRA `(.L_x_1185) ;  /* 0x00000e4000007947 */ /* 0x000fea0003800000 */
.L_x_1182:
        /* <DEDUP_REMOVED lines=10> */
.L_x_1187:
[----:B------:R-:W-:-:S04]  /*63c0*/  HADD2.F32 R26, -RZ, R26.H0_H0 ;  /* 0x2000001aff1a7230 */ /* 0x000fc80000004100 */
[----:B------:R-:W0:Y:S02]  /*63d0*/  F2I.FTZ.TRUNC.NTZ R5, R26 ;  /* 0x0000001a00057305 */ /* 0x000e24000021f100 */
[----:B0-----:R0:W-:Y:S01]  /*63e0*/  STG.E [R2.64], R5 ;  /* 0x0000000502007986 */ /* 0x0011e2000c101924 */
[----:B------:R-:W-:Y:S05]  /*63f0*/  BRA `(.L_x_1185) ;  /* 0x00000d6000007947 */ /* 0x000fea0003800000 */
.L_x_1186:
[----:B------:R-:W-:-:S04]  /*6400*/  HADD2.F32 R26, -RZ, R26.H0_H0 ;  /* 0x2000001aff1a7230 */ /* 0x000fc80000004100 */
[----:B------:R-:W0:Y:S02]  /*6410*/  F2I.FTZ.TRUNC.NTZ R5, R26 ;  /* 0x0000001a00057305 */ /* 0x000e24000021f100 */
[----:B0-----:R0:W-:Y:S01]  /*6420*/  STG.E.U16 [R2.64], R5 ;  /* 0x0000000502007986 */ /* 0x0011e2000c101524 */
[----:B------:R-:W-:Y:S05]  /*6430*/  BRA `(.L_x_1185) ;  /* 0x00000d2000007947 */ /* 0x000fea0003800000 */
.L_x_1181:
        /* <DEDUP_REMOVED lines=9> */
.L_x_1189:
[----:B------:R0:W-:Y:S01]  /*64d0*/  STG.E.U16 [R2.64], R26 ;  /* 0x0000001a02007986 */ /* 0x0001e2000c101524 */
[----:B------:R-:W-:Y:S05]  /*64e0*/  BRA `(.L_x_1185) ;  /* 0x00000c7000007947 */ /* 0x000fea0003800000 */
.L_x_1188:
        /* <DEDUP_REMOVED lines=10> */
.L_x_1191:
[----:B------:R-:W-:-:S05]  /*6590*/  HADD2.F32 R0, -RZ, R26.H0_H0 ;  /* 0x2000001aff007230 */ /* 0x000fca0000004100 */
[----:B------:R-:W-:-:S04]  /*65a0*/  F2FP.PACK_AB R0, RZ, R0 ;  /* 0x00000000ff00723e */ /* 0x000fc800000000ff */
[----:B------:R-:W-:-:S05]  /*65b0*/  PRMT R0, R0, 0x5410, RZ ;  /* 0x0000541000007816 */ /* 0x000fca00000000ff */
[----:B------:R0:W-:Y:S01]  /*65c0*/  STG.E [R2.64], R0 ;  /* 0x0000000002007986 */ /* 0x0001e2000c101924 */
[----:B------:R-:W-:Y:S05]  /*65d0*/  BRA `(.L_x_1185) ;  /* 0x00000b8000007947 */ /* 0x000fea0003800000 */
.L_x_1190:
[----:B------:R-:W-:-:S05]  /*65e0*/  HADD2.F32 R4, -RZ, R26.H0_H0 ;  /* 0x2000001aff047230 */ /* 0x000fca0000004100 */
[----:B------:R-:W-:-:S06]  /*65f0*/  FMUL.FTZ R4, R4, 1 ;  /* 0x3f80000004047820 */ /* 0x000fcc0000410000 */
[----:B------:R-:W0:Y:S02]  /*6600*/  F2F.F64.F32 R4, R4 ;  /* 0x0000000400047310 */ /* 0x000e240000201800 */
[----:B0-----:R0:W-:Y:S01]  /*6610*/  STG.E.64 [R2.64], R4 ;  /* 0x0000000402007986 */ /* 0x0011e2000c101b24 */
[----:B------:R-:W-:Y:S05]  /*6620*/  BRA `(.L_x_1185) ;  /* 0x00000b3000007947 */ /* 0x000fea0003800000 */
.L_x_1180:
        /* <DEDUP_REMOVED lines=13> */
.L_x_1194:
[----:B------:R-:W-:Y:S01]  /*6700*/  HADD2.F32 R26, -RZ, R26.H0_H0 ;  /* 0x2000001aff1a7230 */ /* 0x000fe20000004100 */
[----:B------:R-:W-:-:S04]  /*6710*/  CS2R R6, SRZ ;  /* 0x0000000000067805 */ /* 0x000fc8000001ff00 */
[----:B------:R-:W-:-:S06]  /*6720*/  FMUL.FTZ R4, R26, 1 ;  /* 0x3f8000001a047820 */ /* 0x000fcc0000410000 */
[----:B------:R-:W0:Y:S02]  /*6730*/  F2F.F64.F32 R4, R4 ;  /* 0x0000000400047310 */ /* 0x000e240000201800 */
[----:B0-----:R0:W-:Y:S01]  /*6740*/  STG.E.128 [R2.64], R4 ;  /* 0x0000000402007986 */ /* 0x0011e2000c101d24 */
[----:B------:R-:W-:Y:S05]  /*6750*/  BRA `(.L_x_1185) ;  /* 0x00000a0000007947 */ /* 0x000fea0003800000 */
.L_x_1193:
        /* <DEDUP_REMOVED lines=21> */
.L_x_1198:
[----:B------:R-:W-:Y:S05]  /*68b0*/  BSYNC B0 ;  /* 0x0000000000007941 */ /* 0x000fea0003800000 */
.L_x_1197:
[----:B------:R-:W-:-:S05]  /*68c0*/  LOP3.LUT R5, R0, R5, RZ, 0xfc, !PT ;  /* 0x0000000500057212 */ /* 0x000fca00078efcff */
[----:B------:R0:W-:Y:S01]  /*68d0*/  STG.E.U8 [R2.64], R5 ;  /* 0x0000000502007986 */ /* 0x0001e2000c101124 */
[----:B------:R-:W-:Y:S05]  /*68e0*/  BRA `(.L_x_1185) ;  /* 0x0000087000007947 */ /* 0x000fea0003800000 */
.L_x_1196:
        /* <DEDUP_REMOVED lines=13> */
.L_x_1200:
[----:B------:R-:W-:Y:S01]  /*69c0*/  IMAD.MOV.U32 R0, RZ, RZ, 0x7f ;  /* 0x0000007fff007424 */ /* 0x000fe200078e00ff */
[----:B------:R-:W-:-:S04]  /*69d0*/  ISETP.GT.U32.AND P0, PT, R4, 0x7f800000, PT ;  /* 0x7f8000000400780c */ /* 0x000fc80003f04070 */
[----:B------:R-:W-:-:S04]  /*69e0*/  SEL R0, R0, 0x7c, P0 ;  /* 0x0000007c00007807 */ /* 0x000fc80000000000 */
.L_x_1201:
[----:B------:R-:W-:Y:S05]  /*69f0*/  BSYNC B0 ;  /* 0x0000000000007941 */ /* 0x000fea0003800000 */
.L_x_1199:
[----:B------:R-:W-:-:S04]  /*6a00*/  LOP3.LUT R4, R5, 0x80000000, RZ, 0xc0, !PT ;  /* 0x8000000005047812 */ /* 0x000fc800078ec0ff */
[----:B------:R-:W-:-:S04]  /*6a10*/  SHF.R.U32.HI R5, RZ, 0x18, R4 ;  /* 0x00000018ff057819 */ /* 0x000fc80000011604 */
[----:B------:R-:W-:-:S05]  /*6a20*/  LOP3.LUT R5, R0, R5, RZ, 0xfc, !PT ;  /* 0x0000000500057212 */ /* 0x000fca00078efcff */
[----:B------:R0:W-:Y:S01]  /*6a30*/  STG.E.U8 [R2.64], R5 ;  /* 0x0000000502007986 */ /* 0x0001e2000c101124 */
[----:B------:R-:W-:Y:S05]  /*6a40*/  BRA `(.L_x_1185) ;  /* 0x0000071000007947 */ /* 0x000fea0003800000 */
.L_x_1195:
[----:B------:R-:W-:-:S05]  /*6a50*/  HADD2.F32 R0, -RZ, R26.H0_H0 ;  /* 0x2000001aff007230 */ /* 0x000fca0000004100 */
[----:B------:R-:W-:-:S05]  /*6a60*/  F2FP.BF16.PACK_AB R0, RZ, R0 ;  /* 0x00000000ff00723e */ /* 0x000fca00000010ff */
[----:B------:R0:W-:Y:S01]  /*6a70*/  STG.E.U16 [R2.64], R0 ;  /* 0x0000000002007986 */ /* 0x0001e2000c101524 */
[----:B------:R-:W-:Y:S05]  /*6a80*/  BRA `(.L_x_1185) ;  /* 0x000006d000007947 */ /* 0x000fea0003800000 */
.L_x_1192:
        /* <DEDUP_REMOVED lines=12> */
.L_x_1204:
        /* <DEDUP_REMOVED lines=17> */
.L_x_1207:
[----:B------:R-:W-:-:S04]  /*6c60*/  LOP3.LUT R0, R7, 0x80000000, RZ, 0xc0, !PT ;  /* 0x8000000007007812 */ /* 0x000fc800078ec0ff */
[----:B------:R-:W-:-:S04]  /*6c70*/  SHF.R.U32.HI R5, RZ, 0x18, R0 ;  /* 0x00000018ff057819 */ /* 0x000fc80000011600 */
[----:B------:R-:W-:-:S04]  /*6c80*/  LOP3.LUT R4, R4, R5, RZ, 0xfc, !PT ;  /* 0x0000000504047212 */ /* 0x000fc800078efcff */
[----:B------:R-:W-:Y:S02]  /*6c90*/  PRMT R0, R4, 0x7610, R0 ;  /* 0x0000761004007816 */ /* 0x000fe40000000000 */
.L_x_1206:
[----:B------:R-:W-:Y:S05]  /*6ca0*/  BSYNC B0 ;  /* 0x0000000000007941 */ /* 0x000fea0003800000 */
.L_x_1205:
[----:B------:R0:W-:Y:S01]  /*6cb0*/  STG.E.U8 [R2.64], R0 ;  /* 0x0000000002007986 */ /* 0x0001e2000c101124 */
[----:B------:R-:W-:Y:S05]  /*6cc0*/  BRA `(.L_x_1185) ;  /* 0x0000049000007947 */ /* 0x000fea0003800000 */
.L_x_1203:
        /* <DEDUP_REMOVED lines=17> */
.L_x_1210:
[----:B------:R-:W-:-:S04]  /*6de0*/  LOP3.LUT R0, R7, 0x80000000, RZ, 0xc0, !PT ;  /* 0x8000000007007812 */ /* 0x000fc800078ec0ff */
[----:B------:R-:W-:-:S04]  /*6df0*/  SHF.R.U32.HI R5, RZ, 0x18, R0 ;  /* 0x00000018ff057819 */ /* 0x000fc80000011600 */
[----:B------:R-:W-:-:S04]  /*6e00*/  LOP3.LUT R4, R4, R5, RZ, 0xfc, !PT ;  /* 0x0000000504047212 */ /* 0x000fc800078efcff */
[----:B------:R-:W-:Y:S02]  /*6e10*/  PRMT R0, R4, 0x7610, R0 ;  /* 0x0000761004007816 */ /* 0x000fe40000000000 */
.L_x_1209:
[----:B------:R-:W-:Y:S05]  /*6e20*/  BSYNC B0 ;  /* 0x0000000000007941 */ /* 0x000fea0003800000 */
.L_x_1208:
[----:B------:R0:W-:Y:S01]  /*6e30*/  STG.E.U8 [R2.64], R0 ;  /* 0x0000000002007986 */ /* 0x0001e2000c101124 */
[----:B------:R-:W-:Y:S05]  /*6e40*/  BRA `(.L_x_1185) ;  /* 0x0000031000007947 */ /* 0x000fea0003800000 */
.L_x_1202:
        /* <DEDUP_REMOVED lines=22> */
.L_x_1184:
        /* <DEDUP_REMOVED lines=20> */
.L_x_1212:
[----:B------:R-:W-:-:S06]  /*70f0*/  HADD2.F32 R4, -RZ, R26.H0_H0 ;  /* 0x2000001aff047230 */ /* 0x000fcc0000004100 */
[----:B------:R-:W0:Y:S02]  /*7100*/  F2I.U64.TRUNC R4, R4 ;  /* 0x0000000400047311 */ /* 0x000e24000020d800 */
[----:B0-----:R0:W-:Y:S01]  /*7110*/  STG.E.64 [R2.64], R4 ;  /* 0x0000000402007986 */ /* 0x0011e2000c101b24 */
[----:B------:R-:W-:Y:S05]  /*7120*/  BRA `(.L_x_1185) ;  /* 0x0000003000007947 */ /* 0x000fea0003800000 */
.L_x_1211:
[----:B------:R-:W-:-:S04]  /*7130*/  HADD2.F32 R26, -RZ, R26.H0_H0 ;  /* 0x2000001aff1a7230 */ /* 0x000fc80000004100 */
[----:B------:R-:W0:Y:S02]  /*7140*/  F2I.FTZ.U32.TRUNC.NTZ R5, R26 ;  /* 0x0000001a00057305 */ /* 0x000e24000021f000 */
[----:B0-----:R0:W-:Y:S02]  /*7150*/  STG.E [R2.64], R5 ;  /* 0x0000000502007986 */ /* 0x0011e4000c101924 */
.L_x_1185:
        /* <DEDUP_REMOVED lines=23> */
.L_x_1216:
[----:B------:R-:W-:-:S06]  /*72d0*/  HADD2.F32 R5, -RZ, R22.H0_H0 ;  /* 0x20000016ff057230 */ /* 0x000fcc0000004100 */
[----:B------:R-:W0:Y:S02]  /*72e0*/  F2I.S64.TRUNC R4, R5 ;  /* 0x0000000500047311 */ /* 0x000e24000020d900 */
[----:B0-----:R0:W-:Y:S01]  /*72f0*/  STG.E.U8 [R2.64], R4 ;  /* 0x0000000402007986 */ /* 0x0011e2000c101124 */
[----:B------:R-:W-:Y:S05]  /*7300*/  BRA `(.L_x_1218) ;  /* 0x00000e4000007947 */ /* 0x000fea0003800000 */
.L_x_1215:
        /* <DEDUP_REMOVED lines=10> */
.L_x_1220:
[----:B------:R-:W-:-:S04]  /*73b0*/  HADD2.F32 R22, -RZ, R22.H0_H0 ;  /* 0x20000016ff167230 */ /* 0x000fc80000004100 */
[----:B------:R-:W0:Y:S02]  /*73c0*/  F2I.FTZ.TRUNC.NTZ R5, R22 ;  /* 0x0000001600057305 */ /* 0x000e24000021f100 */
[----:B0-----:R0:W-:Y:S01]  /*73d0*/  STG.E [R2.64], R5 ;  /* 0x0000000502007986 */ /* 0x0011e2000c101924 */
[----:B------:R-:W-:Y:S05]  /*73e0*/  BRA `(.L_x_1218) ;  /* 0x00000d6000007947 */ /* 0x000fea0003800000 */
.L_x_1219:
[----:B------:R-:W-:-:S04]  /*73f0*/  HADD2.F32 R22, -RZ, R22.H0_H0 ;  /* 0x20000016ff167230 */ /* 0x000fc80000004100 */
[----:B------:R-:W0:Y:S02]  /*7400*/  F2I.FTZ.TRUNC.NTZ R5, R22 ;  /* 0x0000001600057305 */ /* 0x000e24000021f100 */
[----:B0-----:R0:W-:Y:S01]  /*7410*/  STG.E.U16 [R2.64], R5 ;  /* 0x0000000502007986 */ /* 0x0011e2000c101524 */
[----:B------:R-:W-:Y:S05]  /*7420*/  BRA `(.L_x_1218) ;  /* 0x00000d2000007947 */ /* 0x000fea0003800000 */
.L_x_1214:
        /* <DEDUP_REMOVED lines=9> */
.L_x_1222:
[----:B------:R0:W-:Y:S01]  /*74c0*/  STG.E.U16 [R2.64], R22 ;  /* 0x0000001602007986 */ /* 0x0001e2000c101524 */
[----:B------:R-:W-:Y:S05]  /*74d0*/  BRA `(.L_x_1218) ;  /* 0x00000c7000007947 */ /* 0x000fea0003800000 */
.L_x_1221:
        /* <DEDUP_REMOVED lines=10> */
.L_x_1224:
[----:B------:R-:W-:-:S05]  /*7580*/  HADD2.F32 R0, -RZ, R22.H0_H0 ;  /* 0x20000016ff007230 */ /* 0x000fca0000004100 */
[----:B------:R-:W-:-:S04]  /*7590*/  F2FP.PACK_AB R0, RZ, R0 ;  /* 0x00000000ff00723e */ /* 0x000fc800000000ff */
[----:B------:R-:W-:-:S05]  /*75a0*/  PRMT R0, R0, 0x5410, RZ ;  /* 0x0000541000007816 */ /* 0x000fca00000000ff */
[----:B------:R0:W-:Y:S01]  /*75b0*/  STG.E [R2.64], R0 ;  /* 0x0000000002007986 */ /* 0x0001e2000c101924 */
[----:B------:R-:W-:Y:S05]  /*75c0*/  BRA `(.L_x_1218) ;  /* 0x00000b8000007947 */ /* 0x000fea0003800000 */
.L_x_1223:
[----:B------:R-:W-:-:S05]  /*75d0*/  HADD2.F32 R4, -RZ, R22.H0_H0 ;  /* 0x20000016ff047230 */ /* 0x000fca0000004100 */
[----:B------:R-:W-:-:S06]  /*75e0*/  FMUL.FTZ R4, R4, 1 ;  /* 0x3f80000004047820 */ /* 0x000fcc0000410000 */
[----:B------:R-:W0:Y:S02]  /*75f0*/  F2F.F64.F32 R4, R4 ;  /* 0x0000000400047310 */ /* 0x000e240000201800 */
[----:B0-----:R0:W-:Y:S01]  /*7600*/  STG.E.64 [R2.64], R4 ;  /* 0x0000000402007986 */ /* 0x0011e2000c101b24 */
[----:B------:R-:W-:Y:S05]  /*7610*/  BRA `(.L_x_1218) ;  /* 0x00000b3000007947 */ /* 0x000fea0003800000 */
.L_x_1213:
        /* <DEDUP_REMOVED lines=13> */
.L_x_1227:
[----:B------:R-:W-:Y:S01]  /*76f0*/  HADD2.F32 R22, -RZ, R22.H0_H0 ;  /* 0x20000016ff167230 */ /* 0x000fe20000004100 */
[----:B------:R-:W-:-:S04]  /*7700*/  CS2R R6, SRZ ;  /* 0x0000000000067805 */ /* 0x000fc8000001ff00 */
[----:B------:R-:W-:-:S06]  /*7710*/  FMUL.FTZ R4, R22, 1 ;  /* 0x3f80000016047820 */ /* 0x000fcc0000410000 */
[----:B------:R-:W0:Y:S02]  /*7720*/  F2F.F64.F32 R4, R4 ;  /* 0x0000000400047310 */ /* 0x000e240000201800 */
[----:B0-----:R0:W-:Y:S01]  /*7730*/  STG.E.128 [R2.64], R4 ;  /* 0x0000000402007986 */ /* 0x0011e2000c101d24 */
[----:B------:R-:W-:Y:S05]  /*7740*/  BRA `(.L_x_1218) ;  /* 0x00000a0000007947 */ /* 0x000fea0003800000 */
.L_x_1226:
        /* <DEDUP_REMOVED lines=21> */
.L_x_1231:
[----:B------:R-:W-:Y:S05]  /*78a0*/  BSYNC B0 ;  /* 0x0000000000007941 */ /* 0x000fea0003800000 */
.L_x_1230:
[----:B------:R-:W-:-:S05]  /*78b0*/  LOP3.LUT R5, R0, R5, RZ, 0xfc, !PT ;  /* 0x0000000500057212 */ /* 0x000fca00078efcff */
[----:B------:R0:W-:Y:S01]  /*78c0*/  STG.E.U8 [R2.64], R5 ;  /* 0x0000000502007986 */ /* 0x0001e2000c101124 */
[----:B------:R-:W-:Y:S05]  /*78d0*/  BRA `(.L_x_1218) ;  /* 0x0000087000007947 */ /* 0x000fea0003800000 */
.L_x_1229:
        /* <DEDUP_REMOVED lines=13> */
.L_x_1233:
[----:B------:R-:W-:Y:S01]  /*79b0*/  IMAD.MOV.U32 R0, RZ, RZ, 0x7f ;  /* 0x0000007fff007424 */ /* 0x000fe200078e00ff */
[----:B------:R-:W-:-:S04]  /*79c0*/  ISETP.GT.U32.AND P0, PT, R4, 0x7f800000, PT ;  /* 0x7f8000000400780c */ /* 0x000fc80003f04070 */
[----:B------:R-:W-:-:S04]  /*79d0*/  SEL R0, R0, 0x7c, P0 ;  /* 0x0000007c00007807 */ /* 0x000fc80000000000 */
.L_x_1234:
[----:B------:R-:W-:Y:S05]  /*79e0*/  BSYNC B0 ;  /* 0x0000000000007941 */ /* 0x000fea0003800000 */
.L_x_1232:
[----:B------:R-:W-:-:S04]  /*79f0*/  LOP3.LUT R4, R5, 0x80000000, RZ, 0xc0, !PT ;  /* 0x8000000005047812 */ /* 0x000fc800078ec0ff */
[----:B------:R-:W-:-:S04]  /*7a00*/  SHF.R.U32.HI R5, RZ, 0x18, R4 ;  /* 0x00000018ff057819 */ /* 0x000fc80000011604 */
[----:B------:R-:W-:-:S05]  /*7a10*/  LOP3.LUT R5, R0, R5, RZ, 0xfc, !PT ;  /* 0x0000000500057212 */ /* 0x000fca00078efcff */
[----:B------:R0:W-:Y:S01]  /*7a20*/  STG.E.U8 [R2.64], R5 ;  /* 0x0000000502007986 */ /* 0x0001e2000c101124 */
[----:B------:R-:W-:Y:S05]  /*7a30*/  BRA `(.L_x_1218) ;  /* 0x0000071000007947 */ /* 0x000fea0003800000 */
.L_x_1228:
[----:B------:R-:W-:-:S05]  /*7a40*/  HADD2.F32 R0, -RZ, R22.H0_H0 ;  /* 0x20000016ff007230 */ /* 0x000fca0000004100 */
[----:B------:R-:W-:-:S05]  /*7a50*/  F2FP.BF16.PACK_AB R0, RZ, R0 ;  /* 0x00000000ff00723e */ /* 0x000fca00000010ff */
[----:B------:R0:W-:Y:S01]  /*7a60*/  STG.E.U16 [R2.64], R0 ;  /* 0x0000000002007986 */ /* 0x0001e2000c101524 */
[----:B------:R-:W-:Y:S05]  /*7a70*/  BRA `(.L_x_1218) ;  /* 0x000006d000007947 */ /* 0x000fea0003800000 */
.L_x_1225:
        /* <DEDUP_REMOVED lines=12> */
.L_x_1237:
        /* <DEDUP_REMOVED lines=17> */
.L_x_1240:
[----:B------:R-:W-:-:S04]  /*7c50*/  LOP3.LUT R0, R7, 0x80000000, RZ, 0xc0, !PT ;  /* 0x8000000007007812 */ /* 0x000fc800078ec0ff */
[----:B------:R-:W-:-:S04]  /*7c60*/  SHF.R.U32.HI R5, RZ, 0x18, R0 ;  /* 0x00000018ff057819 */ /* 0x000fc80000011600 */
[----:B------:R-:W-:-:S04]  /*7c70*/  LOP3.LUT R4, R4, R5, RZ, 0xfc, !PT ;  /* 0x0000000504047212 */ /* 0x000fc800078efcff */
[----:B------:R-:W-:Y:S02]  /*7c80*/  PRMT R0, R4, 0x7610, R0 ;  /* 0x0000761004007816 */ /* 0x000fe40000000000 */
.L_x_1239:
[----:B------:R-:W-:Y:S05]  /*7c90*/  BSYNC B0 ;  /* 0x0000000000007941 */ /* 0x000fea0003800000 */
.L_x_1238:
[----:B------:R0:W-:Y:S01]  /*7ca0*/  STG.E.U8 [R2.64], R0 ;  /* 0x0000000002007986 */ /* 0x0001e2000c101124 */
[----:B------:R-:W-:Y:S05]  /*7cb0*/  BRA `(.L_x_1218) ;  /* 0x0000049000007947 */ /* 0x000fea0003800000 */
.L_x_1236:
        /* <DEDUP_REMOVED lines=17> */
.L_x_1243:
[----:B------:R-:W-:-:S04]  /*7dd0*/  LOP3.LUT R0, R7, 0x80000000, RZ, 0xc0, !PT ;  /* 0x8000000007007812 */ /* 0x000fc800078ec0ff */
[----:B------:R-:W-:-:S04]  /*7de0*/  SHF.R.U32.HI R5, RZ, 0x18, R0 ;  /* 0x00000018ff057819 */ /* 0x000fc80000011600 */
[----:B------:R-:W-:-:S04]  /*7df0*/  LOP3.LUT R4, R4, R5, RZ, 0xfc, !PT ;  /* 0x0000000504047212 */ /* 0x000fc800078efcff */
[----:B------:R-:W-:Y:S02]  /*7e00*/  PRMT R0, R4, 0x7610, R0 ;  /* 0x0000761004007816 */ /* 0x000fe40000000000 */
.L_x_1242:
[----:B------:R-:W-:Y:S05]  /*7e10*/  BSYNC B0 ;  /* 0x0000000000007941 */ /* 0x000fea0003800000 */
.L_x_1241:
[----:B------:R0:W-:Y:S01]  /*7e20*/  STG.E.U8 [R2.64], R0 ;  /* 0x0000000002007986 */ /* 0x0001e2000c101124 */
[----:B------:R-:W-:Y:S05]  /*7e30*/  BRA `(.L_x_1218) ;  /* 0x0000031000007947 */ /* 0x000fea0003800000 */
.L_x_1235:
        /* <DEDUP_REMOVED lines=22> */
.L_x_1217:
        /* <DEDUP_REMOVED lines=20> */
.L_x_1245:
[----:B------:R-:W-:-:S06]  /*80e0*/  HADD2.F32 R4, -RZ, R22.H0_H0 ;  /* 0x20000016ff047230 */ /* 0x000fcc0000004100 */
[----:B------:R-:W0:Y:S02]  /*80f0*/  F2I.U64.TRUNC R4, R4 ;  /* 0x0000000400047311 */ /* 0x000e24000020d800 */
[----:B0-----:R0:W-:Y:S01]  /*8100*/  STG.E.64 [R2.64], R4 ;  /* 0x0000000402007986 */ /* 0x0011e2000c101b24 */
[----:B------:R-:W-:Y:S05]  /*8110*/  BRA `(.L_x_1218) ;  /* 0x0000003000007947 */ /* 0x000fea0003800000 */
.L_x_1244:
[----:B------:R-:W-:-:S04]  /*8120*/  HADD2.F32 R22, -RZ, R22.H0_H0 ;  /* 0x20000016ff167230 */ /* 0x000fc80000004100 */
[----:B------:R-:W0:Y:S02]  /*8130*/  F2I.FTZ.U32.TRUNC.NTZ R5, R22 ;  /* 0x0000001600057305 */ /* 0x000e24000021f000 */
[----:B0-----:R0:W-:Y:S02]  /*8140*/  STG.E [R2.64], R5 ;  /* 0x0000000502007986 */ /* 0x0011e4000c101924 */
.L_x_1218:
[----:B------:R-:W-:Y:S02]  /*8150*/  IADD3 R19, R19, 0x80, RZ ;  /* 0x0000008013137810 */ /* 0x000fe40007ffe0ff */
.L_x_1179:
[----:B------:R-:W-:Y:S05]  /*8160*/  BSYNC B6 ;  /* 0x0000000000067941 */ /* 0x000fea0003800000 */
.L_x_1178:
        /* <DEDUP_REMOVED lines=17> */
[----:B------:R-:W-:-:S06]  /*8280*/  HADD2.F32 R23, -RZ, R23.H0_H0 ;  /* 0x20000017ff177230 */ /* 0x000fcc0000004100 */
[----:B------:R-:W0:Y:S02]  /*8290*/  F2I.FTZ.TRUNC.NTZ R23, R23 ;  /* 0x0000001700177305 */ /* 0x000e24000021f100 */
[----:B0-----:R-:W-:Y:S01]  /*82a0*/  STG.E.U8 [R2.64], R23 ;  /* 0x0000001702007986 */ /* 0x001fe2000c101124 */
[----:B------:R-:W-:Y:S05]  /*82b0*/  EXIT ;  /* 0x000000000000794d */ /* 0x000fea0003800000 */
.L_x_1249:
[----:B------:R-:W-:-:S06]  /*82c0*/  HADD2.F32 R5, -RZ, R23.H0_H0 ;  /* 0x20000017ff057230 */ /* 0x000fcc0000004100 */
[----:B------:R-:W0:Y:S02]  /*82d0*/  F2I.S64.TRUNC R4, R5 ;  /* 0x0000000500047311 */ /* 0x000e24000020d900 */
[----:B0-----:R-:W-:Y:S01]  /*82e0*/  STG.E.U8 [R2.64], R4 ;  /* 0x0000000402007986 */ /* 0x001fe2000c101124 */
[----:B------:R-:W-:Y:S05]  /*82f0*/  EXIT ;  /* 0x000000000000794d */ /* 0x000fea0003800000 */
.L_x_1248:
        /* <DEDUP_REMOVED lines=10> */
.L_x_1252:
[----:B------:R-:W-:-:S06]  /*83a0*/  HADD2.F32 R23, -RZ, R23.H0_H0 ;  /* 0x20000017ff177230 */ /* 0x000fcc0000004100 */
[----:B------:R-:W0:Y:S02]  /*83b0*/  F2I.FTZ.TRUNC.NTZ R23, R23 ;  /* 0x0000001700177305 */ /* 0x000e24000021f100 */
[----:B0-----:R-:W-:Y:S01]  /*83c0*/  STG.E [R2.64], R23 ;  /* 0x0000001702007986 */ /* 0x001fe2000c101924 */
[----:B------:R-:W-:Y:S05]  /*83d0*/  EXIT ;  /* 0x000000000000794d */ /* 0x000fea0003800000 */
.L_x_1251:
[----:B------:R-:W-:-:S06]  /*83e0*/  HADD2.F32 R23, -RZ, R23.H0_H0 ;  /* 0x20000017ff177230 */ /* 0x000fcc0000004100 */
[----:B------:R-:W0:Y:S02]  /*83f0*/  F2I.FTZ.TRUNC.NTZ R23, R23 ;  /* 0x0000001700177305 */ /* 0x000e24000021f100 */
[----:B0-----:R-:W-:Y:S01]  /*8400*/  STG.E.U16 [R2.64], R23 ;  /* 0x0000001702007986 */ /* 0x001fe2000c101524 */
[----:B------:R-:W-:Y:S05]  /*8410*/  EXIT ;  /* 0x000000000000794d */ /* 0x000fea0003800000 */
.L_x_1247:
        /* <DEDUP_REMOVED lines=9> */
.L_x_1254:
[----:B------:R-:W-:Y:S01]  /*84b0*/  STG.E.U16 [R2.64], R23 ;  /* 0x0000001702007986 */ /* 0x000fe2000c101524 */
[----:B------:R-:W-:Y:S05]  /*84c0*/  EXIT ;  /* 0x000000000000794d */ /* 0x000fea0003800000 */
.L_x_1253:
        /* <DEDUP_REMOVED lines=10> */
.L_x_1256:
[----:B------:R-:W-:-:S05]  /*8570*/  HADD2.F32 R0, -RZ, R23.H0_H0 ;  /* 0x20000017ff007230 */ /* 0x000fca0000004100 */
[----:B------:R-:W-:-:S04]  /*8580*/  F2FP.PACK_AB R0, RZ, R0 ;  /* 0x00000000ff00723e */ /* 0x000fc800000000ff */
[----:B------:R-:W-:-:S05]  /*8590*/  PRMT R0, R0, 0x5410, RZ ;  /* 0x0000541000007816 */ /* 0x000fca00000000ff */
[----:B------:R-:W-:Y:S01]  /*85a0*/  STG.E [R2.64], R0 ;  /* 0x0000000002007986 */ /* 0x000fe2000c101924 */
[----:B------:R-:W-:Y:S05]  /*85b0*/  EXIT ;  /* 0x000000000000794d */ /* 0x000fea0003800000 */
.L_x_1255:
[----:B------:R-:W-:-:S05]  /*85c0*/  HADD2.F32 R4, -RZ, R23.H0_H0 ;  /* 0x20000017ff047230 */ /* 0x000fca0000004100 */
[----:B------:R-:W-:-:S06]  /*85d0*/  FMUL.FTZ R4, R4, 1 ;  /* 0x3f80000004047820 */ /* 0x000fcc0000410000 */
[----:B------:R-:W0:Y:S02]  /*85e0*/  F2F.F64.F32 R4, R4 ;  /* 0x0000000400047310 */ /* 0x000e240000201800 */
[----:B0-----:R-:W-:Y:S01]  /*85f0*/  STG.E.64 [R2.64], R4 ;  /* 0x0000000402007986 */ /* 0x001fe2000c101b24 */
[----:B------:R-:W-:Y:S05]  /*8600*/  EXIT ;  /* 0x000000000000794d */ /* 0x000fea0003800000 */
.L_x_1246:
        /* <DEDUP_REMOVED lines=13> */
.L_x_1259:
[----:B------:R-:W-:Y:S01]  /*86e0*/  HADD2.F32 R23, -RZ, R23.H0_H0 ;  /* 0x20000017ff177230 */ /* 0x000fe20000004100 */
[----:B------:R-:W-:-:S04]  /*86f0*/  CS2R R6, SRZ ;  /* 0x0000000000067805 */ /* 0x000fc8000001ff00 */
[----:B------:R-:W-:-:S06]  /*8700*/  FMUL.FTZ R4, R23, 1 ;  /* 0x3f80000017047820 */ /* 0x000fcc0000410000 */
[----:B------:R-:W0:Y:S02]  /*8710*/  F2F.F64.F32 R4, R4 ;  /* 0x0000000400047310 */ /* 0x000e240000201800 */
[----:B0-----:R-:W-:Y:S01]  /*8720*/  STG.E.128 [R2.64], R4 ;  /* 0x0000000402007986 */ /* 0x001fe2000c101d24 */
[----:B------:R-:W-:Y:S05]  /*8730*/  EXIT ;  /* 0x000000000000794d */ /* 0x000fea0003800000 */
.L_x_1258:
        /* <DEDUP_REMOVED lines=21> */
.L_x_1263:
[----:B------:R-:W-:Y:S05]  /*8890*/  BSYNC B0 ;  /* 0x0000000000007941 */ /* 0x000fea0003800000 */
.L_x_1262:
[----:B------:R-:W-:-:S05]  /*88a0*/  LOP3.LUT R5, R0, R5, RZ, 0xfc, !PT ;  /* 0x0000000500057212 */ /* 0x000fca00078efcff */
[----:B------:R-:W-:Y:S01]  /*88b0*/  STG.E.U8 [R2.64], R5 ;  /* 0x0000000502007986 */ /* 0x000fe2000c101124 */
[----:B------:R-:W-:Y:S05]  /*88c0*/  EXIT ;  /* 0x000000000000794d */ /* 0x000fea0003800000 */
.L_x_1261:
        /* <DEDUP_REMOVED lines=13> */
.L_x_1265:
[----:B------:R-:W-:Y:S01]  /*89a0*/  IMAD.MOV.U32 R0, RZ, RZ, 0x7f ;  /* 0x0000007fff007424 */ /* 0x000fe200078e00ff */
[----:B------:R-:W-:-:S04]  /*89b0*/  ISETP.GT.U32.AND P0, PT, R4, 0x7f800000, PT ;  /* 0x7f8000000400780c */ /* 0x000fc80003f04070 */
[----:B------:R-:W-:-:S04]  /*89c0*/  SEL R0, R0, 0x7c, P0 ;  /* 0x0000007c00007807 */ /* 0x000fc80000000000 */
.L_x_1266:
[----:B------:R-:W-:Y:S05]  /*89d0*/  BSYNC B0 ;  /* 0x0000000000007941 */ /* 0x000fea0003800000 */
.L_x_1264:
[----:B------:R-:W-:-:S04]  /*89e0*/  LOP3.LUT R4, R23, 0x80000000, RZ, 0xc0, !PT ;  /* 0x8000000017047812 */ /* 0x000fc800078ec0ff */
[----:B------:R-:W-:-:S04]  /*89f0*/  SHF.R.U32.HI R5, RZ, 0x18, R4 ;  /* 0x00000018ff057819 */ /* 0x000fc80000011604 */
[----:B------:R-:W-:-:S05]  /*8a00*/  LOP3.LUT R5, R0, R5, RZ, 0xfc, !PT ;  /* 0x0000000500057212 */ /* 0x000fca00078efcff */
[----:B------:R-:W-:Y:S01]  /*8a10*/  STG.E.U8 [R2.64], R5 ;  /* 0x0000000502007986 */ /* 0x000fe2000c101124 */
[----:B------:R-:W-:Y:S05]  /*8a20*/  EXIT ;  /* 0x000000000000794d */ /* 0x000fea0003800000 */
.L_x_1260:
[----:B------:R-:W-:-:S05]  /*8a30*/  HADD2.F32 R0, -RZ, R23.H0_H0 ;  /* 0x20000017ff007230 */ /* 0x000fca0000004100 */
[----:B------:R-:W-:-:S05]  /*8a40*/  F2FP.BF16.PACK_AB R0, RZ, R0 ;  /* 0x00000000ff00723e */ /* 0x000fca00000010ff */
[----:B------:R-:W-:Y:S01]  /*8a50*/  STG.E.U16 [R2.64], R0 ;  /* 0x0000000002007986 */ /* 0x000fe2000c101524 */
[----:B------:R-:W-:Y:S05]  /*8a60*/  EXIT ;  /* 0x000000000000794d */ /* 0x000fea0003800000 */
.L_x_1257:
        /* <DEDUP_REMOVED lines=12> */
.L_x_1269:
        /* <DEDUP_REMOVED lines=17> */
.L_x_1272:
[----:B------:R-:W-:-:S04]  /*8c40*/  LOP3.LUT R0, R23, 0x80000000, RZ, 0xc0, !PT ;  /* 0x8000000017007812 */ /* 0x000fc800078ec0ff */
[----:B------:R-:W-:-:S04]  /*8c50*/  SHF.R.U32.HI R5, RZ, 0x18, R0 ;  /* 0x00000018ff057819 */ /* 0x000fc80000011600 */
[----:B------:R-:W-:-:S04]  /*8c60*/  LOP3.LUT R4, R4, R5, RZ, 0xfc, !PT ;  /* 0x0000000504047212 */ /* 0x000fc800078efcff */
[----:B------:R-:W-:Y:S02]  /*8c70*/  PRMT R0, R4, 0x7610, R0 ;  /* 0x0000761004007816 */ /* 0x000fe40000000000 */
.L_x_1271:
[----:B------:R-:W-:Y:S05]  /*8c80*/  BSYNC B0 ;  /* 0x0000000000007941 */ /* 0x000fea0003800000 */
.L_x_1270:
[----:B------:R-:W-:Y:S01]  /*8c90*/  STG.E.U8 [R2.64], R0 ;  /* 0x0000000002007986 */ /* 0x000fe2000c101124 */
[----:B------:R-:W-:Y:S05]  /*8ca0*/  EXIT ;  /* 0x000000000000794d */ /* 0x000fea0003800000 */
.L_x_1268:
        /* <DEDUP_REMOVED lines=17> */
.L_x_1275:
[----:B------:R-:W-:-:S04]  /*8dc0*/  LOP3.LUT R0, R23, 0x80000000, RZ, 0xc0, !PT ;  /* 0x8000000017007812 */ /* 0x000fc800078ec0ff */
[----:B------:R-:W-:-:S04]  /*8dd0*/  SHF.R.U32.HI R5, RZ, 0x18, R0 ;  /* 0x00000018ff057819 */ /* 0x000fc80000011600 */
[----:B------:R-:W-:-:S04]  /*8de0*/  LOP3.LUT R4, R4, R5, RZ, 0xfc, !PT ;  /* 0x0000000504047212 */ /* 0x000fc800078efcff */
[----:B------:R-:W-:Y:S02]  /*8df0*/  PRMT R0, R4, 0x7610, R0 ;  /* 0x0000761004007816 */ /* 0x000fe40000000000 */
.L_x_1274:
[----:B------:R-:W-:Y:S05]  /*8e00*/  BSYNC B0 ;  /* 0x0000000000007941 */ /* 0x000fea0003800000 */
.L_x_1273:
[----:B------:R-:W-:Y:S01]  /*8e10*/  STG.E.U8 [R2.64], R0 ;  /* 0x0000000002007986 */ /* 0x000fe2000c101124 */
[----:B------:R-:W-:Y:S05]  /*8e20*/  EXIT ;  /* 0x000000000000794d */ /* 0x000fea0003800000 */
.L_x_1267:
        /* <DEDUP_REMOVED lines=8> */
[----:B------:R-:W-:-:S03]  /*8eb0*/  IMAD.MOV.U32 R5, RZ, RZ, 0xff ;  /* 0x000000ffff057424 */ /* 0x000fc600078e00ff */
        /* <DEDUP_REMOVED lines=13> */
.L_x_1250:
        /* <DEDUP_REMOVED lines=20> */
.L_x_1277:
[----:B------:R-:W-:-:S06]  /*90d0*/  HADD2.F32 R4, -RZ, R23.H0_H0 ;  /* 0x20000017ff047230 */ /* 0x000fcc0000004100 */
[----:B------:R-:W0:Y:S02]  /*90e0*/  F2I.U64.TRUNC R4, R4 ;  /* 0x0000000400047311 */ /* 0x000e24000020d800 */
[----:B0-----:R-:W-:Y:S01]  /*90f0*/  STG.E.64 [R2.64], R4 ;  /* 0x0000000402007986 */ /* 0x001fe2000c101b24 */
[----:B------:R-:W-:Y:S05]  /*9100*/  EXIT ;  /* 0x000000000000794d */ /* 0x000fea0003800000 */
.L_x_1276:
[----:B------:R-:W-:-:S06]  /*9110*/  HADD2.F32 R23, -RZ, R23.H0_H0 ;  /* 0x20000017ff177230 */ /* 0x000fcc0000004100 */
[----:B------:R-:W0:Y:S02]  /*9120*/  F2I.FTZ.U32.TRUNC.NTZ R23, R23 ;  /* 0x0000001700177305 */ /* 0x000e24000021f000 */
[----:B0-----:R-:W-:Y:S01]  /*9130*/  STG.E [R2.64], R23 ;  /* 0x0000001702007986 */ /* 0x001fe2000c101924 */
[----:B------:R-:W-:Y:S05]  /*9140*/  EXIT ;  /* 0x000000000000794d */ /* 0x000fea0003800000 */
.L_x_1278:
        /* <DEDUP_REMOVED lines=11> */
.L_x_16833:


//--------------------- .text._ZN2at6native18elementwise_kernelILi128ELi4EZNS0_22gpu_kernel_impl_nocastIZZZNS0_17asinh_kernel_cudaERNS_18TensorIteratorBaseEENKUlvE0_clEvENKUlvE1_clEvEUlN3c104HalfEE_EEvS4_RKT_EUliE_EEviT1_ --------------------------
	.section	.text._ZN2at6native18elementwise_kernelILi128ELi4EZNS0_22gpu_kernel_impl_nocastIZZZNS0_17asinh_kernel_cudaERNS_18TensorIteratorBaseEENKUlvE0_clEvENKUlvE1_clEvEUlN3c104HalfEE_EEvS4_RKT_EUliE_EEviT1_,"ax",@progbits
	.sectioninfo	@"SHI_REGISTERS=13"
	.align	128
        .global         _ZN2at6native18elementwise_kernelILi128ELi4EZNS0_22gpu_kernel_impl_nocastIZZZNS0_17asinh_kernel_cudaERNS_18TensorIteratorBaseEENKUlvE0_clEvENKUlvE1_clEvEUlN3c104HalfEE_EEvS4_RKT_EUliE_EEviT1_
        .type           _ZN2at6native18elementwise_kernelILi128ELi4EZNS0_22gpu_kernel_impl_nocastIZZZNS0_17asinh_kernel_cudaERNS_18TensorIteratorBaseEENKUlvE0_clEvENKUlvE1_clEvEUlN3c104HalfEE_EEvS4_RKT_EUliE_EEviT1_,@function
        .size           _ZN2at6native18elementwise_kernelILi128ELi4EZNS0_22gpu_kernel_impl_nocastIZZZNS0_17asinh_kernel_cudaERNS_18TensorIteratorBaseEENKUlvE0_clEvENKUlvE1_clEvEUlN3c104HalfEE_EEvS4_RKT_EUliE_EEviT1_,(.L_x_16834 - _ZN2at6native18elementwise_kernelILi128ELi4EZNS0_22gpu_kernel_impl_nocastIZZZNS0_17asinh_kernel_cudaERNS_18TensorIteratorBaseEENKUlvE0_clEvENKUlvE1_clEvEUlN3c104HalfEE_EEvS4_RKT_EUliE_EEviT1_)
        .other          _ZN2at6native18elementwise_kernelILi128ELi4EZNS0_22gpu_kernel_impl_nocastIZZZNS0_17asinh_kernel_cudaERNS_18TensorIteratorBaseEENKUlvE0_clEvENKUlvE1_clEvEUlN3c104HalfEE_EEvS4_RKT_EUliE_EEviT1_,@"STO_CUDA_ENTRY STV_DEFAULT"
_ZN2at6native18elementwise_kernelILi128ELi4EZNS0_22gpu_kernel_impl_nocastIZZZNS0_17asinh_kernel_cudaERNS_18TensorIteratorBaseEENKUlvE0_clEvENKUlvE1_clEvEUlN3c104HalfEE_EEvS4_RKT_EUliE_EEviT1_:
.text._ZN2at6native18elementwise_kernelILi128ELi4EZNS0_22gpu_kernel_impl_nocastIZZZNS0_17asinh_kernel_cudaERNS_18TensorIteratorBaseEENKUlvE0_clEvENKUlvE1_clEvEUlN3c104HalfEE_EEvS4_RKT_EUliE_EEviT1_:
        /* <DEDUP_REMOVED lines=235> */
.L_x_1281:
[----:B------:R-:W-:-:S04]  /*0eb0*/  IADD3 R4, P0, R3, c[0x0][0x368], RZ ;  /* 0x0000da0003047a10 */ /* 0x000fc80007f1e0ff */
[----:B------:R-:W-:-:S05]  /*0ec0*/  IADD3.X R5, RZ, c[0x0][0x36c], RZ, P0, !PT ;  /* 0x0000db00ff057a10 */ /* 0x000fca00007fe4ff */
[----:B------:R-:W2:Y:S01]  /*0ed0*/  LDG.E.U16 R3, [R4.64] ;  /* 0x0000000404037981 */ /* 0x000ea2000c1e1500 */
[----:B------:R-:W-:Y:S01]  /*0ee0*/  MOV R10, 0x3e800000 ;  /* 0x3e800000000a7802 */ /* 0x000fe20000000f00 */
[----:B------:R-:W-:Y:S01]  /*0ef0*/  BSSY B1, `(.L_x_1282) ;  /* 0x0000026000017945 */ /* 0x000fe20003800000 */
[----:B--2---:R-:W-:-:S05]  /*0f00*/  HADD2.F32 R3, -RZ, R3.H0_H0 ;  /* 0x20000003ff037230 */ /* 0x004fca0000004100 */
[C---:B------:R-:W-:Y:S01]  /*0f10*/  FFMA.FTZ R6, R3.reuse, R3, 1 ;  /* 0x3f80000003067423 */ /* 0x040fe20000010003 */
[C---:B------:R-:W-:Y:S01]  /*0f20*/  FSETP.GT.FTZ.AND P0, PT, |R3|.reuse, 8388608, PT ;  /* 0x4b0000000300780b */ /* 0x040fe20003f14200 */
[----:B------:R-:W-:Y:S02]  /*0f30*/  FADD.FTZ R9, |R3|, -RZ ;  /* 0x800000ff03097221 */ /* 0x000fe40000010200 */
[----:B------:R-:W0:Y:S02]  /*0f40*/  MUFU.RSQ R7, R6 ;  /* 0x0000000600077308 */ /* 0x000e240000001400 */
[----:B0-----:R-:W-:-:S06]  /*0f50*/  FFMA.FTZ R7, R6, R7, 1 ;  /* 0x3f80000006077423 */ /* 0x001fcc0000010007 */
        /* <DEDUP_REMOVED lines=31> */
.L_x_1283:
[----:B------:R-:W-:Y:S05]  /*1150*/  BSYNC B1 ;  /* 0x0000000000017941 */ /* 0x000fea0003800000 */
.L_x_1282:
[----:B------:R-:W-:Y:S01]  /*1160*/  @P0 FADD.FTZ R4, R4, 0.69314718246459960938 ;  /* 0x3f31721804040421 */ /* 0x000fe20000010000 */
[----:B------:R-:W-:Y:S02]  /*1170*/  FSETP.GTU.FTZ.AND P0, PT, |R3|, +INF , PT ;  /* 0x7f8000000300780b */ /* 0x000fe40003f1c200 */
[----:B------:R-:W-:Y:S02]  /*1180*/  IADD3 R0, R0, 0x80, RZ ;  /* 0x0000008000007810 */ /* 0x000fe40007ffe0ff */
[----:B------:R-:W-:-:S04]  /*1190*/  LOP3.LUT R3, R4, 0x80000000, R3, 0xb8, !PT ;  /* 0x8000000004037812 */ /* 0x000fc800078eb803 */
[----:B------:R-:W-:Y:S02]  /*11a0*/  FSEL R3, R3, R4, !P0 ;  /* 0x0000000403037208 */ /* 0x000fe40004000000 */
[----:B------:R-:W-:Y:S02]  /*11b0*/  IADD3 R2, P0, R2, c[0x0][0x360], RZ ;  /* 0x0000d80002027a10 */ /* 0x000fe40007f1e0ff */
[----:B------:R-:W-:Y:S02]  /*11c0*/  F2FP.PACK_AB R4, RZ, R3 ;  /* 0x00000003ff04723e */ /* 0x000fe400000000ff */
[----:B------:R-:W-:-:S05]  /*11d0*/  IADD3.X R3, RZ, c[0x0][0x364], RZ, P0, !PT ;  /* 0x0000d900ff037a10 */ /* 0x000fca00007fe4ff */
[----:B------:R0:W-:Y:S04]  /*11e0*/  STG.E.U16 [R2.64], R4 ;  /* 0x0000000402007986 */ /* 0x0001e8000c101504 */
.L_x_1280:
[----:B------:R-:W-:Y:S05]  /*11f0*/  BSYNC B0 ;  /* 0x0000000000007941 */ /* 0x000fea0003800000 */
.L_x_1279:
        /* <DEDUP_REMOVED lines=230> */
.L_x_1286:
        /* <DEDUP_REMOVED lines=42> */
.L_x_1288:
[----:B------:R-:W-:Y:S05]  /*2300*/  BSYNC B1 ;  /* 0x0000000000017941 */ /* 0x000fea0003800000 */
.L_x_1287:
[----:B------:R-:W-:Y:S01]  /*2310*/  @P0 FADD.FTZ R4, R4, 0.69314718246459960938 ;  /* 0x3f31721804040421 */ /* 0x000fe20000010000 */
[----:B------:R-:W-:Y:S02]  /*2320*/  FSETP.GTU.FTZ.AND P0, PT, |R3|, +INF , PT ;  /* 0x7f8000000300780b */ /* 0x000fe40003f1c200 */
[----:B------:R-:W-:Y:S02]  /*2330*/  IADD3 R0, R0, 0x80, RZ ;  /* 0x0000008000007810 */ /* 0x000fe40007ffe0ff */
[----:B------:R-:W-:-:S04]  /*2340*/  LOP3.LUT R3, R4, 0x80000000, R3, 0xb8, !PT ;  /* 0x8000000004037812 */ /* 0x000fc800078eb803 */
[----:B------:R-:W-:Y:S02]  /*2350*/  FSEL R3, R3, R4, !P0 ;  /* 0x0000000403037208 */ /* 0x000fe40004000000 */
[----:B------:R-:W-:Y:S02]  /*2360*/  IADD3 R2, P0, R2, c[0x0][0x360], RZ ;  /* 0x0000d80002027a10 */ /* 0x000fe40007f1e0ff */
[----:B------:R-:W-:Y:S02]  /*2370*/  F2FP.PACK_AB R4, RZ, R3 ;  /* 0x00000003ff04723e */ /* 0x000fe400000000ff */
        /* <DEDUP_REMOVED lines=231> */
.L_x_1289:
        /* <DEDUP_REMOVED lines=42> */
.L_x_1291:
[----:B------:R-:W-:Y:S05]  /*3490*/  BSYNC B1 ;  /* 0x0000000000017941 */ /* 0x000fea0003800000 */
.L_x_1290:
        /* <DEDUP_REMOVED lines=9> */
.L_x_1285:
[----:B------:R-:W-:Y:S05]  /*3530*/  BSYNC B0 ;  /* 0x0000000000007941 */ /* 0x000fea0003800000 */
.L_x_1284:
        /* <DEDUP_REMOVED lines=229> */
.L_x_1292:
[----:B------:R-:W-:-:S04]  /*4390*/  IADD3 R4, P0, R3, c[0x0][0x368], RZ ;  /* 0x0000da0003047a10 */ /* 0x000fc80007f1e0ff */
[----:B------:R-:W-:-:S05]  /*43a0*/  IADD3.X R5, RZ, c[0x0][0x36c], RZ, P0, !PT ;  /* 0x0000db00ff057a10 */ /* 0x000fca00007fe4ff */
[----:B------:R0:W2:Y:S01]  /*43b0*/  LDG.E.U16 R0, [R4.64] ;  /* 0x0000000404007981 */ /* 0x0000a2000c1e1500 */
[----:B------:R-:W-:Y:S01]  /*43c0*/  BSSY B0, `(.L_x_1293) ;  /* 0x0000027000007945 */ /* 0x000fe20003800000 */
[----:B0-----:R-:W-:Y:S01]  /*43d0*/  MOV R5, 0x3e800000 ;  /* 0x3e80000000057802 */ /* 0x001fe20000000f00 */
        /* <DEDUP_REMOVED lines=37> */
.L_x_1294:
[----:B------:R-:W-:Y:S05]  /*4630*/  BSYNC B0 ;  /* 0x0000000000007941 */ /* 0x000fea0003800000 */
.L_x_1293:
[----:B------:R-:W-:Y:S01]  /*4640*/  @P0 FADD.FTZ R3, R3, 0.69314718246459960938 ;  /* 0x3f31721803030421 */ /* 0x000fe20000010000 */
[----:B------:R-:W-:-:S04]  /*4650*/  FSETP.GTU.FTZ.AND P0, PT, |R0|, +INF , PT ;  /* 0x7f8000000000780b */ /* 0x000fc80003f1c200 */
[----:B------:R-:W-:-:S04]  /*4660*/  LOP3.LUT R0, R3, 0x80000000, R0, 0xb8, !PT ;  /* 0x8000000003007812 */ /* 0x000fc800078eb800 */
[----:B------:R-:W-:Y:S02]  /*4670*/  FSEL R0, R0, R3, !P0 ;  /* 0x0000000300007208 */ /* 0x000fe40004000000 */
[----:B------:R-:W-:Y:S02]  /*4680*/  IADD3 R2, P0, R2, c[0x0][0x360], RZ ;  /* 0x0000d80002027a10 */ /* 0x000fe40007f1e0ff */
[----:B------:R-:W-:Y:S02]  /*4690*/  F2FP.PACK_AB R0, RZ, R0 ;  /* 0x00000000ff00723e */ /* 0x000fe400000000ff */
[----:B------:R-:W-:-:S05]  /*46a0*/  IADD3.X R3, RZ, c[0x0][0x364], RZ, P0, !PT ;  /* 0x0000d900ff037a10 */ /* 0x000fca00007fe4ff */
[----:B------:R-:W-:Y:S01]  /*46b0*/  STG.E.U16 [R2.64], R0 ;  /* 0x0000000002007986 */ /* 0x000fe2000c101504 */
[----:B------:R-:W-:Y:S05]  /*46c0*/  EXIT ;  /* 0x000000000000794d */ /* 0x000fea0003800000 */
.L_x_1295:
        /* <DEDUP_REMOVED lines=11> */
.L_x_16834:


//--------------------- .text._ZN2at6native27unrolled_elementwise_kernelIZZZNS0_17asinh_kernel_cudaERNS_18TensorIteratorBaseEENKUlvE0_clEvENKUlvE1_clEvEUlN3c104HalfEE_St5arrayIPcLm2EELi4E23TrivialOffsetCalculatorILi1EjESD_NS0_6memory15LoadWithoutCastENSE_16StoreWithoutCastEEEviT_T0_T2_T3_T4_T5_ --------------------------
	.section	.text._ZN2at6native27unrolled_elementwise_kernelIZZZNS0_17asinh_kernel_cudaERNS_18TensorIteratorBaseEENKUlvE0_clEvENKUlvE1_clEvEUlN3c104HalfEE_St5arrayIPcLm2EELi4E23TrivialOffsetCalculatorILi1EjESD_NS0_6memory15LoadWithoutCastENSE_16StoreWithoutCastEEEviT_T0_T2_T3_T4_T5_,"ax",@progbits
	.sectioninfo	@"SHI_REGISTERS=19"
	.align	128
        .global         _ZN2at6native27unrolled_elementwise_kernelIZZZNS0_17asinh_kernel_cudaERNS_18TensorIteratorBaseEENKUlvE0_clEvENKUlvE1_clEvEUlN3c104HalfEE_St5arrayIPcLm2EELi4E23TrivialOffsetCalculatorILi1EjESD_NS0_6memory15LoadWithoutCastENSE_16StoreWithoutCastEEEviT_T0_T2_T3_T4_T5_
        .type           _ZN2at6native27unrolled_elementwise_kernelIZZZNS0_17asinh_kernel_cudaERNS_18TensorIteratorBaseEENKUlvE0_clEvENKUlvE1_clEvEUlN3c104HalfEE_St5arrayIPcLm2EELi4E23TrivialOffsetCalculatorILi1EjESD_NS0_6memory15LoadWithoutCastENSE_16StoreWithoutCastEEEviT_T0_T2_T3_T4_T5_,@function
        .size           _ZN2at6native27unrolled_elementwise_kernelIZZZNS0_17asinh_kernel_cudaERNS_18TensorIteratorBaseEENKUlvE0_clEvENKUlvE1_clEvEUlN3c104HalfEE_St5arrayIPcLm2EELi4E23TrivialOffsetCalculatorILi1EjESD_NS0_6memory15LoadWithoutCastENSE_16StoreWithoutCastEEEviT_T0_T2_T3_T4_T5_,(.L_x_16835 - _ZN2at6native27unrolled_elementwise_kernelIZZZNS0_17asinh_kernel_cudaERNS_18TensorIteratorBaseEENKUlvE0_clEvENKUlvE1_clEvEUlN3c104HalfEE_St5arrayIPcLm2EELi4E23TrivialOffsetCalculatorILi1EjESD_NS0_6memory15LoadWithoutCastENSE_16StoreWithoutCastEEEviT_T0_T2_T3_T4_T5_)
        .other          _ZN2at6native27unrolled_elementwise_kernelIZZZNS0_17asinh_kernel_cudaERNS_18TensorIteratorBaseEENKUlvE0_clEvENKUlvE1_clEvEUlN3c104HalfEE_St5arrayIPcLm2EELi4E23TrivialOffsetCalculatorILi1EjESD_NS0_6memory15LoadWithoutCastENSE_16StoreWithoutCastEEEviT_T0_T2_T3_T4_T5_,@"STO_CUDA_ENTRY STV_DEFAULT"
_ZN2at6native27unrolled_elementwise_kernelIZZZNS0_17asinh_kernel_cudaERNS_18TensorIteratorBaseEENKUlvE0_clEvENKUlvE1_clEvEUlN3c104HalfEE_St5arrayIPcLm2EELi4E23TrivialOffsetCalculatorILi1EjESD_NS0_6memory15LoadWithoutCastENSE_16StoreWithoutCastEEEviT_T0_T2_T3_T4_T5_:
.text._ZN2at6native27unrolled_elementwise_kernelIZZZNS0_17asinh_kernel_cudaERNS_18TensorIteratorBaseEENKUlvE0_clEvENKUlvE1_clEvEUlN3c104HalfEE_St5arrayIPcLm2EELi4E23TrivialOffsetCalculatorILi1EjESD_NS0_6memory15LoadWithoutCastENSE_16StoreWithoutCastEEEviT_T0_T2_T3_T4_T5_:
        /* <DEDUP_REMOVED lines=12> */
[----:B------:R-:W-:Y:S02]  /*00c0*/  @!P2 LEA R8, R0, R7, 0x9 ;  /* 0x000000070008a211 */ /* 0x000fe400078e48ff */
[----:B------:R-:W-:Y:S02]  /*00d0*/  @!P2 IADD3 R7, R7, 0x80, RZ ;  /* 0x000000800707a810 */ /* 0x000fe40007ffe0ff */
[----:B------:R-:W-:Y:S02]  /*00e0*/  @!P2 MOV R9, 0x2 ;  /* 0x000000020009a802 */ /* 0x000fe40000000f00 */
[----:B------:R-:W-:-:S03]  /*00f0*/  ISETP.GE.AND P0, PT, R7, R2, PT ;  /* 0x000000020700720c */ /* 0x000fc60003f06270 */
[----:B------:R-:W-:-:S05]  /*0100*/  @!P2 IMAD.WIDE.U32 R8, R8, R9, c[0x0][0x170] ;  /* 0x00005c000808a625 */ /* 0x000fca00078e0009 */
[----:B------:R0:W5:Y:S05]  /*0110*/  @!P2 LDG.E.U16 R16, [R8.64] ;  /* 0x000000040810a981 */ /* 0x00016a000c1e1500 */
[----:B------:R-:W-:Y:S02]  /*0120*/  @!P0 LEA R10, R0, R7, 0x9 ;  /* 0x00000007000a8211 */ /* 0x000fe400078e48ff */
[----:B------:R-:W-:Y:S02]  /*0130*/  @!P0 IADD3 R7, R7, 0x80, RZ ;  /* 0x0000008007078810 */ /* 0x000fe40007ffe0ff */
[----:B------:R-:W-:Y:S02]  /*0140*/  @!P0 MOV R11, 0x2 ;  /* 0x00000002000b8802 */ /* 0x000fe40000000f00 */
[----:B------:R-:W-:-:S03]  /*0150*/  ISETP.GE.AND P3, PT, R7, R2, PT ;  /* 0x000000020700720c */ /* 0x000fc60003f66270 */
[----:B------:R-:W-:-:S05]  /*0160*/  @!P0 IMAD.WIDE.U32 R10, R10, R11, c[0x0][0x170] ;  /* 0x00005c000a0a8625 */ /* 0x000fca00078e000b */
[----:B------:R0:W5:Y:S05]  /*0170*/  @!P0 LDG.E.U16 R6, [R10.64] ;  /* 0x000000040a068981 */ /* 0x00016a000c1e1500 */
[----:B------:R-:W-:Y:S01]  /*0180*/  @!P3 IMAD R14, R0, 0x200, R7 ;  /* 0x00000200000eb824 */ /* 0x000fe200078e0207 */
[----:B------:R-:W-:Y:S02]  /*0190*/  @!P3 IADD3 R7, R7, 0x80, RZ ;  /* 0x000000800707b810 */ /* 0x000fe40007ffe0ff */
[----:B------:R-:W-:Y:S02]  /*01a0*/  @!P3 MOV R15, 0x2 ;  /* 0x00000002000fb802 */ /* 0x000fe40000000f00 */
[----:B------:R-:W-:-:S03]  /*01b0*/  ISETP.GE.AND P1, PT, R7, R2, PT ;  /* 0x000000020700720c */ /* 0x000fc60003f26270 */
[----:B------:R-:W-:-:S05]  /*01c0*/  @!P3 IMAD.WIDE.U32 R14, R14, R15, c[0x0][0x170] ;  /* 0x00005c000e0eb625 */ /* 0x000fca00078e000f */
[----:B------:R0:W5:Y:S05]  /*01d0*/  @!P3 LDG.E.U16 R5, [R14.64] ;  /* 0x000000040e05b981 */ /* 0x00016a000c1e1500 */
[----:B------:R-:W-:Y:S01]  /*01e0*/  @!P1 LEA R12, R0, R7, 0x9 ;  /* 0x00000007000c9211 */ /* 0x000fe200078e48ff */
[----:B------:R-:W-:-:S04]  /*01f0*/  @!P1 IMAD.MOV.U32 R13, RZ, RZ, 0x2 ;  /* 0x00000002ff0d9424 */ /* 0x000fc800078e00ff */
[----:B------:R-:W-:-:S05]  /*0200*/  @!P1 IMAD.WIDE.U32 R12, R12, R13, c[0x0][0x170] ;  /* 0x00005c000c0c9625 */ /* 0x000fca00078e000d */
[----:B------:R0:W5:Y:S01]  /*0210*/  @!P1 LDG.E.U16 R4, [R12.64] ;  /* 0x000000040c049981 */ /* 0x000162000c1e1500 */
[----:B------:R-:W-:Y:S01]  /*0220*/  BSSY B0, `(.L_x_1296) ;  /* 0x000002f000007945 */ /* 0x000fe20003800000 */
[----:B------:R-:W-:Y:S05]  /*0230*/  @P2 BRA `(.L_x_1297) ;  /* 0x000002d000002947 */ /* 0x000fea0003800000 */
[----:B-----5:R-:W-:Y:S01]  /*0240*/  HADD2.F32 R7, -RZ, R16.H0_H0 ;  /* 0x20000010ff077230 */ /* 0x020fe20000004100 */
[----:B0-----:R-:W-:Y:S01]  /*0250*/  HFMA2.MMA R13, -RZ, RZ, 1.625, 0 ;  /* 0x3e800000ff0d7435 */ /* 0x001fe200000001ff */
[----:B------:R-:W-:Y:S03]  /*0260*/  BSSY B1, `(.L_x_1298) ;  /* 0x0000025000017945 */ /* 0x000fe60003800000 */
[C---:B------:R-:W-:Y:S01]  /*0270*/  FFMA.FTZ R9, R7.reuse, R7, 1 ;  /* 0x3f80000007097423 */ /* 0x040fe20000010007 */
[----:B------:R-:W-:-:S03]  /*0280*/  FSETP.GT.FTZ.AND P2, PT, |R7|, 8388608, PT ;  /* 0x4b0000000700780b */ /* 0x000fc60003f54200 */
        /* <DEDUP_REMOVED lines=34> */
.L_x_1299:
[----:B------:R-:W-:Y:S05]  /*04b0*/  BSYNC B1 ;  /* 0x0000000000017941 */ /* 0x000fea0003800000 */
.L_x_1298:
[----:B------:R-:W-:Y:S01]  /*04c0*/  @P2 FADD.FTZ R9, R9, 0.69314718246459960938 ;  /* 0x3f31721809092421 */ /* 0x000fe20000010000 */
[----:B------:R-:W-:-:S04]  /*04d0*/  FSETP.GTU.FTZ.AND P0, PT, |R7|, +INF , PT ;  /* 0x7f8000000700780b */ /* 0x000fc80003f1c200 */
[----:B------:R-:W-:-:S04]  /*04e0*/  LOP3.LUT R7, R9, 0x80000000, R7, 0xb8, !PT ;  /* 0x8000000009077812 */ /* 0x000fc800078eb807 */
[----:B------:R-:W-:-:S04]  /*04f0*/  FSEL R8, R7, R9, !P0 ;  /* 0x0000000907087208 */ /* 0x000fc80004000000 */
[----:B------:R-:W-:Y:S02]  /*0500*/  F2FP.PACK_AB R8, RZ, R8 ;  /* 0x00000008ff08723e */ /* 0x000fe400000000ff */
.L_x_1297:
[----:B------:R-:W-:Y:S05]  /*0510*/  BSYNC B0 ;  /* 0x0000000000007941 */ /* 0x000fea0003800000 */
.L_x_1296:
[----:B------:R-:W-:Y:S01]  /*0520*/  IADD3 R7, R3, 0x80, RZ ;  /* 0x0000008003077810 */ /* 0x000fe20007ffe0ff */
[----:B------:R-:W-:Y:S03]  /*0530*/  BSSY B0, `(.L_x_1300) ;  /* 0x0000030000007945 */ /* 0x000fe60003800000 */
[----:B------:R-:W-:-:S13]  /*0540*/  ISETP.GE.AND P0, PT, R7, R2, PT ;  /* 0x000000020700720c */ /* 0x000fda0003f06270 */
[----:B------:R-:W-:Y:S05]  /*0550*/  @P0 BRA `(.L_x_1301) ;  /* 0x000002d000000947 */ /* 0x000fea0003800000 */
[----:B-----5:R-:W-:Y:S01]  /*0560*/  HADD2.F32 R6, -RZ, R6.H0_H0 ;  /* 0x20000006ff067230 */ /* 0x020fe20000004100 */
[----:B0-----:R-:W-:Y:S01]  /*0570*/  IMAD.MOV.U32 R14, RZ, RZ, 0x3e800000 ;  /* 0x3e800000ff0e7424 */ /* 0x001fe200078e00ff */
        /* <DEDUP_REMOVED lines=37> */
.L_x_1303:
[----:B------:R-:W-:Y:S05]  /*07d0*/  BSYNC B1 ;  /* 0x0000000000017941 */ /* 0x000fea0003800000 */
.L_x_1302:
[----:B------:R-:W-:Y:S01]  /*07e0*/  @P2 FADD.FTZ R10, R10, 0.69314718246459960938 ;  /* 0x3f3172180a0a2421 */ /* 0x000fe20000010000 */
[----:B------:R-:W-:-:S04]  /*07f0*/  FSETP.GTU.FTZ.AND P0, PT, |R6|, +INF , PT ;  /* 0x7f8000000600780b */ /* 0x000fc80003f1c200 */
[----:B------:R-:W-:-:S04]  /*0800*/  LOP3.LUT R6, R10, 0x80000000, R6, 0xb8, !PT ;  /* 0x800000000a067812 */ /* 0x000fc800078eb806 */
[----:B------:R-:W-:-:S04]  /*0810*/  FSEL R6, R6, R10, !P0 ;  /* 0x0000000a06067208 */ /* 0x000fc80004000000 */
[----:B------:R-:W-:Y:S02]  /*0820*/  F2FP.PACK_AB R6, RZ, R6 ;  /* 0x00000006ff06723e */ /* 0x000fe400000000ff */
.L_x_1301:
[----:B------:R-:W-:Y:S05]  /*0830*/  BSYNC B0 ;  /* 0x0000000000007941 */ /* 0x000fea0003800000 */
.L_x_1300:
[----:B0-----:R-:W-:Y:S01]  /*0840*/  IADD3 R9, R3, 0x100, RZ ;  /* 0x0000010003097810 */ /* 0x001fe20007ffe0ff */
[----:B------:R-:W-:Y:S03]  /*0850*/  BSSY B0, `(.L_x_1304) ;  /* 0x0000030000007945 */ /* 0x000fe60003800000 */
[----:B------:R-:W-:-:S13]  /*0860*/  ISETP.GE.AND P0, PT, R9, R2, PT ;  /* 0x000000020900720c */ /* 0x000fda0003f06270 */
[----:B------:R-:W-:Y:S05]  /*0870*/  @P0 BRA `(.L_x_1305) ;  /* 0x000002d000000947 */ /* 0x000fea0003800000 */
[----:B-----5:R-:W-:Y:S01]  /*0880*/  HADD2.F32 R5, -RZ, R5.H0_H0 ;  /* 0x20000005ff057230 */ /* 0x020fe20000004100 */
[----:B------:R-:W-:Y:S01]  /*0890*/  MOV R14, 0x3e800000 ;  /* 0x3e800000000e7802 */ /* 0x000fe20000000f00 */
[----:B------:R-:W-:Y:S03]  /*08a0*/  BSSY B1, `(.L_x_1306) ;  /* 0x0000025000017945 */ /* 0x000fe60003800000 */
[C---:B------:R-:W-:Y:S01]  /*08b0*/  FFMA.FTZ R10, R5.reuse, R5, 1 ;  /* 0x3f800000050a7423 */ /* 0x040fe20000010005 */
[----:B------:R-:W-:-:S03]  /*08c0*/  FSETP.GT.FTZ.AND P2, PT, |R5|, 8388608, PT ;  /* 0x4b0000000500780b */ /* 0x000fc60003f54200 */
        /* <DEDUP_REMOVED lines=34> */
.L_x_1307:
[----:B------:R-:W-:Y:S05]  /*0af0*/  BSYNC B1 ;  /* 0x0000000000017941 */ /* 0x000fea0003800000 */
.L_x_1306:
[----:B------:R-:W-:Y:S01]  /*0b00*/  @P2 FADD.FTZ R10, R10, 0.69314718246459960938 ;  /* 0x3f3172180a0a2421 */ /* 0x000fe20000010000 */
[----:B------:R-:W-:-:S04]  /*0b10*/  FSETP.GTU.FTZ.AND P0, PT, |R5|, +INF , PT ;  /* 0x7f8000000500780b */ /* 0x000fc80003f1c200 */
[----:B------:R-:W-:-:S04]  /*0b20*/  LOP3.LUT R5, R10, 0x80000000, R5, 0xb8, !PT ;  /* 0x800000000a057812 */ /* 0x000fc800078eb805 */
[----:B------:R-:W-:-:S04]  /*0b30*/  FSEL R5, R5, R10, !P0 ;  /* 0x0000000a05057208 */ /* 0x000fc80004000000 */
[----:B------:R-:W-:Y:S02]  /*0b40*/  F2FP.PACK_AB R5, RZ, R5 ;  /* 0x00000005ff05723e */ /* 0x000fe400000000ff */
.L_x_1305:
[----:B------:R-:W-:Y:S05]  /*0b50*/  BSYNC B0 ;  /* 0x0000000000007941 */ /* 0x000fea0003800000 */
.L_x_1304:
[----:B------:R-:W-:Y:S01]  /*0b60*/  IADD3 R9, R3, 0x180, RZ ;  /* 0x0000018003097810 */ /* 0x000fe20007ffe0ff */
        /* <DEDUP_REMOVED lines=42> */
.L_x_1311:
[----:B------:R-:W-:Y:S05]  /*0e10*/  BSYNC B1 ;  /* 0x0000000000017941 */ /* 0x000fea0003800000 */
.L_x_1310:
[----:B------:R-:W-:Y:S01]  /*0e20*/  @P2 FADD.FTZ R10, R10, 0.69314718246459960938 ;  /* 0x3f3172180a0a2421 */ /* 0x000fe20000010000 */
[----:B------:R-:W-:-:S04]  /*0e30*/  FSETP.GTU.FTZ.AND P0, PT, |R4|, +INF , PT ;  /* 0x7f8000000400780b */ /* 0x000fc80003f1c200 */
[----:B------:R-:W-:-:S04]  /*0e40*/  LOP3.LUT R4, R10, 0x80000000, R4, 0xb8, !PT ;  /* 0x800000000a047812 */ /* 0x000fc800078eb804 */
[----:B------:R-:W-:-:S04]  /*0e50*/  FSEL R4, R4, R10, !P0 ;  /* 0x0000000a04047208 */ /* 0x000fc80004000000 */
[----:B------:R-:W-:Y:S02]  /*0e60*/  F2FP.PACK_AB R10, RZ, R4 ;  /* 0x00000004ff0a723e */ /* 0x000fe400000000ff */
.L_x_1309:
[----:B------:R-:W-:Y:S05]  /*0e70*/  BSYNC B0 ;  /* 0x0000000000007941 */ /* 0x000fea0003800000 */
.L_x_1308:
[----:B------:R-:W-:Y:S01]  /*0e80*/  ISETP.GE.AND P0, PT, R3, R2, PT ;  /* 0x000000020300720c */ /* 0x000fe20003f06270 */
[----:B------:R-:W-:Y:S01]  /*0e90*/  BSSY B0, `(.L_x_1312) ;  /* 0x000001a000007945 */ /* 0x000fe20003800000 */
[----:B------:R-:W-:Y:S11]  /*0ea0*/  BSSY B1, `(.L_x_1313) ;  /* 0x0000011000017945 */ /* 0x000ff60003800000 */
[----:B------:R-:W-:Y:S05]  /*0eb0*/  @P0 BRA `(.L_x_1314) ;  /* 0x000000f000000947 */ /* 0x000fea0003800000 */
[----:B-----5:R-:W-:Y:S01]  /*0ec0*/  HFMA2.MMA R4, -RZ, RZ, 0, 1.1920928955078125e-07 ;  /* 0x00000002ff047435 */ /* 0x020fe200000001ff */
[----:B------:R-:W-:-:S02]  /*0ed0*/  LEA R9, R0, R3, 0x9 ;  /* 0x0000000300097211 */ /* 0x000fc400078e48ff */
[----:B------:R-:W-:Y:S02]  /*0ee0*/  PRMT R11, R8, 0x7610, R11 ;  /* 0x00007610080b7816 */ /* 0x000fe4000000000b */
[----:B------:R-:W-:-:S04]  /*0ef0*/  MOV R3, R7 ;  /* 0x0000000700037202 */ /* 0x000fc80000000f00 */
[----:B------:R-:W-:Y:S01]  /*0f00*/  ISETP.GE.AND P0, PT, R3, R2, PT ;  /* 0x000000020300720c */ /* 0x000fe20003f06270 */
[----:B------:R-:W-:-:S05]  /*0f10*/  IMAD.WIDE.U32 R8, R9, R4, c[0x0][0x168] ;  /* 0x00005a0009087625 */ /* 0x000fca00078e0004 */
[----:B------:R0:W-:Y:S07]  /*0f20*/  STG.E.U16 [R8.64], R11 ;  /* 0x0000000b08007986 */ /* 0x0001ee000c101504 */
[----:B------:R-:W-:Y:S01]  /*0f30*/  @P0 BREAK B1 ;  /* 0x0000000000010942 */ /* 0x000fe20003800000 */
[----:B------:R-:W-:Y:S05]  /*0f40*/  @P0 BRA `(.L_x_1315) ;  /* 0x000000e000000947 */ /* 0x000fea0003800000 */
[----:B------:R-:W-:Y:S01]  /*0f50*/  MOV R4, 0x2 ;  /* 0x0000000200047802 */ /* 0x000fe20000000f00 */
[----:B------:R-:W-:Y:S01]  /*0f60*/  IMAD R7, R0, 0x200, R3 ;  /* 0x0000020000077824 */ /* 0x000fe200078e0203 */
[----:B0-----:R-:W-:-:S02]  /*0f70*/  PRMT R8, R6, 0x7610, R8 ;  /* 0x0000761006087816 */ /* 0x001fc40000000008 */
[----:B------:R-:W-:Y:S01]  /*0f80*/  IADD3 R3, R3, 0x80, RZ ;  /* 0x0000008003037810 */ /* 0x000fe20007ffe0ff */
[----:B------:R-:W-:-:S05]  /*0f90*/  IMAD.WIDE.U32 R6, R7, R4, c[0x0][0x168] ;  /* 0x00005a0007067625 */ /* 0x000fca00078e0004 */
[----:B------:R0:W-:Y:S02]  /*0fa0*/  STG.E.U16 [R6.64], R8 ;  /* 0x0000000806007986 */ /* 0x0001e4000c101504 */
.L_x_1314:
[----:B------:R-:W-:Y:S05]  /*0fb0*/  BSYNC B1 ;  /* 0x0000000000017941 */ /* 0x000fea0003800000 */
.L_x_1313:
[----:B------:R-:W-:Y:S02]  /*0fc0*/  ISETP.GE.AND P0, PT, R3, R2, PT ;  /* 0x000000020300720c */ /* 0x000fe40003f06270 */
[----:B0----5:R-:W-:-:S11]  /*0fd0*/  PRMT R6, R5, 0x7610, R6 ;  /* 0x0000761005067816 */ /* 0x021fd60000000006 */
[----:B------:R-:W-:Y:S02]  /*0fe0*/  @!P0 LEA R4, R0, R3, 0x9 ;  /* 0x0000000300048211 */ /* 0x000fe400078e48ff */
[----:B------:R-:W-:Y:S02]  /*0ff0*/  @!P0 MOV R7, 0x2 ;  /* 0x0000000200078802 */ /* 0x000fe40000000f00 */
[----:B------:R-:W-:-:S03]  /*1000*/  @!P0 IADD3 R3, R3, 0x80, RZ ;  /* 0x0000008003038810 */ /* 0x000fc60007ffe0ff */
[----:B------:R-:W-:-:S05]  /*1010*/  @!P0 IMAD.WIDE.U32 R4, R4, R7, c[0x0][0x168] ;  /* 0x00005a0004048625 */ /* 0x000fca00078e0007 */
[----:B------:R0:W-:Y:S02]  /*1020*/  @!P0 STG.E.U16 [R4.64], R6 ;  /* 0x0000000604008986 */ /* 0x0001e4000c101504 */
.L_x_1315:
[----:B------:R-:W-:Y:S05]  /*1030*/  BSYNC B0 ;  /* 0x0000000000007941 */ /* 0x000fea0003800000 */
.L_x_1312:
        /* <DEDUP_REMOVED lines=8> */
.L_x_1316:
        /* <DEDUP_REMOVED lines=12> */
.L_x_16835:


//--------------------- .text._ZN2at6native29vectorized_elementwise_kernelILi2EZZZNS0_17asinh_kernel_cudaERNS_18TensorIteratorBaseEENKUlvE0_clEvENKUlvE1_clEvEUlN3c104HalfEE_St5arrayIPcLm2EEEEviT0_T1_ --------------------------
	.section	.text._ZN2at6native29vectorized_elementwise_kernelILi2EZZZNS0_17asinh_kernel_cudaERNS_18TensorIteratorBaseEENKUlvE0_clEvENKUlvE1_clEvEUlN3c104HalfEE_St5arrayIPcLm2EEEEviT0_T1_,"ax",@progbits
	.sectioninfo	@"SHI_REGISTERS=30"
	.align	128
        .global         _ZN2at6native29vectorized_elementwise_kernelILi2EZZZNS0_17asinh_kernel_cudaERNS_18TensorIteratorBaseEENKUlvE0_clEvENKUlvE1_clEvEUlN3c104HalfEE_St5arrayIPcLm2EEEEviT0_T1_
        .type           _ZN2at6native29vectorized_elementwise_kernelILi2EZZZNS0_17asinh_kernel_cudaERNS_18TensorIteratorBaseEENKUlvE0_clEvENKUlvE1_clEvEUlN3c104HalfEE_St5arrayIPcLm2EEEEviT0_T1_,@function
        .size           _ZN2at6native29vectorized_elementwise_kernelILi2EZZZNS0_17asinh_kernel_cudaERNS_18TensorIteratorBaseEENKUlvE0_clEvENKUlvE1_clEvEUlN3c104HalfEE_St5arrayIPcLm2EEEEviT0_T1_,(.L_x_16836 - _ZN2at6native29vectorized_elementwise_kernelILi2EZZZNS0_17asinh_kernel_cudaERNS_18TensorIteratorBaseEENKUlvE0_clEvENKUlvE1_clEvEUlN3c104HalfEE_St5arrayIPcLm2EEEEviT0_T1_)
        .other          _ZN2at6native29vectorized_elementwise_kernelILi2EZZZNS0_17asinh_kernel_cudaERNS_18TensorIteratorBaseEENKUlvE0_clEvENKUlvE1_clEvEUlN3c104HalfEE_St5arrayIPcLm2EEEEviT0_T1_,@"STO_CUDA_ENTRY STV_DEFAULT"
_ZN2at6native29vectorized_elementwise_kernelILi2EZZZNS0_17asinh_kernel_cudaERNS_18TensorIteratorBaseEENKUlvE0_clEvENKUlvE1_clEvEUlN3c104HalfEE_St5arrayIPcLm2EEEEviT0_T1_:
.text._ZN2at6native29vectorized_elementwise_kernelILi2EZZZNS0_17asinh_kernel_cudaERNS_18TensorIteratorBaseEENKUlvE0_clEvENKUlvE1_clEvEUlN3c104HalfEE_St5arrayIPcLm2EEEEviT0_T1_:
        /* <DEDUP_REMOVED lines=11> */
[----:B------:R-:W2:Y:S04]  /*00b0*/  LDG.E R13, [R4.64] ;  /* 0x00000004040d7981 */ /* 0x000ea8000c1e1900 */
[----:B------:R0:W3:Y:S04]  /*00c0*/  LDG.E R7, [R4.64+0x200] ;  /* 0x0002000404077981 */ /* 0x0000e8000c1e1900 */
[----:B------:R0:W4:Y:S04]  /*00d0*/  LDG.E R11, [R4.64+0x400] ;  /* 0x00040004040b7981 */ /* 0x000128000c1e1900 */
[----:B------:R0:W5:Y:S01]  /*00e0*/  LDG.E R8, [R4.64+0x600] ;  /* 0x0006000404087981 */ /* 0x000162000c1e1900 */
[----:B------:R-:W-:Y:S01]  /*00f0*/  BSSY B0, `(.L_x_1318) ;  /* 0x0000056000007945 */ /* 0x000fe20003800000 */
[----:B--2---:R-:W-:-:S02]  /*0100*/  HADD2.F32 R12, -RZ, R13.H0_H0 ;  /* 0x2000000dff0c7230 */ /* 0x004fc40000004100 */
[----:B------:R-:W-:-:S03]  /*0110*/  HADD2.F32 R13, -RZ, R13.H1_H1 ;  /* 0x3000000dff0d7230 */ /* 0x000fc60000004100 */
[C---:B------:R-:W-:Y:S01]  /*0120*/  FFMA.FTZ R2, R12.reuse, R12, 1 ;  /* 0x3f8000000c027423 */ /* 0x040fe2000001000c */
[----:B------:R-:W-:Y:S01]  /*0130*/  FSETP.GT.FTZ.AND P2, PT, |R12|, 8388608, PT ;  /* 0x4b0000000c00780b */ /* 0x000fe20003f54200 */
[C---:B------:R-:W-:Y:S01]  /*0140*/  FFMA.FTZ R6, R13.reuse, R13, 1 ;  /* 0x3f8000000d067423 */ /* 0x040fe2000001000d */
[C---:B------:R-:W-:Y:S01]  /*0150*/  FSETP.GT.FTZ.AND P3, PT, |R13|.reuse, 8388608, PT ;  /* 0x4b0000000d00780b */ /* 0x040fe20003f74200 */
[----:B------:R-:W1:Y:S01]  /*0160*/  MUFU.RSQ R9, R2 ;  /* 0x0000000200097308 */ /* 0x000e620000001400 */
[----:B------:R-:W-:-:S07]  /*0170*/  FADD.FTZ R14, |R13|, -RZ ;  /* 0x800000ff0d0e7221 */ /* 0x000fce0000010200 */
[----:B------:R-:W2:Y:S01]  /*0180*/  MUFU.RSQ R15, R6 ;  /* 0x00000006000f7308 */ /* 0x000ea20000001400 */
[----:B-1----:R-:W-:-:S07]  /*0190*/  FFMA.FTZ R9, R2, R9, 1 ;  /* 0x3f80000002097423 */ /* 0x002fce0000010009 */
[----:B------:R-:W0:Y:S01]  /*01a0*/  MUFU.RCP R9, R9 ;  /* 0x0000000900097308 */ /* 0x000e220000001000 */
[----:B--2---:R-:W-:Y:S02]  /*01b0*/  FFMA.FTZ R10, R6, R15, 1 ;  /* 0x3f800000060a7423 */ /* 0x004fe4000001000f */
[----:B------:R-:W-:-:S05]  /*01c0*/  FADD.FTZ R15, |R12|, -RZ ;  /* 0x800000ff0c0f7221 */ /* 0x000fca0000010200 */
[----:B------:R-:W1:Y:S01]  /*01d0*/  MUFU.RCP R10, R10 ;  /* 0x0000000a000a7308 */ /* 0x000e620000001000 */
[----:B0-----:R-:W-:-:S04]  /*01e0*/  FMUL.FTZ R5, |R12|, R9 ;  /* 0x000000090c057220 */ /* 0x001fc80000410200 */
[----:B------:R-:W-:Y:S01]  /*01f0*/  @!P2 FFMA.FTZ R15, |R12|, R5, |R12| ;  /* 0x000000050c0fa223 */ /* 0x000fe2000001060c */
[----:B------:R-:W-:Y:S01]  /*0200*/  MOV R5, 0x3e800000 ;  /* 0x3e80000000057802 */ /* 0x000fe20000000f00 */
[----:B-1----:R-:W-:-:S03]  /*0210*/  FMUL.FTZ R4, |R13|, R10 ;  /* 0x0000000a0d047220 */ /* 0x002fc60000410200 */
[C---:B------:R-:W-:Y:S01]  /*0220*/  ISETP.GE.U32.AND P4, PT, R15.reuse, 0x7f800000, PT ;  /* 0x7f8000000f00780c */ /* 0x040fe20003f86070 */
[----:B------:R-:W-:Y:S02]  /*0230*/  FADD.FTZ.RZ R2, R15, 1 ;  /* 0x3f8000000f027421 */ /* 0x000fe4000001c000 */
[----:B------:R-:W-:Y:S01]  /*0240*/  @!P3 FFMA.FTZ R14, |R13|, R4, |R13| ;  /* 0x000000040d0eb223 */ /* 0x000fe2000001060d */
[--C-:B---3--:R-:W-:Y:S02]  /*0250*/  HADD2.F32 R4, -RZ, R7.reuse.H0_H0 ;  /* 0x20000007ff047230 */ /* 0x108fe40000004100 */
[----:B------:R-:W-:Y:S01]  /*0260*/  IADD3 R2, R2, -0x3f400000, RZ ;  /* 0xc0c0000002027810 */ /* 0x000fe20007ffe0ff */
[----:B------:R-:W-:Y:S01]  /*0270*/  FADD.FTZ.RZ R6, R14, 1 ;  /* 0x3f8000000e067421 */ /* 0x000fe2000001c000 */
[----:B------:R-:W-:Y:S01]  /*0280*/  HADD2.F32 R7, -RZ, R7.H1_H1 ;  /* 0x30000007ff077230 */ /* 0x000fe20000004100 */
[----:B------:R-:W-:Y:S01]  /*0290*/  FFMA.FTZ R16, R4, R4, 1 ;  /* 0x3f80000004107423 */ /* 0x000fe20000010004 */
[----:B------:R-:W-:-:S02]  /*02a0*/  LOP3.LUT R10, R2, 0xff800000, RZ, 0xc0, !PT ;  /* 0xff800000020a7812 */ /* 0x000fc400078ec0ff */
[----:B------:R-:W-:Y:S01]  /*02b0*/  IADD3 R6, R6, -0x3f400000, RZ ;  /* 0xc0c0000006067810 */ /* 0x000fe20007ffe0ff */
[----:B------:R-:W0:Y:S01]  /*02c0*/  MUFU.RSQ R23, R16 ;  /* 0x0000001000177308 */ /* 0x000e220000001400 */
[----:B------:R-:W-:Y:S02]  /*02d0*/  IADD3 R2, -R10, 0x40800000, RZ ;  /* 0x408000000a027810 */ /* 0x000fe40007ffe1ff */
[----:B------:R-:W-:Y:S01]  /*02e0*/  LOP3.LUT R17, R6, 0xff800000, RZ, 0xc0, !PT ;  /* 0xff80000006117812 */ /* 0x000fe200078ec0ff */
[----:B------:R-:W-:Y:S01]  /*02f0*/  HFMA2.MMA R6, -RZ, RZ, 1.3056640625, -1.8671875 ;  /* 0x3d39bf78ff067435 */ /* 0x000fe200000001ff */
[----:B------:R-:W-:Y:S01]  /*0300*/  IADD3 R21, R15, -R10, RZ ;  /* 0x8000000a0f157210 */ /* 0x000fe20007ffe0ff */
[----:B------:R-:W-:Y:S01]  /*0310*/  FFMA.FTZ R2, R2, R5, -1 ;  /* 0xbf80000002027423 */ /* 0x000fe20000010005 */
[----:B------:R-:W-:Y:S01]  /*0320*/  IADD3 R18, -R17, 0x40800000, RZ ;  /* 0x4080000011127810 */ /* 0x000fe20007ffe1ff */
[----:B------:R-:W-:Y:S01]  /*0330*/  I2F R10, R10 ;  /* 0x0000000a000a7306 */ /* 0x000fe20000201400 */
[----:B------:R-:W-:Y:S01]  /*0340*/  IADD3 R9, R14, -R17, RZ ;  /* 0x800000110e097210 */ /* 0x000fe20007ffe0ff */
[----:B------:R-:W-:Y:S01]  /*0350*/  FADD.FTZ R21, R21, R2 ;  /* 0x0000000215157221 */ /* 0x000fe20000010000 */
[----:B------:R-:W-:Y:S01]  /*0360*/  FSETP.GT.FTZ.AND P1, PT, |R4|, 8388608, PT ;  /* 0x4b0000000400780b */ /* 0x000fe20003f34200 */
[----:B------:R-:W-:Y:S01]  /*0370*/  FFMA.FTZ R20, R18, R5, -1 ;  /* 0xbf80000012147423 */ /* 0x000fe20000010005 */
[----:B------:R-:W-:Y:S01]  /*0380*/  FSETP.GT.FTZ.AND P0, PT, |R7|, 8388608, PT ;  /* 0x4b0000000700780b */ /* 0x000fe20003f14200 */
[----:B------:R-:W-:-:S02]  /*0390*/  FFMA.FTZ R18, R21, -R6, 0.10546888411045074463 ;  /* 0x3dd8001215127423 */ /* 0x000fc40000010806 */
[----:B------:R-:W-:Y:S01]  /*03a0*/  FFMA.FTZ R2, R7, R7, 1 ;  /* 0x3f80000007027423 */ /* 0x000fe20000010007 */
[----:B------:R-:W-:Y:S01]  /*03b0*/  I2F R17, R17 ;  /* 0x0000001100117306 */ /* 0x000fe20000201400 */
[----:B------:R-:W-:Y:S02]  /*03c0*/  FADD.FTZ R9, R9, R20 ;  /* 0x0000001409097221 */ /* 0x000fe40000010000 */
[----:B------:R-:W-:Y:S02]  /*03d0*/  FFMA.FTZ R18, R21, R18, -0.13229703903198242188 ;  /* 0xbe0778e015127423 */ /* 0x000fe40000010012 */
[----:B------:R-:W-:Y:S02]  /*03e0*/  FFMA.FTZ R20, R9, -R6, 0.10546888411045074463 ;  /* 0x3dd8001209147423 */ /* 0x000fe40000010806 */
[----:B------:R-:W-:Y:S01]  /*03f0*/  FFMA.FTZ R18, R21, R18, 0.14491446316242218018 ;  /* 0x3e14647515127423 */ /* 0x000fe20000010012 */
[----:B------:R-:W1:Y:S01]  /*0400*/  MUFU.RSQ R25, R2 ;  /* 0x0000000200197308 */ /* 0x000e620000001400 */
[----:B------:R-:W-:-:S02]  /*0410*/  FFMA.FTZ R20, R9, R20, -0.13229703903198242188 ;  /* 0xbe0778e009147423 */ /* 0x000fc40000010014 */
[----:B------:R-:W-:Y:S02]  /*0420*/  FFMA.FTZ R18, R21, R18, -0.16641564667224884033 ;  /* 0xbe2a68dd15127423 */ /* 0x000fe40000010012 */
[----:B------:R-:W-:Y:S02]  /*0430*/  FFMA.FTZ R20, R9, R20, 0.14491446316242218018 ;  /* 0x3e14647509147423 */ /* 0x000fe40000010014 */
[----:B0-----:R-:W-:Y:S02]  /*0440*/  FFMA.FTZ R23, R16, R23, 1 ;  /* 0x3f80000010177423 */ /* 0x001fe40000010017 */
[----:B------:R-:W-:Y:S02]  /*0450*/  FFMA.FTZ R18, R21, R18, 0.19988867640495300293 ;  /* 0x3e4caf9e15127423 */ /* 0x000fe40000010012 */
[----:B------:R-:W-:Y:S02]  /*0460*/  FFMA.FTZ R20, R9, R20, -0.16641564667224884033 ;  /* 0xbe2a68dd09147423 */ /* 0x000fe40000010014 */
[----:B------:R-:W-:Y:S01]  /*0470*/  FFMA.FTZ R18, R21, R18, -0.25000196695327758789 ;  /* 0xbe80004215127423 */ /* 0x000fe20000010012 */
[----:B------:R-:W0:Y:S01]  /*0480*/  MUFU.RCP R23, R23 ;  /* 0x0000001700177308 */ /* 0x000e220000001000 */
[----:B------:R-:W-:-:S02]  /*0490*/  FFMA.FTZ R20, R9, R20, 0.19988867640495300293 ;  /* 0x3e4caf9e09147423 */ /* 0x000fc40000010014 */
[----:B-1----:R-:W-:Y:S02]  /*04a0*/  FFMA.FTZ R16, R2, R25, 1 ;  /* 0x3f80000002107423 */ /* 0x002fe40000010019 */
[----:B------:R-:W-:Y:S02]  /*04b0*/  FFMA.FTZ R18, R21, R18, 0.33333510160446166992 ;  /* 0x3eaaaae615127423 */ /* 0x000fe40000010012 */
[----:B------:R-:W-:Y:S02]  /*04c0*/  FFMA.FTZ R20, R9, R20, -0.25000196695327758789 ;  /* 0xbe80004209147423 */ /* 0x000fe40000010014 */
[----:B------:R-:W1:Y:S01]  /*04d0*/  MUFU.RCP R16, R16 ;  /* 0x0000001000107308 */ /* 0x000e620000001000 */
[----:B------:R-:W-:Y:S02]  /*04e0*/  FFMA.FTZ R18, R21, R18, -0.5 ;  /* 0xbf00000015127423 */ /* 0x000fe40000010012 */
[----:B------:R-:W-:Y:S02]  /*04f0*/  FFMA.FTZ R20, R9, R20, 0.33333510160446166992 ;  /* 0x3eaaaae609147423 */ /* 0x000fe40000010014 */
[----:B------:R-:W-:-:S04]  /*0500*/  IMAD.WIDE.U32 R2, R0, R3, c[0x0][0x168] ;  /* 0x00005a0000027625 */ /* 0x000fc800078e0003 */
[----:B------:R-:W-:Y:S02]  /*0510*/  FMUL.FTZ R18, R21, R18 ;  /* 0x0000001215127220 */ /* 0x000fe40000410000 */
[----:B------:R-:W-:Y:S02]  /*0520*/  FFMA.FTZ R22, R9, R20, -0.5 ;  /* 0xbf00000009167423 */ /* 0x000fe40000010014 */
[----:B------:R-:W-:Y:S02]  /*0530*/  FFMA.FTZ R20, R21, R18, R21 ;  /* 0x0000001215147223 */ /* 0x000fe40000010015 */
[----:B------:R-:W-:-:S04]  /*0540*/  IMAD.WIDE R2, R19, 0x4, R2 ;  /* 0x0000000413027825 */ /* 0x000fc800078e0202 */
[C---:B------:R-:W-:Y:S02]  /*0550*/  FMUL.FTZ R18, R9.reuse, R22 ;  /* 0x0000001609127220 */ /* 0x040fe40000410000 */
[----:B0-----:R-:W-:Y:S02]  /*0560*/  FMUL.FTZ R23, |R4|, R23 ;  /* 0x0000001704177220 */ /* 0x001fe40000410200 */
[----:B------:R-:W-:Y:S02]  /*0570*/  FMUL.FTZ R19, R10, 1.1920928955078125e-07 ;  /* 0x340000000a137820 */ /* 0x000fe40000410000 */
[C---:B------:R-:W-:Y:S02]  /*0580*/  FADD.FTZ R0, |R4|.reuse, -RZ ;  /* 0x800000ff04007221 */ /* 0x040fe40000010200 */
[----:B------:R-:W-:Y:S01]  /*0590*/  FFMA.FTZ R18, R9, R18, R9 ;  /* 0x0000001209127223 */ /* 0x000fe20000010009 */
[----:B----4-:R-:W-:Y:S01]  /*05a0*/  HADD2.F32 R9, -RZ, R11.H0_H0 ;  /* 0x2000000bff097230 */ /* 0x010fe20000004100 */
[----:B------:R-:W-:-:S02]  /*05b0*/  @!P1 FFMA.FTZ R0, |R4|, R23, |R4| ;  /* 0x0000001704009223 */ /* 0x000fc40000010604 */
[C---:B------:R-:W-:Y:S02]  /*05c0*/  FADD.FTZ R10, |R7|.reuse, -RZ ;  /* 0x800000ff070a7221 */ /* 0x040fe40000010200 */
[----:B-1----:R-:W-:Y:S02]  /*05d0*/  FMUL.FTZ R16, |R7|, R16 ;  /* 0x0000001007107220 */ /* 0x002fe40000410200 */
[----:B------:R-:W-:Y:S01]  /*05e0*/  FFMA.FTZ R19, R19, 0.69314718246459960938, R20 ;  /* 0x3f31721813137823 */ /* 0x000fe20000010014 */
[----:B------:R-:W-:Y:S05]  /*05f0*/  @!P4 BRA `(.L_x_1319) ;  /* 0x000000500000c947 */ /* 0x000fea0003800000 */
[C---:B------:R-:W-:Y:S02]  /*0600*/  ISETP.GE.AND P4, PT, R15.reuse, -0x407fffff, PT ;  /* 0xbf8000010f00780c */ /* 0x040fe40003f86270 */
[----:B------:R-:W-:-:S11]  /*0610*/  FSETP.NEU.FTZ.AND P5, PT, R15, RZ, PT ;  /* 0x000000ff0f00720b */ /* 0x000fd60003fbd000 */
[----:B------:R-:W-:-:S05]  /*0620*/  @P4 MOV R20, 0x7f800000 ;  /* 0x7f80000000144802 */ /* 0x000fca0000000f00 */
[----:B------:R-:W-:-:S05]  /*0630*/  @P4 FFMA.FTZ R19, R15, R20, +INF ;  /* 0x7f8000000f134423 */ /* 0x000fca0000010014 */
[----:B------:R-:W-:Y:S02]  /*0640*/  FSEL R19, R19, -RZ, P5 ;  /* 0x800000ff13137208 */ /* 0x000fe40002800000 */
.L_x_1319:
[----:B------:R-:W-:Y:S05]  /*0650*/  BSYNC B0 ;  /* 0x0000000000007941 */ /* 0x000fea0003800000 */
.L_x_1318:
[----:B------:R-:W-:Y:S01]  /*0660*/  FFMA.FTZ R15, R9, R9, 1 ;  /* 0x3f800000090f7423 */ /* 0x000fe20000010009 */
[----:B------:R-:W-:Y:S01]  /*0670*/  ISETP.GE.U32.AND P5, PT, R14, 0x7f800000, PT ;  /* 0x7f8000000e00780c */ /* 0x000fe20003fa6070 */
[----:B------:R-:W-:Y:S01]  /*0680*/  @!P0 FFMA.FTZ R10, |R7|, R16, |R7| ;  /* 0x00000010070a8223 */ /* 0x000fe20000010607 */
[----:B------:R-:W-:Y:S01]  /*0690*/  MOV R23, R19 ;  /* 0x0000001300177202 */ /* 0x000fe20000000f00 */
[----:B------:R0:W1:Y:S01]  /*06a0*/  MUFU.RSQ R16, R15 ;  /* 0x0000000f00107308 */ /* 0x0000620000001400 */
[----:B------:R-:W-:Y:S01]  /*06b0*/  FADD.FTZ.RZ R20, R0, 1 ;  /* 0x3f80000000147421 */ /* 0x000fe2000001c000 */
[----:B------:R-:W-:Y:S01]  /*06c0*/  BSSY B0, `(.L_x_1320) ;  /* 0x0000010000007945 */ /* 0x000fe20003800000 */
[----:B------:R-:W-:Y:S01]  /*06d0*/  FMUL.FTZ R17, R17, 1.1920928955078125e-07 ;  /* 0x3400000011117820 */ /* 0x000fe20000410000 */
[----:B------:R-:W-:Y:S01]  /*06e0*/  FSETP.GTU.FTZ.AND P4, PT, |R12|, +INF , PT ;  /* 0x7f8000000c00780b */ /* 0x000fe20003f9c200 */
[----:B------:R-:W-:Y:S01]  /*06f0*/  @P2 FADD.FTZ R23, R23, 0.69314718246459960938 ;  /* 0x3f31721817172421 */ /* 0x000fe20000010000 */
[----:B------:R-:W-:Y:S01]  /*0700*/  IADD3 R19, R20, -0x3f400000, RZ ;  /* 0xc0c0000014137810 */ /* 0x000fe20007ffe0ff */
[----:B------:R-:W-:Y:S01]  /*0710*/  HADD2.F32 R11, -RZ, R11.H1_H1 ;  /* 0x3000000bff0b7230 */ /* 0x000fe20000004100 */
[----:B------:R-:W-:-:S02]  /*0720*/  FADD.FTZ.RZ R21, R10, 1 ;  /* 0x3f8000000a157421 */ /* 0x000fc4000001c000 */
[----:B------:R-:W-:Y:S01]  /*0730*/  LOP3.LUT R19, R19, 0xff800000, RZ, 0xc0, !PT ;  /* 0xff80000013137812 */ /* 0x000fe200078ec0ff */
[----:B------:R-:W-:Y:S01]  /*0740*/  FFMA.FTZ R20, R17, 0.69314718246459960938, R18 ;  /* 0x3f31721811147823 */ /* 0x000fe20000010012 */
[----:B------:R-:W-:Y:S01]  /*0750*/  LOP3.LUT R12, R23, 0x80000000, R12, 0xb8, !PT ;  /* 0x80000000170c7812 */ /* 0x000fe200078eb80c */
[----:B------:R-:W-:Y:S05]  /*0760*/  @!P5 BRA `(.L_x_1321) ;  /* 0x000000500000d947 */ /* 0x000fea0003800000 */
[C---:B0-----:R-:W-:Y:S02]  /*0770*/  ISETP.GE.AND P2, PT, R14.reuse, -0x407fffff, PT ;  /* 0xbf8000010e00780c */ /* 0x041fe40003f46270 */
[----:B------:R-:W-:-:S11]  /*0780*/  FSETP.NEU.FTZ.AND P5, PT, R14, RZ, PT ;  /* 0x000000ff0e00720b */ /* 0x000fd60003fbd000 */
[----:B------:R-:W-:-:S05]  /*0790*/  @P2 MOV R17, 0x7f800000 ;  /* 0x7f80000000112802 */ /* 0x000fca0000000f00 */
[----:B------:R-:W-:-:S05]  /*07a0*/  @P2 FFMA.FTZ R20, R14, R17, +INF ;  /* 0x7f8000000e142423 */ /* 0x000fca0000010011 */
[----:B------:R-:W-:Y:S02]  /*07b0*/  FSEL R20, R20, -RZ, P5 ;  /* 0x800000ff14147208 */ /* 0x000fe40002800000 */
.L_x_1321:
[----:B0-----:R-:W-:Y:S05]  /*07c0*/  BSYNC B0 ;  /* 0x0000000000007941 */ /* 0x001fea0003800000 */
.L_x_1320:
[----:B------:R-:W-:Y:S01]  /*07d0*/  IADD3 R18, -R19, 0x40800000, RZ ;  /* 0x4080000013127810 */ /* 0x000fe20007ffe1ff */
[----:B------:R-:W-:Y:S01]  /*07e0*/  FFMA.FTZ R14, R11, R11, 1 ;  /* 0x3f8000000b0e7423 */ /* 0x000fe2000001000b */
[----:B------:R-:W-:Y:S01]  /*07f0*/  IADD3 R21, R21, -0x3f400000, RZ ;  /* 0xc0c0000015157810 */ /* 0x000fe20007ffe0ff */
[----:B-1----:R-:W-:Y:S01]  /*0800*/  FFMA.FTZ R26, R15, R16, 1 ;  /* 0x3f8000000f1a7423 */ /* 0x002fe20000010010 */
[----:B------:R-:W-:Y:S01]  /*0810*/  FSEL R12, R12, R23, !P4 ;  /* 0x000000170c0c7208 */ /* 0x000fe20006000000 */
[----:B------:R-:W-:Y:S01]  /*0820*/  FFMA.FTZ R18, R18, R5, -1 ;  /* 0xbf80000012127423 */ /* 0x000fe20000010005 */
[----:B------:R-:W-:Y:S01]  /*0830*/  IADD3 R23, R0, -R19, RZ ;  /* 0x8000001300177210 */ /* 0x000fe20007ffe0ff */
[----:B------:R-:W0:Y:S01]  /*0840*/  MUFU.RSQ R25, R14 ;  /* 0x0000000e00197308 */ /* 0x000e220000001400 */
[----:B------:R-:W-:Y:S01]  /*0850*/  LOP3.LUT R21, R21, 0xff800000, RZ, 0xc0, !PT ;  /* 0xff80000015157812 */ /* 0x000fe200078ec0ff */
[----:B------:R-:W-:Y:S01]  /*0860*/  @P3 FADD.FTZ R20, R20, 0.69314718246459960938 ;  /* 0x3f31721814143421 */ /* 0x000fe20000010000 */
[----:B------:R-:W-:Y:S01]  /*0870*/  FSETP.GTU.FTZ.AND P2, PT, |R13|, +INF , PT ;  /* 0x7f8000000d00780b */ /* 0x000fe20003f5c200 */
[----:B------:R-:W-:Y:S01]  /*0880*/  FADD.FTZ R23, R23, R18 ;  /* 0x0000001217177221 */ /* 0x000fe20000010000 */
[----:B------:R-:W-:Y:S01]  /*0890*/  IADD3 R18, -R21, 0x40800000, RZ ;  /* 0x4080000015127810 */ /* 0x000fe20007ffe1ff */
[----:B------:R-:W-:Y:S01]  /*08a0*/  BSSY B0, `(.L_x_1322) ;  /* 0x000003f000007945 */ /* 0x000fe20003800000 */
[----:B------:R-:W-:Y:S01]  /*08b0*/  IADD3 R17, R10, -R21, RZ ;  /* 0x800000150a117210 */ /* 0x000fe20007ffe0ff */
[----:B------:R-:W-:Y:S01]  /*08c0*/  FFMA.FTZ R16, R23, -R6, 0.10546888411045074463 ;  /* 0x3dd8001217107423 */ /* 0x000fe20000010806 */
[----:B------:R-:W-:Y:S01]  /*08d0*/  LOP3.LUT R15, R20, 0x80000000, R13, 0xb8, !PT ;  /* 0x80000000140f7812 */ /* 0x000fe200078eb80d */
[----:B------:R-:W-:Y:S01]  /*08e0*/  FFMA.FTZ R22, R18, R5, -1 ;  /* 0xbf80000012167423 */ /* 0x000fe20000010005 */
[----:B------:R-:W-:Y:S01]  /*08f0*/  FSETP.GT.FTZ.AND P4, PT, |R9|, 8388608, PT ;  /* 0x4b0000000900780b */ /* 0x000fe20003f94200 */
[----:B------:R-:W1:Y:S01]  /*0900*/  MUFU.RCP R18, R26 ;  /* 0x0000001a00127308 */ /* 0x000e620000001000 */
[----:B------:R-:W-:Y:S01]  /*0910*/  FFMA.FTZ R16, R23, R16, -0.13229703903198242188 ;  /* 0xbe0778e017107423 */ /* 0x000fe20000010010 */
[----:B------:R-:W-:Y:S01]  /*0920*/  FSEL R15, R15, R20, !P2 ;  /* 0x000000140f0f7208 */ /* 0x000fe20005000000 */
[----:B------:R-:W-:Y:S01]  /*0930*/  FADD.FTZ R17, R17, R22 ;  /* 0x0000001611117221 */ /* 0x000fe20000010000 */
[----:B------:R-:W-:Y:S01]  /*0940*/  ISETP.GE.U32.AND P2, PT, R0, 0x7f800000, PT ;  /* 0x7f8000000000780c */ /* 0x000fe20003f46070 */
[----:B------:R-:W-:Y:S01]  /*0950*/  FFMA.FTZ R16, R23, R16, 0.14491446316242218018 ;  /* 0x3e14647517107423 */ /* 0x000fe20000010010 */
[----:B------:R-:W-:Y:S01]  /*0960*/  ISETP.GE.U32.AND P3, PT, R10, 0x7f800000, PT ;  /* 0x7f8000000a00780c */ /* 0x000fe20003f66070 */
[----:B------:R-:W-:Y:S01]  /*0970*/  FFMA.FTZ R22, R17, -R6, 0.10546888411045074463 ;  /* 0x3dd8001211167423 */ /* 0x000fe20000010806 */
[----:B------:R-:W-:Y:S01]  /*0980*/  I2F R19, R19 ;  /* 0x0000001300137306 */ /* 0x000fe20000201400 */
[----:B0-----:R-:W-:Y:S01]  /*0990*/  FFMA.FTZ R27, R14, R25, 1 ;  /* 0x3f8000000e1b7423 */ /* 0x001fe20000010019 */
[--C-:B-----5:R-:W-:Y:S01]  /*09a0*/  HADD2.F32 R14, -RZ, R8.reuse.H0_H0 ;  /* 0x20000008ff0e7230 */ /* 0x120fe20000004100 */
[----:B------:R-:W-:Y:S01]  /*09b0*/  FFMA.FTZ R20, R23, R16, -0.16641564667224884033 ;  /* 0xbe2a68dd17147423 */ /* 0x000fe20000010010 */
[----:B------:R-:W-:Y:S01]  /*09c0*/  HADD2.F32 R8, -RZ, R8.H1_H1 ;  /* 0x30000008ff087230 */ /* 0x000fe20000004100 */
[----:B------:R-:W-:-:S02]  /*09d0*/  FFMA.FTZ R24, R17, R22, -0.13229703903198242188 ;  /* 0xbe0778e011187423 */ /* 0x000fc40000010016 */
[----:B------:R-:W-:Y:S01]  /*09e0*/  FFMA.FTZ R22, R23, R20, 0.19988867640495300293 ;  /* 0x3e4caf9e17167423 */ /* 0x000fe20000010014 */
[----:B------:R-:W-:Y:S01]  /*09f0*/  I2F R21, R21 ;  /* 0x0000001500157306 */ /* 0x000fe20000201400 */
[----:B------:R-:W-:Y:S02]  /*0a00*/  FFMA.FTZ R20, R14, R14, 1 ;  /* 0x3f8000000e147423 */ /* 0x000fe4000001000e */
[----:B-1----:R-:W-:Y:S02]  /*0a10*/  FMUL.FTZ R18, |R9|, R18 ;  /* 0x0000001209127220 */ /* 0x002fe40000410200 */
[----:B------:R-:W-:Y:S02]  /*0a20*/  FFMA.FTZ R24, R17, R24, 0.14491446316242218018 ;  /* 0x3e14647511187423 */ /* 0x000fe40000010018 */
[C---:B------:R-:W-:Y:S01]  /*0a30*/  FADD.FTZ R13, |R9|.reuse, -RZ ;  /* 0x800000ff090d7221 */ /* 0x040fe20000010200 */
[----:B------:R-:W0:Y:S01]  /*0a40*/  MUFU.RSQ R25, R20 ;  /* 0x0000001400197308 */ /* 0x000e220000001400 */
[----:B------:R-:W-:-:S02]  /*0a50*/  @!P4 FFMA.FTZ R13, |R9|, R18, |R9| ;  /* 0x00000012090dc223 */ /* 0x000fc40000010609 */
[----:B------:R-:W-:Y:S02]  /*0a60*/  FFMA.FTZ R24, R17, R24, -0.16641564667224884033 ;  /* 0xbe2a68dd11187423 */ /* 0x000fe40000010018 */
[----:B------:R-:W-:Y:S02]  /*0a70*/  FFMA.FTZ R22, R23, R22, -0.25000196695327758789 ;  /* 0xbe80004217167423 */ /* 0x000fe40000010016 */
[----:B------:R-:W-:Y:S01]  /*0a80*/  FADD.FTZ.RZ R18, R13, 1 ;  /* 0x3f8000000d127421 */ /* 0x000fe2000001c000 */
[----:B------:R1:W2:Y:S01]  /*0a90*/  MUFU.RCP R16, R27 ;  /* 0x0000001b00107308 */ /* 0x0002a20000001000 */
[----:B------:R-:W-:Y:S02]  /*0aa0*/  FFMA.FTZ R24, R17, R24, 0.19988867640495300293 ;  /* 0x3e4caf9e11187423 */ /* 0x000fe40000010018 */
[----:B------:R-:W-:Y:S01]  /*0ab0*/  FFMA.FTZ R22, R23, R22, 0.33333510160446166992 ;  /* 0x3eaaaae617167423 */ /* 0x000fe20000010016 */
[----:B------:R-:W-:Y:S01]  /*0ac0*/  IADD3 R18, R18, -0x3f400000, RZ ;  /* 0xc0c0000012127810 */ /* 0x000fe20007ffe0ff */
[----:B------:R-:W-:-:S02]  /*0ad0*/  FFMA.FTZ R24, R17, R24, -0.25000196695327758789 ;  /* 0xbe80004211187423 */ /* 0x000fc40000010018 */
[----:B------:R-:W-:Y:S01]  /*0ae0*/  FFMA.FTZ R22, R23, R22, -0.5 ;  /* 0xbf00000017167423 */ /* 0x000fe20000010016 */
[----:B------:R-:W-:Y:S01]  /*0af0*/  LOP3.LUT R18, R18, 0xff800000, RZ, 0xc0, !PT ;  /* 0xff80000012127812 */ /* 0x000fe200078ec0ff */
[----:B------:R-:W-:Y:S02]  /*0b00*/  FFMA.FTZ R24, R17, R24, 0.33333510160446166992 ;  /* 0x3eaaaae611187423 */ /* 0x000fe40000010018 */
[----:B------:R-:W-:Y:S02]  /*0b10*/  FMUL.FTZ R22, R23, R22 ;  /* 0x0000001617167220 */ /* 0x000fe40000410000 */
[----:B0-----:R-:W-:Y:S01]  /*0b20*/  FFMA.FTZ R25, R20, R25, 1 ;  /* 0x3f80000014197423 */ /* 0x001fe20000010019 */
[----:B------:R-:W-:Y:S01]  /*0b30*/  IADD3 R20, -R18, 0x40800000, RZ ;  /* 0x4080000012147810 */ /* 0x000fe20007ffe1ff */
[----:B------:R-:W-:Y:S02]  /*0b40*/  FFMA.FTZ R24, R17, R24, -0.5 ;  /* 0xbf00000011187423 */ /* 0x000fe40000010018 */
[----:B------:R-:W-:-:S02]  /*0b50*/  FFMA.FTZ R23, R23, R22, R23 ;  /* 0x0000001617177223 */ /* 0x000fc40000010017 */
[C---:B------:R-:W-:Y:S01]  /*0b60*/  FMUL.FTZ R22, R17.reuse, R24 ;  /* 0x0000001811167220 */ /* 0x040fe20000410000 */
[----:B------:R-:W0:Y:S01]  /*0b70*/  MUFU.RCP R25, R25 ;  /* 0x0000001900197308 */ /* 0x000e220000001000 */
[----:B------:R-:W-:Y:S02]  /*0b80*/  FFMA.FTZ R24, R20, R5, -1 ;  /* 0xbf80000014187423 */ /* 0x000fe40000010005 */
[----:B------:R-:W-:Y:S02]  /*0b90*/  FFMA.FTZ R20, R8, R8, 1 ;  /* 0x3f80000008147423 */ /* 0x000fe40000010008 */
[----:B------:R-:W-:Y:S01]  /*0ba0*/  FFMA.FTZ R22, R17, R22, R17 ;  /* 0x0000001611167223 */ /* 0x000fe20000010011 */
[----:B------:R-:W-:Y:S02]  /*0bb0*/  IADD3 R17, R13, -R18, RZ ;  /* 0x800000120d117210 */ /* 0x000fe40007ffe0ff */
[----:B------:R1:W3:Y:S03]  /*0bc0*/  MUFU.RSQ R27, R20 ;  /* 0x00000014001b7308 */ /* 0x0002e60000001400 */
[----:B------:R-:W-:-:S02]  /*0bd0*/  FADD.FTZ R17, R17, R24 ;  /* 0x0000001811117221 */ /* 0x000fc40000010000 */
[----:B------:R-:W-:Y:S02]  /*0be0*/  FMUL.FTZ R24, R19, 1.1920928955078125e-07 ;  /* 0x3400000013187820 */ /* 0x000fe40000410000 */
[----:B------:R-:W-:Y:S02]  /*0bf0*/  FMUL.FTZ R19, R21, 1.1920928955078125e-07 ;  /* 0x3400000015137820 */ /* 0x000fe40000410000 */
[----:B------:R-:W-:Y:S02]  /*0c00*/  FFMA.FTZ R21, R24, 0.69314718246459960938, R23 ;  /* 0x3f31721818157823 */ /* 0x000fe40000010017 */
[----:B------:R-:W-:Y:S02]  /*0c10*/  FFMA.FTZ R22, R19, 0.69314718246459960938, R22 ;  /* 0x3f31721813167823 */ /* 0x000fe40000010016 */
[----:B------:R-:W-:Y:S01]  /*0c20*/  FFMA.FTZ R24, R17, -R6, 0.10546888411045074463 ;  /* 0x3dd8001211187423 */ /* 0x000fe20000010806 */
[----:B------:R-:W-:Y:S05]  /*0c30*/  @!P2 BRA `(.L_x_1323) ;  /* 0x000000500000a947 */ /* 0x000fea0003800000 */
[----:B012---:R-:W-:-:S13]  /*0c40*/  ISETP.GE.AND P2, PT, R0, -0x407fffff, PT ;  /* 0xbf8000010000780c */ /* 0x007fda0003f46270 */
[----:B------:R-:W-:-:S05]  /*0c50*/  @P2 MOV R19, 0x7f800000 ;  /* 0x7f80000000132802 */ /* 0x000fca0000000f00 */
[C---:B------:R-:W-:Y:S01]  /*0c60*/  @P2 FFMA.FTZ R21, R0.reuse, R19, +INF ;  /* 0x7f80000000152423 */ /* 0x040fe20000010013 */
[----:B------:R-:W-:-:S04]  /*0c70*/  FSETP.NEU.FTZ.AND P2, PT, R0, RZ, PT ;  /* 0x000000ff0000720b */ /* 0x000fc80003f5d000 */
[----:B------:R-:W-:-:S04]  /*0c80*/  FSEL R21, R21, -RZ, P2 ;  /* 0x800000ff15157208 */ /* 0x000fc80001000000 */
.L_x_1323:
[----:B012---:R-:W-:Y:S05]  /*0c90*/  BSYNC B0 ;  /* 0x0000000000007941 */ /* 0x007fea0003800000 */
.L_x_1322:
[----:B------:R-:W-:Y:S01]  /*0ca0*/  BSSY B0, `(.L_x_1324) ;  /* 0x0000007000007945 */ /* 0x000fe20003800000 */
[----:B------:R-:W-:Y:S05]  /*0cb0*/  @!P3 BRA `(.L_x_1325) ;  /* 0x000000500000b947 */ /* 0x000fea0003800000 */
[C---:B------:R-:W-:Y:S02]  /*0cc0*/  ISETP.GE.AND P2, PT, R10.reuse, -0x407fffff, PT ;  /* 0xbf8000010a00780c */ /* 0x040fe40003f46270 */
[----:B------:R-:W-:-:S11]  /*0cd0*/  FSETP.NEU.FTZ.AND P3, PT, R10, RZ, PT ;  /* 0x000000ff0a00720b */ /* 0x000fd60003f7d000 */
[----:B------:R-:W-:-:S05]  /*0ce0*/  @P2 MOV R19, 0x7f800000 ;  /* 0x7f80000000132802 */ /* 0x000fca0000000f00 */
[----:B------:R-:W-:-:S05]  /*0cf0*/  @P2 FFMA.FTZ R22, R10, R19, +INF ;  /* 0x7f8000000a162423 */ /* 0x000fca0000010013 */
[----:B------:R-:W-:Y:S02]  /*0d00*/  FSEL R22, R22, -RZ, P3 ;  /* 0x800000ff16167208 */ /* 0x000fe40001800000 */
.L_x_1325:
[----:B------:R-:W-:Y:S05]  /*0d10*/  BSYNC B0 ;  /* 0x0000000000007941 */ /* 0x000fea0003800000 */
.L_x_1324:
[----:B---3--:R-:W-:Y:S01]  /*0d20*/  FFMA.FTZ R19, R20, R27, 1 ;  /* 0x3f80000014137423 */ /* 0x008fe2000001001b */
[----:B------:R-:W-:Y:S01]  /*0d30*/  FSETP.GT.FTZ.AND P3, PT, |R11|, 8388608, PT ;  /* 0x4b0000000b00780b */ /* 0x000fe20003f74200 */
[----:B------:R-:W-:Y:S01]  /*0d40*/  FFMA.FTZ R24, R17, R24, -0.13229703903198242188 ;  /* 0xbe0778e011187423 */ /* 0x000fe20000010018 */
[----:B------:R-:W-:Y:S01]  /*0d50*/  FSETP.GT.FTZ.AND P2, PT, |R14|, 8388608, PT ;  /* 0x4b0000000e00780b */ /* 0x000fe20003f54200 */
[----:B------:R-:W-:Y:S01]  /*0d60*/  @P1 FADD.FTZ R21, R21, 0.69314718246459960938 ;  /* 0x3f31721815151421 */ /* 0x000fe20000010000 */
[----:B------:R-:W-:Y:S01]  /*0d70*/  FSETP.GT.FTZ.AND P1, PT, |R8|, 8388608, PT ;  /* 0x4b0000000800780b */ /* 0x000fe20003f34200 */
[----:B------:R-:W0:Y:S01]  /*0d80*/  MUFU.RCP R19, R19 ;  /* 0x0000001300137308 */ /* 0x000e220000001000 */
[----:B------:R-:W-:Y:S01]  /*0d90*/  FFMA.FTZ R24, R17, R24, 0.14491446316242218018 ;  /* 0x3e14647511187423 */ /* 0x000fe20000010018 */
[----:B------:R-:W-:Y:S01]  /*0da0*/  FSETP.GTU.FTZ.AND P5, PT, |R4|, +INF , PT ;  /* 0x7f8000000400780b */ /* 0x000fe20003fbc200 */
[----:B------:R-:W-:Y:S01]  /*0db0*/  FMUL.FTZ R16, |R11|, R16 ;  /* 0x000000100b107220 */ /* 0x000fe20000410200 */
[----:B------:R-:W-:Y:S01]  /*0dc0*/  LOP3.LUT R4, R21, 0x80000000, R4, 0xb8, !PT ;  /* 0x8000000015047812 */ /* 0x000fe200078eb804 */
[C---:B------:R-:W-:Y:S01]  /*0dd0*/  FFMA.FTZ R24, R17.reuse, R24, -0.16641564667224884033 ;  /* 0xbe2a68dd11187423 */ /* 0x040fe20000010018 */
[----:B------:R-:W-:Y:S01]  /*0de0*/  BSSY B0, `(.L_x_1326) ;  /* 0x0000043000007945 */ /* 0x000fe20003800000 */
[----:B------:R-:W-:Y:S01]  /*0df0*/  FMUL.FTZ R25, |R14|, R25 ;  /* 0x000000190e197220 */ /* 0x000fe20000410200 */
[----:B------:R-:W1:Y:S01]  /*0e00*/  I2F R18, R18 ;  /* 0x0000001200127306 */ /* 0x000e620000201400 */
[----:B------:R-:W-:Y:S01]  /*0e10*/  FFMA.FTZ R24, R17, R24, 0.19988867640495300293 ;  /* 0x3e4caf9e11187423 */ /* 0x000fe20000010018 */
[----:B------:R-:W-:Y:S01]  /*0e20*/  FSEL R4, R4, R21, !P5 ;  /* 0x0000001504047208 */ /* 0x000fe20006800000 */
[----:B------:R-:W-:-:S02]  /*0e30*/  FADD.FTZ R10, |R11|, -RZ ;  /* 0x800000ff0b0a7221 */ /* 0x000fc40000010200 */
[C---:B------:R-:W-:Y:S02]  /*0e40*/  FFMA.FTZ R24, R17.reuse, R24, -0.25000196695327758789 ;  /* 0xbe80004211187423 */ /* 0x040fe40000010018 */
[----:B------:R-:W-:Y:S02]  /*0e50*/  FADD.FTZ R0, |R14|, -RZ ;  /* 0x800000ff0e007221 */ /* 0x000fe40000010200 */
[----:B0-----:R-:W-:Y:S02]  /*0e60*/  FMUL.FTZ R19, |R8|, R19 ;  /* 0x0000001308137220 */ /* 0x001fe40000410200 */
[----:B------:R-:W-:Y:S02]  /*0e70*/  FFMA.FTZ R24, R17, R24, 0.33333510160446166992 ;  /* 0x3eaaaae611187423 */ /* 0x000fe40000010018 */
[----:B------:R-:W-:Y:S02]  /*0e80*/  @!P3 FFMA.FTZ R10, |R11|, R16, |R11| ;  /* 0x000000100b0ab223 */ /* 0x000fe4000001060b */
[----:B------:R-:W-:-:S02]  /*0e90*/  @!P2 FFMA.FTZ R0, |R14|, R25, |R14| ;  /* 0x000000190e00a223 */ /* 0x000fc4000001060e */
[C---:B------:R-:W-:Y:S02]  /*0ea0*/  FADD.FTZ R16, |R8|.reuse, -RZ ;  /* 0x800000ff08107221 */ /* 0x040fe40000010200 */
[----:B------:R-:W-:Y:S02]  /*0eb0*/  @!P1 FFMA.FTZ R16, |R8|, R19, |R8| ;  /* 0x0000001308109223 */ /* 0x000fe40000010608 */
[----:B------:R-:W-:Y:S02]  /*0ec0*/  FFMA.FTZ R24, R17, R24, -0.5 ;  /* 0xbf00000011187423 */ /* 0x000fe40000010018 */
[----:B------:R-:W-:Y:S02]  /*0ed0*/  FADD.FTZ.RZ R19, R10, 1 ;  /* 0x3f8000000a137421 */ /* 0x000fe4000001c000 */
[----:B------:R-:W-:Y:S02]  /*0ee0*/  FADD.FTZ.RZ R20, R0, 1 ;  /* 0x3f80000000147421 */ /* 0x000fe4000001c000 */
[----:B------:R-:W-:Y:S01]  /*0ef0*/  FADD.FTZ.RZ R23, R16, 1 ;  /* 0x3f80000010177421 */ /* 0x000fe2000001c000 */
[----:B------:R-:W-:Y:S01]  /*0f00*/  IADD3 R19, R19, -0x3f400000, RZ ;  /* 0xc0c0000013137810 */ /* 0x000fe20007ffe0ff */
[----:B------:R-:W-:Y:S01]  /*0f10*/  FMUL.FTZ R24, R17, R24 ;  /* 0x0000001811187220 */ /* 0x000fe20000410000 */
[----:B------:R-:W-:Y:S01]  /*0f20*/  IADD3 R20, R20, -0x3f400000, RZ ;  /* 0xc0c0000014147810 */ /* 0x000fe20007ffe0ff */
[----:B------:R-:W-:Y:S01]  /*0f30*/  @P0 FADD.FTZ R22, R22, 0.69314718246459960938 ;  /* 0x3f31721816160421 */ /* 0x000fe20000010000 */
[----:B------:R-:W-:Y:S01]  /*0f40*/  FSETP.GTU.FTZ.AND P0, PT, |R7|, +INF , PT ;  /* 0x7f8000000700780b */ /* 0x000fe20003f1c200 */
[----:B------:R-:W-:Y:S01]  /*0f50*/  FFMA.FTZ R21, R17, R24, R17 ;  /* 0x0000001811157223 */ /* 0x000fe20000010011 */
[----:B------:R-:W-:Y:S01]  /*0f60*/  IADD3 R17, R23, -0x3f400000, RZ ;  /* 0xc0c0000017117810 */ /* 0x000fe20007ffe0ff */
[----:B-1----:R-:W-:Y:S01]  /*0f70*/  FMUL.FTZ R18, R18, 1.1920928955078125e-07 ;  /* 0x3400000012127820 */ /* 0x002fe20000410000 */
[----:B------:R-:W-:-:S02]  /*0f80*/  LOP3.LUT R7, R22, 0x80000000, R7, 0xb8, !PT ;  /* 0x8000000016077812 */ /* 0x000fc400078eb807 */
[----:B------:R-:W-:Y:S01]  /*0f90*/  LOP3.LUT R25, R19, 0xff800000, RZ, 0xc0, !PT ;  /* 0xff80000013197812 */ /* 0x000fe200078ec0ff */
[----:B------:R-:W-:Y:S01]  /*0fa0*/  FFMA.FTZ R18, R18, 0.69314718246459960938, R21 ;  /* 0x3f31721812127823 */ /* 0x000fe20000010015 */
[----:B------:R-:W-:Y:S02]  /*0fb0*/  LOP3.LUT R19, R20, 0xff800000, RZ, 0xc0, !PT ;  /* 0xff80000014137812 */ /* 0x000fe400078ec0ff */
[----:B------:R-:W-:Y:S02]  /*0fc0*/  LOP3.LUT R17, R17, 0xff800000, RZ, 0xc0, !PT ;  /* 0xff80000011117812 */ /* 0x000fe400078ec0ff */
[----:B------:R-:W-:Y:S02]  /*0fd0*/  FSEL R7, R7, R22, !P0 ;  /* 0x0000001607077208 */ /* 0x000fe40004000000 */
[----:B------:R-:W-:Y:S02]  /*0fe0*/  IADD3 R20, -R25, 0x40800000, RZ ;  /* 0x4080000019147810 */ /* 0x000fe40007ffe1ff */
[----:B------:R-:W-:-:S02]  /*0ff0*/  IADD3 R22, -R19, 0x40800000, RZ ;  /* 0x4080000013167810 */ /* 0x000fc40007ffe1ff */
[----:B------:R-:W-:Y:S01]  /*1000*/  IADD3 R24, -R17, 0x40800000, RZ ;  /* 0x4080000011187810 */ /* 0x000fe20007ffe1ff */
[----:B------:R-:W-:Y:S01]  /*1010*/  FFMA.FTZ R20, R20, R5, -1 ;  /* 0xbf80000014147423 */ /* 0x000fe20000010005 */
[----:B------:R-:W-:Y:S01]  /*1020*/  IADD3 R23, R10, -R25, RZ ;  /* 0x800000190a177210 */ /* 0x000fe20007ffe0ff */
[----:B------:R-:W-:Y:S01]  /*1030*/  FFMA.FTZ R22, R22, R5, -1 ;  /* 0xbf80000016167423 */ /* 0x000fe20000010005 */
[----:B------:R-:W-:Y:S01]  /*1040*/  IADD3 R21, R0, -R19, RZ ;  /* 0x8000001300157210 */ /* 0x000fe20007ffe0ff */
[----:B------:R-:W-:Y:S01]  /*1050*/  FFMA.FTZ R24, R24, R5, -1 ;  /* 0xbf80000018187423 */ /* 0x000fe20000010005 */
[----:B------:R-:W-:Y:S01]  /*1060*/  IADD3 R5, R16, -R17, RZ ;  /* 0x8000001110057210 */ /* 0x000fe20007ffe0ff */
[----:B------:R-:W-:Y:S01]  /*1070*/  FADD.FTZ R23, R23, R20 ;  /* 0x0000001417177221 */ /* 0x000fe20000010000 */
[----:B------:R-:W-:Y:S01]  /*1080*/  ISETP.GE.U32.AND P0, PT, R13, 0x7f800000, PT ;  /* 0x7f8000000d00780c */ /* 0x000fe20003f06070 */
[----:B------:R-:W-:Y:S01]  /*1090*/  FADD.FTZ R21, R21, R22 ;  /* 0x0000001615157221 */ /* 0x000fe20000010000 */
[----:B------:R0:W1:Y:S01]  /*10a0*/  I2F R20, R25 ;  /* 0x0000001900147306 */ /* 0x0000620000201400 */
[----:B------:R-:W-:-:S02]  /*10b0*/  FADD.FTZ R5, R5, R24 ;  /* 0x0000001805057221 */ /* 0x000fc40000010000 */
[-C--:B------:R-:W-:Y:S02]  /*10c0*/  FFMA.FTZ R22, R23, -R6.reuse, 0.10546888411045074463 ;  /* 0x3dd8001217167423 */ /* 0x080fe40000010806 */
[-C--:B------:R-:W-:Y:S02]  /*10d0*/  FFMA.FTZ R24, R21, -R6.reuse, 0.10546888411045074463 ;  /* 0x3dd8001215187423 */ /* 0x080fe40000010806 */
[----:B------:R-:W-:Y:S01]  /*10e0*/  FFMA.FTZ R6, R5, -R6, 0.10546888411045074463 ;  /* 0x3dd8001205067423 */ /* 0x000fe20000010806 */
[----:B------:R-:W2:Y:S01]  /*10f0*/  I2F R19, R19 ;  /* 0x0000001300137306 */ /* 0x000ea20000201400 */
[----:B------:R-:W-:Y:S02]  /*1100*/  FFMA.FTZ R22, R23, R22, -0.13229703903198242188 ;  /* 0xbe0778e017167423 */ /* 0x000fe40000010016 */
[----:B------:R-:W-:Y:S02]  /*1110*/  FFMA.FTZ R24, R21, R24, -0.13229703903198242188 ;  /* 0xbe0778e015187423 */ /* 0x000fe40000010018 */
[----:B------:R-:W-:-:S02]  /*1120*/  FFMA.FTZ R6, R5, R6, -0.13229703903198242188 ;  /* 0xbe0778e005067423 */ /* 0x000fc40000010006 */
[----:B------:R-:W-:Y:S02]  /*1130*/  FFMA.FTZ R22, R23, R22, 0.14491446316242218018 ;  /* 0x3e14647517167423 */ /* 0x000fe40000010016 */
[----:B------:R-:W-:Y:S02]  /*1140*/  FFMA.FTZ R24, R21, R24, 0.14491446316242218018 ;  /* 0x3e14647515187423 */ /* 0x000fe40000010018 */
[----:B------:R-:W-:Y:S02]  /*1150*/  FFMA.FTZ R6, R5, R6, 0.14491446316242218018 ;  /* 0x3e14647505067423 */ /* 0x000fe40000010006 */
[----:B------:R-:W-:Y:S02]  /*1160*/  FFMA.FTZ R22, R23, R22, -0.16641564667224884033 ;  /* 0xbe2a68dd17167423 */ /* 0x000fe40000010016 */
[----:B------:R-:W-:Y:S02]  /*1170*/  FFMA.FTZ R24, R21, R24, -0.16641564667224884033 ;  /* 0xbe2a68dd15187423 */ /* 0x000fe40000010018 */
[----:B------:R-:W-:-:S02]  /*1180*/  FFMA.FTZ R6, R5, R6, -0.16641564667224884033 ;  /* 0xbe2a68dd05067423 */ /* 0x000fc40000010006 */
        /* <DEDUP_REMOVED lines=8> */
.L_x_1327:
[----:B012---:R-:W-:Y:S05]  /*1210*/  BSYNC B0 ;  /* 0x0000000000007941 */ /* 0x007fea0003800000 */
.L_x_1326:
        /* <DEDUP_REMOVED lines=31> */
.L_x_1329:
[----:B------:R-:W-:Y:S05]  /*1410*/  BSYNC B0 ;  /* 0x0000000000007941 */ /* 0x000fea0003800000 */
.L_x_1328:
        /* <DEDUP_REMOVED lines=9> */
.L_x_1331:
[----:B------:R-:W-:Y:S05]  /*14b0*/  BSYNC B0 ;  /* 0x0000000000007941 */ /* 0x000fea0003800000 */
.L_x_1330:
[----:B------:R-:W-:Y:S01]  /*14c0*/  BSSY B0, `(.L_x_1332) ;  /* 0x0000007000007945 */ /* 0x000fe20003800000 */
[----:B------:R-:W-:Y:S05]  /*14d0*/  @!P5 BRA `(.L_x_1333) ;  /* 0x000000500000d947 */ /* 0x000fea0003800000 */
[C---:B------:R-:W-:Y:S02]  /*14e0*/  ISETP.GE.AND P0, PT, R16.reuse, -0x407fffff, PT ;  /* 0xbf8000011000780c */ /* 0x040fe40003f06270 */
[----:B------:R-:W-:-:S11]  /*14f0*/  FSETP.NEU.FTZ.AND P5, PT, R16, RZ, PT ;  /* 0x000000ff1000720b */ /* 0x000fd60003fbd000 */
[----:B------:R-:W-:-:S05]  /*1500*/  @P0 MOV R5, 0x7f800000 ;  /* 0x7f80000000050802 */ /* 0x000fca0000000f00 */
[----:B------:R-:W-:-:S05]  /*1510*/  @P0 FFMA.FTZ R6, R16, R5, +INF ;  /* 0x7f80000010060423 */ /* 0x000fca0000010005 */
[----:B------:R-:W-:Y:S02]  /*1520*/  FSEL R6, R6, -RZ, P5 ;  /* 0x800000ff06067208 */ /* 0x000fe40002800000 */
.L_x_1333:
[----:B------:R-:W-:Y:S05]  /*1530*/  BSYNC B0 ;  /* 0x0000000000007941 */ /* 0x000fea0003800000 */
.L_x_1332:
        /* <DEDUP_REMOVED lines=16> */
[----:B------:R-:W-:Y:S02]  /*1640*/  F2FP.PACK_AB R15, R15, R12 ;  /* 0x0000000c0f0f723e */ /* 0x000fe400000000ff */
[----:B------:R-:W-:Y:S02]  /*1650*/  F2FP.PACK_AB R7, R7, R4 ;  /* 0x000000040707723e */ /* 0x000fe400000000ff */
[----:B------:R-:W-:Y:S01]  /*1660*/  F2FP.PACK_AB R5, R0, R5 ;  /* 0x000000050005723e */ /* 0x000fe200000000ff */
[----:B------:R-:W-:Y:S01]  /*1670*/  STG.E [R2.64], R15 ;  /* 0x0000000f02007986 */ /* 0x000fe2000c101904 */
[----:B------:R-:W-:-:S03]  /*1680*/  F2FP.PACK_AB R9, R8, R9 ;  /* 0x000000090809723e */ /* 0x000fc600000000ff */
[----:B------:R-:W-:Y:S04]  /*1690*/  STG.E [R2.64+0x200], R7 ;  /* 0x0002000702007986 */ /* 0x000fe8000c101904 */
[----:B------:R-:W-:Y:S04]  /*16a0*/  STG.E [R2.64+0x400], R5 ;  /* 0x0004000502007986 */ /* 0x000fe8000c101904 */
[----:B------:R-:W-:Y:S01]  /*16b0*/  STG.E [R2.64+0x600], R9 ;  /* 0x0006000902007986 */ /* 0x000fe2000c101904 */
[----:B------:R-:W-:Y:S05]  /*16c0*/  EXIT ;  /* 0x000000000000794d */ /* 0x000fea0003800000 */
.L_x_1317:
        /* <DEDUP_REMOVED lines=59> */
[----:B-----5:R-:W-:Y:S01]  /*1a80*/  HADD2.F32 R21, -RZ, R21.H0_H0 ;  /* 0x20000015ff157230 */ /* 0x020fe20000004100 */
[----:B--2---:R-:W-:Y:S01]  /*1a90*/  HFMA2.MMA R7, -RZ, RZ, 1.625, 0 ;  /* 0x3e800000ff077435 */ /* 0x004fe200000001ff */
        /* <DEDUP_REMOVED lines=37> */
.L_x_1337:
[----:B------:R-:W-:Y:S05]  /*1cf0*/  BSYNC B1 ;  /* 0x0000000000017941 */ /* 0x000fea0003800000 */
.L_x_1336:
[----:B------:R-:W-:Y:S01]  /*1d00*/  @P2 FADD.FTZ R3, R3, 0.69314718246459960938 ;  /* 0x3f31721803032421 */ /* 0x000fe20000010000 */
[----:B------:R-:W-:-:S04]  /*1d10*/  FSETP.GTU.FTZ.AND P0, PT, |R21|, +INF , PT ;  /* 0x7f8000001500780b */ /* 0x000fc80003f1c200 */
[----:B------:R-:W-:-:S04]  /*1d20*/  LOP3.LUT R21, R3, 0x80000000, R21, 0xb8, !PT ;  /* 0x8000000003157812 */ /* 0x000fc800078eb815 */
[----:B------:R-:W-:-:S04]  /*1d30*/  FSEL R2, R21, R3, !P0 ;  /* 0x0000000315027208 */ /* 0x000fc80004000000 */
[----:B------:R-:W-:Y:S02]  /*1d40*/  F2FP.PACK_AB R2, RZ, R2 ;  /* 0x00000002ff02723e */ /* 0x000fe400000000ff */
.L_x_1335:
[----:B------:R-:W-:Y:S05]  /*1d50*/  BSYNC B0 ;  /* 0x0000000000007941 */ /* 0x000fea0003800000 */
.L_x_1334:
[----:B--2---:R-:W-:Y:S01]  /*1d60*/  IADD3 R3, R13, 0x80, RZ ;  /* 0x000000800d037810 */ /* 0x004fe20007ffe0ff */
[----:B------:R-:W-:Y:S03]  /*1d70*/  BSSY B0, `(.L_x_1338) ;  /* 0x0000030000007945 */ /* 0x000fe60003800000 */
[----:B------:R-:W-:-:S13]  /*1d80*/  ISETP.GE.AND P0, PT, R3, R12, PT ;  /* 0x0000000c0300720c */ /* 0x000fda0003f06270 */
[----:B------:R-:W-:Y:S05]  /*1d90*/  @P0 BRA `(.L_x_1339) ;  /* 0x000002d000000947 */ /* 0x000fea0003800000 */
[----:B-----5:R-:W-:Y:S01]  /*1da0*/  HADD2.F32 R20, -RZ, R20.H0_H0 ;  /* 0x20000014ff147230 */ /* 0x020fe20000004100 */
[----:B------:R-:W-:Y:S01]  /*1db0*/  HFMA2.MMA R9, -RZ, RZ, 1.625, 0 ;  /* 0x3e800000ff097435 */ /* 0x000fe200000001ff */
[----:B------:R-:W-:Y:S03]  /*1dc0*/  BSSY B1, `(.L_x_1340) ;  /* 0x0000025000017945 */ /* 0x000fe60003800000 */
[C---:B------:R-:W-:Y:S01]  /*1dd0*/  FFMA.FTZ R5, R20.reuse, R20, 1 ;  /* 0x3f80000014057423 */ /* 0x040fe20000010014 */
[----:B------:R-:W-:-:S03]  /*1de0*/  FSETP.GT.FTZ.AND P2, PT, |R20|, 8388608, PT ;  /* 0x4b0000001400780b */ /* 0x000fc60003f54200 */
        /* <DEDUP_REMOVED lines=34> */
.L_x_1341:
[----:B------:R-:W-:Y:S05]  /*2010*/  BSYNC B1 ;  /* 0x0000000000017941 */ /* 0x000fea0003800000 */
.L_x_1340:
[----:B------:R-:W-:Y:S01]  /*2020*/  @P2 FADD.FTZ R5, R5, 0.69314718246459960938 ;  /* 0x3f31721805052421 */ /* 0x000fe20000010000 */
[----:B------:R-:W-:-:S04]  /*2030*/  FSETP.GTU.FTZ.AND P0, PT, |R20|, +INF , PT ;  /* 0x7f8000001400780b */ /* 0x000fc80003f1c200 */
[----:B------:R-:W-:-:S04]  /*2040*/  LOP3.LUT R20, R5, 0x80000000, R20, 0xb8, !PT ;  /* 0x8000000005147812 */ /* 0x000fc800078eb814 */
[----:B------:R-:W-:-:S04]  /*2050*/  FSEL R4, R20, R5, !P0 ;  /* 0x0000000514047208 */ /* 0x000fc80004000000 */
[----:B------:R-:W-:Y:S02]  /*2060*/  F2FP.PACK_AB R4, RZ, R4 ;  /* 0x00000004ff04723e */ /* 0x000fe400000000ff */
.L_x_1339:
[----:B------:R-:W-:Y:S05]  /*2070*/  BSYNC B0 ;  /* 0x0000000000007941 */ /* 0x000fea0003800000 */
.L_x_1338:
[----:B------:R-:W-:Y:S01]  /*2080*/  IADD3 R5, R13, 0x100, RZ ;  /* 0x000001000d057810 */ /* 0x000fe20007ffe0ff */
        /* <DEDUP_REMOVED lines=42> */
.L_x_1345:
[----:B------:R-:W-:Y:S05]  /*2330*/  BSYNC B1 ;  /* 0x0000000000017941 */ /* 0x000fea0003800000 */
.L_x_1344:
[----:B------:R-:W-:Y:S01]  /*2340*/  @P2 FADD.FTZ R6, R6, 0.69314718246459960938 ;  /* 0x3f31721806062421 */ /* 0x000fe20000010000 */
[----:B------:R-:W-:-:S04]  /*2350*/  FSETP.GTU.FTZ.AND P0, PT, |R18|, +INF , PT ;  /* 0x7f8000001200780b */ /* 0x000fc80003f1c200 */
[----:B------:R-:W-:-:S04]  /*2360*/  LOP3.LUT R18, R6, 0x80000000, R18, 0xb8, !PT ;  /* 0x8000000006127812 */ /* 0x000fc800078eb812 */
[----:B------:R-:W-:-:S04]  /*2370*/  FSEL R5, R18, R6, !P0 ;  /* 0x0000000612057208 */ /* 0x000fc80004000000 */
[----:B------:R-:W-:Y:S02]  /*2380*/  F2FP.PACK_AB R5, RZ, R5 ;  /* 0x00000005ff05723e */ /* 0x000fe400000000ff */
.L_x_1343:
[----:B------:R-:W-:Y:S05]  /*2390*/  BSYNC B0 ;  /* 0x0000000000007941 */ /* 0x000fea0003800000 */
.L_x_1342:
        /* <DEDUP_REMOVED lines=43> */
.L_x_1349:
[----:B------:R-:W-:Y:S05]  /*2650*/  BSYNC B1 ;  /* 0x0000000000017941 */ /* 0x000fea0003800000 */
.L_x_1348:
[----:B------:R-:W-:Y:S01]  /*2660*/  @P2 FADD.FTZ R7, R7, 0.69314718246459960938 ;  /* 0x3f31721807072421 */ /* 0x000fe20000010000 */
[----:B------:R-:W-:-:S04]  /*2670*/  FSETP.GTU.FTZ.AND P0, PT, |R19|, +INF , PT ;  /* 0x7f8000001300780b */ /* 0x000fc80003f1c200 */
[----:B------:R-:W-:-:S04]  /*2680*/  LOP3.LUT R19, R7, 0x80000000, R19, 0xb8, !PT ;  /* 0x8000000007137812 */ /* 0x000fc800078eb813 */
[----:B------:R-:W-:-:S04]  /*2690*/  FSEL R6, R19, R7, !P0 ;  /* 0x0000000713067208 */ /* 0x000fc80004000000 */
[----:B------:R-:W-:Y:S02]  /*26a0*/  F2FP.PACK_AB R6, RZ, R6 ;  /* 0x00000006ff06723e */ /* 0x000fe400000000ff */
.L_x_1347:
[----:B------:R-:W-:Y:S05]  /*26b0*/  BSYNC B0 ;  /* 0x0000000000007941 */ /* 0x000fea0003800000 */
.L_x_1346:
        /* <DEDUP_REMOVED lines=43> */
.L_x_1353:
[----:B------:R-:W-:Y:S05]  /*2970*/  BSYNC B1 ;  /* 0x0000000000017941 */ /* 0x000fea0003800000 */
.L_x_1352:
[----:B------:R-:W-:Y:S01]  /*2980*/  @P2 FADD.FTZ R8, R8, 0.69314718246459960938 ;  /* 0x3f31721808082421 */ /* 0x000fe20000010000 */
[----:B------:R-:W-:-:S04]  /*2990*/  FSETP.GTU.FTZ.AND P0, PT, |R17|, +INF , PT ;  /* 0x7f8000001100780b */ /* 0x000fc80003f1c200 */
[----:B------:R-:W-:-:S04]  /*29a0*/  LOP3.LUT R17, R8, 0x80000000, R17, 0xb8, !PT ;  /* 0x8000000008117812 */ /* 0x000fc800078eb811 */
[----:B------:R-:W-:-:S04]  /*29b0*/  FSEL R7, R17, R8, !P0 ;  /* 0x0000000811077208 */ /* 0x000fc80004000000 */
[----:B------:R-:W-:Y:S02]  /*29c0*/  F2FP.PACK_AB R7, RZ, R7 ;  /* 0x00000007ff07723e */ /* 0x000fe400000000ff */
.L_x_1351:
[----:B------:R-:W-:Y:S05]  /*29d0*/  BSYNC B0 ;  /* 0x0000000000007941 */ /* 0x000fea0003800000 */
.L_x_1350:
        /* <DEDUP_REMOVED lines=43> */
.L_x_1357:
[----:B------:R-:W-:Y:S05]  /*2c90*/  BSYNC B1 ;  /* 0x0000000000017941 */ /* 0x000fea0003800000 */
.L_x_1356:
[----:B------:R-:W-:Y:S01]  /*2ca0*/  @P2 FADD.FTZ R9, R9, 0.69314718246459960938 ;  /* 0x3f31721809092421 */ /* 0x000fe20000010000 */
[----:B------:R-:W-:-:S04]  /*2cb0*/  FSETP.GTU.FTZ.AND P0, PT, |R16|, +INF , PT ;  /* 0x7f8000001000780b */ /* 0x000fc80003f1c200 */
[----:B------:R-:W-:-:S04]  /*2cc0*/  LOP3.LUT R16, R9, 0x80000000, R16, 0xb8, !PT ;  /* 0x8000000009107812 */ /* 0x000fc800078eb810 */
[----:B------:R-:W-:-:S04]  /*2cd0*/  FSEL R8, R16, R9, !P0 ;  /* 0x0000000910087208 */ /* 0x000fc80004000000 */
[----:B------:R-:W-:Y:S02]  /*2ce0*/  F2FP.PACK_AB R8, RZ, R8 ;  /* 0x00000008ff08723e */ /* 0x000fe400000000ff */
.L_x_1355:
[----:B------:R-:W-:Y:S05]  /*2cf0*/  BSYNC B0 ;  /* 0x0000000000007941 */ /* 0x000fea0003800000 */
.L_x_1354:
        /* <DEDUP_REMOVED lines=43> */
.L_x_1361:
[----:B------:R-:W-:Y:S05]  /*2fb0*/  BSYNC B1 ;  /* 0x0000000000017941 */ /* 0x000fea0003800000 */
.L_x_1360:
[----:B------:R-:W-:Y:S01]  /*2fc0*/  @P2 FADD.FTZ R10, R10, 0.69314718246459960938 ;  /* 0x3f3172180a0a2421 */ /* 0x000fe20000010000 */
[----:B------:R-:W-:-:S04]  /*2fd0*/  FSETP.GTU.FTZ.AND P0, PT, |R15|, +INF , PT ;  /* 0x7f8000000f00780b */ /* 0x000fc80003f1c200 */
[----:B------:R-:W-:-:S04]  /*2fe0*/  LOP3.LUT R15, R10, 0x80000000, R15, 0xb8, !PT ;  /* 0x800000000a0f7812 */ /* 0x000fc800078eb80f */
[----:B------:R-:W-:-:S04]  /*2ff0*/  FSEL R9, R15, R10, !P0 ;  /* 0x0000000a0f097208 */ /* 0x000fc80004000000 */
[----:B------:R-:W-:Y:S02]  /*3000*/  F2FP.PACK_AB R9, RZ, R9 ;  /* 0x00000009ff09723e */ /* 0x000fe400000000ff */
.L_x_1359:
[----:B------:R-:W-:Y:S05]  /*3010*/  BSYNC B0 ;  /* 0x0000000000007941 */ /* 0x000fea0003800000 */
.L_x_1358:
[----:B------:R-:W-:Y:S01]  /*3020*/  IADD3 R11, R13, 0x380, RZ ;  /* 0x000003800d0b7810 */ /* 0x000fe20007ffe0ff */
[----:B------:R-:W-:Y:S03]  /*3030*/  BSSY B0, `(.L_x_1362) ;  /* 0x0000030000007945 */ /* 0x000fe60003800000 */
[----:B------:R-:W-:-:S13]  /*3040*/  ISETP.GE.AND P0, PT, R11, R12, PT ;  /* 0x0000000c0b00720c */ /* 0x000fda0003f06270 */
[----:B------:R-:W-:Y:S05]  /*3050*/  @P0 BRA `(.L_x_1363) ;  /* 0x000002d000000947 */ /* 0x000fea0003800000 */
[----:B-----5:R-:W-:Y:S01]  /*3060*/  HADD2.F32 R14, -RZ, R14.H0_H0 ;  /* 0x2000000eff0e7230 */ /* 0x020fe20000004100 */
[----:B------:R-:W-:Y:S01]  /*3070*/  HFMA2.MMA R19, -RZ, RZ, 1.625, 0 ;  /* 0x3e800000ff137435 */ /* 0x000fe200000001ff */
[----:B------:R-:W-:Y:S01]  /*3080*/  MOV R18, 0x3d39bf78 ;  /* 0x3d39bf7800127802 */ /* 0x000fe20000000f00 */
[----:B------:R-:W-:Y:S02]  /*3090*/  BSSY B1, `(.L_x_1364) ;  /* 0x0000024000017945 */ /* 0x000fe40003800000 */
        /* <DEDUP_REMOVED lines=35> */
.L_x_1365:
[----:B------:R-:W-:Y:S05]  /*32d0*/  BSYNC B1 ;  /* 0x0000000000017941 */ /* 0x000fea0003800000 */
.L_x_1364:
[----:B------:R-:W-:Y:S01]  /*32e0*/  @P2 FADD.FTZ R15, R15, 0.69314718246459960938 ;  /* 0x3f3172180f0f2421 */ /* 0x000fe20000010000 */
[----:B------:R-:W-:-:S04]  /*32f0*/  FSETP.GTU.FTZ.AND P0, PT, |R14|, +INF , PT ;  /* 0x7f8000000e00780b */ /* 0x000fc80003f1c200 */
[----:B------:R-:W-:-:S04]  /*3300*/  LOP3.LUT R14, R15, 0x80000000, R14, 0xb8, !PT ;  /* 0x800000000f0e7812 */ /* 0x000fc800078eb80e */
[----:B------:R-:W-:-:S04]  /*3310*/  FSEL R10, R14, R15, !P0 ;  /* 0x0000000f0e0a7208 */ /* 0x000fc80004000000 */
[----:B------:R-:W-:Y:S02]  /*3320*/  F2FP.PACK_AB R10, RZ, R10 ;  /* 0x0000000aff0a723e */ /* 0x000fe400000000ff */
.L_x_1363:
[----:B------:R-:W-:Y:S05]  /*3330*/  BSYNC B0 ;  /* 0x0000000000007941 */ /* 0x000fea0003800000 */
.L_x_1362:
        /* <DEDUP_REMOVED lines=16> */
.L_x_1368:
[----:B------:R-:W-:-:S13]  /*3440*/  ISETP.GE.AND P0, PT, R13, R12, PT ;  /* 0x0000000c0d00720c */ /* 0x000fda0003f06270 */
[----:B------:R-:W-:Y:S05]  /*3450*/  @P0 BRA `(.L_x_1370) ;  /* 0x000000c000000947 */ /* 0x000fea0003800000 */
[----:B0-----:R-:W-:Y:S01]  /*3460*/  HFMA2.MMA R3, -RZ, RZ, 0, 1.1920928955078125e-07 ;  /* 0x00000002ff037435 */ /* 0x001fe200000001ff */
[----:B------:R-:W-:Y:S02]  /*3470*/  IADD3 R2, R0, R13, RZ ;  /* 0x0000000d00027210 */ /* 0x000fe40007ffe0ff */
[----:B------:R-:W-:-:S07]  /*3480*/  IADD3 R13, R13, 0x80, RZ ;  /* 0x000000800d0d7810 */ /* 0x000fce0007ffe0ff */
[----:B------:R-:W-:-:S05]  /*3490*/  IMAD.WIDE.U32 R2, R2, R3, c[0x0][0x168] ;  /* 0x00005a0002027625 */ /* 0x000fca00078e0003 */
[----:B------:R0:W-:Y:S02]  /*34a0*/  STG.E.U16 [R2.64], R5 ;  /* 0x0000000502007986 */ /* 0x0001e4000c101504 */
.L_x_1369:
[----:B------:R-:W-:-:S13]  /*34b0*/  ISETP.GE.AND P0, PT, R13, R12, PT ;  /* 0x0000000c0d00720c */ /* 0x000fda0003f06270 */
[----:B------:R-:W-:Y:S05]  /*34c0*/  @P0 BRA `(.L_x_1371) ;  /* 0x000000c000000947 */ /* 0x000fea0003800000 */
[----:B0-----:R-:W-:Y:S02]  /*34d0*/  IADD3 R2, R0, R13, RZ ;  /* 0x0000000d00027210 */ /* 0x001fe40007ffe0ff */
[----:B------:R-:W-:Y:S02]  /*34e0*/  MOV R3, 0x2 ;  /* 0x0000000200037802 */ /* 0x000fe40000000f00 */
[----:B------:R-:W-:-:S03]  /*34f0*/  IADD3 R13, R13, 0x80, RZ ;  /* 0x000000800d0d7810 */ /* 0x000fc60007ffe0ff */
[----:B------:R-:W-:-:S05]  /*3500*/  IMAD.WIDE.U32 R2, R2, R3, c[0x0][0x168] ;  /* 0x00005a0002027625 */ /* 0x000fca00078e0003 */
[----:B------:R0:W-:Y:S02]  /*3510*/  STG.E.U16 [R2.64], R6 ;  /* 0x0000000602007986 */ /* 0x0001e4000c101504 */
.L_x_1370:
[----:B------:R-:W-:-:S13]  /*3520*/  ISETP.GE.AND P0, PT, R13, R12, PT ;  /* 0x0000000c0d00720c */ /* 0x000fda0003f06270 */
[----:B------:R-:W-:Y:S05]  /*3530*/  @P0 BRA `(.L_x_1372) ;  /* 0x000000d000000947 */ /* 0x000fea0003800000 */
[----:B0-----:R-:W-:Y:S01]  /*3540*/  HFMA2.MMA R3, -RZ, RZ, 0, 1.1920928955078125e-07 ;  /* 0x00000002ff037435 */ /* 0x001fe200000001ff */
[----:B------:R-:W-:Y:S02]  /*3550*/  IADD3 R2, R0, R13, RZ ;  /* 0x0000000d00027210 */ /* 0x000fe40007ffe0ff */
[----:B------:R-:W-:-:S07]  /*3560*/  IADD3 R13, R13, 0x80, RZ ;  /* 0x000000800d0d7810 */ /* 0x000fce0007ffe0ff */
[----:B------:R-:W-:-:S05]  /*3570*/  IMAD.WIDE.U32 R2, R2, R3, c[0x0][0x168] ;  /* 0x00005a0002027625 */ /* 0x000fca00078e0003 */
[----:B------:R0:W-:Y:S02]  /*3580*/  STG.E.U16 [R2.64], R7 ;  /* 0x0000000702007986 */ /* 0x0001e4000c101504 */
.L_x_1371:
        /* <DEDUP_REMOVED lines=8> */
.L_x_1372:
[----:B------:R-:W-:Y:S05]  /*3610*/  BSYNC B1 ;  /* 0x0000000000017941 */ /* 0x000fea0003800000 */
.L_x_1367:
[----:B------:R-:W-:-:S13]  /*3620*/  ISETP.GE.AND P0, PT, R13, R12, PT ;  /* 0x0000000c0d00720c */ /* 0x000fda0003f06270 */
[----:B0-----:R-:W-:Y:S02]  /*3630*/  @!P0 IADD3 R2, R0, R13, RZ ;  /* 0x0000000d00028210 */ /* 0x001fe40007ffe0ff */
[----:B------:R-:W-:Y:S02]  /*3640*/  @!P0 MOV R3, 0x2 ;  /* 0x0000000200038802 */ /* 0x000fe40000000f00 */
[----:B------:R-:W-:-:S03]  /*3650*/  @!P0 IADD3 R13, R13, 0x80, RZ ;  /* 0x000000800d0d8810 */ /* 0x000fc60007ffe0ff */
[----:B------:R-:W-:-:S05]  /*3660*/  @!P0 IMAD.WIDE.U32 R2, R2, R3, c[0x0][0x168] ;  /* 0x00005a0002028625 */ /* 0x000fca00078e0003 */
[----:B------:R0:W-:Y:S02]  /*3670*/  @!P0 STG.E.U16 [R2.64], R9 ;  /* 0x0000000902008986 */ /* 0x0001e4000c101504 */
.L_x_1373:
[----:B------:R-:W-:Y:S05]  /*3680*/  BSYNC B0 ;  /* 0x0000000000007941 */ /* 0x000fea0003800000 */
.L_x_1366:
        /* <DEDUP_REMOVED lines=8> */
.L_x_1374:
        /* <DEDUP_REMOVED lines=15> */
.L_x_16836:


//--------------------- .text._ZN2at6native29vectorized_elementwise_kernelILi4EZZZNS0_17asinh_kernel_cudaERNS_18TensorIteratorBaseEENKUlvE0_clEvENKUlvE1_clEvEUlN3c104HalfEE_St5arrayIPcLm2EEEEviT0_T1_ --------------------------
	.section	.text._ZN2at6native29vectorized_elementwise_kernelILi4EZZZNS0_17asinh_kernel_cudaERNS_18TensorIteratorBaseEENKUlvE0_clEvENKUlvE1_clEvEUlN3c104HalfEE_St5arrayIPcLm2EEEEviT0_T1_,"ax",@progbits
	.sectioninfo	@"SHI_REGISTERS=32"
	.align	128
        .global         _ZN2at6native29vectorized_elementwise_kernelILi4EZZZNS0_17asinh_kernel_cudaERNS_18TensorIteratorBaseEENKUlvE0_clEvENKUlvE1_clEvEUlN3c104HalfEE_St5arrayIPcLm2EEEEviT0_T1_
        .type           _ZN2at6native29vectorized_elementwise_kernelILi4EZZZNS0_17asinh_kernel_cudaERNS_18TensorIteratorBaseEENKUlvE0_clEvENKUlvE1_clEvEUlN3c104HalfEE_St5arrayIPcLm2EEEEviT0_T1_,@function
        .size           _ZN2at6native29vectorized_elementwise_kernelILi4EZZZNS0_17asinh_kernel_cudaERNS_18TensorIteratorBaseEENKUlvE0_clEvENKUlvE1_clEvEUlN3c104HalfEE_St5arrayIPcLm2EEEEviT0_T1_,(.L_x_16837 - _ZN2at6native29vectorized_elementwise_kernelILi4EZZZNS0_17asinh_kernel_cudaERNS_18TensorIteratorBaseEENKUlvE0_clEvENKUlvE1_clEvEUlN3c104HalfEE_St5arrayIPcLm2EEEEviT0_T1_)
        .other          _ZN2at6native29vectorized_elementwise_kernelILi4EZZZNS0_17asinh_kernel_cudaERNS_18TensorIteratorBaseEENKUlvE0_clEvENKUlvE1_clEvEUlN3c104HalfEE_St5arrayIPcLm2EEEEviT0_T1_,@"STO_CUDA_ENTRY STV_DEFAULT"
_ZN2at6native29vectorized_elementwise_kernelILi4EZZZNS0_17asinh_kernel_cudaERNS_18TensorIteratorBaseEENKUlvE0_clEvENKUlvE1_clEvEUlN3c104HalfEE_St5arrayIPcLm2EEEEviT0_T1_:
.text._ZN2at6native29vectorized_elementwise_kernelILi4EZZZNS0_17asinh_kernel_cudaERNS_18TensorIteratorBaseEENKUlvE0_clEvENKUlvE1_clEvEUlN3c104HalfEE_St5arrayIPcLm2EEEEviT0_T1_:
        /* <DEDUP_REMOVED lines=14> */
[--C-:B--2---:R-:W-:Y:S02]  /*00e0*/  HADD2.F32 R18, -RZ, R14.reuse.H0_H0 ;  /* 0x2000000eff127230 */ /* 0x104fe40000004100 */
[----:B------:R-:W-:Y:S02]  /*00f0*/  HADD2.F32 R14, -RZ, R14.H1_H1 ;  /* 0x3000000eff0e7230 */ /* 0x000fe40000004100 */
[--C-:B------:R-:W-:Y:S01]  /*0100*/  HADD2.F32 R9, -RZ, R15.reuse.H0_H0 ;  /* 0x2000000fff097230 */ /* 0x100fe20000004100 */
[C---:B------:R-:W-:Y:S01]  /*0110*/  FFMA.FTZ R0, R18.reuse, R18, 1 ;  /* 0x3f80000012007423 */ /* 0x040fe20000010012 */
[----:B------:R-:W-:Y:S01]  /*0120*/  FSETP.GT.FTZ.AND P3, PT, |R18|, 8388608, PT ;  /* 0x4b0000001200780b */ /* 0x000fe20003f74200 */
[C---:B------:R-:W-:Y:S01]  /*0130*/  FFMA.FTZ R6, R14.reuse, R14, 1 ;  /* 0x3f8000000e067423 */ /* 0x040fe2000001000e */
[----:B------:R-:W-:Y:S01]  /*0140*/  HADD2.F32 R8, -RZ, R15.H1_H1 ;  /* 0x3000000fff087230 */ /* 0x000fe20000004100 */
[----:B------:R-:W1:Y:S01]  /*0150*/  MUFU.RSQ R7, R0 ;  /* 0x0000000000077308 */ /* 0x000e620000001400 */
[C---:B------:R-:W-:Y:S01]  /*0160*/  FFMA.FTZ R12, R9.reuse, R9, 1 ;  /* 0x3f800000090c7423 */ /* 0x040fe20000010009 */
[----:B------:R-:W-:Y:S01]  /*0170*/  FSETP.GT.FTZ.AND P2, PT, |R14|, 8388608, PT ;  /* 0x4b0000000e00780b */ /* 0x000fe20003f54200 */
[----:B------:R-:W-:Y:S01]  /*0180*/  FADD.FTZ R22, |R18|, -RZ ;  /* 0x800000ff12167221 */ /* 0x000fe20000010200 */
[----:B------:R-:W-:Y:S01]  /*0190*/  FSETP.GT.FTZ.AND P1, PT, |R9|, 8388608, PT ;  /* 0x4b0000000900780b */ /* 0x000fe20003f34200 */
[----:B------:R-:W-:Y:S01]  /*01a0*/  FADD.FTZ R16, |R14|, -RZ ;  /* 0x800000ff0e107221 */ /* 0x000fe20000010200 */
[----:B------:R-:W-:-:S02]  /*01b0*/  FSETP.GT.FTZ.AND P0, PT, |R8|, 8388608, PT ;  /* 0x4b0000000800780b */ /* 0x000fc40003f14200 */
[----:B------:R-:W2:Y:S01]  /*01c0*/  MUFU.RSQ R17, R6 ;  /* 0x0000000600117308 */ /* 0x000ea20000001400 */
[----:B-1----:R-:W-:-:S07]  /*01d0*/  FFMA.FTZ R7, R0, R7, 1 ;  /* 0x3f80000000077423 */ /* 0x002fce0000010007 */
[----:B------:R-:W-:Y:S01]  /*01e0*/  MUFU.RSQ R19, R12 ;  /* 0x0000000c00137308 */ /* 0x000fe20000001400 */
[----:B--2---:R-:W-:-:S07]  /*01f0*/  FFMA.FTZ R17, R6, R17, 1 ;  /* 0x3f80000006117423 */ /* 0x004fce0000010011 */
[----:B------:R-:W0:Y:S01]  /*0200*/  MUFU.RCP R7, R7 ;  /* 0x0000000700077308 */ /* 0x000e220000001000 */
[----:B------:R-:W-:-:S07]  /*0210*/  FFMA.FTZ R6, R8, R8, 1 ;  /* 0x3f80000008067423 */ /* 0x000fce0000010008 */
[----:B------:R-:W1:Y:S01]  /*0220*/  MUFU.RCP R17, R17 ;  /* 0x0000001100117308 */ /* 0x000e620000001000 */
[----:B0-----:R-:W-:-:S07]  /*0230*/  FMUL.FTZ R5, |R18|, R7 ;  /* 0x0000000712057220 */ /* 0x001fce0000410200 */
[----:B------:R-:W0:Y:S01]  /*0240*/  MUFU.RSQ R15, R6 ;  /* 0x00000006000f7308 */ /* 0x000e220000001400 */
[----:B------:R-:W-:Y:S01]  /*0250*/  MOV R7, 0x3e800000 ;  /* 0x3e80000000077802 */ /* 0x000fe20000000f00 */
[----:B------:R-:W-:-:S04]  /*0260*/  @!P3 FFMA.FTZ R22, |R18|, R5, |R18| ;  /* 0x000000051216b223 */ /* 0x000fc80000010612 */
[C---:B------:R-:W-:Y:S01]  /*0270*/  FADD.FTZ.RZ R0, R22.reuse, 1 ;  /* 0x3f80000016007421 */ /* 0x040fe2000001c000 */
[----:B------:R-:W-:Y:S01]  /*0280*/  ISETP.GE.U32.AND P4, PT, R22, 0x7f800000, PT ;  /* 0x7f8000001600780c */ /* 0x000fe20003f86070 */
[----:B-1----:R-:W-:-:S03]  /*0290*/  FMUL.FTZ R5, |R14|, R17 ;  /* 0x000000110e057220 */ /* 0x002fc60000410200 */
[----:B------:R-:W-:Y:S01]  /*02a0*/  IADD3 R0, R0, -0x3f400000, RZ ;  /* 0xc0c0000000007810 */ /* 0x000fe20007ffe0ff */
[----:B------:R-:W-:-:S03]  /*02b0*/  @!P2 FFMA.FTZ R16, |R14|, R5, |R14| ;  /* 0x000000050e10a223 */ /* 0x000fc6000001060e */
[----:B------:R-:W-:Y:S01]  /*02c0*/  LOP3.LUT R29, R0, 0xff800000, RZ, 0xc0, !PT ;  /* 0xff800000001d7812 */ /* 0x000fe200078ec0ff */
[----:B------:R-:W-:Y:S02]  /*02d0*/  FFMA.FTZ R0, R12, R19, 1 ;  /* 0x3f8000000c007423 */ /* 0x000fe40000010013 */
[----:B0-----:R-:W-:Y:S01]  /*02e0*/  FFMA.FTZ R17, R6, R15, 1 ;  /* 0x3f80000006117423 */ /* 0x001fe2000001000f */
[----:B------:R-:W-:Y:S01]  /*02f0*/  IADD3 R4, -R29, 0x40800000, RZ ;  /* 0x408000001d047810 */ /* 0x000fe20007ffe1ff */
[----:B------:R-:W-:Y:S01]  /*0300*/  FADD.FTZ.RZ R5, R16, 1 ;  /* 0x3f80000010057421 */ /* 0x000fe2000001c000 */
[----:B------:R-:W-:Y:S01]  /*0310*/  HFMA2.MMA R6, -RZ, RZ, 1.3056640625, -1.8671875 ;  /* 0x3d39bf78ff067435 */ /* 0x000fe200000001ff */
[----:B------:R-:W-:Y:S01]  /*0320*/  IADD3 R15, R22, -R29, RZ ;  /* 0x8000001d160f7210 */ /* 0x000fe20007ffe0ff */
[----:B------:R-:W0:Y:S01]  /*0330*/  MUFU.RCP R0, R0 ;  /* 0x0000000000007308 */ /* 0x000e220000001000 */
[----:B------:R-:W-:Y:S01]  /*0340*/  FFMA.FTZ R4, R4, R7, -1 ;  /* 0xbf80000004047423 */ /* 0x000fe20000010007 */
[----:B------:R-:W-:-:S03]  /*0350*/  IADD3 R5, R5, -0x3f400000, RZ ;  /* 0xc0c0000005057810 */ /* 0x000fc60007ffe0ff */
[----:B------:R-:W-:Y:S01]  /*0360*/  FADD.FTZ R15, R15, R4 ;  /* 0x000000040f0f7221 */ /* 0x000fe20000010000 */
[----:B------:R-:W-:Y:S01]  /*0370*/  LOP3.LUT R27, R5, 0xff800000, RZ, 0xc0, !PT ;  /* 0xff800000051b7812 */ /* 0x000fe200078ec0ff */
[----:B------:R-:W-:Y:S01]  /*0380*/  FADD.FTZ R5, |R9|, -RZ ;  /* 0x800000ff09057221 */ /* 0x000fe20000010200 */
[----:B------:R-:W1:Y:S01]  /*0390*/  MUFU.RCP R17, R17 ;  /* 0x0000001100117308 */ /* 0x000e620000001000 */
[----:B------:R-:W-:Y:S01]  /*03a0*/  FFMA.FTZ R4, R15, -R6, 0.10546888411045074463 ;  /* 0x3dd800120f047423 */ /* 0x000fe20000010806 */
[----:B------:R-:W-:Y:S02]  /*03b0*/  IADD3 R20, -R27, 0x40800000, RZ ;  /* 0x408000001b147810 */ /* 0x000fe40007ffe1ff */
[----:B------:R-:W-:Y:S01]  /*03c0*/  IADD3 R19, R16, -R27, RZ ;  /* 0x8000001b10137210 */ /* 0x000fe20007ffe0ff */
[C---:B------:R-:W-:Y:S02]  /*03d0*/  FFMA.FTZ R4, R15.reuse, R4, -0.13229703903198242188 ;  /* 0xbe0778e00f047423 */ /* 0x040fe40000010004 */
[----:B------:R-:W-:Y:S01]  /*03e0*/  FFMA.FTZ R20, R20, R7, -1 ;  /* 0xbf80000014147423 */ /* 0x000fe20000010007 */
[----:B------:R-:W2:Y:S01]  /*03f0*/  I2F R29, R29 ;  /* 0x0000001d001d7306 */ /* 0x000ea20000201400 */
[----:B------:R-:W-:-:S02]  /*0400*/  FFMA.FTZ R12, R15, R4, 0.14491446316242218018 ;  /* 0x3e1464750f0c7423 */ /* 0x000fc40000010004 */
[----:B0-----:R-:W-:Y:S02]  /*0410*/  FMUL.FTZ R0, |R9|, R0 ;  /* 0x0000000009007220 */ /* 0x001fe40000410200 */
[----:B------:R-:W-:Y:S02]  /*0420*/  FADD.FTZ R19, R19, R20 ;  /* 0x0000001413137221 */ /* 0x000fe40000010000 */
[----:B------:R-:W-:Y:S01]  /*0430*/  FFMA.FTZ R12, R15, R12, -0.16641564667224884033 ;  /* 0xbe2a68dd0f0c7423 */ /* 0x000fe2000001000c */
[----:B------:R-:W-:Y:S01]  /*0440*/  I2F R27, R27 ;  /* 0x0000001b001b7306 */ /* 0x000fe20000201400 */
[----:B------:R-:W-:Y:S02]  /*0450*/  @!P1 FFMA.FTZ R5, |R9|, R0, |R9| ;  /* 0x0000000009059223 */ /* 0x000fe40000010609 */
[----:B------:R-:W-:Y:S02]  /*0460*/  FFMA.FTZ R0, R19, -R6, 0.10546888411045074463 ;  /* 0x3dd8001213007423 */ /* 0x000fe40000010806 */
[----:B-1----:R-:W-:-:S02]  /*0470*/  FMUL.FTZ R17, |R8|, R17 ;  /* 0x0000001108117220 */ /* 0x002fc40000410200 */
[----:B------:R-:W-:Y:S02]  /*0480*/  FFMA.FTZ R12, R15, R12, 0.19988867640495300293 ;  /* 0x3e4caf9e0f0c7423 */ /* 0x000fe4000001000c */
[C---:B------:R-:W-:Y:S02]  /*0490*/  FADD.FTZ R4, |R8|.reuse, -RZ ;  /* 0x800000ff08047221 */ /* 0x040fe40000010200 */
[----:B------:R-:W-:Y:S02]  /*04a0*/  FFMA.FTZ R0, R19, R0, -0.13229703903198242188 ;  /* 0xbe0778e013007423 */ /* 0x000fe40000010000 */
[----:B------:R-:W-:Y:S02]  /*04b0*/  @!P0 FFMA.FTZ R4, |R8|, R17, |R8| ;  /* 0x0000001108048223 */ /* 0x000fe40000010608 */
[----:B------:R-:W-:Y:S02]  /*04c0*/  FFMA.FTZ R12, R15, R12, -0.25000196695327758789 ;  /* 0xbe8000420f0c7423 */ /* 0x000fe4000001000c */
[----:B------:R-:W-:-:S02]  /*04d0*/  FADD.FTZ.RZ R17, R5, 1 ;  /* 0x3f80000005117421 */ /* 0x000fc4000001c000 */
[----:B------:R-:W-:Y:S02]  /*04e0*/  FFMA.FTZ R0, R19, R0, 0.14491446316242218018 ;  /* 0x3e14647513007423 */ /* 0x000fe40000010000 */
[----:B------:R-:W-:Y:S01]  /*04f0*/  FFMA.FTZ R12, R15, R12, 0.33333510160446166992 ;  /* 0x3eaaaae60f0c7423 */ /* 0x000fe2000001000c */
[----:B------:R-:W-:Y:S01]  /*0500*/  IADD3 R17, R17, -0x3f400000, RZ ;  /* 0xc0c0000011117810 */ /* 0x000fe20007ffe0ff */
[----:B------:R-:W-:Y:S02]  /*0510*/  FADD.FTZ.RZ R20, R4, 1 ;  /* 0x3f80000004147421 */ /* 0x000fe4000001c000 */
[----:B------:R-:W-:Y:S01]  /*0520*/  FFMA.FTZ R0, R19, R0, -0.16641564667224884033 ;  /* 0xbe2a68dd13007423 */ /* 0x000fe20000010000 */
[----:B------:R-:W-:Y:S01]  /*0530*/  LOP3.LUT R26, R17, 0xff800000, RZ, 0xc0, !PT ;  /* 0xff800000111a7812 */ /* 0x000fe200078ec0ff */
[----:B------:R-:W-:Y:S01]  /*0540*/  FFMA.FTZ R12, R15, R12, -0.5 ;  /* 0xbf0000000f0c7423 */ /* 0x000fe2000001000c */
[----:B------:R-:W-:Y:S01]  /*0550*/  IADD3 R25, R20, -0x3f400000, RZ ;  /* 0xc0c0000014197810 */ /* 0x000fe20007ffe0ff */
[----:B------:R-:W-:Y:S01]  /*0560*/  FFMA.FTZ R0, R19, R0, 0.19988867640495300293 ;  /* 0x3e4caf9e13007423 */ /* 0x000fe20000010000 */
[----:B------:R-:W-:Y:S01]  /*0570*/  IADD3 R20, -R26, 0x40800000, RZ ;  /* 0x408000001a147810 */ /* 0x000fe20007ffe1ff */
[----:B------:R-:W-:Y:S01]  /*0580*/  FMUL.FTZ R12, R15, R12 ;  /* 0x0000000c0f0c7220 */ /* 0x000fe20000410000 */
[----:B------:R-:W-:Y:S01]  /*0590*/  LOP3.LUT R25, R25, 0xff800000, RZ, 0xc0, !PT ;  /* 0xff80000019197812 */ /* 0x000fe200078ec0ff */
[----:B------:R-:W-:Y:S01]  /*05a0*/  FFMA.FTZ R0, R19, R0, -0.25000196695327758789 ;  /* 0xbe80004213007423 */ /* 0x000fe20000010000 */
[----:B------:R-:W-:Y:S01]  /*05b0*/  IADD3 R21, R5, -R26, RZ ;  /* 0x8000001a05157210 */ /* 0x000fe20007ffe0ff */
[----:B------:R-:W-:Y:S01]  /*05c0*/  FFMA.FTZ R24, R15, R12, R15 ;  /* 0x0000000c0f187223 */ /* 0x000fe2000001000f */
[----:B------:R-:W-:Y:S01]  /*05d0*/  IADD3 R12, -R25, 0x40800000, RZ ;  /* 0x40800000190c7810 */ /* 0x000fe20007ffe1ff */
[----:B------:R-:W-:Y:S01]  /*05e0*/  FFMA.FTZ R20, R20, R7, -1 ;  /* 0xbf80000014147423 */ /* 0x000fe20000010007 */
[----:B------:R-:W-:Y:S01]  /*05f0*/  IADD3 R15, R4, -R25, RZ ;  /* 0x80000019040f7210 */ /* 0x000fe20007ffe0ff */
[----:B------:R-:W-:Y:S01]  /*0600*/  FFMA.FTZ R0, R19, R0, 0.33333510160446166992 ;  /* 0x3eaaaae613007423 */ /* 0x000fe20000010000 */
[----:B---3--:R-:W-:Y:S01]  /*0610*/  HADD2.F32 R17, -RZ, R2.H1_H1 ;  /* 0x30000002ff117230 */ /* 0x008fe20000004100 */
[----:B------:R-:W-:-:S02]  /*0620*/  FFMA.FTZ R12, R12, R7, -1 ;  /* 0xbf8000000c0c7423 */ /* 0x000fc40000010007 */
[----:B------:R-:W-:Y:S02]  /*0630*/  FADD.FTZ R21, R21, R20 ;  /* 0x0000001415157221 */ /* 0x000fe40000010000 */
[----:B------:R-:W-:Y:S02]  /*0640*/  FFMA.FTZ R0, R19, R0, -0.5 ;  /* 0xbf00000013007423 */ /* 0x000fe40000010000 */
[----:B------:R-:W-:Y:S02]  /*0650*/  FADD.FTZ R15, R15, R12 ;  /* 0x0000000c0f0f7221 */ /* 0x000fe40000010000 */
[----:B------:R-:W-:Y:S02]  /*0660*/  FMUL.FTZ R0, R19, R0 ;  /* 0x0000000013007220 */ /* 0x000fe40000410000 */
[----:B------:R-:W-:Y:S02]  /*0670*/  FFMA.FTZ R12, R21, -R6, 0.10546888411045074463 ;  /* 0x3dd80012150c7423 */ /* 0x000fe40000010806 */
[----:B------:R-:W-:-:S02]  /*0680*/  FFMA.FTZ R19, R19, R0, R19 ;  /* 0x0000000013137223 */ /* 0x000fc40000010013 */
[----:B------:R-:W-:Y:S02]  /*0690*/  FFMA.FTZ R12, R21, R12, -0.13229703903198242188 ;  /* 0xbe0778e0150c7423 */ /* 0x000fe4000001000c */
[----:B------:R-:W-:Y:S02]  /*06a0*/  FFMA.FTZ R0, R15, -R6, 0.10546888411045074463 ;  /* 0x3dd800120f007423 */ /* 0x000fe40000010806 */
[----:B------:R-:W-:Y:S02]  /*06b0*/  FFMA.FTZ R12, R21, R12, 0.14491446316242218018 ;  /* 0x3e146475150c7423 */ /* 0x000fe4000001000c */
[----:B------:R-:W-:Y:S02]  /*06c0*/  FFMA.FTZ R0, R15, R0, -0.13229703903198242188 ;  /* 0xbe0778e00f007423 */ /* 0x000fe40000010000 */
[----:B------:R-:W-:Y:S02]  /*06d0*/  FFMA.FTZ R12, R21, R12, -0.16641564667224884033 ;  /* 0xbe2a68dd150c7423 */ /* 0x000fe4000001000c */
[----:B------:R-:W-:-:S02]  /*06e0*/  FFMA.FTZ R0, R15, R0, 0.14491446316242218018 ;  /* 0x3e1464750f007423 */ /* 0x000fc40000010000 */
[----:B------:R-:W-:Y:S02]  /*06f0*/  FFMA.FTZ R12, R21, R12, 0.19988867640495300293 ;  /* 0x3e4caf9e150c7423 */ /* 0x000fe4000001000c */
[----:B------:R-:W-:Y:S02]  /*0700*/  FFMA.FTZ R0, R15, R0, -0.16641564667224884033 ;  /* 0xbe2a68dd0f007423 */ /* 0x000fe40000010000 */
[----:B------:R-:W-:Y:S02]  /*0710*/  FFMA.FTZ R12, R21, R12, -0.25000196695327758789 ;  /* 0xbe800042150c7423 */ /* 0x000fe4000001000c */
[----:B------:R-:W-:Y:S02]  /*0720*/  FFMA.FTZ R0, R15, R0, 0.19988867640495300293 ;  /* 0x3e4caf9e0f007423 */ /* 0x000fe40000010000 */
[----:B------:R-:W-:Y:S02]  /*0730*/  FFMA.FTZ R12, R21, R12, 0.33333510160446166992 ;  /* 0x3eaaaae6150c7423 */ /* 0x000fe4000001000c */
[----:B------:R-:W-:-:S02]  /*0740*/  FFMA.FTZ R0, R15, R0, -0.25000196695327758789 ;  /* 0xbe8000420f007423 */ /* 0x000fc40000010000 */
[----:B------:R-:W-:Y:S02]  /*0750*/  FFMA.FTZ R12, R21, R12, -0.5 ;  /* 0xbf000000150c7423 */ /* 0x000fe4000001000c */
[----:B------:R-:W-:Y:S02]  /*0760*/  FFMA.FTZ R0, R15, R0, 0.33333510160446166992 ;  /* 0x3eaaaae60f007423 */ /* 0x000fe40000010000 */
[----:B------:R-:W-:Y:S02]  /*0770*/  FMUL.FTZ R12, R21, R12 ;  /* 0x0000000c150c7220 */ /* 0x000fe40000410000 */
[----:B------:R-:W-:Y:S02]  /*0780*/  FFMA.FTZ R0, R15, R0, -0.5 ;  /* 0xbf0000000f007423 */ /* 0x000fe40000010000 */
[----:B------:R-:W-:Y:S02]  /*0790*/  FFMA.FTZ R21, R21, R12, R21 ;  /* 0x0000000c15157223 */ /* 0x000fe40000010015 */
[----:B------:R-:W-:Y:S01]  /*07a0*/  FMUL.FTZ R12, R15, R0 ;  /* 0x000000000f0c7220 */ /* 0x000fe20000410000 */
[----:B------:R-:W-:Y:S01]  /*07b0*/  HADD2.F32 R0, -RZ, R2.H0_H0 ;  /* 0x20000002ff007230 */ /* 0x000fe20000004100 */
[----:B------:R-:W-:-:S02]  /*07c0*/  FFMA.FTZ R28, R17, R17, 1 ;  /* 0x3f800000111c7423 */ /* 0x000fc40000010011 */
[----:B------:R-:W-:Y:S02]  /*07d0*/  FFMA.FTZ R12, R15, R12, R15 ;  /* 0x0000000c0f0c7223 */ /* 0x000fe4000001000f */
[----:B------:R-:W-:Y:S01]  /*07e0*/  FFMA.FTZ R20, R0, R0, 1 ;  /* 0x3f80000000147423 */ /* 0x000fe20000010000 */
[----:B------:R-:W0:Y:S01]  /*07f0*/  MUFU.RSQ R23, R28 ;  /* 0x0000001c00177308 */ /* 0x000e220000001400 */
[----:B--2---:R-:W-:-:S07]  /*0800*/  FMUL.FTZ R29, R29, 1.1920928955078125e-07 ;  /* 0x340000001d1d7820 */ /* 0x004fce0000410000 */
[----:B------:R-:W1:Y:S01]  /*0810*/  MUFU.RSQ R15, R20 ;  /* 0x00000014000f7308 */ /* 0x000e620000001400 */
[----:B0-----:R-:W-:-:S07]  /*0820*/  FFMA.FTZ R2, R28, R23, 1 ;  /* 0x3f8000001c027423 */ /* 0x001fce0000010017 */
[----:B------:R0:W2:Y:S01]  /*0830*/  I2F R23, R26 ;  /* 0x0000001a00177306 */ /* 0x0000a20000201400 */
[----:B-1----:R-:W-:-:S07]  /*0840*/  FFMA.FTZ R15, R20, R15, 1 ;  /* 0x3f800000140f7423 */ /* 0x002fce000001000f */
[----:B------:R-:W1:Y:S01]  /*0850*/  MUFU.RCP R2, R2 ;  /* 0x0000000200027308 */ /* 0x000e620000001000 */
[----:B0-----:R-:W-:Y:S02]  /*0860*/  FMUL.FTZ R26, R27, 1.1920928955078125e-07 ;  /* 0x340000001b1a7820 */ /* 0x001fe40000410000 */
[----:B------:R-:W-:Y:S02]  /*0870*/  FFMA.FTZ R27, R29, 0.69314718246459960938, R24 ;  /* 0x3f3172181d1b7823 */ /* 0x000fe40000010018 */
[----:B------:R-:W-:Y:S01]  /*0880*/  FFMA.FTZ R24, R26, 0.69314718246459960938, R19 ;  /* 0x3f3172181a187823 */ /* 0x000fe20000010013 */
[----:B------:R-:W-:Y:S02]  /*0890*/  HADD2.F32 R19, -RZ, R3.H0_H0 ;  /* 0x20000003ff137230 */ /* 0x000fe40000004100 */
[----:B------:R-:W0:Y:S08]  /*08a0*/  MUFU.RCP R15, R15 ;  /* 0x0000000f000f7308 */ /* 0x000e300000001000 */
[----:B------:R3:W4:Y:S01]  /*08b0*/  I2F R20, R25 ;  /* 0x0000001900147306 */ /* 0x0007220000201400 */
[----:B------:R-:W-:Y:S05]  /*08c0*/  @!P4 BRA `(.L_x_1377) ;  /* 0x000000500000c947 */ /* 0x000fea0003800000 */
[----:B-12---:R-:W-:-:S13]  /*08d0*/  ISETP.GE.AND P4, PT, R22, -0x407fffff, PT ;  /* 0xbf8000011600780c */ /* 0x006fda0003f86270 */
[----:B---3--:R-:W-:-:S05]  /*08e0*/  @P4 MOV R25, 0x7f800000 ;  /* 0x7f80000000194802 */ /* 0x008fca0000000f00 */
[C---:B------:R-:W-:Y:S01]  /*08f0*/  @P4 FFMA.FTZ R27, R22.reuse, R25, +INF ;  /* 0x7f800000161b4423 */ /* 0x040fe20000010019 */
[----:B------:R-:W-:-:S04]  /*0900*/  FSETP.NEU.FTZ.AND P4, PT, R22, RZ, PT ;  /* 0x000000ff1600720b */ /* 0x000fc80003f9d000 */
[----:B------:R-:W-:-:S04]  /*0910*/  FSEL R27, R27, -RZ, P4 ;  /* 0x800000ff1b1b7208 */ /* 0x000fc80002000000 */
.L_x_1377:
[----:B-12---:R-:W-:Y:S05]  /*0920*/  BSYNC B0 ;  /* 0x0000000000007941 */ /* 0x006fea0003800000 */
.L_x_1376:
[----:B------:R-:W-:Y:S01]  /*0930*/  FFMA.FTZ R26, R19, R19, 1 ;  /* 0x3f800000131a7423 */ /* 0x000fe20000010013 */
[----:B------:R-:W-:Y:S01]  /*0940*/  ISETP.GE.U32.AND P5, PT, R16, 0x7f800000, PT ;  /* 0x7f8000001000780c */ /* 0x000fe20003fa6070 */
[----:B------:R-:W-:Y:S01]  /*0950*/  @P3 FADD.FTZ R27, R27, 0.69314718246459960938 ;  /* 0x3f3172181b1b3421 */ /* 0x000fe20000010000 */
[----:B------:R-:W-:Y:S01]  /*0960*/  BSSY B0, `(.L_x_1378) ;  /* 0x000000d000007945 */ /* 0x000fe20003800000 */
[----:B---3--:R1:W2:Y:S01]  /*0970*/  MUFU.RSQ R25, R26 ;  /* 0x0000001a00197308 */ /* 0x0082a20000001400 */
[----:B------:R-:W-:Y:S01]  /*0980*/  FMUL.FTZ R22, R23, 1.1920928955078125e-07 ;  /* 0x3400000017167820 */ /* 0x000fe20000410000 */
[----:B------:R-:W-:Y:S01]  /*0990*/  FSETP.GTU.FTZ.AND P4, PT, |R18|, +INF , PT ;  /* 0x7f8000001200780b */ /* 0x000fe20003f9c200 */
[----:B------:R-:W-:Y:S01]  /*09a0*/  HADD2.F32 R3, -RZ, R3.H1_H1 ;  /* 0x30000003ff037230 */ /* 0x000fe20000004100 */
[----:B------:R-:W-:Y:S01]  /*09b0*/  LOP3.LUT R18, R27, 0x80000000, R18, 0xb8, !PT ;  /* 0x800000001b127812 */ /* 0x000fe200078eb812 */
[----:B------:R-:W-:-:S05]  /*09c0*/  FFMA.FTZ R22, R22, 0.69314718246459960938, R21 ;  /* 0x3f31721816167823 */ /* 0x000fca0000010015 */
[----:B------:R-:W-:Y:S05]  /*09d0*/  @!P5 BRA `(.L_x_1379) ;  /* 0x000000500000d947 */ /* 0x000fea0003800000 */
[----:B-1----:R-:W-:-:S13]  /*09e0*/  ISETP.GE.AND P3, PT, R16, -0x407fffff, PT ;  /* 0xbf8000011000780c */ /* 0x002fda0003f66270 */
[----:B------:R-:W-:-:S05]  /*09f0*/  @P3 MOV R21, 0x7f800000 ;  /* 0x7f80000000153802 */ /* 0x000fca0000000f00 */
[C---:B------:R-:W-:Y:S01]  /*0a00*/  @P3 FFMA.FTZ R24, R16.reuse, R21, +INF ;  /* 0x7f80000010183423 */ /* 0x040fe20000010015 */
[----:B------:R-:W-:-:S04]  /*0a10*/  FSETP.NEU.FTZ.AND P3, PT, R16, RZ, PT ;  /* 0x000000ff1000720b */ /* 0x000fc80003f7d000 */
[----:B------:R-:W-:-:S04]  /*0a20*/  FSEL R24, R24, -RZ, P3 ;  /* 0x800000ff18187208 */ /* 0x000fc80001800000 */
.L_x_1379:
[----:B-1----:R-:W-:Y:S05]  /*0a30*/  BSYNC B0 ;  /* 0x0000000000007941 */ /* 0x002fea0003800000 */
.L_x_1378:
[----:B------:R-:W-:Y:S01]  /*0a40*/  MOV R21, R24 ;  /* 0x0000001800157202 */ /* 0x000fe20000000f00 */
[----:B--2---:R-:W-:Y:S01]  /*0a50*/  FFMA.FTZ R24, R26, R25, 1 ;  /* 0x3f8000001a187423 */ /* 0x004fe20000010019 */
[----:B------:R-:W-:Y:S01]  /*0a60*/  FSEL R16, R18, R27, !P4 ;  /* 0x0000001b12107208 */ /* 0x000fe20006000000 */
[----:B------:R-:W-:Y:S01]  /*0a70*/  FFMA.FTZ R18, R3, R3, 1 ;  /* 0x3f80000003127423 */ /* 0x000fe20000010003 */
[----:B------:R-:W-:Y:S01]  /*0a80*/  ISETP.GE.U32.AND P6, PT, R5, 0x7f800000, PT ;  /* 0x7f8000000500780c */ /* 0x000fe20003fc6070 */
[----:B------:R-:W-:Y:S01]  /*0a90*/  @P2 FADD.FTZ R21, R21, 0.69314718246459960938 ;  /* 0x3f31721815152421 */ /* 0x000fe20000010000 */
[----:B------:R-:W-:Y:S01]  /*0aa0*/  FSETP.GTU.FTZ.AND P4, PT, |R14|, +INF , PT ;  /* 0x7f8000000e00780b */ /* 0x000fe20003f9c200 */
[----:B------:R1:W2:Y:S01]  /*0ab0*/  MUFU.RSQ R23, R18 ;  /* 0x0000001200177308 */ /* 0x0002a20000001400 */
[----:B----4-:R-:W-:Y:S01]  /*0ac0*/  FMUL.FTZ R25, R20, 1.1920928955078125e-07 ;  /* 0x3400000014197820 */ /* 0x010fe20000410000 */
[----:B------:R-:W-:Y:S01]  /*0ad0*/  BSSY B0, `(.L_x_1380) ;  /* 0x0000012000007945 */ /* 0x000fe20003800000 */
[----:B------:R-:W-:Y:S01]  /*0ae0*/  LOP3.LUT R14, R21, 0x80000000, R14, 0xb8, !PT ;  /* 0x80000000150e7812 */ /* 0x000fe200078eb80e */
[C---:B0-----:R-:W-:Y:S01]  /*0af0*/  FMUL.FTZ R15, |R0|.reuse, R15 ;  /* 0x0000000f000f7220 */ /* 0x041fe20000410200 */
[----:B------:R-:W-:Y:S01]  /*0b00*/  FSETP.GT.FTZ.AND P3, PT, |R0|, 8388608, PT ;  /* 0x4b0000000000780b */ /* 0x000fe20003f74200 */
[----:B------:R-:W-:Y:S01]  /*0b10*/  FFMA.FTZ R20, R25, 0.69314718246459960938, R12 ;  /* 0x3f31721819147823 */ /* 0x000fe2000001000c */
[----:B------:R-:W-:Y:S01]  /*0b20*/  FSEL R21, R14, R21, !P4 ;  /* 0x000000150e157208 */ /* 0x000fe20006000000 */
[----:B------:R-:W0:Y:S01]  /*0b30*/  MUFU.RCP R24, R24 ;  /* 0x0000001800187308 */ /* 0x000e220000001000 */
[C---:B------:R-:W-:Y:S01]  /*0b40*/  FSETP.GT.FTZ.AND P2, PT, |R17|.reuse, 8388608, PT ;  /* 0x4b0000001100780b */ /* 0x040fe20003f54200 */
[----:B------:R-:W-:Y:S01]  /*0b50*/  FADD.FTZ R14, |R0|, -RZ ;  /* 0x800000ff000e7221 */ /* 0x000fe20000010200 */
[----:B------:R-:W-:Y:S01]  /*0b60*/  ISETP.GE.U32.AND P5, PT, R4, 0x7f800000, PT ;  /* 0x7f8000000400780c */ /* 0x000fe20003fa6070 */
[----:B------:R-:W-:-:S02]  /*0b70*/  FADD.FTZ R12, |R17|, -RZ ;  /* 0x800000ff110c7221 */ /* 0x000fc40000010200 */
[----:B------:R-:W-:Y:S01]  /*0b80*/  FMUL.FTZ R2, |R17|, R2 ;  /* 0x0000000211027220 */ /* 0x000fe20000410200 */
[----:B------:R-:W-:Y:S05]  /*0b90*/  @!P6 BRA `(.L_x_1381) ;  /* 0x000000500000e947 */ /* 0x000fea0003800000 */
[----:B-1----:R-:W-:-:S13]  /*0ba0*/  ISETP.GE.AND P4, PT, R5, -0x407fffff, PT ;  /* 0xbf8000010500780c */ /* 0x002fda0003f86270 */
[----:B------:R-:W-:-:S05]  /*0bb0*/  @P4 MOV R26, 0x7f800000 ;  /* 0x7f800000001a4802 */ /* 0x000fca0000000f00 */
[C---:B------:R-:W-:Y:S01]  /*0bc0*/  @P4 FFMA.FTZ R22, R5.reuse, R26, +INF ;  /* 0x7f80000005164423 */ /* 0x040fe2000001001a */
[----:B------:R-:W-:-:S04]  /*0bd0*/  FSETP.NEU.FTZ.AND P4, PT, R5, RZ, PT ;  /* 0x000000ff0500720b */ /* 0x000fc80003f9d000 */
[----:B------:R-:W-:-:S04]  /*0be0*/  FSEL R22, R22, -RZ, P4 ;  /* 0x800000ff16167208 */ /* 0x000fc80002000000 */
.L_x_1381:
[----:B-1----:R-:W-:Y:S05]  /*0bf0*/  BSYNC B0 ;  /* 0x0000000000007941 */ /* 0x002fea0003800000 */
.L_x_1380:
[----:B------:R-:W-:Y:S01]  /*0c00*/  BSSY B0, `(.L_x_1382) ;  /* 0x0000007000007945 */ /* 0x000fe20003800000 */
[----:B------:R-:W-:Y:S05]  /*0c10*/  @!P5 BRA `(.L_x_1383) ;  /* 0x000000500000d947 */ /* 0x000fea0003800000 */
[C---:B------:R-:W-:Y:S02]  /*0c20*/  ISETP.GE.AND P4, PT, R4.reuse, -0x407fffff, PT ;  /* 0xbf8000010400780c */ /* 0x040fe40003f86270 */
[----:B------:R-:W-:-:S11]  /*0c30*/  FSETP.NEU.FTZ.AND P5, PT, R4, RZ, PT ;  /* 0x000000ff0400720b */ /* 0x000fd60003fbd000 */
[----:B------:R-:W-:-:S05]  /*0c40*/  @P4 MOV R5, 0x7f800000 ;  /* 0x7f80000000054802 */ /* 0x000fca0000000f00 */
[----:B------:R-:W-:-:S05]  /*0c50*/  @P4 FFMA.FTZ R20, R4, R5, +INF ;  /* 0x7f80000004144423 */ /* 0x000fca0000010005 */
[----:B------:R-:W-:Y:S02]  /*0c60*/  FSEL R20, R20, -RZ, P5 ;  /* 0x800000ff14147208 */ /* 0x000fe40002800000 */
.L_x_1383:
[----:B------:R-:W-:Y:S05]  /*0c70*/  BSYNC B0 ;  /* 0x0000000000007941 */ /* 0x000fea0003800000 */
.L_x_1382:
[----:B------:R-:W-:Y:S01]  /*0c80*/  FSETP.GT.FTZ.AND P4, PT, |R19|, 8388608, PT ;  /* 0x4b0000001300780b */ /* 0x000fe20003f94200 */
[----:B------:R-:W-:Y:S01]  /*0c90*/  @!P3 FFMA.FTZ R14, |R0|, R15, |R0| ;  /* 0x0000000f000eb223 */ /* 0x000fe20000010600 */
[----:B------:R-:W-:Y:S01]  /*0ca0*/  FSETP.GTU.FTZ.AND P6, PT, |R8|, +INF , PT ;  /* 0x7f8000000800780b */ /* 0x000fe20003fdc200 */
[----:B--2---:R-:W-:Y:S01]  /*0cb0*/  FFMA.FTZ R18, R18, R23, 1 ;  /* 0x3f80000012127423 */ /* 0x004fe20000010017 */
[----:B------:R-:W-:Y:S01]  /*0cc0*/  FSETP.GTU.FTZ.AND P5, PT, |R9|, +INF , PT ;  /* 0x7f8000000900780b */ /* 0x000fe20003fbc200 */
[----:B------:R-:W-:Y:S01]  /*0cd0*/  @!P2 FFMA.FTZ R12, |R17|, R2, |R17| ;  /* 0x00000002110ca223 */ /* 0x000fe20000010611 */
[----:B------:R-:W-:Y:S01]  /*0ce0*/  BSSY B0, `(.L_x_1384) ;  /* 0x0000060000007945 */ /* 0x000fe20003800000 */
[----:B------:R-:W-:Y:S01]  /*0cf0*/  @P0 FADD.FTZ R20, R20, 0.69314718246459960938 ;  /* 0x3f31721814140421 */ /* 0x000fe20000010000 */
[----:B------:R-:W-:Y:S01]  /*0d00*/  FSETP.GT.FTZ.AND P0, PT, |R3|, 8388608, PT ;  /* 0x4b0000000300780b */ /* 0x000fe20003f14200 */
[----:B0-----:R-:W-:Y:S01]  /*0d10*/  FMUL.FTZ R24, |R19|, R24 ;  /* 0x0000001813187220 */ /* 0x001fe20000410200 */
[----:B------:R-:W0:Y:S01]  /*0d20*/  MUFU.RCP R18, R18 ;  /* 0x0000001200127308 */ /* 0x000e220000001000 */
[----:B------:R-:W-:Y:S01]  /*0d30*/  FADD.FTZ.RZ R4, R14, 1 ;  /* 0x3f8000000e047421 */ /* 0x000fe2000001c000 */
[----:B------:R-:W-:Y:S01]  /*0d40*/  LOP3.LUT R5, R20, 0x80000000, R8, 0xb8, !PT ;  /* 0x8000000014057812 */ /* 0x000fe200078eb808 */
[----:B------:R-:W-:-:S02]  /*0d50*/  FADD.FTZ.RZ R15, R12, 1 ;  /* 0x3f8000000c0f7421 */ /* 0x000fc4000001c000 */
[C---:B------:R-:W-:Y:S01]  /*0d60*/  FADD.FTZ R2, |R19|.reuse, -RZ ;  /* 0x800000ff13027221 */ /* 0x040fe20000010200 */
[----:B------:R-:W-:Y:S01]  /*0d70*/  IADD3 R4, R4, -0x3f400000, RZ ;  /* 0xc0c0000004047810 */ /* 0x000fe20007ffe0ff */
[----:B------:R-:W-:Y:S01]  /*0d80*/  @!P4 FFMA.FTZ R2, |R19|, R24, |R19| ;  /* 0x000000181302c223 */ /* 0x000fe20000010613 */
[----:B------:R-:W-:Y:S01]  /*0d90*/  FSEL R5, R5, R20, !P6 ;  /* 0x0000001405057208 */ /* 0x000fe20007000000 */
[----:B------:R-:W-:Y:S01]  /*0da0*/  @P1 FADD.FTZ R22, R22, 0.69314718246459960938 ;  /* 0x3f31721816161421 */ /* 0x000fe20000010000 */
[----:B------:R-:W-:Y:S01]  /*0db0*/  IADD3 R15, R15, -0x3f400000, RZ ;  /* 0xc0c000000f0f7810 */ /* 0x000fe20007ffe0ff */
[----:B------:R-:W-:Y:S01]  /*0dc0*/  FADD.FTZ.RZ R20, R2, 1 ;  /* 0x3f80000002147421 */ /* 0x000fe2000001c000 */
[----:B------:R-:W-:Y:S02]  /*0dd0*/  LOP3.LUT R23, R4, 0xff800000, RZ, 0xc0, !PT ;  /* 0xff80000004177812 */ /* 0x000fe400078ec0ff */
[----:B------:R-:W-:Y:S02]  /*0de0*/  LOP3.LUT R9, R22, 0x80000000, R9, 0xb8, !PT ;  /* 0x8000000016097812 */ /* 0x000fe400078eb809 */
[----:B------:R-:W-:Y:S01]  /*0df0*/  LOP3.LUT R29, R15, 0xff800000, RZ, 0xc0, !PT ;  /* 0xff8000000f1d7812 */ /* 0x000fe200078ec0ff */
[----:B0-----:R-:W-:Y:S01]  /*0e00*/  FMUL.FTZ R24, |R3|, R18 ;  /* 0x0000001203187220 */ /* 0x001fe20000410200 */
[----:B------:R-:W-:-:S02]  /*0e10*/  IADD3 R20, R20, -0x3f400000, RZ ;  /* 0xc0c0000014147810 */ /* 0x000fc40007ffe0ff */
[----:B------:R-:W-:Y:S02]  /*0e20*/  FSEL R8, R9, R22, !P5 ;  /* 0x0000001609087208 */ /* 0x000fe40006800000 */
[----:B------:R-:W-:Y:S02]  /*0e30*/  IADD3 R4, -R23, 0x40800000, RZ ;  /* 0x4080000017047810 */ /* 0x000fe40007ffe1ff */
[----:B------:R-:W-:Y:S02]  /*0e40*/  IADD3 R22, -R29, 0x40800000, RZ ;  /* 0x408000001d167810 */ /* 0x000fe40007ffe1ff */
[----:B------:R-:W-:Y:S01]  /*0e50*/  LOP3.LUT R25, R20, 0xff800000, RZ, 0xc0, !PT ;  /* 0xff80000014197812 */ /* 0x000fe200078ec0ff */
[----:B------:R-:W-:Y:S01]  /*0e60*/  FFMA.FTZ R4, R4, R7, -1 ;  /* 0xbf80000004047423 */ /* 0x000fe20000010007 */
[----:B------:R-:W-:Y:S01]  /*0e70*/  IADD3 R9, R14, -R23, RZ ;  /* 0x800000170e097210 */ /* 0x000fe20007ffe0ff */
[----:B------:R-:W-:Y:S01]  /*0e80*/  FFMA.FTZ R15, R22, R7, -1 ;  /* 0xbf800000160f7423 */ /* 0x000fe20000010007 */
[----:B------:R-:W-:Y:S01]  /*0e90*/  IADD3 R20, R12, -R29, RZ ;  /* 0x8000001d0c147210 */ /* 0x000fe20007ffe0ff */
[----:B------:R-:W0:Y:S01]  /*0ea0*/  I2F R23, R23 ;  /* 0x0000001700177306 */ /* 0x000e220000201400 */
[----:B------:R-:W-:Y:S01]  /*0eb0*/  IADD3 R18, -R25, 0x40800000, RZ ;  /* 0x4080000019127810 */ /* 0x000fe20007ffe1ff */
[----:B------:R-:W-:Y:S01]  /*0ec0*/  FADD.FTZ R9, R9, R4 ;  /* 0x0000000409097221 */ /* 0x000fe20000010000 */
[----:B------:R-:W-:Y:S01]  /*0ed0*/  IADD3 R22, R2, -R25, RZ ;  /* 0x8000001902167210 */ /* 0x000fe20007ffe0ff */
[----:B------:R-:W-:Y:S01]  /*0ee0*/  FADD.FTZ R4, |R3|, -RZ ;  /* 0x800000ff03047221 */ /* 0x000fe20000010200 */
[----:B------:R-:W-:Y:S01]  /*0ef0*/  ISETP.GE.U32.AND P1, PT, R14, 0x7f800000, PT ;  /* 0x7f8000000e00780c */ /* 0x000fe20003f26070 */
[----:B------:R-:W-:-:S02]  /*0f00*/  FADD.FTZ R20, R20, R15 ;  /* 0x0000000f14147221 */ /* 0x000fc40000010000 */
[----:B------:R-:W-:Y:S01]  /*0f10*/  @!P0 FFMA.FTZ R4, |R3|, R24, |R3| ;  /* 0x0000001803048223 */ /* 0x000fe20000010603 */
[----:B------:R-:W1:Y:S01]  /*0f20*/  I2F R29, R29 ;  /* 0x0000001d001d7306 */ /* 0x000e620000201400 */
[----:B------:R-:W-:Y:S02]  /*0f30*/  FFMA.FTZ R24, R18, R7, -1 ;  /* 0xbf80000012187423 */ /* 0x000fe40000010007 */
[CC--:B------:R-:W-:Y:S02]  /*0f40*/  FFMA.FTZ R18, R9.reuse, -R6.reuse, 0.10546888411045074463 ;  /* 0x3dd8001209127423 */ /* 0x0c0fe40000010806 */
[C---:B------:R-:W-:Y:S02]  /*0f50*/  FFMA.FTZ R15, R20.reuse, -R6, 0.10546888411045074463 ;  /* 0x3dd80012140f7423 */ /* 0x040fe40000010806 */
[----:B------:R-:W-:Y:S01]  /*0f60*/  FFMA.FTZ R18, R9, R18, -0.13229703903198242188 ;  /* 0xbe0778e009127423 */ /* 0x000fe20000010012 */
[----:B------:R-:W2:Y:S01]  /*0f70*/  I2F R25, R25 ;  /* 0x0000001900197306 */ /* 0x000ea20000201400 */
[----:B------:R-:W-:-:S02]  /*0f80*/  FFMA.FTZ R27, R20, R15, -0.13229703903198242188 ;  /* 0xbe0778e0141b7423 */ /* 0x000fc4000001000f */
[C---:B------:R-:W-:Y:S02]  /*0f90*/  FFMA.FTZ R18, R9.reuse, R18, 0.14491446316242218018 ;  /* 0x3e14647509127423 */ /* 0x040fe40000010012 */
[----:B------:R-:W-:Y:S02]  /*0fa0*/  FFMA.FTZ R27, R20, R27, 0.14491446316242218018 ;  /* 0x3e146475141b7423 */ /* 0x000fe4000001001b */
[----:B------:R-:W-:Y:S02]  /*0fb0*/  FADD.FTZ R15, R22, R24 ;  /* 0x00000018160f7221 */ /* 0x000fe40000010000 */
[----:B------:R-:W-:Y:S02]  /*0fc0*/  FADD.FTZ.RZ R22, R4, 1 ;  /* 0x3f80000004167421 */ /* 0x000fe4000001c000 */
[C---:B------:R-:W-:Y:S02]  /*0fd0*/  FFMA.FTZ R18, R9.reuse, R18, -0.16641564667224884033 ;  /* 0xbe2a68dd09127423 */ /* 0x040fe40000010012 */
[----:B------:R-:W-:Y:S01]  /*0fe0*/  FFMA.FTZ R27, R20, R27, -0.16641564667224884033 ;  /* 0xbe2a68dd141b7423 */ /* 0x000fe2000001001b */
[----:B------:R-:W-:Y:S01]  /*0ff0*/  IADD3 R24, R22, -0x3f400000, RZ ;  /* 0xc0c0000016187810 */ /* 0x000fe20007ffe0ff */
[----:B------:R-:W-:-:S02]  /*1000*/  FFMA.FTZ R18, R9, R18, 0.19988867640495300293 ;  /* 0x3e4caf9e09127423 */ /* 0x000fc40000010012 */
[----:B------:R-:W-:Y:S01]  /*1010*/  FFMA.FTZ R22, R20, R27, 0.19988867640495300293 ;  /* 0x3e4caf9e14167423 */ /* 0x000fe2000001001b */
[----:B------:R-:W-:Y:S01]  /*1020*/  LOP3.LUT R27, R24, 0xff800000, RZ, 0xc0, !PT ;  /* 0xff800000181b7812 */ /* 0x000fe200078ec0ff */
[----:B------:R-:W-:Y:S02]  /*1030*/  FFMA.FTZ R18, R9, R18, -0.25000196695327758789 ;  /* 0xbe80004209127423 */ /* 0x000fe40000010012 */
[C---:B------:R-:W-:Y:S01]  /*1040*/  FFMA.FTZ R22, R20.reuse, R22, -0.25000196695327758789 ;  /* 0xbe80004214167423 */ /* 0x040fe20000010016 */
[----:B------:R-:W-:Y:S01]  /*1050*/  IADD3 R24, -R27, 0x40800000, RZ ;  /* 0x408000001b187810 */ /* 0x000fe20007ffe1ff */
[C---:B------:R-:W-:Y:S02]  /*1060*/  FFMA.FTZ R18, R9.reuse, R18, 0.33333510160446166992 ;  /* 0x3eaaaae609127423 */ /* 0x040fe40000010012 */
[----:B------:R-:W-:Y:S02]  /*1070*/  FFMA.FTZ R22, R20, R22, 0.33333510160446166992 ;  /* 0x3eaaaae614167423 */ /* 0x000fe40000010016 */
[----:B------:R-:W-:-:S02]  /*1080*/  FFMA.FTZ R18, R9, R18, -0.5 ;  /* 0xbf00000009127423 */ /* 0x000fc40000010012 */
[----:B------:R-:W-:Y:S01]  /*1090*/  FFMA.FTZ R7, R24, R7, -1 ;  /* 0xbf80000018077423 */ /* 0x000fe20000010007 */
[----:B------:R-:W-:Y:S01]  /*10a0*/  IADD3 R24, R4, -R27, RZ ;  /* 0x8000001b04187210 */ /* 0x000fe20007ffe0ff */
[C---:B------:R-:W-:Y:S01]  /*10b0*/  FFMA.FTZ R22, R20.reuse, R22, -0.5 ;  /* 0xbf00000014167423 */ /* 0x040fe20000010016 */
[----:B------:R-:W3:Y:S01]  /*10c0*/  I2F R27, R27 ;  /* 0x0000001b001b7306 */ /* 0x000ee20000201400 */
[C---:B------:R-:W-:Y:S02]  /*10d0*/  FMUL.FTZ R18, R9.reuse, R18 ;  /* 0x0000001209127220 */ /* 0x040fe40000410000 */
[----:B------:R-:W-:Y:S02]  /*10e0*/  FMUL.FTZ R22, R20, R22 ;  /* 0x0000001614167220 */ /* 0x000fe40000410000 */
[----:B------:R-:W-:Y:S02]  /*10f0*/  FADD.FTZ R7, R24, R7 ;  /* 0x0000000718077221 */ /* 0x000fe40000010000 */
[----:B------:R-:W-:-:S02]  /*1100*/  FFMA.FTZ R18, R9, R18, R9 ;  /* 0x0000001209127223 */ /* 0x000fc40000010009 */
[----:B------:R-:W-:Y:S02]  /*1110*/  FFMA.FTZ R9, R20, R22, R20 ;  /* 0x0000001614097223 */ /* 0x000fe40000010014 */
[-C--:B------:R-:W-:Y:S02]  /*1120*/  FFMA.FTZ R20, R15, -R6.reuse, 0.10546888411045074463 ;  /* 0x3dd800120f147423 */ /* 0x080fe40000010806 */
[----:B------:R-:W-:Y:S02]  /*1130*/  FFMA.FTZ R6, R7, -R6, 0.10546888411045074463 ;  /* 0x3dd8001207067423 */ /* 0x000fe40000010806 */
[----:B------:R-:W-:Y:S02]  /*1140*/  FFMA.FTZ R20, R15, R20, -0.13229703903198242188 ;  /* 0xbe0778e00f147423 */ /* 0x000fe40000010014 */
[----:B------:R-:W-:Y:S02]  /*1150*/  FFMA.FTZ R6, R7, R6, -0.13229703903198242188 ;  /* 0xbe0778e007067423 */ /* 0x000fe40000010006 */
[----:B------:R-:W-:-:S02]  /*1160*/  FFMA.FTZ R20, R15, R20, 0.14491446316242218018 ;  /* 0x3e1464750f147423 */ /* 0x000fc40000010014 */
[----:B------:R-:W-:Y:S02]  /*1170*/  FFMA.FTZ R6, R7, R6, 0.14491446316242218018 ;  /* 0x3e14647507067423 */ /* 0x000fe40000010006 */
[----:B------:R-:W-:Y:S02]  /*1180*/  FFMA.FTZ R20, R15, R20, -0.16641564667224884033 ;  /* 0xbe2a68dd0f147423 */ /* 0x000fe40000010014 */
[----:B------:R-:W-:Y:S02]  /*1190*/  FFMA.FTZ R6, R7, R6, -0.16641564667224884033 ;  /* 0xbe2a68dd07067423 */ /* 0x000fe40000010006 */
[----:B------:R-:W-:Y:S02]  /*11a0*/  FFMA.FTZ R20, R15, R20, 0.19988867640495300293 ;  /* 0x3e4caf9e0f147423 */ /* 0x000fe40000010014 */
[----:B------:R-:W-:Y:S02]  /*11b0*/  FFMA.FTZ R6, R7, R6, 0.19988867640495300293 ;  /* 0x3e4caf9e07067423 */ /* 0x000fe40000010006 */
[----:B------:R-:W-:-:S02]  /*11c0*/  FFMA.FTZ R20, R15, R20, -0.25000196695327758789 ;  /* 0xbe8000420f147423 */ /* 0x000fc40000010014 */
[----:B------:R-:W-:Y:S02]  /*11d0*/  FFMA.FTZ R6, R7, R6, -0.25000196695327758789 ;  /* 0xbe80004207067423 */ /* 0x000fe40000010006 */
[----:B------:R-:W-:Y:S02]  /*11e0*/  FFMA.FTZ R20, R15, R20, 0.33333510160446166992 ;  /* 0x3eaaaae60f147423 */ /* 0x000fe40000010014 */
[----:B------:R-:W-:Y:S02]  /*11f0*/  FFMA.FTZ R6, R7, R6, 0.33333510160446166992 ;  /* 0x3eaaaae607067423 */ /* 0x000fe40000010006 */
[----:B------:R-:W-:Y:S02]  /*1200*/  FFMA.FTZ R20, R15, R20, -0.5 ;  /* 0xbf0000000f147423 */ /* 0x000fe40000010014 */
[----:B------:R-:W-:Y:S02]  /*1210*/  FFMA.FTZ R6, R7, R6, -0.5 ;  /* 0xbf00000007067423 */ /* 0x000fe40000010006 */
[----:B------:R-:W-:-:S02]  /*1220*/  FMUL.FTZ R20, R15, R20 ;  /* 0x000000140f147220 */ /* 0x000fc40000410000 */
[----:B------:R-:W-:Y:S02]  /*1230*/  FMUL.FTZ R6, R7, R6 ;  /* 0x0000000607067220 */ /* 0x000fe40000410000 */
[----:B0-----:R-:W-:Y:S02]  /*1240*/  FMUL.FTZ R23, R23, 1.1920928955078125e-07 ;  /* 0x3400000017177820 */ /* 0x001fe40000410000 */
[----:B------:R-:W-:Y:S02]  /*1250*/  FFMA.FTZ R15, R15, R20, R15 ;  /* 0x000000140f0f7223 */ /* 0x000fe4000001000f */
[----:B------:R-:W-:Y:S02]  /*1260*/  FFMA.FTZ R20, R7, R6, R7 ;  /* 0x0000000607147223 */ /* 0x000fe40000010007 */
[----:B------:R-:W-:Y:S01]  /*1270*/  FFMA.FTZ R18, R23, 0.69314718246459960938, R18 ;  /* 0x3f31721817127823 */ /* 0x000fe20000010012 */
[----:B------:R-:W-:Y:S05]  /*1280*/  @!P1 BRA `(.L_x_1385) ;  /* 0x0000005000009947 */ /* 0x000fea0003800000 */
[C---:B-123--:R-:W-:Y:S02]  /*1290*/  ISETP.GE.AND P1, PT, R14.reuse, -0x407fffff, PT ;  /* 0xbf8000010e00780c */ /* 0x04efe40003f26270 */
[----:B------:R-:W-:-:S11]  /*12a0*/  FSETP.NEU.FTZ.AND P5, PT, R14, RZ, PT ;  /* 0x000000ff0e00720b */ /* 0x000fd60003fbd000 */
[----:B------:R-:W-:-:S05]  /*12b0*/  @P1 MOV R7, 0x7f800000 ;  /* 0x7f80000000071802 */ /* 0x000fca0000000f00 */
[----:B------:R-:W-:-:S05]  /*12c0*/  @P1 FFMA.FTZ R18, R14, R7, +INF ;  /* 0x7f8000000e121423 */ /* 0x000fca0000010007 */
[----:B------:R-:W-:Y:S02]  /*12d0*/  FSEL R18, R18, -RZ, P5 ;  /* 0x800000ff12127208 */ /* 0x000fe40002800000 */
.L_x_1385:
[----:B-123--:R-:W-:Y:S05]  /*12e0*/  BSYNC B0 ;  /* 0x0000000000007941 */ /* 0x00efea0003800000 */
.L_x_1384:
        /* <DEDUP_REMOVED lines=18> */
.L_x_1387:
[----:B------:R-:W-:Y:S05]  /*1410*/  BSYNC B0 ;  /* 0x0000000000007941 */ /* 0x000fea0003800000 */
.L_x_1386:
[----:B------:R-:W-:Y:S01]  /*1420*/  BSSY B0, `(.L_x_1388) ;  /* 0x0000007000007945 */ /* 0x000fe20003800000 */
[----:B------:R-:W-:Y:S05]  /*1430*/  @!P1 BRA `(.L_x_1389) ;  /* 0x0000005000009947 */ /* 0x000fea0003800000 */
[C---:B------:R-:W-:Y:S02]  /*1440*/  ISETP.GE.AND P1, PT, R2.reuse, -0x407fffff, PT ;  /* 0xbf8000010200780c */ /* 0x040fe40003f26270 */
[----:B------:R-:W-:-:S11]  /*1450*/  FSETP.NEU.FTZ.AND P6, PT, R2, RZ, PT ;  /* 0x000000ff0200720b */ /* 0x000fd60003fdd000 */
[----:B------:R-:W-:-:S05]  /*1460*/  @P1 MOV R11, 0x7f800000 ;  /* 0x7f800000000b1802 */ /* 0x000fca0000000f00 */
[----:B------:R-:W-:-:S05]  /*1470*/  @P1 FFMA.FTZ R14, R2, R11, +INF ;  /* 0x7f800000020e1423 */ /* 0x000fca000001000b */
[----:B------:R-:W-:Y:S02]  /*1480*/  FSEL R14, R14, -RZ, P6 ;  /* 0x800000ff0e0e7208 */ /* 0x000fe40003000000 */
.L_x_1389:
[----:B------:R-:W-:Y:S05]  /*1490*/  BSYNC B0 ;  /* 0x0000000000007941 */ /* 0x000fea0003800000 */
.L_x_1388:
[----:B------:R-:W-:Y:S01]  /*14a0*/  BSSY B0, `(.L_x_1390) ;  /* 0x0000007000007945 */ /* 0x000fe20003800000 */
[----:B------:R-:W-:Y:S05]  /*14b0*/  @!P5 BRA `(.L_x_1391) ;  /* 0x000000500000d947 */ /* 0x000fea0003800000 */
[C---:B------:R-:W-:Y:S02]  /*14c0*/  ISETP.GE.AND P1, PT, R4.reuse, -0x407fffff, PT ;  /* 0xbf8000010400780c */ /* 0x040fe40003f26270 */
[----:B------:R-:W-:-:S11]  /*14d0*/  FSETP.NEU.FTZ.AND P5, PT, R4, RZ, PT ;  /* 0x000000ff0400720b */ /* 0x000fd60003fbd000 */
[----:B------:R-:W-:-:S05]  /*14e0*/  @P1 MOV R11, 0x7f800000 ;  /* 0x7f800000000b1802 */ /* 0x000fca0000000f00 */
[----:B------:R-:W-:-:S05]  /*14f0*/  @P1 FFMA.FTZ R20, R4, R11, +INF ;  /* 0x7f80000004141423 */ /* 0x000fca000001000b */
[----:B------:R-:W-:Y:S02]  /*1500*/  FSEL R20, R20, -RZ, P5 ;  /* 0x800000ff14147208 */ /* 0x000fe40002800000 */
.L_x_1391:
[----:B------:R-:W-:Y:S05]  /*1510*/  BSYNC B0 ;  /* 0x0000000000007941 */ /* 0x000fea0003800000 */
.L_x_1390:
        /* <DEDUP_REMOVED lines=18> */
[----:B------:R-:W-:Y:S02]  /*1640*/  F2FP.PACK_AB R2, R17, R0 ;  /* 0x000000001102723e */ /* 0x000fe400000000ff */
[----:B------:R-:W-:Y:S01]  /*1650*/  F2FP.PACK_AB R3, R3, R10 ;  /* 0x0000000a0303723e */ /* 0x000fe200000000ff */
[----:B------:R-:W-:Y:S04]  /*1660*/  STG.E.64 [R6.64], R4 ;  /* 0x0000000406007986 */ /* 0x000fe8000c101b04 */
[----:B------:R-:W-:Y:S01]  /*1670*/  STG.E.64 [R6.64+0x400], R2 ;  /* 0x0004000206007986 */ /* 0x000fe2000c101b04 */
[----:B------:R-:W-:Y:S05]  /*1680*/  EXIT ;  /* 0x000000000000794d */ /* 0x000fea0003800000 */
.L_x_1375:
        /* <DEDUP_REMOVED lines=98> */
.L_x_1395:
[----:B------:R-:W-:Y:S05]  /*1cb0*/  BSYNC B1 ;  /* 0x0000000000017941 */ /* 0x000fea0003800000 */
.L_x_1394:
[----:B------:R-:W-:Y:S01]  /*1cc0*/  @P2 FADD.FTZ R3, R3, 0.69314718246459960938 ;  /* 0x3f31721803032421 */ /* 0x000fe20000010000 */
[----:B------:R-:W-:-:S04]  /*1cd0*/  FSETP.GTU.FTZ.AND P0, PT, |R21|, +INF , PT ;  /* 0x7f8000001500780b */ /* 0x000fc80003f1c200 */
[----:B------:R-:W-:-:S04]  /*1ce0*/  LOP3.LUT R21, R3, 0x80000000, R21, 0xb8, !PT ;  /* 0x8000000003157812 */ /* 0x000fc800078eb815 */
[----:B------:R-:W-:-:S04]  /*1cf0*/  FSEL R2, R21, R3, !P0 ;  /* 0x0000000315027208 */ /* 0x000fc80004000000 */
[----:B------:R-:W-:Y:S02]  /*1d00*/  F2FP.PACK_AB R2, RZ, R2 ;  /* 0x00000002ff02723e */ /* 0x000fe400000000ff */
.L_x_1393:
[----:B------:R-:W-:Y:S05]  /*1d10*/  BSYNC B0 ;  /* 0x0000000000007941 */ /* 0x000fea0003800000 */
.L_x_1392:
        /* <DEDUP_REMOVED lines=43> */
.L_x_1399:
[----:B------:R-:W-:Y:S05]  /*1fd0*/  BSYNC B1 ;  /* 0x0000000000017941 */ /* 0x000fea0003800000 */
.L_x_1398:
[----:B------:R-:W-:Y:S01]  /*1fe0*/  @P2 FADD.FTZ R5, R5, 0.69314718246459960938 ;  /* 0x3f31721805052421 */ /* 0x000fe20000010000 */
[----:B------:R-:W-:-:S04]  /*1ff0*/  FSETP.GTU.FTZ.AND P0, PT, |R20|, +INF , PT ;  /* 0x7f8000001400780b */ /* 0x000fc80003f1c200 */
[----:B------:R-:W-:-:S04]  /*2000*/  LOP3.LUT R20, R5, 0x80000000, R20, 0xb8, !PT ;  /* 0x8000000005147812 */ /* 0x000fc800078eb814 */
[----:B------:R-:W-:-:S04]  /*2010*/  FSEL R4, R20, R5, !P0 ;  /* 0x0000000514047208 */ /* 0x000fc80004000000 */
[----:B------:R-:W-:Y:S02]  /*2020*/  F2FP.PACK_AB R4, RZ, R4 ;  /* 0x00000004ff04723e */ /* 0x000fe400000000ff */
.L_x_1397:
[----:B------:R-:W-:Y:S05]  /*2030*/  BSYNC B0 ;  /* 0x0000000000007941 */ /* 0x000fea0003800000 */
.L_x_1396:
        /* <DEDUP_REMOVED lines=43> */
.L_x_1403:
[----:B------:R-:W-:Y:S05]  /*22f0*/  BSYNC B1 ;  /* 0x0000000000017941 */ /* 0x000fea0003800000 */
.L_x_1402:
[----:B------:R-:W-:Y:S01]  /*2300*/  @P2 FADD.FTZ R6, R6, 0.69314718246459960938 ;  /* 0x3f31721806062421 */ /* 0x000fe20000010000 */
[----:B------:R-:W-:-:S04]  /*2310*/  FSETP.GTU.FTZ.AND P0, PT, |R18|, +INF , PT ;  /* 0x7f8000001200780b */ /* 0x000fc80003f1c200 */
[----:B------:R-:W-:-:S04]  /*2320*/  LOP3.LUT R18, R6, 0x80000000, R18, 0xb8, !PT ;  /* 0x8000000006127812 */ /* 0x000fc800078eb812 */
[----:B------:R-:W-:-:S04]  /*2330*/  FSEL R5, R18, R6, !P0 ;  /* 0x0000000612057208 */ /* 0x000fc80004000000 */
[----:B------:R-:W-:Y:S02]  /*2340*/  F2FP.PACK_AB R5, RZ, R5 ;  /* 0x00000005ff05723e */ /* 0x000fe400000000ff */
.L_x_1401:
[----:B------:R-:W-:Y:S05]  /*2350*/  BSYNC B0 ;  /* 0x0000000000007941 */ /* 0x000fea0003800000 */
.L_x_1400:
        /* <DEDUP_REMOVED lines=43> */
.L_x_1407:
[----:B------:R-:W-:Y:S05]  /*2610*/  BSYNC B1 ;  /* 0x0000000000017941 */ /* 0x000fea0003800000 */
.L_x_1406:
[----:B------:R-:W-:Y:S01]  /*2620*/  @P2 FADD.FTZ R7, R7, 0.69314718246459960938 ;  /* 0x3f31721807072421 */ /* 0x000fe20000010000 */
[----:B------:R-:W-:-:S04]  /*2630*/  FSETP.GTU.FTZ.AND P0, PT, |R19|, +INF , PT ;  /* 0x7f8000001300780b */ /* 0x000fc80003f1c200 */
[----:B------:R-:W-:-:S04]  /*2640*/  LOP3.LUT R19, R7, 0x80000000, R19, 0xb8, !PT ;  /* 0x8000000007137812 */ /* 0x000fc800078eb813 */
[----:B------:R-:W-:-:S04]  /*2650*/  FSEL R6, R19, R7, !P0 ;  /* 0x0000000713067208 */ /* 0x000fc80004000000 */
[----:B------:R-:W-:Y:S02]  /*2660*/  F2FP.PACK_AB R6, RZ, R6 ;  /* 0x00000006ff06723e */ /* 0x000fe400000000ff */
.L_x_1405:
[----:B------:R-:W-:Y:S05]  /*2670*/  BSYNC B0 ;  /* 0x0000000000007941 */ /* 0x000fea0003800000 */
.L_x_1404:
        /* <DEDUP_REMOVED lines=43> */
.L_x_1411:
[----:B------:R-:W-:Y:S05]  /*2930*/  BSYNC B1 ;  /* 0x0000000000017941 */ /* 0x000fea0003800000 */
.L_x_1410:
[----:B------:R-:W-:Y:S01]  /*2940*/  @P2 FADD.FTZ R8, R8, 0.69314718246459960938 ;  /* 0x3f31721808082421 */ /* 0x000fe20000010000 */
[----:B------:R-:W-:-:S04]  /*2950*/  FSETP.GTU.FTZ.AND P0, PT, |R17|, +INF , PT ;  /* 0x7f8000001100780b */ /* 0x000fc80003f1c200 */
[----:B------:R-:W-:-:S04]  /*2960*/  LOP3.LUT R17, R8, 0x80000000, R17, 0xb8, !PT ;  /* 0x8000000008117812 */ /* 0x000fc800078eb811 */
[----:B------:R-:W-:-:S04]  /*2970*/  FSEL R7, R17, R8, !P0 ;  /* 0x0000000811077208 */ /* 0x000fc80004000000 */
[----:B------:R-:W-:Y:S02]  /*2980*/  F2FP.PACK_AB R7, RZ, R7 ;  /* 0x00000007ff07723e */ /* 0x000fe400000000ff */
.L_x_1409:
[----:B------:R-:W-:Y:S05]  /*2990*/  BSYNC B0 ;  /* 0x0000000000007941 */ /* 0x000fea0003800000 */
.L_x_1408:
        /* <DEDUP_REMOVED lines=43> */
.L_x_1415:
[----:B------:R-:W-:Y:S05]  /*2c50*/  BSYNC B1 ;  /* 0x0000000000017941 */ /* 0x000fea0003800000 */
.L_x_1414:
[----:B------:R-:W-:Y:S01]  /*2c60*/  @P2 FADD.FTZ R9, R9, 0.69314718246459960938 ;  /* 0x3f31721809092421 */ /* 0x000fe20000010000 */
[----:B------:R-:W-:-:S04]  /*2c70*/  FSETP.GTU.FTZ.AND P0, PT, |R16|, +INF , PT ;  /* 0x7f8000001000780b */ /* 0x000fc80003f1c200 */
[----:B------:R-:W-:-:S04]  /*2c80*/  LOP3.LUT R16, R9, 0x80000000, R16, 0xb8, !PT ;  /* 0x8000000009107812 */ /* 0x000fc800078eb810 */
[----:B------:R-:W-:-:S04]  /*2c90*/  FSEL R8, R16, R9, !P0 ;  /* 0x0000000910087208 */ /* 0x000fc80004000000 */
[----:B------:R-:W-:Y:S02]  /*2ca0*/  F2FP.PACK_AB R8, RZ, R8 ;  /* 0x00000008ff08723e */ /* 0x000fe400000000ff */
.L_x_1413:
[----:B------:R-:W-:Y:S05]  /*2cb0*/  BSYNC B0 ;  /* 0x0000000000007941 */ /* 0x000fea0003800000 */
.L_x_1412:
        /* <DEDUP_REMOVED lines=43> */
.L_x_1419:
[----:B------:R-:W-:Y:S05]  /*2f70*/  BSYNC B1 ;  /* 0x0000000000017941 */ /* 0x000fea0003800000 */
.L_x_1418:
[----:B------:R-:W-:Y:S01]  /*2f80*/  @P2 FADD.FTZ R10, R10, 0.69314718246459960938 ;  /* 0x3f3172180a0a2421 */ /* 0x000fe20000010000 */
[----:B------:R-:W-:-:S04]  /*2f90*/  FSETP.GTU.FTZ.AND P0, PT, |R15|, +INF , PT ;  /* 0x7f8000000f00780b */ /* 0x000fc80003f1c200 */
[----:B------:R-:W-:-:S04]  /*2fa0*/  LOP3.LUT R15, R10, 0x80000000, R15, 0xb8, !PT ;  /* 0x800000000a0f7812 */ /* 0x000fc800078eb80f */
[----:B------:R-:W-:-:S04]  /*2fb0*/  FSEL R9, R15, R10, !P0 ;  /* 0x0000000a0f097208 */ /* 0x000fc80004000000 */
[----:B------:R-:W-:Y:S02]  /*2fc0*/  F2FP.PACK_AB R9, RZ, R9 ;  /* 0x00000009ff09723e */ /* 0x000fe400000000ff */
.L_x_1417:
[----:B------:R-:W-:Y:S05]  /*2fd0*/  BSYNC B0 ;  /* 0x0000000000007941 */ /* 0x000fea0003800000 */
.L_x_1416:
        /* <DEDUP_REMOVED lines=43> */
.L_x_1423:
[----:B------:R-:W-:Y:S05]  /*3290*/  BSYNC B1 ;  /* 0x0000000000017941 */ /* 0x000fea0003800000 */
.L_x_1422:
[----:B------:R-:W-:Y:S01]  /*32a0*/  @P2 FADD.FTZ R15, R15, 0.69314718246459960938 ;  /* 0x3f3172180f0f2421 */ /* 0x000fe20000010000 */
[----:B------:R-:W-:-:S04]  /*32b0*/  FSETP.GTU.FTZ.AND P0, PT, |R14|, +INF , PT ;  /* 0x7f8000000e00780b */ /* 0x000fc80003f1c200 */
[----:B------:R-:W-:-:S04]  /*32c0*/  LOP3.LUT R14, R15, 0x80000000, R14, 0xb8, !PT ;  /* 0x800000000f0e7812 */ /* 0x000fc800078eb80e */
[----:B------:R-:W-:-:S04]  /*32d0*/  FSEL R10, R14, R15, !P0 ;  /* 0x0000000f0e0a7208 */ /* 0x000fc80004000000 */
[----:B------:R-:W-:Y:S02]  /*32e0*/  F2FP.PACK_AB R10, RZ, R10 ;  /* 0x0000000aff0a723e */ /* 0x000fe400000000ff */
.L_x_1421:
[----:B------:R-:W-:Y:S05]  /*32f0*/  BSYNC B0 ;  /* 0x0000000000007941 */ /* 0x000fea0003800000 */
.L_x_1420:
        /* <DEDUP_REMOVED lines=16> */
.L_x_1426:
[----:B------:R-:W-:-:S13]  /*3400*/  ISETP.GE.AND P0, PT, R12, R0, PT ;  /* 0x000000000c00720c */ /* 0x000fda0003f06270 */
[----:B------:R-:W-:Y:S05]  /*3410*/  @P0 BRA `(.L_x_1428) ;  /* 0x000000c000000947 */ /* 0x000fea0003800000 */
[----:B0-----:R-:W-:Y:S01]  /*3420*/  HFMA2.MMA R3, -RZ, RZ, 0, 1.1920928955078125e-07 ;  /* 0x00000002ff037435 */ /* 0x001fe200000001ff */
[----:B------:R-:W-:Y:S02]  /*3430*/  IADD3 R2, R13, R12, RZ ;  /* 0x0000000c0d027210 */ /* 0x000fe40007ffe0ff */
[----:B------:R-:W-:-:S07]  /*3440*/  IADD3 R12, R12, 0x80, RZ ;  /* 0x000000800c0c7810 */ /* 0x000fce0007ffe0ff */
[----:B------:R-:W-:-:S05]  /*3450*/  IMAD.WIDE.U32 R2, R2, R3, c[0x0][0x168] ;  /* 0x00005a0002027625 */ /* 0x000fca00078e0003 */
[----:B------:R0:W-:Y:S02]  /*3460*/  STG.E.U16 [R2.64], R5 ;  /* 0x0000000502007986 */ /* 0x0001e4000c101504 */
.L_x_1427:
[----:B------:R-:W-:-:S13]  /*3470*/  ISETP.GE.AND P0, PT, R12, R0, PT ;  /* 0x000000000c00720c */ /* 0x000fda0003f06270 */
[----:B------:R-:W-:Y:S05]  /*3480*/  @P0 BRA `(.L_x_1429) ;  /* 0x000000c000000947 */ /* 0x000fea0003800000 */
[----:B0-----:R-:W-:Y:S02]  /*3490*/  IADD3 R2, R13, R12, RZ ;  /* 0x0000000c0d027210 */ /* 0x001fe40007ffe0ff */
[----:B------:R-:W-:Y:S02]  /*34a0*/  MOV R3, 0x2 ;  /* 0x0000000200037802 */ /* 0x000fe40000000f00 */
[----:B------:R-:W-:-:S03]  /*34b0*/  IADD3 R12, R12, 0x80, RZ ;  /* 0x000000800c0c7810 */ /* 0x000fc60007ffe0ff */
[----:B------:R-:W-:-:S05]  /*34c0*/  IMAD.WIDE.U32 R2, R2, R3, c[0x0][0x168] ;  /* 0x00005a0002027625 */ /* 0x000fca00078e0003 */
[----:B------:R0:W-:Y:S02]  /*34d0*/  STG.E.U16 [R2.64], R6 ;  /* 0x0000000602007986 */ /* 0x0001e4000c101504 */
.L_x_1428:
[----:B------:R-:W-:-:S13]  /*34e0*/  ISETP.GE.AND P0, PT, R12, R0, PT ;  /* 0x000000000c00720c */ /* 0x000fda0003f06270 */
[----:B------:R-:W-:Y:S05]  /*34f0*/  @P0 BRA `(.L_x_1430) ;  /* 0x000000d000000947 */ /* 0x000fea0003800000 */
[----:B0-----:R-:W-:Y:S01]  /*3500*/  HFMA2.MMA R3, -RZ, RZ, 0, 1.1920928955078125e-07 ;  /* 0x00000002ff037435 */ /* 0x001fe200000001ff */
[----:B------:R-:W-:Y:S02]  /*3510*/  IADD3 R2, R13, R12, RZ ;  /* 0x0000000c0d027210 */ /* 0x000fe40007ffe0ff */
[----:B------:R-:W-:-:S07]  /*3520*/  IADD3 R12, R12, 0x80, RZ ;  /* 0x000000800c0c7810 */ /* 0x000fce0007ffe0ff */
[----:B------:R-:W-:-:S05]  /*3530*/  IMAD.WIDE.U32 R2, R2, R3, c[0x0][0x168] ;  /* 0x00005a0002027625 */ /* 0x000fca00078e0003 */
[----:B------:R0:W-:Y:S02]  /*3540*/  STG.E.U16 [R2.64], R7 ;  /* 0x0000000702007986 */ /* 0x0001e4000c101504 */
.L_x_1429:
        /* <DEDUP_REMOVED lines=8> */
.L_x_1430:
[----:B------:R-:W-:Y:S05]  /*35d0*/  BSYNC B1 ;  /* 0x0000000000017941 */ /* 0x000fea0003800000 */
.L_x_1425:
[----:B------:R-:W-:-:S13]  /*35e0*/  ISETP.GE.AND P0, PT, R12, R0, PT ;  /* 0x000000000c00720c */ /* 0x000fda0003f06270 */
[----:B0-----:R-:W-:Y:S02]  /*35f0*/  @!P0 IADD3 R2, R13, R12, RZ ;  /* 0x0000000c0d028210 */ /* 0x001fe40007ffe0ff */
[----:B------:R-:W-:Y:S02]  /*3600*/  @!P0 MOV R3, 0x2 ;  /* 0x0000000200038802 */ /* 0x000fe40000000f00 */
[----:B------:R-:W-:-:S03]  /*3610*/  @!P0 IADD3 R12, R12, 0x80, RZ ;  /* 0x000000800c0c8810 */ /* 0x000fc60007ffe0ff */
[----:B------:R-:W-:-:S05]  /*3620*/  @!P0 IMAD.WIDE.U32 R2, R2, R3, c[0x0][0x168] ;  /* 0x00005a0002028625 */ /* 0x000fca00078e0003 */
[----:B------:R0:W-:Y:S02]  /*3630*/  @!P0 STG.E.U16 [R2.64], R9 ;  /* 0x0000000902008986 */ /* 0x0001e4000c101504 */
.L_x_1431:
[----:B------:R-:W-:Y:S05]  /*3640*/  BSYNC B0 ;  /* 0x0000000000007941 */ /* 0x000fea0003800000 */
.L_x_1424:
        /* <DEDUP_REMOVED lines=8> */
.L_x_1432:
        /* <DEDUP_REMOVED lines=11> */
.L_x_16837:


//--------------------- .text._ZN2at6native29vectorized_elementwise_kernelILi8EZZZNS0_17asinh_kernel_cudaERNS_18TensorIteratorBaseEENKUlvE0_clEvENKUlvE1_clEvEUlN3c104HalfEE_St5arrayIPcLm2EEEEviT0_T1_ --------------------------
	.section	.text._ZN2at6native29vectorized_elementwise_kernelILi8EZZZNS0_17asinh_kernel_cudaERNS_18TensorIteratorBaseEENKUlvE0_clEvENKUlvE1_clEvEUlN3c104HalfEE_St5arrayIPcLm2EEEEviT0_T1_,"ax",@progbits
	.sectioninfo	@"SHI_REGISTERS=4"
	.align	128
        .global         _ZN2at6native29vectorized_elementwise_kernelILi8EZZZNS0_17asinh_kernel_cudaERNS_18TensorIteratorBaseEENKUlvE0_clEvENKUlvE1_clEvEUlN3c104HalfEE_St5arrayIPcLm2EEEEviT0_T1_
        .type           _ZN2at6native29vectorized_elementwise_kernelILi8EZZZNS0_17asinh_kernel_cudaERNS_18TensorIteratorBaseEENKUlvE0_clEvENKUlvE1_clEvEUlN3c104HalfEE_St5arrayIPcLm2EEEEviT0_T1_,@function
        .size           _ZN2at6native29vectorized_elementwise_kernelILi8EZZZNS0_17asinh_kernel_cudaERNS_18TensorIteratorBaseEENKUlvE0_clEvENKUlvE1_clEvEUlN3c104HalfEE_St5arrayIPcLm2EEEEviT0_T1_,(.L_x_16838 - _ZN2at6native29vectorized_elementwise_kernelILi8EZZZNS0_17asinh_kernel_cudaERNS_18TensorIteratorBaseEENKUlvE0_clEvENKUlvE1_clEvEUlN3c104HalfEE_St5arrayIPcLm2EEEEviT0_T1_)
        .other          _ZN2at6native29vectorized_elementwise_kernelILi8EZZZNS0_17asinh_kernel_cudaERNS_18TensorIteratorBaseEENKUlvE0_clEvENKUlvE1_clEvEUlN3c104HalfEE_St5arrayIPcLm2EEEEviT0_T1_,@"STO_CUDA_ENTRY STV_DEFAULT"
_ZN2at6native29vectorized_elementwise_kernelILi8EZZZNS0_17asinh_kernel_cudaERNS_18TensorIteratorBaseEENKUlvE0_clEvENKUlvE1_clEvEUlN3c104HalfEE_St5arrayIPcLm2EEEEviT0_T1_:
.text._ZN2at6native29vectorized_elementwise_kernelILi8EZZZNS0_17asinh_kernel_cudaERNS_18TensorIteratorBaseEENKUlvE0_clEvENKUlvE1_clEvEUlN3c104HalfEE_St5arrayIPcLm2EEEEviT0_T1_:
[----:B------:R-:W-:Y:S02]  /*0000*/  MOV R1, c[0x0][0x28] ;  /* 0x00000a0000017a02 */ /* 0x000fe40000000f00 */
[----:B------:R-:W-:Y:S05]  /*0010*/  EXIT ;  /* 0x000000000000794d */ /* 0x000fea0003800000 */
.L_x_1433:
        /* <DEDUP_REMOVED lines=14> */
.L_x_16838:


//--------------------- .text._ZN2at6native18elementwise_kernelILi128ELi4EZNS0_15gpu_kernel_implIZZZNS0_17asinh_kernel_cudaERNS_18TensorIteratorBaseEENKUlvE0_clEvENKUlvE0_clEvEUlfE_EEvS4_RKT_EUliE_EEviT1_ --------------------------
	.section	.text._ZN2at6native18elementwise_kernelILi128ELi4EZNS0_15gpu_kernel_implIZZZNS0_17asinh_kernel_cudaERNS_18TensorIteratorBaseEENKUlvE0_clEvENKUlvE0_clEvEUlfE_EEvS4_RKT_EUliE_EEviT1_,"ax",@progbits
	.sectioninfo	@"SHI_REGISTERS=26"
	.align	128
        .global         _ZN2at6native18elementwise_kernelILi128ELi4EZNS0_15gpu_kernel_implIZZZNS0_17asinh_kernel_cudaERNS_18TensorIteratorBaseEENKUlvE0_clEvENKUlvE0_clEvEUlfE_EEvS4_RKT_EUliE_EEviT1_
        .type           _ZN2at6native18elementwise_kernelILi128ELi4EZNS0_15gpu_kernel_implIZZZNS0_17asinh_kernel_cudaERNS_18TensorIteratorBaseEENKUlvE0_clEvENKUlvE0_clEvEUlfE_EEvS4_RKT_EUliE_EEviT1_,@function
        .size           _ZN2at6native18elementwise_kernelILi128ELi4EZNS0_15gpu_kernel_implIZZZNS0_17asinh_kernel_cudaERNS_18TensorIteratorBaseEENKUlvE0_clEvENKUlvE0_clEvEUlfE_EEvS4_RKT_EUliE_EEviT1_,(.L_x_16839 - _ZN2at6native18elementwise_kernelILi128ELi4EZNS0_15gpu_kernel_implIZZZNS0_17asinh_kernel_cudaERNS_18TensorIteratorBaseEENKUlvE0_clEvENKUlvE0_clEvEUlfE_EEvS4_RKT_EUliE_EEviT1_)
        .other          _ZN2at6native18elementwise_kernelILi128ELi4EZNS0_15gpu_kernel_implIZZZNS0_17asinh_kernel_cudaERNS_18TensorIteratorBaseEENKUlvE0_clEvENKUlvE0_clEvEUlfE_EEvS4_RKT_EUliE_EEviT1_,@"STO_CUDA_ENTRY STV_DEFAULT"
_ZN2at6native18elementwise_kernelILi128ELi4EZNS0_15gpu_kernel_implIZZZNS0_17asinh_kernel_cudaERNS_18TensorIteratorBaseEENKUlvE0_clEvENKUlvE0_clEvEUlfE_EEvS4_RKT_EUliE_EEviT1_:
.text._ZN2at6native18elementwise_kernelILi128ELi4EZNS0_15gpu_kernel_implIZZZNS0_17asinh_kernel_cudaERNS_18TensorIteratorBaseEENKUlvE0_clEvENKUlvE0_clEvEUlfE_EEvS4_RKT_EUliE_EEviT1_:
        /* <DEDUP_REMOVED lines=236> */
.L_x_1436:
[----:B------:R-:W0:Y:S01]  /*0ec0*/  LDC.U8 R5, c[0x0][0x372] ;  /* 0x0000dc80ff057b82 */ /* 0x000e220000000000 */
[----:B------:R-:W-:Y:S01]  /*0ed0*/  IADD3 R16, P1, R16, c[0x0][0x360], RZ ;  /* 0x0000d80010107a10 */ /* 0x000fe20007f3e0ff */
[----:B------:R-:W-:Y:S01]  /*0ee0*/  BSSY B6, `(.L_x_1437) ;  /* 0x00000df000067945 */ /* 0x000fe20003800000 */
        /* <DEDUP_REMOVED lines=15> */
[----:B--2---:R-:W0:Y:S01]  /*0fe0*/  I2F.S16 R0, R0 ;  /* 0x0000000000007306 */ /* 0x004e220000101400 */
[----:B------:R-:W-:Y:S05]  /*0ff0*/  BRA `(.L_x_1443) ;  /* 0x00000cd000007947 */ /* 0x000fea0003800000 */
.L_x_1441:
[----:B------:R-:W2:Y:S02]  /*1000*/  LDG.E.U8 R0, [R2.64] ;  /* 0x0000002402007981 */ /* 0x000ea4000c1e1100 */
[----:B--2---:R-:W0:Y:S01]  /*1010*/  I2F.U16 R0, R0 ;  /* 0x0000000000007306 */ /* 0x004e220000101000 */
[----:B------:R-:W-:Y:S05]  /*1020*/  BRA `(.L_x_1443) ;  /* 0x00000ca000007947 */ /* 0x000fea0003800000 */
.L_x_1440:
[----:B------:R-:W-:-:S13]  /*1030*/  ISETP.NE.AND P0, PT, R4, 0x2, PT ;  /* 0x000000020400780c */ /* 0x000fda0003f05270 */
[----:B------:R-:W-:Y:S05]  /*1040*/  @!P0 BRA `(.L_x_1444) ;  /* 0x000000a000008947 */ /* 0x000fea0003800000 */
[----:B------:R-:W-:-:S13]  /*1050*/  ISETP.NE.AND P0, PT, R4, 0x3, PT ;  /* 0x000000030400780c */ /* 0x000fda0003f05270 */
[----:B------:R-:W-:Y:S05]  /*1060*/  @!P0 BRA `(.L_x_1445) ;  /* 0x0000005000008947 */ /* 0x000fea0003800000 */
[----:B------:R-:W-:-:S13]  /*1070*/  ISETP.NE.AND P0, PT, R4, 0x4, PT ;  /* 0x000000040400780c */ /* 0x000fda0003f05270 */
[----:B------:R-:W-:Y:S05]  /*1080*/  @P0 BRA `(.L_x_1442) ;  /* 0x00000aa000000947 */ /* 0x000fea0003800000 */
[----:B------:R-:W2:Y:S02]  /*1090*/  LDG.E.64 R2, [R2.64] ;  /* 0x0000002402027981 */ /* 0x000ea4000c1e1b00 */
[----:B--2---:R0:W1:Y:S01]  /*10a0*/  I2F.S64 R0, R2 ;  /* 0x0000000200007312 */ /* 0x0040620000301400 */
[----:B------:R-:W-:Y:S05]  /*10b0*/  BRA `(.L_x_1443) ;  /* 0x00000c1000007947 */ /* 0x000fea0003800000 */
.L_x_1445:
[----:B------:R-:W2:Y:S02]  /*10c0*/  LDG.E R0, [R2.64] ;  /* 0x0000002402007981 */ /* 0x000ea4000c1e1900 */
[----:B--2---:R-:W0:Y:S01]  /*10d0*/  I2F R0, R0 ;  /* 0x0000000000007306 */ /* 0x004e220000201400 */
[----:B------:R-:W-:Y:S05]  /*10e0*/  BRA `(.L_x_1443) ;  /* 0x00000be000007947 */ /* 0x000fea0003800000 */
.L_x_1444:
[----:B------:R-:W2:Y:S02]  /*10f0*/  LDG.E.U16 R0, [R2.64] ;  /* 0x0000002402007981 */ /* 0x000ea4000c1e1500 */
[----:B--2---:R-:W0:Y:S01]  /*1100*/  I2F.S16 R0, R0 ;  /* 0x0000000000007306 */ /* 0x004e220000101400 */
[----:B------:R-:W-:Y:S05]  /*1110*/  BRA `(.L_x_1443) ;  /* 0x00000bb000007947 */ /* 0x000fea0003800000 */
.L_x_1439:
[----:B------:R-:W-:-:S13]  /*1120*/  ISETP.GT.AND P0, PT, R4, 0x6, PT ;  /* 0x000000060400780c */ /* 0x000fda0003f04270 */
[----:B------:R-:W-:Y:S05]  /*1130*/  @P0 BRA `(.L_x_1446) ;  /* 0x0000009000000947 */ /* 0x000fea0003800000 */
[----:B------:R-:W-:-:S13]  /*1140*/  ISETP.NE.AND P0, PT, R4, 0x5, PT ;  /* 0x000000050400780c */ /* 0x000fda0003f05270 */
[----:B------:R-:W-:Y:S05]  /*1150*/  @!P0 BRA `(.L_x_1447) ;  /* 0x0000004000008947 */ /* 0x000fea0003800000 */
[----:B------:R-:W-:-:S13]  /*1160*/  ISETP.NE.AND P0, PT, R4, 0x6, PT ;  /* 0x000000060400780c */ /* 0x000fda0003f05270 */
[----:B------:R-:W-:Y:S05]  /*1170*/  @P0 BRA `(.L_x_1442) ;  /* 0x000009b000000947 */ /* 0x000fea0003800000 */
[----:B------:R0:W5:Y:S01]  /*1180*/  LDG.E R0, [R2.64] ;  /* 0x0000002402007981 */ /* 0x000162000c1e1900 */
[----:B------:R-:W-:Y:S05]  /*1190*/  BRA `(.L_x_1443) ;  /* 0x00000b3000007947 */ /* 0x000fea0003800000 */
.L_x_1447:
[----:B------:R-:W2:Y:S02]  /*11a0*/  LDG.E.U16 R0, [R2.64] ;  /* 0x0000002402007981 */ /* 0x000ea4000c1e1500 */
[----:B--2---:R-:W-:Y:S01]  /*11b0*/  HADD2.F32 R0, -RZ, R0.H0_H0 ;  /* 0x20000000ff007230 */ /* 0x004fe20000004100 */
[----:B------:R-:W-:Y:S05]  /*11c0*/  BRA `(.L_x_1443) ;  /* 0x00000b0000007947 */ /* 0x000fea0003800000 */
.L_x_1446:
[----:B------:R-:W-:-:S13]  /*11d0*/  ISETP.NE.AND P0, PT, R4, 0x7, PT ;  /* 0x000000070400780c */ /* 0x000fda0003f05270 */
[----:B------:R-:W-:Y:S05]  /*11e0*/  @!P0 BRA `(.L_x_1448) ;  /* 0x0000009000008947 */ /* 0x000fea0003800000 */
[----:B------:R-:W-:-:S13]  /*11f0*/  ISETP.NE.AND P0, PT, R4, 0x8, PT ;  /* 0x000000080400780c */ /* 0x000fda0003f05270 */
[----:B------:R-:W-:Y:S05]  /*1200*/  @!P0 BRA `(.L_x_1449) ;  /* 0x0000004000008947 */ /* 0x000fea0003800000 */
[----:B------:R-:W-:-:S13]  /*1210*/  ISETP.NE.AND P0, PT, R4, 0x9, PT ;  /* 0x000000090400780c */ /* 0x000fda0003f05270 */
[----:B------:R-:W-:Y:S05]  /*1220*/  @P0 BRA `(.L_x_1442) ;  /* 0x0000090000000947 */ /* 0x000fea0003800000 */
[----:B------:R0:W5:Y:S01]  /*1230*/  LDG.E R0, [R2.64] ;  /* 0x0000002402007981 */ /* 0x000162000c1e1900 */
[----:B------:R-:W-:Y:S05]  /*1240*/  BRA `(.L_x_1443) ;  /* 0x00000a8000007947 */ /* 0x000fea0003800000 */
.L_x_1449:
[----:B------:R-:W2:Y:S02]  /*1250*/  LDG.E.U16 R0, [R2.64] ;  /* 0x0000002402007981 */ /* 0x000ea4000c1e1500 */
[----:B--2---:R-:W-:Y:S01]  /*1260*/  HADD2.F32 R0, -RZ, R0.H0_H0 ;  /* 0x20000000ff007230 */ /* 0x004fe20000004100 */
[----:B------:R-:W-:Y:S05]  /*1270*/  BRA `(.L_x_1443) ;  /* 0x00000a5000007947 */ /* 0x000fea0003800000 */
.L_x_1448:
[----:B------:R-:W2:Y:S02]  /*1280*/  LDG.E.64 R2, [R2.64] ;  /* 0x0000002402027981 */ /* 0x000ea4000c1e1b00 */
[----:B--2---:R-:W0:Y:S01]  /*1290*/  F2F.F32.F64 R0, R2 ;  /* 0x0000000200007310 */ /* 0x004e220000301000 */
[----:B------:R-:W0:-:S14]  /*12a0*/  DSETP.GEU.AND P0, PT, |R2|, c[0x2][0x0], PT ;  /* 0x008000000200762a */ /* 0x000e1c0003f0e200 */
[----:B0-----:R-:W-:Y:S01]  /*12b0*/  @!P0 FMUL R0, R0, 1.175494350822287508e-38 ;  /* 0x0080000000008820 */ /* 0x001fe20000400000 */
[----:B------:R-:W-:Y:S05]  /*12c0*/  BRA `(.L_x_1443) ;  /* 0x00000a0000007947 */ /* 0x000fea0003800000 */
.L_x_1438:
        /* <DEDUP_REMOVED lines=10> */
[----:B------:R-:W-:Y:S01]  /*1370*/  FSEL R0, RZ, 1, !P0 ;  /* 0x3f800000ff007808 */ /* 0x000fe20004000000 */
[----:B------:R-:W-:Y:S05]  /*1380*/  BRA `(.L_x_1443) ;  /* 0x0000094000007947 */ /* 0x000fea0003800000 */
.L_x_1452:
[----:B------:R-:W2:Y:S02]  /*1390*/  LDG.E.64 R2, [R2.64] ;  /* 0x0000002402027981 */ /* 0x000ea4000c1e1b00 */
[----:B--2---:R-:W0:Y:S01]  /*13a0*/  F2F.F32.F64 R0, R2 ;  /* 0x0000000200007310 */ /* 0x004e220000301000 */
[----:B------:R-:W0:-:S14]  /*13b0*/  DSETP.GEU.AND P0, PT, |R2|, c[0x2][0x0], PT ;  /* 0x008000000200762a */ /* 0x000e1c0003f0e200 */
[----:B0-----:R-:W-:Y:S01]  /*13c0*/  @!P0 FMUL R0, R0, 1.175494350822287508e-38 ;  /* 0x0080000000008820 */ /* 0x001fe20000400000 */
[----:B------:R-:W-:Y:S05]  /*13d0*/  BRA `(.L_x_1443) ;  /* 0x000008f000007947 */ /* 0x000fea0003800000 */
.L_x_1451:
        /* <DEDUP_REMOVED lines=24> */
[----:B------:R-:W-:Y:S01]  /*1560*/  LOP3.LUT R0, R5, 0x80000000, R0, 0xf8, !PT ;  /* 0x8000000005007812 */ /* 0x000fe200078ef800 */
[----:B------:R-:W-:Y:S05]  /*1570*/  BRA `(.L_x_1443) ;  /* 0x0000075000007947 */ /* 0x000fea0003800000 */
.L_x_1454:
        /* <DEDUP_REMOVED lines=11> */
[----:B------:R-:W-:Y:S01]  /*1630*/  LOP3.LUT R0, R4, 0x80000000, R5, 0xf8, !PT ;  /* 0x8000000004007812 */ /* 0x000fe200078ef805 */
[----:B------:R-:W-:Y:S05]  /*1640*/  BRA `(.L_x_1443) ;  /* 0x0000068000007947 */ /* 0x000fea0003800000 */
.L_x_1453:
[----:B------:R-:W2:Y:S02]  /*1650*/  LDG.E.U16 R0, [R2.64] ;  /* 0x0000002402007981 */ /* 0x000ea4000c1e1500 */
[----:B--2---:R-:W-:Y:S01]  /*1660*/  PRMT R0, RZ, 0x5410, R0 ;  /* 0x00005410ff007816 */ /* 0x004fe20000000000 */
[----:B------:R-:W-:Y:S05]  /*1670*/  BRA `(.L_x_1443) ;  /* 0x0000065000007947 */ /* 0x000fea0003800000 */
.L_x_1450:
        /* <DEDUP_REMOVED lines=9> */
[----:B--2---:R-:W0:Y:S01]  /*1710*/  I2F.U16 R0, R0 ;  /* 0x0000000000007306 */ /* 0x004e220000101000 */
[----:B------:R-:W-:Y:S05]  /*1720*/  BRA `(.L_x_1443) ;  /* 0x000005a000007947 */ /* 0x000fea0003800000 */
.L_x_1457:
[----:B------:R-:W2:Y:S01]  /*1730*/  LDG.E.U8 R2, [R2.64] ;  /* 0x0000002402027981 */ /* 0x000ea2000c1e1100 */
        /* <DEDUP_REMOVED lines=19> */
.L_x_1459:
[----:B------:R-:W-:Y:S05]  /*1870*/  BSYNC B0 ;  /* 0x0000000000007941 */ /* 0x000fea0003800000 */
.L_x_1458:
[----:B------:R-:W-:Y:S01]  /*1880*/  LEA R3, R0, 0x3b800000, 0x17 ;  /* 0x3b80000000037811 */ /* 0x000fe200078eb8ff */
[----:B------:R-:W-:-:S05]  /*1890*/  IMAD.SHL.U32 R0, R2, 0x100000, RZ ;  /* 0x0010000002007824 */ /* 0x000fca00078e00ff */
[----:B------:R-:W-:Y:S01]  /*18a0*/  LOP3.LUT R0, R3, R0, R4, 0xfe, !PT ;  /* 0x0000000003007212 */ /* 0x000fe200078efe04 */
[----:B------:R-:W-:Y:S05]  /*18b0*/  BRA `(.L_x_1443) ;  /* 0x0000041000007947 */ /* 0x000fea0003800000 */
.L_x_1456:
        /* <DEDUP_REMOVED lines=20> */
.L_x_1461:
[----:B------:R-:W-:Y:S05]  /*1a00*/  BSYNC B0 ;  /* 0x0000000000007941 */ /* 0x000fea0003800000 */
.L_x_1460:
[----:B------:R-:W-:Y:S01]  /*1a10*/  LEA R3, R0, 0x37800000, 0x17 ;  /* 0x3780000000037811 */ /* 0x000fe200078eb8ff */
[----:B------:R-:W-:-:S05]  /*1a20*/  IMAD.SHL.U32 R0, R2, 0x200000, RZ ;  /* 0x0020000002007824 */ /* 0x000fca00078e00ff */
[----:B------:R-:W-:Y:S01]  /*1a30*/  LOP3.LUT R0, R3, R0, R4, 0xfe, !PT ;  /* 0x0000000003007212 */ /* 0x000fe200078efe04 */
[----:B------:R-:W-:Y:S05]  /*1a40*/  BRA `(.L_x_1443) ;  /* 0x0000028000007947 */ /* 0x000fea0003800000 */
.L_x_1455:
[----:B------:R-:W-:-:S13]  /*1a50*/  ISETP.NE.AND P0, PT, R4, 0x1c, PT ;  /* 0x0000001c0400780c */ /* 0x000fda0003f05270 */
[----:B------:R-:W-:Y:S05]  /*1a60*/  @!P0 BRA `(.L_x_1462) ;  /* 0x0000024000008947 */ /* 0x000fea0003800000 */
[----:B------:R-:W-:-:S13]  /*1a70*/  ISETP.NE.AND P0, PT, R4, 0x1d, PT ;  /* 0x0000001d0400780c */ /* 0x000fda0003f05270 */
[----:B------:R-:W-:Y:S05]  /*1a80*/  @!P0 BRA `(.L_x_1463) ;  /* 0x000001f000008947 */ /* 0x000fea0003800000 */
[----:B------:R-:W-:-:S13]  /*1a90*/  ISETP.NE.AND P0, PT, R4, 0x2c, PT ;  /* 0x0000002c0400780c */ /* 0x000fda0003f05270 */
[----:B------:R-:W-:Y:S05]  /*1aa0*/  @P0 BRA `(.L_x_1442) ;  /* 0x0000008000000947 */ /* 0x000fea0003800000 */
[----:B------:R-:W2:Y:S01]  /*1ab0*/  LDG.E.U8 R2, [R2.64] ;  /* 0x0000002402027981 */ /* 0x000ea2000c1e1100 */
[----:B------:R-:W-:Y:S01]  /*1ac0*/  IMAD.MOV.U32 R0, RZ, RZ, 0x400000 ;  /* 0x00400000ff007424 */ /* 0x000fe200078e00ff */
[----:B--2---:R-:W-:-:S13]  /*1ad0*/  ISETP.NE.AND P0, PT, R2, RZ, PT ;  /* 0x000000ff0200720c */ /* 0x004fda0003f05270 */
[----:B------:R-:W-:Y:S05]  /*1ae0*/  @!P0 BRA `(.L_x_1443) ;  /* 0x000001e000008947 */ /* 0x000fea0003800000 */
[----:B------:R-:W-:-:S13]  /*1af0*/  ISETP.NE.AND P0, PT, R2, 0xff, PT ;  /* 0x000000ff0200780c */ /* 0x000fda0003f05270 */
[----:B------:R-:W-:Y:S02]  /*1b00*/  @!P0 IMAD.MOV.U32 R0, RZ, RZ, 0x7f800001 ;  /* 0x7f800001ff008424 */ /* 0x000fe400078e00ff */
[----:B------:R-:W-:Y:S01]  /*1b10*/  @P0 IMAD.SHL.U32 R0, R2, 0x800000, RZ ;  /* 0x0080000002000824 */ /* 0x000fe200078e00ff */
[----:B------:R-:W-:Y:S05]  /*1b20*/  BRA `(.L_x_1443) ;  /* 0x000001a000007947 */ /* 0x000fea0003800000 */
.L_x_1442:
        /* <DEDUP_REMOVED lines=19> */
[----:B------:R-:W-:Y:S01]  /*1c60*/  IMAD.MOV.U32 R0, RZ, RZ, RZ ;  /* 0x000000ffff007224 */ /* 0x000fe200078e00ff */
[----:B------:R-:W-:Y:S05]  /*1c70*/  BRA `(.L_x_1443) ;  /* 0x0000005000007947 */ /* 0x000fea0003800000 */
.L_x_1463:
[----:B------:R-:W2:Y:S02]  /*1c80*/  LDG.E.64 R2, [R2.64] ;  /* 0x0000002402027981 */ /* 0x000ea4000c1e1b00 */
[----:B--2---:R0:W1:Y:S01]  /*1c90*/  I2F.U64 R0, R2 ;  /* 0x0000000200007312 */ /* 0x0040620000301000 */
[----:B------:R-:W-:Y:S05]  /*1ca0*/  BRA `(.L_x_1443) ;  /* 0x0000002000007947 */ /* 0x000fea0003800000 */
.L_x_1462:
[----:B------:R-:W2:Y:S02]  /*1cb0*/  LDG.E R0, [R2.64] ;  /* 0x0000002402007981 */ /* 0x000ea4000c1e1900 */
[----:B--2---:R-:W0:Y:S02]  /*1cc0*/  I2F.U32 R0, R0 ;  /* 0x0000000000007306 */ /* 0x004e240000201000 */
.L_x_1443:
[----:B------:R-:W-:Y:S05]  /*1cd0*/  BSYNC B6 ;  /* 0x0000000000067941 */ /* 0x000fea0003800000 */
.L_x_1437:
[C---:B01---5:R-:W-:Y:S01]  /*1ce0*/  FFMA.FTZ R3, R0.reuse, R0, 1 ;  /* 0x3f80000000037423 */ /* 0x063fe20000010000 */
[----:B------:R-:W-:Y:S01]  /*1cf0*/  FSETP.GT.FTZ.AND P0, PT, |R0|, 8388608, PT ;  /* 0x4b0000000000780b */ /* 0x000fe20003f14200 */
[----:B------:R-:W-:Y:S01]  /*1d00*/  IMAD.MOV.U32 R7, RZ, RZ, 0x3e800000 ;  /* 0x3e800000ff077424 */ /* 0x000fe200078e00ff */
[----:B------:R-:W-:Y:S01]  /*1d10*/  BSSY B0, `(.L_x_1464) ;  /* 0x0000025000007945 */ /* 0x000fe20003800000 */
[----:B------:R-:W0:Y:S02]  /*1d20*/  MUFU.RSQ R2, R3 ;  /* 0x0000000300027308 */ /* 0x000e240000001400 */
[----:B0-----:R-:W-:-:S02]  /*1d30*/  FFMA.FTZ R4, R3, R2, 1 ;  /* 0x3f80000003047423 */ /* 0x001fc40000010002 */
[----:B------:R-:W-:-:S04]  /*1d40*/  FADD.FTZ R2, |R0|, -RZ ;  /* 0x800000ff00027221 */ /* 0x000fc80000010200 */
[----:B------:R0:W1:Y:S02]  /*1d50*/  MUFU.RCP R5, R4 ;  /* 0x0000000400057308 */ /* 0x0000640000001000 */
[----:B0-----:R-:W-:Y:S02]  /*1d60*/  IMAD.MOV.U32 R4, RZ, RZ, 0x3d39bf78 ;  /* 0x3d39bf78ff047424 */ /* 0x001fe400078e00ff */
[----:B-1----:R-:W-:-:S04]  /*1d70*/  FMUL.FTZ R5, R5, |R0| ;  /* 0x4000000005057220 */ /* 0x002fc80000410000 */
[----:B------:R-:W-:-:S04]  /*1d80*/  @!P0 FFMA.FTZ R2, R5, |R0|, |R0| ;  /* 0x4000000005028223 */ /* 0x000fc80000010400 */
        /* <DEDUP_REMOVED lines=8> */
[----:B------:R-:W1:Y:S02]  /*1e10*/  LDC.U8 R7, c[0x0][0x371] ;  /* 0x0000dc40ff077b82 */ /* 0x000e640000000000 */
[----:B------:R-:W-:-:S04]  /*1e20*/  FADD.FTZ R3, R3, R6 ;  /* 0x0000000603037221 */ /* 0x000fc80000010000 */
[----:B------:R-:W-:-:S04]  /*1e30*/  FFMA.FTZ R4, R3, -R4, 0.10546888411045074463 ;  /* 0x3dd8001203047423 */ /* 0x000fc80000010804 */
[----:B------:R-:W-:-:S04]  /*1e40*/  FFMA.FTZ R4, R3, R4, -0.13229703903198242188 ;  /* 0xbe0778e003047423 */ /* 0x000fc80000010004 */
[----:B------:R-:W-:-:S04]  /*1e50*/  FFMA.FTZ R4, R3, R4, 0.14491446316242218018 ;  /* 0x3e14647503047423 */ /* 0x000fc80000010004 */
[----:B------:R-:W-:-:S04]  /*1e60*/  FFMA.FTZ R4, R3, R4, -0.16641564667224884033 ;  /* 0xbe2a68dd03047423 */ /* 0x000fc80000010004 */
[----:B------:R-:W-:Y:S01]  /*1e70*/  FFMA.FTZ R4, R3, R4, 0.19988867640495300293 ;  /* 0x3e4caf9e03047423 */ /* 0x000fe20000010004 */
[----:B-1----:R-:W-:-:S03]  /*1e80*/  PRMT R6, R7, 0x9910, RZ ;  /* 0x0000991007067816 */ /* 0x002fc600000000ff */
        /* <DEDUP_REMOVED lines=8> */
[C---:B------:R-:W-:Y:S02]  /*1f10*/  ISETP.GE.AND P1, PT, R2.reuse, -0x407fffff, PT ;  /* 0xbf8000010200780c */ /* 0x040fe40003f26270 */
[----:B------:R-:W-:-:S11]  /*1f20*/  FSETP.NEU.FTZ.AND P2, PT, R2, RZ, PT ;  /* 0x000000ff0200720b */ /* 0x000fd60003f5d000 */
[----:B------:R-:W-:-:S04]  /*1f30*/  @P1 IMAD.MOV.U32 R5, RZ, RZ, 0x7f800000 ;  /* 0x7f800000ff051424 */ /* 0x000fc800078e00ff */
[----:B------:R-:W-:-:S05]  /*1f40*/  @P1 FFMA.FTZ R3, R2, R5, +INF ;  /* 0x7f80000002031423 */ /* 0x000fca0000010005 */
[----:B------:R-:W-:Y:S02]  /*1f50*/  FSEL R3, R3, -RZ, P2 ;  /* 0x800000ff03037208 */ /* 0x000fe40001000000 */
.L_x_1465:
[----:B------:R-:W-:Y:S05]  /*1f60*/  BSYNC B0 ;  /* 0x0000000000007941 */ /* 0x000fea0003800000 */
.L_x_1464:
[----:B------:R-:W-:Y:S02]  /*1f70*/  IMAD.MOV.U32 R5, RZ, RZ, R3 ;  /* 0x000000ffff057224 */ /* 0x000fe400078e0003 */
[----:B------:R-:W-:Y:S02]  /*1f80*/  IMAD.MOV.U32 R3, RZ, RZ, R6 ;  /* 0x000000ffff037224 */ /* 0x000fe400078e0006 */
[----:B------:R-:W-:Y:S01]  /*1f90*/  @P0 FADD.FTZ R5, R5, 0.69314718246459960938 ;  /* 0x3f31721805050421 */ /* 0x000fe20000010000 */
[----:B------:R-:W-:Y:S02]  /*1fa0*/  FSETP.GTU.FTZ.AND P0, PT, |R0|, +INF , PT ;  /* 0x7f8000000000780b */ /* 0x000fe40003f1c200 */
[----:B------:R-:W-:Y:S02]  /*1fb0*/  ISETP.GT.AND P1, PT, R3, 0x9, PT ;  /* 0x000000090300780c */ /* 0x000fe40003f24270 */
[----:B------:R-:W-:-:S04]  /*1fc0*/  LOP3.LUT R2, R5, 0x80000000, R0, 0xb8, !PT ;  /* 0x8000000005027812 */ /* 0x000fc800078eb800 */
[----:B------:R-:W-:-:S07]  /*1fd0*/  FSEL R2, R2, R5, !P0 ;  /* 0x0000000502027208 */ /* 0x000fce0004000000 */
        /* <DEDUP_REMOVED lines=9> */
[----:B------:R-:W0:Y:S02]  /*2070*/  F2I.FTZ.TRUNC.NTZ R3, R2 ;  /* 0x0000000200037305 */ /* 0x000e24000021f100 */
[----:B0-----:R0:W-:Y:S01]  /*2080*/  STG.E.U8 [R16.64], R3 ;  /* 0x0000000310007986 */ /* 0x0011e2000c101124 */
[----:B------:R-:W-:Y:S05]  /*2090*/  BRA `(.L_x_1471) ;  /* 0x00000d7000007947 */ /* 0x000fea0003800000 */
.L_x_1469:
[----:B------:R-:W0:Y:S02]  /*20a0*/  F2I.S64.TRUNC R2, R2 ;  /* 0x0000000200027311 */ /* 0x000e24000020d900 */
[----:B0-----:R-:W-:-:S05]  /*20b0*/  IMAD.MOV.U32 R5, RZ, RZ, R2 ;  /* 0x000000ffff057224 */ /* 0x001fca00078e0002 */
[----:B------:R0:W-:Y:S01]  /*20c0*/  STG.E.U8 [R16.64], R5 ;  /* 0x0000000510007986 */ /* 0x0001e2000c101124 */
[----:B------:R-:W-:Y:S05]  /*20d0*/  BRA `(.L_x_1471) ;  /* 0x00000d3000007947 */ /* 0x000fea0003800000 */
.L_x_1468:
[----:B------:R-:W-:-:S13]  /*20e0*/  ISETP.NE.AND P0, PT, R3, 0x2, PT ;  /* 0x000000020300780c */ /* 0x000fda0003f05270 */
[----:B------:R-:W-:Y:S05]  /*20f0*/  @!P0 BRA `(.L_x_1472) ;  /* 0x000000a000008947 */ /* 0x000fea0003800000 */
[----:B------:R-:W-:-:S13]  /*2100*/  ISETP.NE.AND P0, PT, R3, 0x3, PT ;  /* 0x000000030300780c */ /* 0x000fda0003f05270 */
[----:B------:R-:W-:Y:S05]  /*2110*/  @!P0 BRA `(.L_x_1473) ;  /* 0x0000005000008947 */ /* 0x000fea0003800000 */
[----:B------:R-:W-:-:S13]  /*2120*/  ISETP.NE.AND P0, PT, R3, 0x4, PT ;  /* 0x000000040300780c */ /* 0x000fda0003f05270 */
[----:B------:R-:W-:Y:S05]  /*2130*/  @P0 BRA `(.L_x_1470) ;  /* 0x00000b4000000947 */ /* 0x000fea0003800000 */
[----:B------:R-:W0:Y:S02]  /*2140*/  F2I.S64.TRUNC R2, R2 ;  /* 0x0000000200027311 */ /* 0x000e24000020d900 */
[----:B0-----:R0:W-:Y:S01]  /*2150*/  STG.E.64 [R16.64], R2 ;  /* 0x0000000210007986 */ /* 0x0011e2000c101b24 */
[----:B------:R-:W-:Y:S05]  /*2160*/  BRA `(.L_x_1471) ;  /* 0x00000ca000007947 */ /* 0x000fea0003800000 */
.L_x_1473:
[----:B------:R-:W0:Y:S02]  /*2170*/  F2I.FTZ.TRUNC.NTZ R3, R2 ;  /* 0x0000000200037305 */ /* 0x000e24000021f100 */
[----:B0-----:R0:W-:Y:S01]  /*2180*/  STG.E [R16.64], R3 ;  /* 0x0000000310007986 */ /* 0x0011e2000c101924 */
[----:B------:R-:W-:Y:S05]  /*2190*/  BRA `(.L_x_1471) ;  /* 0x00000c7000007947 */ /* 0x000fea0003800000 */
.L_x_1472:
[----:B------:R-:W0:Y:S02]  /*21a0*/  F2I.FTZ.TRUNC.NTZ R3, R2 ;  /* 0x0000000200037305 */ /* 0x000e24000021f100 */
[----:B0-----:R0:W-:Y:S01]  /*21b0*/  STG.E.U16 [R16.64], R3 ;  /* 0x0000000310007986 */ /* 0x0011e2000c101524 */
[----:B------:R-:W-:Y:S05]  /*21c0*/  BRA `(.L_x_1471) ;  /* 0x00000c4000007947 */ /* 0x000fea0003800000 */
.L_x_1467:
[----:B------:R-:W-:-:S13]  /*21d0*/  ISETP.GT.AND P0, PT, R3, 0x6, PT ;  /* 0x000000060300780c */ /* 0x000fda0003f04270 */
[----:B------:R-:W-:Y:S05]  /*21e0*/  @P0 BRA `(.L_x_1474) ;  /* 0x0000009000000947 */ /* 0x000fea0003800000 */
[----:B------:R-:W-:-:S13]  /*21f0*/  ISETP.NE.AND P0, PT, R3, 0x5, PT ;  /* 0x000000050300780c */ /* 0x000fda0003f05270 */
[----:B------:R-:W-:Y:S05]  /*2200*/  @!P0 BRA `(.L_x_1475) ;  /* 0x0000004000008947 */ /* 0x000fea0003800000 */
[----:B------:R-:W-:-:S13]  /*2210*/  ISETP.NE.AND P0, PT, R3, 0x6, PT ;  /* 0x000000060300780c */ /* 0x000fda0003f05270 */
[----:B------:R-:W-:Y:S05]  /*2220*/  @P0 BRA `(.L_x_1470) ;  /* 0x00000a5000000947 */ /* 0x000fea0003800000 */
[----:B------:R0:W-:Y:S01]  /*2230*/  STG.E [R16.64], R2 ;  /* 0x0000000210007986 */ /* 0x0001e2000c101924 */
[----:B------:R-:W-:Y:S05]  /*2240*/  BRA `(.L_x_1471) ;  /* 0x00000bc000007947 */ /* 0x000fea0003800000 */
.L_x_1475:
[----:B------:R-:W-:-:S05]  /*2250*/  F2FP.PACK_AB R2, RZ, R2 ;  /* 0x00000002ff02723e */ /* 0x000fca00000000ff */
[----:B------:R0:W-:Y:S01]  /*2260*/  STG.E.U16 [R16.64], R2 ;  /* 0x0000000210007986 */ /* 0x0001e2000c101524 */
[----:B------:R-:W-:Y:S05]  /*2270*/  BRA `(.L_x_1471) ;  /* 0x00000b9000007947 */ /* 0x000fea0003800000 */
.L_x_1474:
[----:B------:R-:W-:-:S13]  /*2280*/  ISETP.NE.AND P0, PT, R3, 0x7, PT ;  /* 0x000000070300780c */ /* 0x000fda0003f05270 */
[----:B------:R-:W-:Y:S05]  /*2290*/  @!P0 BRA `(.L_x_1476) ;  /* 0x000000b000008947 */ /* 0x000fea0003800000 */
[----:B------:R-:W-:-:S13]  /*22a0*/  ISETP.NE.AND P0, PT, R3, 0x8, PT ;  /* 0x000000080300780c */ /* 0x000fda0003f05270 */
[----:B------:R-:W-:Y:S05]  /*22b0*/  @!P0 BRA `(.L_x_1477) ;  /* 0x0000005000008947 */ /* 0x000fea0003800000 */
[----:B------:R-:W-:-:S13]  /*22c0*/  ISETP.NE.AND P0, PT, R3, 0x9, PT ;  /* 0x000000090300780c */ /* 0x000fda0003f05270 */
[----:B------:R-:W-:Y:S05]  /*22d0*/  @P0 BRA `(.L_x_1470) ;  /* 0x000009a000000947 */ /* 0x000fea0003800000 */
[----:B------:R-:W-:-:S05]  /*22e0*/  IMAD.MOV.U32 R3, RZ, RZ, RZ ;  /* 0x000000ffff037224 */ /* 0x000fca00078e00ff */
[----:B------:R0:W-:Y:S01]  /*22f0*/  STG.E.64 [R16.64], R2 ;  /* 0x0000000210007986 */ /* 0x0001e2000c101b24 */
[----:B------:R-:W-:Y:S05]  /*2300*/  BRA `(.L_x_1471) ;  /* 0x00000b0000007947 */ /* 0x000fea0003800000 */
.L_x_1477:
[----:B------:R-:W-:-:S04]  /*2310*/  F2FP.PACK_AB R3, RZ, R2 ;  /* 0x00000002ff03723e */ /* 0x000fc800000000ff */
[----:B------:R-:W-:-:S05]  /*2320*/  PRMT R3, R3, 0x5410, RZ ;  /* 0x0000541003037816 */ /* 0x000fca00000000ff */
[----:B------:R0:W-:Y:S01]  /*2330*/  STG.E [R16.64], R3 ;  /* 0x0000000310007986 */ /* 0x0001e2000c101924 */
[----:B------:R-:W-:Y:S05]  /*2340*/  BRA `(.L_x_1471) ;  /* 0x00000ac000007947 */ /* 0x000fea0003800000 */
.L_x_1476:
[----:B------:R-:W-:-:S06]  /*2350*/  FMUL.FTZ R2, R2, 1 ;  /* 0x3f80000002027820 */ /* 0x000fcc0000410000 */
[----:B------:R-:W0:Y:S02]  /*2360*/  F2F.F64.F32 R2, R2 ;  /* 0x0000000200027310 */ /* 0x000e240000201800 */
[----:B0-----:R0:W-:Y:S01]  /*2370*/  STG.E.64 [R16.64], R2 ;  /* 0x0000000210007986 */ /* 0x0011e2000c101b24 */
[----:B------:R-:W-:Y:S05]  /*2380*/  BRA `(.L_x_1471) ;  /* 0x00000a8000007947 */ /* 0x000fea0003800000 */
.L_x_1466:
        /* <DEDUP_REMOVED lines=8> */
[----:B------:R-:W-:-:S04]  /*2410*/  FSETP.NEU.FTZ.AND P0, PT, R2, RZ, PT ;  /* 0x000000ff0200720b */ /* 0x000fc80003f1d000 */
[----:B------:R-:W-:-:S05]  /*2420*/  SEL R3, RZ, 0x1, !P0 ;  /* 0x00000001ff037807 */ /* 0x000fca0004000000 */
[----:B------:R0:W-:Y:S01]  /*2430*/  STG.E.U8 [R16.64], R3 ;  /* 0x0000000310007986 */ /* 0x0001e2000c101124 */
[----:B------:R-:W-:Y:S05]  /*2440*/  BRA `(.L_x_1471) ;  /* 0x000009c000007947 */ /* 0x000fea0003800000 */
.L_x_1480:
[----:B------:R-:W-:Y:S01]  /*2450*/  FMUL.FTZ R4, R2, 1 ;  /* 0x3f80000002047820 */ /* 0x000fe20000410000 */
[----:B------:R-:W-:-:S05]  /*2460*/  CS2R R6, SRZ ;  /* 0x0000000000067805 */ /* 0x000fca000001ff00 */
[----:B------:R-:W0:Y:S02]  /*2470*/  F2F.F64.F32 R4, R4 ;  /* 0x0000000400047310 */ /* 0x000e240000201800 */
[----:B0-----:R0:W-:Y:S01]  /*2480*/  STG.E.128 [R16.64], R4 ;  /* 0x0000000410007986 */ /* 0x0011e2000c101d24 */
[----:B------:R-:W-:Y:S05]  /*2490*/  BRA `(.L_x_1471) ;  /* 0x0000097000007947 */ /* 0x000fea0003800000 */
.L_x_1479:
[----:B------:R-:W-:-:S13]  /*24a0*/  ISETP.NE.AND P0, PT, R3, 0xf, PT ;  /* 0x0000000f0300780c */ /* 0x000fda0003f05270 */
[----:B------:R-:W-:Y:S05]  /*24b0*/  @!P0 BRA `(.L_x_1481) ;  /* 0x000002b000008947 */ /* 0x000fea0003800000 */
[----:B------:R-:W-:-:S13]  /*24c0*/  ISETP.NE.AND P0, PT, R3, 0x17, PT ;  /* 0x000000170300780c */ /* 0x000fda0003f05270 */
[----:B------:R-:W-:Y:S05]  /*24d0*/  @!P0 BRA `(.L_x_1482) ;  /* 0x0000014000008947 */ /* 0x000fea0003800000 */
[----:B------:R-:W-:-:S13]  /*24e0*/  ISETP.NE.AND P0, PT, R3, 0x18, PT ;  /* 0x000000180300780c */ /* 0x000fda0003f05270 */
[----:B------:R-:W-:Y:S05]  /*24f0*/  @P0 BRA `(.L_x_1470) ;  /* 0x0000078000000947 */ /* 0x000fea0003800000 */
[C---:B------:R-:W-:Y:S01]  /*2500*/  LOP3.LUT R4, R2.reuse, 0x7fffffff, RZ, 0xc0, !PT ;  /* 0x7fffffff02047812 */ /* 0x040fe200078ec0ff */
[----:B------:R-:W-:Y:S01]  /*2510*/  BSSY B0, `(.L_x_1483) ;  /* 0x000000d000007945 */ /* 0x000fe20003800000 */
[----:B------:R-:W-:Y:S02]  /*2520*/  LOP3.LUT R0, R2, 0x80000000, RZ, 0xc0, !PT ;  /* 0x8000000002007812 */ /* 0x000fe400078ec0ff */
[----:B------:R-:W-:Y:S02]  /*2530*/  ISETP.GT.U32.AND P0, PT, R4, 0x43efffff, PT ;  /* 0x43efffff0400780c */ /* 0x000fe40003f04070 */
[----:B------:R-:W-:Y:S01]  /*2540*/  SHF.R.U32.HI R5, RZ, 0x18, R0 ;  /* 0x00000018ff057819 */ /* 0x000fe20000011600 */
[----:B------:R-:W-:-:S10]  /*2550*/  IMAD.MOV.U32 R0, RZ, RZ, 0x7f ;  /* 0x0000007fff007424 */ /* 0x000fd400078e00ff */
[----:B------:R-:W-:Y:S05]  /*2560*/  @P0 BRA `(.L_x_1484) ;  /* 0x0000007000000947 */ /* 0x000fea0003800000 */
[----:B------:R-:W-:-:S13]  /*2570*/  ISETP.GE.U32.AND P0, PT, R4, 0x3c800000, PT ;  /* 0x3c8000000400780c */ /* 0x000fda0003f06070 */
[----:B------:R-:W-:-:S04]  /*2580*/  @P0 SHF.R.U32.HI R0, RZ, 0x14, R2 ;  /* 0x00000014ff000819 */ /* 0x000fc80000011602 */
[----:B------:R-:W-:-:S04]  /*2590*/  @P0 LOP3.LUT R3, R0, 0x1, RZ, 0xc0, !PT ;  /* 0x0000000100030812 */ /* 0x000fc800078ec0ff */
[----:B------:R-:W-:Y:S01]  /*25a0*/  @P0 IADD3 R3, R2, 0x407ffff, R3 ;  /* 0x0407ffff02030810 */ /* 0x000fe20007ffe003 */
[----:B------:R-:W-:-:S03]  /*25b0*/  @!P0 FADD.FTZ R2, R4, 16384 ;  /* 0x4680000004028421 */ /* 0x000fc60000010000 */
[----:B------:R-:W-:Y:S02]  /*25c0*/  @P0 SHF.R.U32.HI R0, RZ, 0x14, R3 ;  /* 0x00000014ff000819 */ /* 0x000fe40000011603 */
[----:B------:R-:W-:Y:S02]  /*25d0*/  @!P0 IADD3 R0, R2, -0x46800000, RZ ;  /* 0xb980000002008810 */ /* 0x000fe40007ffe0ff */
.L_x_1484:
[----:B------:R-:W-:Y:S05]  /*25e0*/  BSYNC B0 ;  /* 0x0000000000007941 */ /* 0x000fea0003800000 */
.L_x_1483:
[----:B------:R-:W-:-:S05]  /*25f0*/  LOP3.LUT R5, R0, R5, RZ, 0xfc, !PT ;  /* 0x0000000500057212 */ /* 0x000fca00078efcff */
[----:B------:R0:W-:Y:S01]  /*2600*/  STG.E.U8 [R16.64], R5 ;  /* 0x0000000510007986 */ /* 0x0001e2000c101124 */
[----:B------:R-:W-:Y:S05]  /*2610*/  BRA `(.L_x_1471) ;  /* 0x000007f000007947 */ /* 0x000fea0003800000 */
.L_x_1482:
[----:B------:R-:W-:Y:S01]  /*2620*/  LOP3.LUT R4, R2, 0x7fffffff, RZ, 0xc0, !PT ;  /* 0x7fffffff02047812 */ /* 0x000fe200078ec0ff */
[----:B------:R-:W-:Y:S03]  /*2630*/  BSSY B0, `(.L_x_1485) ;  /* 0x000000e000007945 */ /* 0x000fe60003800000 */
[----:B------:R-:W-:-:S13]  /*2640*/  ISETP.GT.U32.AND P0, PT, R4, 0x477fffff, PT ;  /* 0x477fffff0400780c */ /* 0x000fda0003f04070 */
[----:B------:R-:W-:Y:S05]  /*2650*/  @P0 BRA `(.L_x_1486) ;  /* 0x0000008000000947 */ /* 0x000fea0003800000 */
[----:B------:R-:W-:-:S13]  /*2660*/  ISETP.GE.U32.AND P0, PT, R4, 0x38800000, PT ;  /* 0x388000000400780c */ /* 0x000fda0003f06070 */
[----:B------:R-:W-:-:S04]  /*2670*/  @P0 SHF.R.U32.HI R0, RZ, 0x15, R2 ;  /* 0x00000015ff000819 */ /* 0x000fc80000011602 */
[----:B------:R-:W-:-:S04]  /*2680*/  @P0 LOP3.LUT R3, R0, 0x1, RZ, 0xc0, !PT ;  /* 0x0000000100030812 */ /* 0x000fc800078ec0ff */
[----:B------:R-:W-:Y:S01]  /*2690*/  @P0 IADD3 R0, R2, 0x80fffff, R3 ;  /* 0x080fffff02000810 */ /* 0x000fe20007ffe003 */
[----:B------:R-:W-:-:S03]  /*26a0*/  @!P0 FADD.FTZ R3, R4, 128 ;  /* 0x4300000004038421 */ /* 0x000fc60000010000 */
[----:B------:R-:W-:Y:S02]  /*26b0*/  @P0 SHF.R.U32.HI R0, RZ, 0x15, R0 ;  /* 0x00000015ff000819 */ /* 0x000fe40000011600 */
[----:B------:R-:W-:Y:S01]  /*26c0*/  @!P0 IADD3 R0, R3, -0x43000000, RZ ;  /* 0xbd00000003008810 */ /* 0x000fe20007ffe0ff */
[----:B------:R-:W-:Y:S05]  /*26d0*/  BRA `(.L_x_1487) ;  /* 0x0000003000007947 */ /* 0x000fea0003800000 */
.L_x_1486:
[----:B------:R-:W-:Y:S01]  /*26e0*/  IMAD.MOV.U32 R0, RZ, RZ, 0x7f ;  /* 0x0000007fff007424 */ /* 0x000fe200078e00ff */
[----:B------:R-:W-:-:S04]  /*26f0*/  ISETP.GT.U32.AND P0, PT, R4, 0x7f800000, PT ;  /* 0x7f8000000400780c */ /* 0x000fc80003f04070 */
[----:B------:R-:W-:-:S04]  /*2700*/  SEL R0, R0, 0x7c, P0 ;  /* 0x0000007c00007807 */ /* 0x000fc80000000000 */
.L_x_1487:
[----:B------:R-:W-:Y:S05]  /*2710*/  BSYNC B0 ;  /* 0x0000000000007941 */ /* 0x000fea0003800000 */
.L_x_1485:
[----:B------:R-:W-:-:S04]  /*2720*/  LOP3.LUT R2, R2, 0x80000000, RZ, 0xc0, !PT ;  /* 0x8000000002027812 */ /* 0x000fc800078ec0ff */
[----:B------:R-:W-:-:S04]  /*2730*/  SHF.R.U32.HI R3, RZ, 0x18, R2 ;  /* 0x00000018ff037819 */ /* 0x000fc80000011602 */
[----:B------:R-:W-:-:S05]  /*2740*/  LOP3.LUT R3, R0, R3, RZ, 0xfc, !PT ;  /* 0x0000000300037212 */ /* 0x000fca00078efcff */
[----:B------:R0:W-:Y:S01]  /*2750*/  STG.E.U8 [R16.64], R3 ;  /* 0x0000000310007986 */ /* 0x0001e2000c101124 */
[----:B------:R-:W-:Y:S05]  /*2760*/  BRA `(.L_x_1471) ;  /* 0x000006a000007947 */ /* 0x000fea0003800000 */
.L_x_1481:
[----:B------:R-:W-:-:S05]  /*2770*/  F2FP.BF16.PACK_AB R2, RZ, R2 ;  /* 0x00000002ff02723e */ /* 0x000fca00000010ff */
[----:B------:R0:W-:Y:S01]  /*2780*/  STG.E.U16 [R16.64], R2 ;  /* 0x0000000210007986 */ /* 0x0001e2000c101524 */
[----:B------:R-:W-:Y:S05]  /*2790*/  BRA `(.L_x_1471) ;  /* 0x0000067000007947 */ /* 0x000fea0003800000 */
.L_x_1478:
        /* <DEDUP_REMOVED lines=8> */
[----:B------:R-:W0:Y:S02]  /*2820*/  F2I.FTZ.U32.TRUNC.NTZ R3, R2 ;  /* 0x0000000200037305 */ /* 0x000e24000021f000 */
[----:B0-----:R0:W-:Y:S01]  /*2830*/  STG.E.U16 [R16.64], R3 ;  /* 0x0000000310007986 */ /* 0x0011e2000c101524 */
[----:B------:R-:W-:Y:S05]  /*2840*/  BRA `(.L_x_1471) ;  /* 0x000005c000007947 */ /* 0x000fea0003800000 */
.L_x_1490:
[----:B------:R-:W-:Y:S01]  /*2850*/  LOP3.LUT R3, R2, 0x7fffffff, RZ, 0xc0, !PT ;  /* 0x7fffffff02037812 */ /* 0x000fe200078ec0ff */
[----:B------:R-:W-:Y:S01]  /*2860*/  BSSY B0, `(.L_x_1491) ;  /* 0x0000013000007945 */ /* 0x000fe20003800000 */
[----:B------:R-:W-:Y:S02]  /*2870*/  IMAD.MOV.U32 R8, RZ, RZ, 0x80 ;  /* 0x00000080ff087424 */ /* 0x000fe400078e00ff */
        /* <DEDUP_REMOVED lines=13> */
.L_x_1493:
[----:B------:R-:W-:-:S04]  /*2950*/  LOP3.LUT R2, R2, 0x80000000, RZ, 0xc0, !PT ;  /* 0x8000000002027812 */ /* 0x000fc800078ec0ff */
[----:B------:R-:W-:-:S04]  /*2960*/  SHF.R.U32.HI R3, RZ, 0x18, R2 ;  /* 0x00000018ff037819 */ /* 0x000fc80000011602 */
[----:B------:R-:W-:-:S04]  /*2970*/  LOP3.LUT R0, R0, R3, RZ, 0xfc, !PT ;  /* 0x0000000300007212 */ /* 0x000fc800078efcff */
[----:B------:R-:W-:Y:S02]  /*2980*/  PRMT R8, R0, 0x7610, R8 ;  /* 0x0000761000087816 */ /* 0x000fe40000000008 */
.L_x_1492:
[----:B------:R-:W-:Y:S05]  /*2990*/  BSYNC B0 ;  /* 0x0000000000007941 */ /* 0x000fea0003800000 */
.L_x_1491:
[----:B------:R0:W-:Y:S01]  /*29a0*/  STG.E.U8 [R16.64], R8 ;  /* 0x0000000810007986 */ /* 0x0001e2000c101124 */
[----:B------:R-:W-:Y:S05]  /*29b0*/  BRA `(.L_x_1471) ;  /* 0x0000045000007947 */ /* 0x000fea0003800000 */
.L_x_1489:
        /* <DEDUP_REMOVED lines=16> */
.L_x_1496:
[----:B------:R-:W-:-:S04]  /*2ac0*/  LOP3.LUT R2, R2, 0x80000000, RZ, 0xc0, !PT ;  /* 0x8000000002027812 */ /* 0x000fc800078ec0ff */
[----:B------:R-:W-:-:S04]  /*2ad0*/  SHF.R.U32.HI R3, RZ, 0x18, R2 ;  /* 0x00000018ff037819 */ /* 0x000fc80000011602 */
[----:B------:R-:W-:-:S04]  /*2ae0*/  LOP3.LUT R0, R0, R3, RZ, 0xfc, !PT ;  /* 0x0000000300007212 */ /* 0x000fc800078efcff */
[----:B------:R-:W-:Y:S02]  /*2af0*/  PRMT R8, R0, 0x7610, R8 ;  /* 0x0000761000087816 */ /* 0x000fe40000000008 */
.L_x_1495:
[----:B------:R-:W-:Y:S05]  /*2b00*/  BSYNC B0 ;  /* 0x0000000000007941 */ /* 0x000fea0003800000 */
.L_x_1494:
[----:B------:R0:W-:Y:S01]  /*2b10*/  STG.E.U8 [R16.64], R8 ;  /* 0x0000000810007986 */ /* 0x0001e2000c101124 */
[----:B------:R-:W-:Y:S05]  /*2b20*/  BRA `(.L_x_1471) ;  /* 0x000002e000007947 */ /* 0x000fea0003800000 */
.L_x_1488:
[----:B------:R-:W-:-:S13]  /*2b30*/  ISETP.NE.AND P0, PT, R3, 0x1c, PT ;  /* 0x0000001c0300780c */ /* 0x000fda0003f05270 */
[----:B------:R-:W-:Y:S05]  /*2b40*/  @!P0 BRA `(.L_x_1497) ;  /* 0x000002a000008947 */ /* 0x000fea0003800000 */
[----:B------:R-:W-:-:S13]  /*2b50*/  ISETP.NE.AND P0, PT, R3, 0x1d, PT ;  /* 0x0000001d0300780c */ /* 0x000fda0003f05270 */
[----:B------:R-:W-:Y:S05]  /*2b60*/  @!P0 BRA `(.L_x_1498) ;  /* 0x0000025000008947 */ /* 0x000fea0003800000 */
[----:B------:R-:W-:-:S13]  /*2b70*/  ISETP.NE.AND P0, PT, R3, 0x2c, PT ;  /* 0x0000002c0300780c */ /* 0x000fda0003f05270 */
[----:B------:R-:W-:Y:S05]  /*2b80*/  @P0 BRA `(.L_x_1470) ;  /* 0x000000f000000947 */ /* 0x000fea0003800000 */
[----:B------:R-:W-:Y:S02]  /*2b90*/  SHF.R.U32.HI R4, RZ, 0x17, R2 ;  /* 0x00000017ff047819 */ /* 0x000fe40000011602 */
[----:B------:R-:W-:Y:S02]  /*2ba0*/  PLOP3.LUT P0, PT, PT, PT, PT, 0x80, 0x0 ;  /* 0x000000000000781c */ /* 0x000fe40003f0f070 */
        /* <DEDUP_REMOVED lines=13> */
.L_x_1470:
        /* <DEDUP_REMOVED lines=20> */
.L_x_1498:
[----:B------:R-:W0:Y:S02]  /*2dc0*/  F2I.U64.TRUNC R2, R2 ;  /* 0x0000000200027311 */ /* 0x000e24000020d800 */
[----:B0-----:R0:W-:Y:S01]  /*2dd0*/  STG.E.64 [R16.64], R2 ;  /* 0x0000000210007986 */ /* 0x0011e2000c101b24 */
[----:B------:R-:W-:Y:S05]  /*2de0*/  BRA `(.L_x_1471) ;  /* 0x0000002000007947 */ /* 0x000fea0003800000 */
.L_x_1497:
[----:B------:R-:W0:Y:S02]  /*2df0*/  F2I.FTZ.U32.TRUNC.NTZ R3, R2 ;  /* 0x0000000200037305 */ /* 0x000e24000021f000 */
[----:B0-----:R0:W-:Y:S02]  /*2e00*/  STG.E [R16.64], R3 ;  /* 0x0000000310007986 */ /* 0x0011e4000c101924 */
.L_x_1471:
[----:B------:R-:W-:-:S05]  /*2e10*/  IMAD R18, R18, 0x200, R23 ;  /* 0x0000020012127824 */ /* 0x000fca00078e0217 */
[----:B------:R-:W-:Y:S02]  /*2e20*/  IADD3 R19, R18, 0x80, RZ ;  /* 0x0000008012137810 */ /* 0x000fe40007ffe0ff */
.L_x_1435:
[----:B------:R-:W-:Y:S05]  /*2e30*/  BSYNC B7 ;  /* 0x0000000000077941 */ /* 0x000fea0003800000 */
.L_x_1434:
[----:B------:R-:W-:Y:S01]  /*2e40*/  ISETP.GE.AND P0, PT, R19, c[0x0][0x160], PT ;  /* 0x0000580013007a0c */ /* 0x000fe20003f06270 */
[----:B------:R-:W-:-:S12]  /*2e50*/  BSSY B7, `(.L_x_1499) ;  /* 0x00005b6000077945 */ /* 0x000fd80003800000 */
[----:B------:R-:W-:Y:S05]  /*2e60*/  @P0 BRA `(.L_x_1500) ;  /* 0x00005b4000000947 */ /* 0x000fea0003800000 */
[----:B------:R-:W-:Y:S01]  /*2e70*/  ISETP.NE.AND P0, PT, RZ, c[0x0][0x168], PT ;  /* 0x00005a00ff007a0c */ /* 0x000fe20003f05270 */
[----:B------:R-:W-:Y:S02]  /*2e80*/  IMAD.MOV.U32 R0, RZ, RZ, RZ ;  /* 0x000000ffff007224 */ /* 0x000fe400078e00ff */
[----:B0-----:R-:W-:-:S10]  /*2e90*/  IMAD.MOV.U32 R16, RZ, RZ, RZ ;  /* 0x000000ffff107224 */ /* 0x001fd400078e00ff */
        /* <DEDUP_REMOVED lines=225> */
.L_x_1501:
        /* <DEDUP_REMOVED lines=20> */
.L_x_1506:
[----:B------:R-:W2:Y:S02]  /*3df0*/  LDG.E.U8 R0, [R2.64] ;  /* 0x0000002402007981 */ /* 0x000ea4000c1e1100 */
[----:B--2---:R-:W0:Y:S01]  /*3e00*/  I2F.U16 R0, R0 ;  /* 0x0000000000007306 */ /* 0x004e220000101000 */
[----:B------:R-:W-:Y:S05]  /*3e10*/  BRA `(.L_x_1508) ;  /* 0x00000ca000007947 */ /* 0x000fea0003800000 */
.L_x_1505:
        /* <DEDUP_REMOVED lines=9> */
.L_x_1510:
[----:B------:R-:W2:Y:S02]  /*3eb0*/  LDG.E R0, [R2.64] ;  /* 0x0000002402007981 */ /* 0x000ea4000c1e1900 */
[----:B--2---:R-:W0:Y:S01]  /*3ec0*/  I2F R0, R0 ;  /* 0x0000000000007306 */ /* 0x004e220000201400 */
[----:B------:R-:W-:Y:S05]  /*3ed0*/  BRA `(.L_x_1508) ;  /* 0x00000be000007947 */ /* 0x000fea0003800000 */
.L_x_1509:
[----:B------:R-:W2:Y:S02]  /*3ee0*/  LDG.E.U16 R0, [R2.64] ;  /* 0x0000002402007981 */ /* 0x000ea4000c1e1500 */
[----:B--2---:R-:W0:Y:S01]  /*3ef0*/  I2F.S16 R0, R0 ;  /* 0x0000000000007306 */ /* 0x004e220000101400 */
[----:B------:R-:W-:Y:S05]  /*3f00*/  BRA `(.L_x_1508) ;  /* 0x00000bb000007947 */ /* 0x000fea0003800000 */
.L_x_1504:
        /* <DEDUP_REMOVED lines=8> */
.L_x_1512:
[----:B------:R-:W2:Y:S02]  /*3f90*/  LDG.E.U16 R0, [R2.64] ;  /* 0x0000002402007981 */ /* 0x000ea4000c1e1500 */
[----:B--2---:R-:W-:Y:S01]  /*3fa0*/  HADD2.F32 R0, -RZ, R0.H0_H0 ;  /* 0x20000000ff007230 */ /* 0x004fe20000004100 */
[----:B------:R-:W-:Y:S05]  /*3fb0*/  BRA `(.L_x_1508) ;  /* 0x00000b0000007947 */ /* 0x000fea0003800000 */
.L_x_1511:
        /* <DEDUP_REMOVED lines=8> */
.L_x_1514:
[----:B------:R-:W2:Y:S02]  /*4040*/  LDG.E.U16 R0, [R2.64] ;  /* 0x0000002402007981 */ /* 0x000ea4000c1e1500 */
[----:B--2---:R-:W-:Y:S01]  /*4050*/  HADD2.F32 R0, -RZ, R0.H0_H0 ;  /* 0x20000000ff007230 */ /* 0x004fe20000004100 */
[----:B------:R-:W-:Y:S05]  /*4060*/  BRA `(.L_x_1508) ;  /* 0x00000a5000007947 */ /* 0x000fea0003800000 */
.L_x_1513:
[----:B------:R-:W2:Y:S02]  /*4070*/  LDG.E.64 R2, [R2.64] ;  /* 0x0000002402027981 */ /* 0x000ea4000c1e1b00 */
[----:B--2---:R-:W0:Y:S01]  /*4080*/  F2F.F32.F64 R0, R2 ;  /* 0x0000000200007310 */ /* 0x004e220000301000 */
[----:B------:R-:W0:-:S14]  /*4090*/  DSETP.GEU.AND P0, PT, |R2|, c[0x2][0x0], PT ;  /* 0x008000000200762a */ /* 0x000e1c0003f0e200 */
[----:B0-----:R-:W-:Y:S01]  /*40a0*/  @!P0 FMUL R0, R0, 1.175494350822287508e-38 ;  /* 0x0080000000008820 */ /* 0x001fe20000400000 */
[----:B------:R-:W-:Y:S05]  /*40b0*/  BRA `(.L_x_1508) ;  /* 0x00000a0000007947 */ /* 0x000fea0003800000 */
.L_x_1503:
        /* <DEDUP_REMOVED lines=12> */
.L_x_1517:
[----:B------:R-:W2:Y:S02]  /*4180*/  LDG.E.64 R2, [R2.64] ;  /* 0x0000002402027981 */ /* 0x000ea4000c1e1b00 */
[----:B--2---:R-:W0:Y:S01]  /*4190*/  F2F.F32.F64 R0, R2 ;  /* 0x0000000200007310 */ /* 0x004e220000301000 */
[----:B------:R-:W0:-:S14]  /*41a0*/  DSETP.GEU.AND P0, PT, |R2|, c[0x2][0x0], PT ;  /* 0x008000000200762a */ /* 0x000e1c0003f0e200 */
[----:B0-----:R-:W-:Y:S01]  /*41b0*/  @!P0 FMUL R0, R0, 1.175494350822287508e-38 ;  /* 0x0080000000008820 */ /* 0x001fe20000400000 */
[----:B------:R-:W-:Y:S05]  /*41c0*/  BRA `(.L_x_1508) ;  /* 0x000008f000007947 */ /* 0x000fea0003800000 */
.L_x_1516:
        /* <DEDUP_REMOVED lines=26> */
.L_x_1519:
        /* <DEDUP_REMOVED lines=13> */
.L_x_1518:
[----:B------:R-:W2:Y:S02]  /*4440*/  LDG.E.U16 R0, [R2.64] ;  /* 0x0000002402007981 */ /* 0x000ea4000c1e1500 */
[----:B--2---:R-:W-:Y:S01]  /*4450*/  PRMT R0, RZ, 0x5410, R0 ;  /* 0x00005410ff007816 */ /* 0x004fe20000000000 */
[----:B------:R-:W-:Y:S05]  /*4460*/  BRA `(.L_x_1508) ;  /* 0x0000065000007947 */ /* 0x000fea0003800000 */
.L_x_1515:
        /* <DEDUP_REMOVED lines=11> */
.L_x_1522:
        /* <DEDUP_REMOVED lines=20> */
.L_x_1524:
[----:B------:R-:W-:Y:S05]  /*4660*/  BSYNC B0 ;  /* 0x0000000000007941 */ /* 0x000fea0003800000 */
.L_x_1523:
[----:B------:R-:W-:Y:S01]  /*4670*/  LEA R3, R0, 0x3b800000, 0x17 ;  /* 0x3b80000000037811 */ /* 0x000fe200078eb8ff */
[----:B------:R-:W-:-:S05]  /*4680*/  IMAD.SHL.U32 R0, R2, 0x100000, RZ ;  /* 0x0010000002007824 */ /* 0x000fca00078e00ff */
[----:B------:R-:W-:Y:S01]  /*4690*/  LOP3.LUT R0, R3, R0, R4, 0xfe, !PT ;  /* 0x0000000003007212 */ /* 0x000fe200078efe04 */
[----:B------:R-:W-:Y:S05]  /*46a0*/  BRA `(.L_x_1508) ;  /* 0x0000041000007947 */ /* 0x000fea0003800000 */
.L_x_1521:
        /* <DEDUP_REMOVED lines=20> */
.L_x_1526:
[----:B------:R-:W-:Y:S05]  /*47f0*/  BSYNC B0 ;  /* 0x0000000000007941 */ /* 0x000fea0003800000 */
.L_x_1525:
[----:B------:R-:W-:Y:S01]  /*4800*/  LEA R3, R0, 0x37800000, 0x17 ;  /* 0x3780000000037811 */ /* 0x000fe200078eb8ff */
[----:B------:R-:W-:-:S05]  /*4810*/  IMAD.SHL.U32 R0, R2, 0x200000, RZ ;  /* 0x0020000002007824 */ /* 0x000fca00078e00ff */
[----:B------:R-:W-:Y:S01]  /*4820*/  LOP3.LUT R0, R3, R0, R4, 0xfe, !PT ;  /* 0x0000000003007212 */ /* 0x000fe200078efe04 */
[----:B------:R-:W-:Y:S05]  /*4830*/  BRA `(.L_x_1508) ;  /* 0x0000028000007947 */ /* 0x000fea0003800000 */
.L_x_1520:
        /* <DEDUP_REMOVED lines=14> */
.L_x_1507:
        /* <DEDUP_REMOVED lines=21> */
.L_x_1528:
[----:B------:R-:W2:Y:S02]  /*4a70*/  LDG.E.64 R2, [R2.64] ;  /* 0x0000002402027981 */ /* 0x000ea4000c1e1b00 */
[----:B--2---:R0:W1:Y:S01]  /*4a80*/  I2F.U64 R0, R2 ;  /* 0x0000000200007312 */ /* 0x0040620000301000 */
[----:B------:R-:W-:Y:S05]  /*4a90*/  BRA `(.L_x_1508) ;  /* 0x0000002000007947 */ /* 0x000fea0003800000 */
.L_x_1527:
[----:B------:R-:W2:Y:S02]  /*4aa0*/  LDG.E R0, [R2.64] ;  /* 0x0000002402007981 */ /* 0x000ea4000c1e1900 */
[----:B--2---:R-:W0:Y:S02]  /*4ab0*/  I2F.U32 R0, R0 ;  /* 0x0000000000007306 */ /* 0x004e240000201000 */
.L_x_1508:
[----:B------:R-:W-:Y:S05]  /*4ac0*/  BSYNC B6 ;  /* 0x0000000000067941 */ /* 0x000fea0003800000 */
.L_x_1502:
        /* <DEDUP_REMOVED lines=40> */
.L_x_1530:
[----:B------:R-:W-:Y:S05]  /*4d50*/  BSYNC B0 ;  /* 0x0000000000007941 */ /* 0x000fea0003800000 */
.L_x_1529:
        /* <DEDUP_REMOVED lines=18> */
.L_x_1534:
[----:B------:R-:W0:Y:S02]  /*4e80*/  F2I.S64.TRUNC R2, R2 ;  /* 0x0000000200027311 */ /* 0x000e24000020d900 */
[----:B0-----:R-:W-:-:S05]  /*4e90*/  IMAD.MOV.U32 R5, RZ, RZ, R2 ;  /* 0x000000ffff057224 */ /* 0x001fca00078e0002 */
[----:B------:R0:W-:Y:S01]  /*4ea0*/  STG.E.U8 [R16.64], R5 ;  /* 0x0000000510007986 */ /* 0x0001e2000c101124 */
[----:B------:R-:W-:Y:S05]  /*4eb0*/  BRA `(.L_x_1536) ;  /* 0x00000d3000007947 */ /* 0x000fea0003800000 */
.L_x_1533:
        /* <DEDUP_REMOVED lines=9> */
.L_x_1538:
[----:B------:R-:W0:Y:S02]  /*4f50*/  F2I.FTZ.TRUNC.NTZ R3, R2 ;  /* 0x0000000200037305 */ /* 0x000e24000021f100 */
[----:B0-----:R0:W-:Y:S01]  /*4f60*/  STG.E [R16.64], R3 ;  /* 0x0000000310007986 */ /* 0x0011e2000c101924 */
[----:B------:R-:W-:Y:S05]  /*4f70*/  BRA `(.L_x_1536) ;  /* 0x00000c7000007947 */ /* 0x000fea0003800000 */
.L_x_1537:
[----:B------:R-:W0:Y:S02]  /*4f80*/  F2I.FTZ.TRUNC.NTZ R3, R2 ;  /* 0x0000000200037305 */ /* 0x000e24000021f100 */
[----:B0-----:R0:W-:Y:S01]  /*4f90*/  STG.E.U16 [R16.64], R3 ;  /* 0x0000000310007986 */ /* 0x0011e2000c101524 */
[----:B------:R-:W-:Y:S05]  /*4fa0*/  BRA `(.L_x_1536) ;  /* 0x00000c4000007947 */ /* 0x000fea0003800000 */
.L_x_1532:
        /* <DEDUP_REMOVED lines=8> */
.L_x_1540:
[----:B------:R-:W-:-:S05]  /*5030*/  F2FP.PACK_AB R2, RZ, R2 ;  /* 0x00000002ff02723e */ /* 0x000fca00000000ff */
[----:B------:R0:W-:Y:S01]  /*5040*/  STG.E.U16 [R16.64], R2 ;  /* 0x0000000210007986 */ /* 0x0001e2000c101524 */
[----:B------:R-:W-:Y:S05]  /*5050*/  BRA `(.L_x_1536) ;  /* 0x00000b9000007947 */ /* 0x000fea0003800000 */
.L_x_1539:
        /* <DEDUP_REMOVED lines=9> */
.L_x_1542:
[----:B------:R-:W-:-:S04]  /*50f0*/  F2FP.PACK_AB R3, RZ, R2 ;  /* 0x00000002ff03723e */ /* 0x000fc800000000ff */
[----:B------:R-:W-:-:S05]  /*5100*/  PRMT R3, R3, 0x5410, RZ ;  /* 0x0000541003037816 */ /* 0x000fca00000000ff */
[----:B------:R0:W-:Y:S01]  /*5110*/  STG.E [R16.64], R3 ;  /* 0x0000000310007986 */ /* 0x0001e2000c101924 */
[----:B------:R-:W-:Y:S05]  /*5120*/  BRA `(.L_x_1536) ;  /* 0x00000ac000007947 */ /* 0x000fea0003800000 */
.L_x_1541:
[----:B------:R-:W-:-:S06]  /*5130*/  FMUL.FTZ R2, R2, 1 ;  /* 0x3f80000002027820 */ /* 0x000fcc0000410000 */
[----:B------:R-:W0:Y:S02]  /*5140*/  F2F.F64.F32 R2, R2 ;  /* 0x0000000200027310 */ /* 0x000e240000201800 */
[----:B0-----:R0:W-:Y:S01]  /*5150*/  STG.E.64 [R16.64], R2 ;  /* 0x0000000210007986 */ /* 0x0011e2000c101b24 */
[----:B------:R-:W-:Y:S05]  /*5160*/  BRA `(.L_x_1536) ;  /* 0x00000a8000007947 */ /* 0x000fea0003800000 */
.L_x_1531:
        /* <DEDUP_REMOVED lines=12> */
.L_x_1545:
[----:B------:R-:W-:Y:S01]  /*5230*/  FMUL.FTZ R4, R2, 1 ;  /* 0x3f80000002047820 */ /* 0x000fe20000410000 */
[----:B------:R-:W-:-:S05]  /*5240*/  CS2R R6, SRZ ;  /* 0x0000000000067805 */ /* 0x000fca000001ff00 */
[----:B------:R-:W0:Y:S02]  /*5250*/  F2F.F64.F32 R4, R4 ;  /* 0x0000000400047310 */ /* 0x000e240000201800 */
[----:B0-----:R0:W-:Y:S01]  /*5260*/  STG.E.128 [R16.64], R4 ;  /* 0x0000000410007986 */ /* 0x0011e2000c101d24 */
[----:B------:R-:W-:Y:S05]  /*5270*/  BRA `(.L_x_1536) ;  /* 0x0000097000007947 */ /* 0x000fea0003800000 */
.L_x_1544:
        /* <DEDUP_REMOVED lines=20> */
.L_x_1549:
[----:B------:R-:W-:Y:S05]  /*53c0*/  BSYNC B0 ;  /* 0x0000000000007941 */ /* 0x000fea0003800000 */
.L_x_1548:
[----:B------:R-:W-:-:S05]  /*53d0*/  LOP3.LUT R5, R0, R5, RZ, 0xfc, !PT ;  /* 0x0000000500057212 */ /* 0x000fca00078efcff */
[----:B------:R0:W-:Y:S01]  /*53e0*/  STG.E.U8 [R16.64], R5 ;  /* 0x0000000510007986 */ /* 0x0001e2000c101124 */
[----:B------:R-:W-:Y:S05]  /*53f0*/  BRA `(.L_x_1536) ;  /* 0x000007f000007947 */ /* 0x000fea0003800000 */
.L_x_1547:
        /* <DEDUP_REMOVED lines=12> */
.L_x_1551:
[----:B------:R-:W-:Y:S01]  /*54c0*/  IMAD.MOV.U32 R0, RZ, RZ, 0x7f ;  /* 0x0000007fff007424 */ /* 0x000fe200078e00ff */
[----:B------:R-:W-:-:S04]  /*54d0*/  ISETP.GT.U32.AND P0, PT, R4, 0x7f800000, PT ;  /* 0x7f8000000400780c */ /* 0x000fc80003f04070 */
[----:B------:R-:W-:-:S04]  /*54e0*/  SEL R0, R0, 0x7c, P0 ;  /* 0x0000007c00007807 */ /* 0x000fc80000000000 */
.L_x_1552:
[----:B------:R-:W-:Y:S05]  /*54f0*/  BSYNC B0 ;  /* 0x0000000000007941 */ /* 0x000fea0003800000 */
.L_x_1550:
[----:B------:R-:W-:-:S04]  /*5500*/  LOP3.LUT R2, R2, 0x80000000, RZ, 0xc0, !PT ;  /* 0x8000000002027812 */ /* 0x000fc800078ec0ff */
[----:B------:R-:W-:-:S04]  /*5510*/  SHF.R.U32.HI R3, RZ, 0x18, R2 ;  /* 0x00000018ff037819 */ /* 0x000fc80000011602 */
[----:B------:R-:W-:-:S05]  /*5520*/  LOP3.LUT R3, R0, R3, RZ, 0xfc, !PT ;  /* 0x0000000300037212 */ /* 0x000fca00078efcff */
[----:B------:R0:W-:Y:S01]  /*5530*/  STG.E.U8 [R16.64], R3 ;  /* 0x0000000310007986 */ /* 0x0001e2000c101124 */
[----:B------:R-:W-:Y:S05]  /*5540*/  BRA `(.L_x_1536) ;  /* 0x000006a000007947 */ /* 0x000fea0003800000 */
.L_x_1546:
[----:B------:R-:W-:-:S05]  /*5550*/  F2FP.BF16.PACK_AB R2, RZ, R2 ;  /* 0x00000002ff02723e */ /* 0x000fca00000010ff */
[----:B------:R0:W-:Y:S01]  /*5560*/  STG.E.U16 [R16.64], R2 ;  /* 0x0000000210007986 */ /* 0x0001e2000c101524 */
[----:B------:R-:W-:Y:S05]  /*5570*/  BRA `(.L_x_1536) ;  /* 0x0000067000007947 */ /* 0x000fea0003800000 */
.L_x_1543:
        /* <DEDUP_REMOVED lines=11> */
.L_x_1555:
        /* <DEDUP_REMOVED lines=16> */
.L_x_1558:
[----:B------:R-:W-:-:S04]  /*5730*/  LOP3.LUT R2, R2, 0x80000000, RZ, 0xc0, !PT ;  /* 0x8000000002027812 */ /* 0x000fc800078ec0ff */
[----:B------:R-:W-:-:S04]  /*5740*/  SHF.R.U32.HI R3, RZ, 0x18, R2 ;  /* 0x00000018ff037819 */ /* 0x000fc80000011602 */
[----:B------:R-:W-:-:S04]  /*5750*/  LOP3.LUT R0, R0, R3, RZ, 0xfc, !PT ;  /* 0x0000000300007212 */ /* 0x000fc800078efcff */
[----:B------:R-:W-:Y:S02]  /*5760*/  PRMT R8, R0, 0x7610, R8 ;  /* 0x0000761000087816 */ /* 0x000fe40000000008 */
.L_x_1557:
[----:B------:R-:W-:Y:S05]  /*5770*/  BSYNC B0 ;  /* 0x0000000000007941 */ /* 0x000fea0003800000 */
.L_x_1556:
[----:B------:R0:W-:Y:S01]  /*5780*/  STG.E.U8 [R16.64], R8 ;  /* 0x0000000810007986 */ /* 0x0001e2000c101124 */
[----:B------:R-:W-:Y:S05]  /*5790*/  BRA `(.L_x_1536) ;  /* 0x0000045000007947 */ /* 0x000fea0003800000 */
.L_x_1554:
        /* <DEDUP_REMOVED lines=16> */
.L_x_1561:
[----:B------:R-:W-:-:S04]  /*58a0*/  LOP3.LUT R2, R2, 0x80000000, RZ, 0xc0, !PT ;  /* 0x8000000002027812 */ /* 0x000fc800078ec0ff */
[----:B------:R-:W-:-:S04]  /*58b0*/  SHF.R.U32.HI R3, RZ, 0x18, R2 ;  /* 0x00000018ff037819 */ /* 0x000fc80000011602 */
[----:B------:R-:W-:-:S04]  /*58c0*/  LOP3.LUT R0, R0, R3, RZ, 0xfc, !PT ;  /* 0x0000000300007212 */ /* 0x000fc800078efcff */
[----:B------:R-:W-:Y:S02]  /*58d0*/  PRMT R8, R0, 0x7610, R8 ;  /* 0x0000761000087816 */ /* 0x000fe40000000008 */
.L_x_1560:
[----:B------:R-:W-:Y:S05]  /*58e0*/  BSYNC B0 ;  /* 0x0000000000007941 */ /* 0x000fea0003800000 */
.L_x_1559:
[----:B------:R0:W-:Y:S01]  /*58f0*/  STG.E.U8 [R16.64], R8 ;  /* 0x0000000810007986 */ /* 0x0001e2000c101124 */
[----:B------:R-:W-:Y:S05]  /*5900*/  BRA `(.L_x_1536) ;  /* 0x000002e000007947 */ /* 0x000fea0003800000 */
.L_x_1553:
        /* <DEDUP_REMOVED lines=21> */
.L_x_1535:
        /* <DEDUP_REMOVED lines=20> */
.L_x_1563:
[----:B------:R-:W0:Y:S02]  /*5ba0*/  F2I.U64.TRUNC R2, R2 ;  /* 0x0000000200027311 */ /* 0x000e24000020d800 */
[----:B0-----:R0:W-:Y:S01]  /*5bb0*/  STG.E.64 [R16.64], R2 ;  /* 0x0000000210007986 */ /* 0x0011e2000c101b24 */
[----:B------:R-:W-:Y:S05]  /*5bc0*/  BRA `(.L_x_1536) ;  /* 0x0000002000007947 */ /* 0x000fea0003800000 */
.L_x_1562:
[----:B------:R-:W0:Y:S02]  /*5bd0*/  F2I.FTZ.U32.TRUNC.NTZ R3, R2 ;  /* 0x0000000200037305 */ /* 0x000e24000021f000 */
[----:B0-----:R0:W-:Y:S02]  /*5be0*/  STG.E [R16.64], R3 ;  /* 0x0000000310007986 */ /* 0x0011e4000c101924 */
.L_x_1536:
[----:B------:R-:W-:-:S04]  /*5bf0*/  IADD3 R19, R19, 0x80, RZ ;  /* 0x0000008013137810 */ /* 0x000fc80007ffe0ff */
[----:B------:R-:W-:-:S13]  /*5c00*/  ISETP.GE.AND P0, PT, R19, c[0x0][0x160], PT ;  /* 0x0000580013007a0c */ /* 0x000fda0003f06270 */
        /* <DEDUP_REMOVED lines=229> */
.L_x_1564:
        /* <DEDUP_REMOVED lines=20> */
.L_x_1569:
[----:B------:R-:W2:Y:S02]  /*6ba0*/  LDG.E.U8 R0, [R2.64] ;  /* 0x0000002402007981 */ /* 0x000ea4000c1e1100 */
[----:B--2---:R-:W0:Y:S01]  /*6bb0*/  I2F.U16 R0, R0 ;  /* 0x0000000000007306 */ /* 0x004e220000101000 */
[----:B------:R-:W-:Y:S05]  /*6bc0*/  BRA `(.L_x_1571) ;  /* 0x00000ca000007947 */ /* 0x000fea0003800000 */
.L_x_1568:
        /* <DEDUP_REMOVED lines=9> */
.L_x_1573:
[----:B------:R-:W2:Y:S02]  /*6c60*/  LDG.E R0, [R2.64] ;  /* 0x0000002402007981 */ /* 0x000ea4000c1e1900 */
[----:B--2---:R-:W0:Y:S01]  /*6c70*/  I2F R0, R0 ;  /* 0x0000000000007306 */ /* 0x004e220000201400 */
[----:B------:R-:W-:Y:S05]  /*6c80*/  BRA `(.L_x_1571) ;  /* 0x00000be000007947 */ /* 0x000fea0003800000 */
.L_x_1572:
[----:B------:R-:W2:Y:S02]  /*6c90*/  LDG.E.U16 R0, [R2.64] ;  /* 0x0000002402007981 */ /* 0x000ea4000c1e1500 */
[----:B--2---:R-:W0:Y:S01]  /*6ca0*/  I2F.S16 R0, R0 ;  /* 0x0000000000007306 */ /* 0x004e220000101400 */
[----:B------:R-:W-:Y:S05]  /*6cb0*/  BRA `(.L_x_1571) ;  /* 0x00000bb000007947 */ /* 0x000fea0003800000 */
.L_x_1567:
        /* <DEDUP_REMOVED lines=8> */
.L_x_1575:
[----:B------:R-:W2:Y:S02]  /*6d40*/  LDG.E.U16 R0, [R2.64] ;  /* 0x0000002402007981 */ /* 0x000ea4000c1e1500 */
[----:B--2---:R-:W-:Y:S01]  /*6d50*/  HADD2.F32 R0, -RZ, R0.H0_H0 ;  /* 0x20000000ff007230 */ /* 0x004fe20000004100 */
[----:B------:R-:W-:Y:S05]  /*6d60*/  BRA `(.L_x_1571) ;  /* 0x00000b0000007947 */ /* 0x000fea0003800000 */
.L_x_1574:
        /* <DEDUP_REMOVED lines=8> */
.L_x_1577:
[----:B------:R-:W2:Y:S02]  /*6df0*/  LDG.E.U16 R0, [R2.64] ;  /* 0x0000002402007981 */ /* 0x000ea4000c1e1500 */
[----:B--2---:R-:W-:Y:S01]  /*6e00*/  HADD2.F32 R0, -RZ, R0.H0_H0 ;  /* 0x20000000ff007230 */ /* 0x004fe20000004100 */
[----:B------:R-:W-:Y:S05]  /*6e10*/  BRA `(.L_x_1571) ;  /* 0x00000a5000007947 */ /* 0x000fea0003800000 */
.L_x_1576:
[----:B------:R-:W2:Y:S02]  /*6e20*/  LDG.E.64 R2, [R2.64] ;  /* 0x0000002402027981 */ /* 0x000ea4000c1e1b00 */
[----:B--2---:R-:W0:Y:S01]  /*6e30*/  F2F.F32.F64 R0, R2 ;  /* 0x0000000200007310 */ /* 0x004e220000301000 */
[----:B------:R-:W0:-:S14]  /*6e40*/  DSETP.GEU.AND P0, PT, |R2|, c[0x2][0x0], PT ;  /* 0x008000000200762a */ /* 0x000e1c0003f0e200 */
[----:B0-----:R-:W-:Y:S01]  /*6e50*/  @!P0 FMUL R0, R0, 1.175494350822287508e-38 ;  /* 0x0080000000008820 */ /* 0x001fe20000400000 */
[----:B------:R-:W-:Y:S05]  /*6e60*/  BRA `(.L_x_1571) ;  /* 0x00000a0000007947 */ /* 0x000fea0003800000 */
.L_x_1566:
        /* <DEDUP_REMOVED lines=12> */
.L_x_1580:
[----:B------:R-:W2:Y:S02]  /*6f30*/  LDG.E.64 R2, [R2.64] ;  /* 0x0000002402027981 */ /* 0x000ea4000c1e1b00 */
[----:B--2---:R-:W0:Y:S01]  /*6f40*/  F2F.F32.F64 R0, R2 ;  /* 0x0000000200007310 */ /* 0x004e220000301000 */
[----:B------:R-:W0:-:S14]  /*6f50*/  DSETP.GEU.AND P0, PT, |R2|, c[0x2][0x0], PT ;  /* 0x008000000200762a */ /* 0x000e1c0003f0e200 */
[----:B0-----:R-:W-:Y:S01]  /*6f60*/  @!P0 FMUL R0, R0, 1.175494350822287508e-38 ;  /* 0x0080000000008820 */ /* 0x001fe20000400000 */
[----:B------:R-:W-:Y:S05]  /*6f70*/  BRA `(.L_x_1571) ;  /* 0x000008f000007947 */ /* 0x000fea0003800000 */
.L_x_1579:
        /* <DEDUP_REMOVED lines=26> */
.L_x_1582:
        /* <DEDUP_REMOVED lines=13> */
.L_x_1581:
[----:B------:R-:W2:Y:S02]  /*71f0*/  LDG.E.U16 R0, [R2.64] ;  /* 0x0000002402007981 */ /* 0x000ea4000c1e1500 */
[----:B--2---:R-:W-:Y:S01]  /*7200*/  PRMT R0, RZ, 0x5410, R0 ;  /* 0x00005410ff007816 */ /* 0x004fe20000000000 */
[----:B------:R-:W-:Y:S05]  /*7210*/  BRA `(.L_x_1571) ;  /* 0x0000065000007947 */ /* 0x000fea0003800000 */
.L_x_1578:
        /* <DEDUP_REMOVED lines=11> */
.L_x_1585:
        /* <DEDUP_REMOVED lines=20> */
.L_x_1587:
[----:B------:R-:W-:Y:S05]  /*7410*/  BSYNC B0 ;  /* 0x0000000000007941 */ /* 0x000fea0003800000 */
.L_x_1586:
[----:B------:R-:W-:Y:S01]  /*7420*/  LEA R3, R0, 0x3b800000, 0x17 ;  /* 0x3b80000000037811 */ /* 0x000fe200078eb8ff */
[----:B------:R-:W-:-:S05]  /*7430*/  IMAD.SHL.U32 R0, R2, 0x100000, RZ ;  /* 0x0010000002007824 */ /* 0x000fca00078e00ff */
[----:B------:R-:W-:Y:S01]  /*7440*/  LOP3.LUT R0, R3, R0, R4, 0xfe, !PT ;  /* 0x0000000003007212 */ /* 0x000fe200078efe04 */
[----:B------:R-:W-:Y:S05]  /*7450*/  BRA `(.L_x_1571) ;  /* 0x0000041000007947 */ /* 0x000fea0003800000 */
.L_x_1584:
        /* <DEDUP_REMOVED lines=20> */
.L_x_1589:
[----:B------:R-:W-:Y:S05]  /*75a0*/  BSYNC B0 ;  /* 0x0000000000007941 */ /* 0x000fea0003800000 */
.L_x_1588:
[----:B------:R-:W-:Y:S01]  /*75b0*/  LEA R3, R0, 0x37800000, 0x17 ;  /* 0x3780000000037811 */ /* 0x000fe200078eb8ff */
[----:B------:R-:W-:-:S05]  /*75c0*/  IMAD.SHL.U32 R0, R2, 0x200000, RZ ;  /* 0x0020000002007824 */ /* 0x000fca00078e00ff */
[----:B------:R-:W-:Y:S01]  /*75d0*/  LOP3.LUT R0, R3, R0, R4, 0xfe, !PT ;  /* 0x0000000003007212 */ /* 0x000fe200078efe04 */
[----:B------:R-:W-:Y:S05]  /*75e0*/  BRA `(.L_x_1571) ;  /* 0x0000028000007947 */ /* 0x000fea0003800000 */
.L_x_1583:
        /* <DEDUP_REMOVED lines=14> */
.L_x_1570:
        /* <DEDUP_REMOVED lines=21> */
.L_x_1591:
[----:B------:R-:W2:Y:S02]  /*7820*/  LDG.E.64 R2, [R2.64] ;  /* 0x0000002402027981 */ /* 0x000ea4000c1e1b00 */
[----:B--2---:R0:W1:Y:S01]  /*7830*/  I2F.U64 R0, R2 ;  /* 0x0000000200007312 */ /* 0x0040620000301000 */
[----:B------:R-:W-:Y:S05]  /*7840*/  BRA `(.L_x_1571) ;  /* 0x0000002000007947 */ /* 0x000fea0003800000 */
.L_x_1590:
[----:B------:R-:W2:Y:S02]  /*7850*/  LDG.E R0, [R2.64] ;  /* 0x0000002402007981 */ /* 0x000ea4000c1e1900 */
[----:B--2---:R-:W0:Y:S02]  /*7860*/  I2F.U32 R0, R0 ;  /* 0x0000000000007306 */ /* 0x004e240000201000 */
.L_x_1571:
[----:B------:R-:W-:Y:S05]  /*7870*/  BSYNC B6 ;  /* 0x0000000000067941 */ /* 0x000fea0003800000 */
.L_x_1565:
        /* <DEDUP_REMOVED lines=40> */
.L_x_1593:
[----:B------:R-:W-:Y:S05]  /*7b00*/  BSYNC B0 ;  /* 0x0000000000007941 */ /* 0x000fea0003800000 */
.L_x_1592:
        /* <DEDUP_REMOVED lines=18> */
.L_x_1597:
[----:B------:R-:W0:Y:S02]  /*7c30*/  F2I.S64.TRUNC R2, R2 ;  /* 0x0000000200027311 */ /* 0x000e24000020d900 */
[----:B0-----:R-:W-:-:S05]  /*7c40*/  IMAD.MOV.U32 R5, RZ, RZ, R2 ;  /* 0x000000ffff057224 */ /* 0x001fca00078e0002 */
[----:B------:R0:W-:Y:S01]  /*7c50*/  STG.E.U8 [R16.64], R5 ;  /* 0x0000000510007986 */ /* 0x0001e2000c101124 */
[----:B------:R-:W-:Y:S05]  /*7c60*/  BRA `(.L_x_1599) ;  /* 0x00000d3000007947 */ /* 0x000fea0003800000 */
.L_x_1596:
        /* <DEDUP_REMOVED lines=9> */
.L_x_1601:
[----:B------:R-:W0:Y:S02]  /*7d00*/  F2I.FTZ.TRUNC.NTZ R3, R2 ;  /* 0x0000000200037305 */ /* 0x000e24000021f100 */
[----:B0-----:R0:W-:Y:S01]  /*7d10*/  STG.E [R16.64], R3 ;  /* 0x0000000310007986 */ /* 0x0011e2000c101924 */
[----:B------:R-:W-:Y:S05]  /*7d20*/  BRA `(.L_x_1599) ;  /* 0x00000c7000007947 */ /* 0x000fea0003800000 */
.L_x_1600:
[----:B------:R-:W0:Y:S02]  /*7d30*/  F2I.FTZ.TRUNC.NTZ R3, R2 ;  /* 0x0000000200037305 */ /* 0x000e24000021f100 */
[----:B0-----:R0:W-:Y:S01]  /*7d40*/  STG.E.U16 [R16.64], R3 ;  /* 0x0000000310007986 */ /* 0x0011e2000c101524 */
[----:B------:R-:W-:Y:S05]  /*7d50*/  BRA `(.L_x_1599) ;  /* 0x00000c4000007947 */ /* 0x000fea0003800000 */
.L_x_1595:
        /* <DEDUP_REMOVED lines=8> */
.L_x_1603:
[----:B------:R-:W-:-:S05]  /*7de0*/  F2FP.PACK_AB R2, RZ, R2 ;  /* 0x00000002ff02723e */ /* 0x000fca00000000ff */
[----:B------:R0:W-:Y:S01]  /*7df0*/  STG.E.U16 [R16.64], R2 ;  /* 0x0000000210007986 */ /* 0x0001e2000c101524 */
[----:B------:R-:W-:Y:S05]  /*7e00*/  BRA `(.L_x_1599) ;  /* 0x00000b9000007947 */ /* 0x000fea0003800000 */
.L_x_1602:
        /* <DEDUP_REMOVED lines=9> */
.L_x_1605:
[----:B------:R-:W-:-:S04]  /*7ea0*/  F2FP.PACK_AB R3, RZ, R2 ;  /* 0x00000002ff03723e */ /* 0x000fc800000000ff */
[----:B------:R-:W-:-:S05]  /*7eb0*/  PRMT R3, R3, 0x5410, RZ ;  /* 0x0000541003037816 */ /* 0x000fca00000000ff */
[----:B------:R0:W-:Y:S01]  /*7ec0*/  STG.E [R16.64], R3 ;  /* 0x0000000310007986 */ /* 0x0001e2000c101924 */
[----:B------:R-:W-:Y:S05]  /*7ed0*/  BRA `(.L_x_1599) ;  /* 0x00000ac000007947 */ /* 0x000fea0003800000 */
.L_x_1604:
[----:B------:R-:W-:-:S06]  /*7ee0*/  FMUL.FTZ R2, R2, 1 ;  /* 0x3f80000002027820 */ /* 0x000fcc0000410000 */
[----:B------:R-:W0:Y:S02]  /*7ef0*/  F2F.F64.F32 R2, R2 ;  /* 0x0000000200027310 */ /* 0x000e240000201800 */
[----:B0-----:R0:W-:Y:S01]  /*7f00*/  STG.E.64 [R16.64], R2 ;  /* 0x0000000210007986 */ /* 0x0011e2000c101b24 */
[----:B------:R-:W-:Y:S05]  /*7f10*/  BRA `(.L_x_1599) ;  /* 0x00000a8000007947 */ /* 0x000fea0003800000 */
.L_x_1594:
        /* <DEDUP_REMOVED lines=12> */
.L_x_1608:
[----:B------:R-:W-:Y:S01]  /*7fe0*/  FMUL.FTZ R4, R2, 1 ;  /* 0x3f80000002047820 */ /* 0x000fe20000410000 */
[----:B------:R-:W-:-:S05]  /*7ff0*/  CS2R R6, SRZ ;  /* 0x0000000000067805 */ /* 0x000fca000001ff00 */
[----:B------:R-:W0:Y:S02]  /*8000*/  F2F.F64.F32 R4, R4 ;  /* 0x0000000400047310 */ /* 0x000e240000201800 */
[----:B0-----:R0:W-:Y:S01]  /*8010*/  STG.E.128 [R16.64], R4 ;  /* 0x0000000410007986 */ /* 0x0011e2000c101d24 */
[----:B------:R-:W-:Y:S05]  /*8020*/  BRA `(.L_x_1599) ;  /* 0x0000097000007947 */ /* 0x000fea0003800000 */
.L_x_1607:
        /* <DEDUP_REMOVED lines=20> */
.L_x_1612:
[----:B------:R-:W-:Y:S05]  /*8170*/  BSYNC B0 ;  /* 0x0000000000007941 */ /* 0x000fea0003800000 */
.L_x_1611:
[----:B------:R-:W-:-:S05]  /*8180*/  LOP3.LUT R5, R0, R5, RZ, 0xfc, !PT ;  /* 0x0000000500057212 */ /* 0x000fca00078efcff */
[----:B------:R0:W-:Y:S01]  /*8190*/  STG.E.U8 [R16.64], R5 ;  /* 0x0000000510007986 */ /* 0x0001e2000c101124 */
[----:B------:R-:W-:Y:S05]  /*81a0*/  BRA `(.L_x_1599) ;  /* 0x000007f000007947 */ /* 0x000fea0003800000 */
.L_x_1610:
        /* <DEDUP_REMOVED lines=12> */
.L_x_1614:
[----:B------:R-:W-:Y:S01]  /*8270*/  IMAD.MOV.U32 R0, RZ, RZ, 0x7f ;  /* 0x0000007fff007424 */ /* 0x000fe200078e00ff */
[----:B------:R-:W-:-:S04]  /*8280*/  ISETP.GT.U32.AND P0, PT, R4, 0x7f800000, PT ;  /* 0x7f8000000400780c */ /* 0x000fc80003f04070 */
[----:B------:R-:W-:-:S04]  /*8290*/  SEL R0, R0, 0x7c, P0 ;  /* 0x0000007c00007807 */ /* 0x000fc80000000000 */
.L_x_1615:
[----:B------:R-:W-:Y:S05]  /*82a0*/  BSYNC B0 ;  /* 0x0000000000007941 */ /* 0x000fea0003800000 */
.L_x_1613:
[----:B------:R-:W-:-:S04]  /*82b0*/  LOP3.LUT R2, R2, 0x80000000, RZ, 0xc0, !PT ;  /* 0x8000000002027812 */ /* 0x000fc800078ec0ff */
[----:B------:R-:W-:-:S04]  /*82c0*/  SHF.R.U32.HI R3, RZ, 0x18, R2 ;  /* 0x00000018ff037819 */ /* 0x000fc80000011602 */
[----:B------:R-:W-:-:S05]  /*82d0*/  LOP3.LUT R3, R0, R3, RZ, 0xfc, !PT ;  /* 0x0000000300037212 */ /* 0x000fca00078efcff */
[----:B------:R0:W-:Y:S01]  /*82e0*/  STG.E.U8 [R16.64], R3 ;  /* 0x0000000310007986 */ /* 0x0001e2000c101124 */
[----:B------:R-:W-:Y:S05]  /*82f0*/  BRA `(.L_x_1599) ;  /* 0x000006a000007947 */ /* 0x000fea0003800000 */
.L_x_1609:
[----:B------:R-:W-:-:S05]  /*8300*/  F2FP.BF16.PACK_AB R2, RZ, R2 ;  /* 0x00000002ff02723e */ /* 0x000fca00000010ff */
[----:B------:R0:W-:Y:S01]  /*8310*/  STG.E.U16 [R16.64], R2 ;  /* 0x0000000210007986 */ /* 0x0001e2000c101524 */
[----:B------:R-:W-:Y:S05]  /*8320*/  BRA `(.L_x_1599) ;  /* 0x0000067000007947 */ /* 0x000fea0003800000 */
.L_x_1606:
        /* <DEDUP_REMOVED lines=11> */
.L_x_1618:
        /* <DEDUP_REMOVED lines=16> */
.L_x_1621:
[----:B------:R-:W-:-:S04]  /*84e0*/  LOP3.LUT R2, R2, 0x80000000, RZ, 0xc0, !PT ;  /* 0x8000000002027812 */ /* 0x000fc800078ec0ff */
[----:B------:R-:W-:-:S04]  /*84f0*/  SHF.R.U32.HI R3, RZ, 0x18, R2 ;  /* 0x00000018ff037819 */ /* 0x000fc80000011602 */
[----:B------:R-:W-:-:S04]  /*8500*/  LOP3.LUT R0, R0, R3, RZ, 0xfc, !PT ;  /* 0x0000000300007212 */ /* 0x000fc800078efcff */
[----:B------:R-:W-:Y:S02]  /*8510*/  PRMT R8, R0, 0x7610, R8 ;  /* 0x0000761000087816 */ /* 0x000fe40000000008 */
.L_x_1620:
[----:B------:R-:W-:Y:S05]  /*8520*/  BSYNC B0 ;  /* 0x0000000000007941 */ /* 0x000fea0003800000 */
.L_x_1619:
[----:B------:R0:W-:Y:S01]  /*8530*/  STG.E.U8 [R16.64], R8 ;  /* 0x0000000810007986 */ /* 0x0001e2000c101124 */
[----:B------:R-:W-:Y:S05]  /*8540*/  BRA `(.L_x_1599) ;  /* 0x0000045000007947 */ /* 0x000fea0003800000 */
.L_x_1617:
        /* <DEDUP_REMOVED lines=16> */
.L_x_1624:
[----:B------:R-:W-:-:S04]  /*8650*/  LOP3.LUT R2, R2, 0x80000000, RZ, 0xc0, !PT ;  /* 0x8000000002027812 */ /* 0x000fc800078ec0ff */
[----:B------:R-:W-:-:S04]  /*8660*/  SHF.R.U32.HI R3, RZ, 0x18, R2 ;  /* 0x00000018ff037819 */ /* 0x000fc80000011602 */
[----:B------:R-:W-:-:S04]  /*8670*/  LOP3.LUT R0, R0, R3, RZ, 0xfc, !PT ;  /* 0x0000000300007212 */ /* 0x000fc800078efcff */
[----:B------:R-:W-:Y:S02]  /*8680*/  PRMT R8, R0, 0x7610, R8 ;  /* 0x0000761000087816 */ /* 0x000fe40000000008 */
.L_x_1623:
[----:B------:R-:W-:Y:S05]  /*8690*/  BSYNC B0 ;  /* 0x0000000000007941 */ /* 0x000fea0003800000 */
.L_x_1622:
[----:B------:R0:W-:Y:S01]  /*86a0*/  STG.E.U8 [R16.64], R8 ;  /* 0x0000000810007986 */ /* 0x0001e2000c101124 */
[----:B------:R-:W-:Y:S05]  /*86b0*/  BRA `(.L_x_1599) ;  /* 0x000002e000007947 */ /* 0x000fea0003800000 */
.L_x_1616:
        /* <DEDUP_REMOVED lines=21> */
.L_x_1598:
        /* <DEDUP_REMOVED lines=20> */
.L_x_1626:
[----:B------:R-:W0:Y:S02]  /*8950*/  F2I.U64.TRUNC R2, R2 ;  /* 0x0000000200027311 */ /* 0x000e24000020d800 */
[----:B0-----:R0:W-:Y:S01]  /*8960*/  STG.E.64 [R16.64], R2 ;  /* 0x0000000210007986 */ /* 0x0011e2000c101b24 */
[----:B------:R-:W-:Y:S05]  /*8970*/  BRA `(.L_x_1599) ;  /* 0x0000002000007947 */ /* 0x000fea0003800000 */
.L_x_1625:
[----:B------:R-:W0:Y:S02]  /*8980*/  F2I.FTZ.U32.TRUNC.NTZ R3, R2 ;  /* 0x0000000200037305 */ /* 0x000e24000021f000 */
[----:B0-----:R0:W-:Y:S02]  /*8990*/  STG.E [R16.64], R3 ;  /* 0x0000000310007986 */ /* 0x0011e4000c101924 */
.L_x_1599:
[----:B------:R-:W-:Y:S02]  /*89a0*/  IADD3 R19, R19, 0x80, RZ ;  /* 0x0000008013137810 */ /* 0x000fe40007ffe0ff */
.L_x_1500:
[----:B------:R-:W-:Y:S05]  /*89b0*/  BSYNC B7 ;  /* 0x0000000000077941 */ /* 0x000fea0003800000 */
.L_x_1499:
[----:B------:R-:W-:-:S13]  /*89c0*/  ISETP.GE.AND P0, PT, R19, c[0x0][0x160], PT ;  /* 0x0000580013007a0c */ /* 0x000fda0003f06270 */
[----:B------:R-:W-:Y:S05]  /*89d0*/  @P0 EXIT ;  /* 0x000000000000094d */ /* 0x000fea0003800000 */
        /* <DEDUP_REMOVED lines=228> */
.L_x_1627:
        /* <DEDUP_REMOVED lines=20> */
.L_x_1632:
[----:B------:R-:W2:Y:S02]  /*9960*/  LDG.E.U8 R0, [R2.64] ;  /* 0x0000002402007981 */ /* 0x000ea4000c1e1100 */
[----:B--2---:R-:W0:Y:S01]  /*9970*/  I2F.U16 R0, R0 ;  /* 0x0000000000007306 */ /* 0x004e220000101000 */
[----:B------:R-:W-:Y:S05]  /*9980*/  BRA `(.L_x_1634) ;  /* 0x00000ca000007947 */ /* 0x000fea0003800000 */
.L_x_1631:
        /* <DEDUP_REMOVED lines=9> */
.L_x_1636:
[----:B------:R-:W2:Y:S02]  /*9a20*/  LDG.E R0, [R2.64] ;  /* 0x0000002402007981 */ /* 0x000ea4000c1e1900 */
[----:B--2---:R-:W0:Y:S01]  /*9a30*/  I2F R0, R0 ;  /* 0x0000000000007306 */ /* 0x004e220000201400 */
[----:B------:R-:W-:Y:S05]  /*9a40*/  BRA `(.L_x_1634) ;  /* 0x00000be000007947 */ /* 0x000fea0003800000 */
.L_x_1635:
[----:B------:R-:W2:Y:S02]  /*9a50*/  LDG.E.U16 R0, [R2.64] ;  /* 0x0000002402007981 */ /* 0x000ea4000c1e1500 */
[----:B--2---:R-:W0:Y:S01]  /*9a60*/  I2F.S16 R0, R0 ;  /* 0x0000000000007306 */ /* 0x004e220000101400 */
[----:B------:R-:W-:Y:S05]  /*9a70*/  BRA `(.L_x_1634) ;  /* 0x00000bb000007947 */ /* 0x000fea0003800000 */
.L_x_1630:
        /* <DEDUP_REMOVED lines=8> */
.L_x_1638:
[----:B------:R-:W2:Y:S02]  /*9b00*/  LDG.E.U16 R0, [R2.64] ;  /* 0x0000002402007981 */ /* 0x000ea4000c1e1500 */
[----:B--2---:R-:W-:Y:S01]  /*9b10*/  HADD2.F32 R0, -RZ, R0.H0_H0 ;  /* 0x20000000ff007230 */ /* 0x004fe20000004100 */
[----:B------:R-:W-:Y:S05]  /*9b20*/  BRA `(.L_x_1634) ;  /* 0x00000b0000007947 */ /* 0x000fea0003800000 */
.L_x_1637:
        /* <DEDUP_REMOVED lines=8> */
.L_x_1640:
[----:B------:R-:W2:Y:S02]  /*9bb0*/  LDG.E.U16 R0, [R2.64] ;  /* 0x0000002402007981 */ /* 0x000ea4000c1e1500 */
[----:B--2---:R-:W-:Y:S01]  /*9bc0*/  HADD2.F32 R0, -RZ, R0.H0_H0 ;  /* 0x20000000ff007230 */ /* 0x004fe20000004100 */
[----:B------:R-:W-:Y:S05]  /*9bd0*/  BRA `(.L_x_1634) ;  /* 0x00000a5000007947 */ /* 0x000fea0003800000 */
.L_x_1639:
[----:B------:R-:W2:Y:S02]  /*9be0*/  LDG.E.64 R2, [R2.64] ;  /* 0x0000002402027981 */ /* 0x000ea4000c1e1b00 */
[----:B--2---:R-:W0:Y:S01]  /*9bf0*/  F2F.F32.F64 R0, R2 ;  /* 0x0000000200007310 */ /* 0x004e220000301000 */
[----:B------:R-:W0:-:S14]  /*9c00*/  DSETP.GEU.AND P0, PT, |R2|, c[0x2][0x0], PT ;  /* 0x008000000200762a */ /* 0x000e1c0003f0e200 */
[----:B0-----:R-:W-:Y:S01]  /*9c10*/  @!P0 FMUL R0, R0, 1.175494350822287508e-38 ;  /* 0x0080000000008820 */ /* 0x001fe20000400000 */
[----:B------:R-:W-:Y:S05]  /*9c20*/  BRA `(.L_x_1634) ;  /* 0x00000a0000007947 */ /* 0x000fea0003800000 */
.L_x_1629:
        /* <DEDUP_REMOVED lines=12> */
.L_x_1643:
[----:B------:R-:W2:Y:S02]  /*9cf0*/  LDG.E.64 R2, [R2.64] ;  /* 0x0000002402027981 */ /* 0x000ea4000c1e1b00 */
[----:B--2---:R-:W0:Y:S01]  /*9d00*/  F2F.F32.F64 R0, R2 ;  /* 0x0000000200007310 */ /* 0x004e220000301000 */
[----:B------:R-:W0:-:S14]  /*9d10*/  DSETP.GEU.AND P0, PT, |R2|, c[0x2][0x0], PT ;  /* 0x008000000200762a */ /* 0x000e1c0003f0e200 */
[----:B0-----:R-:W-:Y:S01]  /*9d20*/  @!P0 FMUL R0, R0, 1.175494350822287508e-38 ;  /* 0x0080000000008820 */ /* 0x001fe20000400000 */
[----:B------:R-:W-:Y:S05]  /*9d30*/  BRA `(.L_x_1634) ;  /* 0x000008f000007947 */ /* 0x000fea0003800000 */
.L_x_1642:
        /* <DEDUP_REMOVED lines=26> */
.L_x_1645:
        /* <DEDUP_REMOVED lines=13> */
.L_x_1644:
[----:B------:R-:W2:Y:S02]  /*9fb0*/  LDG.E.U16 R0, [R2.64] ;  /* 0x0000002402007981 */ /* 0x000ea4000c1e1500 */
[----:B--2---:R-:W-:Y:S01]  /*9fc0*/  PRMT R0, RZ, 0x5410, R0 ;  /* 0x00005410ff007816 */ /* 0x004fe20000000000 */
[----:B------:R-:W-:Y:S05]  /*9fd0*/  BRA `(.L_x_1634) ;  /* 0x0000065000007947 */ /* 0x000fea0003800000 */
.L_x_1641:
        /* <DEDUP_REMOVED lines=11> */
.L_x_1648:
        /* <DEDUP_REMOVED lines=20> */
.L_x_1650:
[----:B------:R-:W-:Y:S05]  /*a1d0*/  BSYNC B0 ;  /* 0x0000000000007941 */ /* 0x000fea0003800000 */
.L_x_1649:
[----:B------:R-:W-:Y:S01]  /*a1e0*/  LEA R3, R0, 0x3b800000, 0x17 ;  /* 0x3b80000000037811 */ /* 0x000fe200078eb8ff */
[----:B------:R-:W-:-:S05]  /*a1f0*/  IMAD.SHL.U32 R0, R2, 0x100000, RZ ;  /* 0x0010000002007824 */ /* 0x000fca00078e00ff */
[----:B------:R-:W-:Y:S01]  /*a200*/  LOP3.LUT R0, R3, R0, R4, 0xfe, !PT ;  /* 0x0000000003007212 */ /* 0x000fe200078efe04 */
[----:B------:R-:W-:Y:S05]  /*a210*/  BRA `(.L_x_1634) ;  /* 0x0000041000007947 */ /* 0x000fea0003800000 */
.L_x_1647:
        /* <DEDUP_REMOVED lines=20> */
.L_x_1652:
[----:B------:R-:W-:Y:S05]  /*a360*/  BSYNC B0 ;  /* 0x0000000000007941 */ /* 0x000fea0003800000 */
.L_x_1651:
[----:B------:R-:W-:Y:S01]  /*a370*/  LEA R3, R0, 0x37800000, 0x17 ;  /* 0x3780000000037811 */ /* 0x000fe200078eb8ff */
[----:B------:R-:W-:-:S05]  /*a380*/  IMAD.SHL.U32 R0, R2, 0x200000, RZ ;  /* 0x0020000002007824 */ /* 0x000fca00078e00ff */
[----:B------:R-:W-:Y:S01]  /*a390*/  LOP3.LUT R0, R3, R0, R4, 0xfe, !PT ;  /* 0x0000000003007212 */ /* 0x000fe200078efe04 */
[----:B------:R-:W-:Y:S05]  /*a3a0*/  BRA `(.L_x_1634) ;  /* 0x0000028000007947 */ /* 0x000fea0003800000 */
.L_x_1646:
        /* <DEDUP_REMOVED lines=14> */
.L_x_1633:
        /* <DEDUP_REMOVED lines=21> */
.L_x_1654:
[----:B------:R-:W2:Y:S02]  /*a5e0*/  LDG.E.64 R2, [R2.64] ;  /* 0x0000002402027981 */ /* 0x000ea4000c1e1b00 */
[----:B--2---:R0:W1:Y:S01]  /*a5f0*/  I2F.U64 R0, R2 ;  /* 0x0000000200007312 */ /* 0x0040620000301000 */
[----:B------:R-:W-:Y:S05]  /*a600*/  BRA `(.L_x_1634) ;  /* 0x0000002000007947 */ /* 0x000fea0003800000 */
.L_x_1653:
[----:B------:R-:W2:Y:S02]  /*a610*/  LDG.E R0, [R2.64] ;  /* 0x0000002402007981 */ /* 0x000ea4000c1e1900 */
[----:B--2---:R-:W0:Y:S02]  /*a620*/  I2F.U32 R0, R0 ;  /* 0x0000000000007306 */ /* 0x004e240000201000 */
.L_x_1634:
[----:B------:R-:W-:Y:S05]  /*a630*/  BSYNC B6 ;  /* 0x0000000000067941 */ /* 0x000fea0003800000 */
.L_x_1628:
        /* <DEDUP_REMOVED lines=40> */
.L_x_1656:
[----:B------:R-:W-:Y:S05]  /*a8c0*/  BSYNC B0 ;  /* 0x0000000000007941 */ /* 0x000fea0003800000 */
.L_x_1655:
        /* <DEDUP_REMOVED lines=16> */
[----:B0-----:R-:W-:Y:S01]  /*a9d0*/  STG.E.U8 [R16.64], R3 ;  /* 0x0000000310007986 */ /* 0x001fe2000c101124 */
[----:B------:R-:W-:Y:S05]  /*a9e0*/  EXIT ;  /* 0x000000000000794d */ /* 0x000fea0003800000 */
.L_x_1660:
[----:B------:R-:W0:Y:S02]  /*a9f0*/  F2I.S64.TRUNC R2, R2 ;  /* 0x0000000200027311 */ /* 0x000e24000020d900 */
[----:B0-----:R-:W-:-:S05]  /*aa00*/  IMAD.MOV.U32 R5, RZ, RZ, R2 ;  /* 0x000000ffff057224 */ /* 0x001fca00078e0002 */
[----:B------:R-:W-:Y:S01]  /*aa10*/  STG.E.U8 [R16.64], R5 ;  /* 0x0000000510007986 */ /* 0x000fe2000c101124 */
[----:B------:R-:W-:Y:S05]  /*aa20*/  EXIT ;  /* 0x000000000000794d */ /* 0x000fea0003800000 */
.L_x_1659:
[----:B------:R-:W-:-:S13]  /*aa30*/  ISETP.NE.AND P0, PT, R4, 0x2, PT ;  /* 0x000000020400780c */ /* 0x000fda0003f05270 */
[----:B------:R-:W-:Y:S05]  /*aa40*/  @!P0 BRA `(.L_x_1662) ;  /* 0x000000a000008947 */ /* 0x000fea0003800000 */
[----:B------:R-:W-:-:S13]  /*aa50*/  ISETP.NE.AND P0, PT, R4, 0x3, PT ;  /* 0x000000030400780c */ /* 0x000fda0003f05270 */
[----:B------:R-:W-:Y:S05]  /*aa60*/  @!P0 BRA `(.L_x_1663) ;  /* 0x0000005000008947 */ /* 0x000fea0003800000 */
[----:B------:R-:W-:-:S13]  /*aa70*/  ISETP.NE.AND P0, PT, R4, 0x4, PT ;  /* 0x000000040400780c */ /* 0x000fda0003f05270 */
[----:B------:R-:W-:Y:S05]  /*aa80*/  @P0 BRA `(.L_x_1661) ;  /* 0x00000b4000000947 */ /* 0x000fea0003800000 */
[----:B------:R-:W0:Y:S02]  /*aa90*/  F2I.S64.TRUNC R2, R2 ;  /* 0x0000000200027311 */ /* 0x000e24000020d900 */
[----:B0-----:R-:W-:Y:S01]  /*aaa0*/  STG.E.64 [R16.64], R2 ;  /* 0x0000000210007986 */ /* 0x001fe2000c101b24 */
[----:B------:R-:W-:Y:S05]  /*aab0*/  EXIT ;  /* 0x000000000000794d */ /* 0x000fea0003800000 */
.L_x_1663:
[----:B------:R-:W0:Y:S02]  /*aac0*/  F2I.FTZ.TRUNC.NTZ R3, R2 ;  /* 0x0000000200037305 */ /* 0x000e24000021f100 */
[----:B0-----:R-:W-:Y:S01]  /*aad0*/  STG.E [R16.64], R3 ;  /* 0x0000000310007986 */ /* 0x001fe2000c101924 */
[----:B------:R-:W-:Y:S05]  /*aae0*/  EXIT ;  /* 0x000000000000794d */ /* 0x000fea0003800000 */
.L_x_1662:
[----:B------:R-:W0:Y:S02]  /*aaf0*/  F2I.FTZ.TRUNC.NTZ R3, R2 ;  /* 0x0000000200037305 */ /* 0x000e24000021f100 */
[----:B0-----:R-:W-:Y:S01]  /*ab00*/  STG.E.U16 [R16.64], R3 ;  /* 0x0000000310007986 */ /* 0x001fe2000c101524 */
[----:B------:R-:W-:Y:S05]  /*ab10*/  EXIT ;  /* 0x000000000000794d */ /* 0x000fea0003800000 */
.L_x_1658:
[----:B------:R-:W-:-:S13]  /*ab20*/  ISETP.GT.AND P0, PT, R4, 0x6, PT ;  /* 0x000000060400780c */ /* 0x000fda0003f04270 */
[----:B------:R-:W-:Y:S05]  /*ab30*/  @P0 BRA `(.L_x_1664) ;  /* 0x0000009000000947 */ /* 0x000fea0003800000 */
[----:B------:R-:W-:-:S13]  /*ab40*/  ISETP.NE.AND P0, PT, R4, 0x5, PT ;  /* 0x000000050400780c */ /* 0x000fda0003f05270 */
[----:B------:R-:W-:Y:S05]  /*ab50*/  @!P0 BRA `(.L_x_1665) ;  /* 0x0000004000008947 */ /* 0x000fea0003800000 */
[----:B------:R-:W-:-:S13]  /*ab60*/  ISETP.NE.AND P0, PT, R4, 0x6, PT ;  /* 0x000000060400780c */ /* 0x000fda0003f05270 */
[----:B------:R-:W-:Y:S05]  /*ab70*/  @P0 BRA `(.L_x_1661) ;  /* 0x00000a5000000947 */ /* 0x000fea0003800000 */
[----:B------:R-:W-:Y:S01]  /*ab80*/  STG.E [R16.64], R2 ;  /* 0x0000000210007986 */ /* 0x000fe2000c101924 */
[----:B------:R-:W-:Y:S05]  /*ab90*/  EXIT ;  /* 0x000000000000794d */ /* 0x000fea0003800000 */
.L_x_1665:
[----:B------:R-:W-:-:S05]  /*aba0*/  F2FP.PACK_AB R2, RZ, R2 ;  /* 0x00000002ff02723e */ /* 0x000fca00000000ff */
[----:B------:R-:W-:Y:S01]  /*abb0*/  STG.E.U16 [R16.64], R2 ;  /* 0x0000000210007986 */ /* 0x000fe2000c101524 */
[----:B------:R-:W-:Y:S05]  /*abc0*/  EXIT ;  /* 0x000000000000794d */ /* 0x000fea0003800000 */
.L_x_1664:
[----:B------:R-:W-:-:S13]  /*abd0*/  ISETP.NE.AND P0, PT, R4, 0x7, PT ;  /* 0x000000070400780c */ /* 0x000fda0003f05270 */
[----:B------:R-:W-:Y:S05]  /*abe0*/  @!P0 BRA `(.L_x_1666) ;  /* 0x000000b000008947 */ /* 0x000fea0003800000 */
[----:B------:R-:W-:-:S13]  /*abf0*/  ISETP.NE.AND P0, PT, R4, 0x8, PT ;  /* 0x000000080400780c */ /* 0x000fda0003f05270 */
[----:B------:R-:W-:Y:S05]  /*ac00*/  @!P0 BRA `(.L_x_1667) ;  /* 0x0000005000008947 */ /* 0x000fea0003800000 */
[----:B------:R-:W-:-:S13]  /*ac10*/  ISETP.NE.AND P0, PT, R4, 0x9, PT ;  /* 0x000000090400780c */ /* 0x000fda0003f05270 */
[----:B------:R-:W-:Y:S05]  /*ac20*/  @P0 BRA `(.L_x_1661) ;  /* 0x000009a000000947 */ /* 0x000fea0003800000 */
[----:B------:R-:W-:-:S05]  /*ac30*/  IMAD.MOV.U32 R3, RZ, RZ, RZ ;  /* 0x000000ffff037224 */ /* 0x000fca00078e00ff */
[----:B------:R-:W-:Y:S01]  /*ac40*/  STG.E.64 [R16.64], R2 ;  /* 0x0000000210007986 */ /* 0x000fe2000c101b24 */
[----:B------:R-:W-:Y:S05]  /*ac50*/  EXIT ;  /* 0x000000000000794d */ /* 0x000fea0003800000 */
.L_x_1667:
[----:B------:R-:W-:-:S04]  /*ac60*/  F2FP.PACK_AB R3, RZ, R2 ;  /* 0x00000002ff03723e */ /* 0x000fc800000000ff */
[----:B------:R-:W-:-:S05]  /*ac70*/  PRMT R3, R3, 0x5410, RZ ;  /* 0x0000541003037816 */ /* 0x000fca00000000ff */
[----:B------:R-:W-:Y:S01]  /*ac80*/  STG.E [R16.64], R3 ;  /* 0x0000000310007986 */ /* 0x000fe2000c101924 */
[----:B------:R-:W-:Y:S05]  /*ac90*/  EXIT ;  /* 0x000000000000794d */ /* 0x000fea0003800000 */
.L_x_1666:
[----:B------:R-:W-:-:S06]  /*aca0*/  FMUL.FTZ R2, R2, 1 ;  /* 0x3f80000002027820 */ /* 0x000fcc0000410000 */
[----:B------:R-:W0:Y:S02]  /*acb0*/  F2F.F64.F32 R2, R2 ;  /* 0x0000000200027310 */ /* 0x000e240000201800 */
[----:B0-----:R-:W-:Y:S01]  /*acc0*/  STG.E.64 [R16.64], R2 ;  /* 0x0000000210007986 */ /* 0x001fe2000c101b24 */
[----:B------:R-:W-:Y:S05]  /*acd0*/  EXIT ;  /* 0x000000000000794d */ /* 0x000fea0003800000 */
.L_x_1657:
        /* <DEDUP_REMOVED lines=10> */
[----:B------:R-:W-:Y:S01]  /*ad80*/  STG.E.U8 [R16.64], R3 ;  /* 0x0000000310007986 */ /* 0x000fe2000c101124 */
[----:B------:R-:W-:Y:S05]  /*ad90*/  EXIT ;  /* 0x000000000000794d */ /* 0x000fea0003800000 */
.L_x_1670:
[----:B------:R-:W-:Y:S01]  /*ada0*/  FMUL.FTZ R4, R2, 1 ;  /* 0x3f80000002047820 */ /* 0x000fe20000410000 */
[----:B------:R-:W-:-:S05]  /*adb0*/  CS2R R6, SRZ ;  /* 0x0000000000067805 */ /* 0x000fca000001ff00 */
[----:B------:R-:W0:Y:S02]  /*adc0*/  F2F.F64.F32 R4, R4 ;  /* 0x0000000400047310 */ /* 0x000e240000201800 */
[----:B0-----:R-:W-:Y:S01]  /*add0*/  STG.E.128 [R16.64], R4 ;  /* 0x0000000410007986 */ /* 0x001fe2000c101d24 */
[----:B------:R-:W-:Y:S05]  /*ade0*/  EXIT ;  /* 0x000000000000794d */ /* 0x000fea0003800000 */
.L_x_1669:
        /* <DEDUP_REMOVED lines=20> */
.L_x_1674:
[----:B------:R-:W-:Y:S05]  /*af30*/  BSYNC B0 ;  /* 0x0000000000007941 */ /* 0x000fea0003800000 */
.L_x_1673:
[----:B------:R-:W-:-:S05]  /*af40*/  LOP3.LUT R5, R0, R5, RZ, 0xfc, !PT ;  /* 0x0000000500057212 */ /* 0x000fca00078efcff */
[----:B------:R-:W-:Y:S01]  /*af50*/  STG.E.U8 [R16.64], R5 ;  /* 0x0000000510007986 */ /* 0x000fe2000c101124 */
[----:B------:R-:W-:Y:S05]  /*af60*/  EXIT ;  /* 0x000000000000794d */ /* 0x000fea0003800000 */
.L_x_1672:
        /* <DEDUP_REMOVED lines=12> */
.L_x_1676:
[----:B------:R-:W-:Y:S01]  /*b030*/  IMAD.MOV.U32 R0, RZ, RZ, 0x7f ;  /* 0x0000007fff007424 */ /* 0x000fe200078e00ff */
[----:B------:R-:W-:-:S04]  /*b040*/  ISETP.GT.U32.AND P0, PT, R4, 0x7f800000, PT ;  /* 0x7f8000000400780c */ /* 0x000fc80003f04070 */
[----:B------:R-:W-:-:S04]  /*b050*/  SEL R0, R0, 0x7c, P0 ;  /* 0x0000007c00007807 */ /* 0x000fc80000000000 */
.L_x_1677:
[----:B------:R-:W-:Y:S05]  /*b060*/  BSYNC B0 ;  /* 0x0000000000007941 */ /* 0x000fea0003800000 */
.L_x_1675:
[----:B------:R-:W-:-:S04]  /*b070*/  LOP3.LUT R2, R2, 0x80000000, RZ, 0xc0, !PT ;  /* 0x8000000002027812 */ /* 0x000fc800078ec0ff */
[----:B------:R-:W-:-:S04]  /*b080*/  SHF.R.U32.HI R3, RZ, 0x18, R2 ;  /* 0x00000018ff037819 */ /* 0x000fc80000011602 */
[----:B------:R-:W-:-:S05]  /*b090*/  LOP3.LUT R3, R0, R3, RZ, 0xfc, !PT ;  /* 0x0000000300037212 */ /* 0x000fca00078efcff */
[----:B------:R-:W-:Y:S01]  /*b0a0*/  STG.E.U8 [R16.64], R3 ;  /* 0x0000000310007986 */ /* 0x000fe2000c101124 */
[----:B------:R-:W-:Y:S05]  /*b0b0*/  EXIT ;  /* 0x000000000000794d */ /* 0x000fea0003800000 */
.L_x_1671:
[----:B------:R-:W-:-:S05]  /*b0c0*/  F2FP.BF16.PACK_AB R2, RZ, R2 ;  /* 0x00000002ff02723e */ /* 0x000fca00000010ff */
[----:B------:R-:W-:Y:S01]  /*b0d0*/  STG.E.U16 [R16.64], R2 ;  /* 0x0000000210007986 */ /* 0x000fe2000c101524 */
[----:B------:R-:W-:Y:S05]  /*b0e0*/  EXIT ;  /* 0x000000000000794d */ /* 0x000fea0003800000 */
.L_x_1668:
        /* <DEDUP_REMOVED lines=9> */
[----:B0-----:R-:W-:Y:S01]  /*b180*/  STG.E.U16 [R16.64], R3 ;  /* 0x0000000310007986 */ /* 0x001fe2000c101524 */
[----:B------:R-:W-:Y:S05]  /*b190*/  EXIT ;  /* 0x000000000000794d */ /* 0x000fea0003800000 */
.L_x_1680:
        /* <DEDUP_REMOVED lines=16> */
.L_x_1683:
[----:B------:R-:W-:-:S04]  /*b2a0*/  LOP3.LUT R2, R2, 0x80000000, RZ, 0xc0, !PT ;  /* 0x8000000002027812 */ /* 0x000fc800078ec0ff */
[----:B------:R-:W-:-:S04]  /*b2b0*/  SHF.R.U32.HI R3, RZ, 0x18, R2 ;  /* 0x00000018ff037819 */ /* 0x000fc80000011602 */
[----:B------:R-:W-:-:S04]  /*b2c0*/  LOP3.LUT R0, R0, R3, RZ, 0xfc, !PT ;  /* 0x0000000300007212 */ /* 0x000fc800078efcff */
[----:B------:R-:W-:Y:S02]  /*b2d0*/  PRMT R8, R0, 0x7610, R8 ;  /* 0x0000761000087816 */ /* 0x000fe40000000008 */
.L_x_1682:
[----:B------:R-:W-:Y:S05]  /*b2e0*/  BSYNC B0 ;  /* 0x0000000000007941 */ /* 0x000fea0003800000 */
.L_x_1681:
[----:B------:R-:W-:Y:S01]  /*b2f0*/  STG.E.U8 [R16.64], R8 ;  /* 0x0000000810007986 */ /* 0x000fe2000c101124 */
[----:B------:R-:W-:Y:S05]  /*b300*/  EXIT ;  /* 0x000000000000794d */ /* 0x000fea0003800000 */
.L_x_1679:
        /* <DEDUP_REMOVED lines=16> */
.L_x_1686:
[----:B------:R-:W-:-:S04]  /*b410*/  LOP3.LUT R2, R2, 0x80000000, RZ, 0xc0, !PT ;  /* 0x8000000002027812 */ /* 0x000fc800078ec0ff */
[----:B------:R-:W-:-:S04]  /*b420*/  SHF.R.U32.HI R3, RZ, 0x18, R2 ;  /* 0x00000018ff037819 */ /* 0x000fc80000011602 */
[----:B------:R-:W-:-:S04]  /*b430*/  LOP3.LUT R0, R0, R3, RZ, 0xfc, !PT ;  /* 0x0000000300007212 */ /* 0x000fc800078efcff */
[----:B------:R-:W-:Y:S02]  /*b440*/  PRMT R8, R0, 0x7610, R8 ;  /* 0x0000761000087816 */ /* 0x000fe40000000008 */
.L_x_1685:
[----:B------:R-:W-:Y:S05]  /*b450*/  BSYNC B0 ;  /* 0x0000000000007941 */ /* 0x000fea0003800000 */
.L_x_1684:
[----:B------:R-:W-:Y:S01]  /*b460*/  STG.E.U8 [R16.64], R8 ;  /* 0x0000000810007986 */ /* 0x000fe2000c101124 */
[----:B------:R-:W-:Y:S05]  /*b470*/  EXIT ;  /* 0x000000000000794d */ /* 0x000fea0003800000 */
.L_x_1678:
        /* <DEDUP_REMOVED lines=21> */
.L_x_1661:
        /* <DEDUP_REMOVED lines=20> */
.L_x_1688:
[----:B------:R-:W0:Y:S02]  /*b710*/  F2I.U64.TRUNC R2, R2 ;  /* 0x0000000200027311 */ /* 0x000e24000020d800 */
[----:B0-----:R-:W-:Y:S01]  /*b720*/  STG.E.64 [R16.64], R2 ;  /* 0x0000000210007986 */ /* 0x001fe2000c101b24 */
[----:B------:R-:W-:Y:S05]  /*b730*/  EXIT ;  /* 0x000000000000794d */ /* 0x000fea0003800000 */
.L_x_1687:
[----:B------:R-:W0:Y:S02]  /*b740*/  F2I.FTZ.U32.TRUNC.NTZ R3, R2 ;  /* 0x0000000200037305 */ /* 0x000e24000021f000 */
[----:B0-----:R-:W-:Y:S01]  /*b750*/  STG.E [R16.64], R3 ;  /* 0x0000000310007986 */ /* 0x001fe2000c101924 */
[----:B------:R-:W-:Y:S05]  /*b760*/  EXIT ;  /* 0x000000000000794d */ /* 0x000fea0003800000 */
.L_x_1689:
        /* <DEDUP_REMOVED lines=9> */
.L_x_16839:


//--------------------- .text._ZN2at6native27unrolled_elementwise_kernelIZZZNS0_17asinh_kernel_cudaERNS_18TensorIteratorBaseEENKUlvE0_clEvENKUlvE0_clEvEUlfE_St5arrayIPcLm2EELi4E23TrivialOffsetCalculatorILi1EjESB_NS0_6memory12LoadWithCastILi1EEENSC_13StoreWithCastILi1EEEEEviT_T0_T2_T3_T4_T5_ --------------------------
	.section	.text._ZN2at6native27unrolled_elementwise_kernelIZZZNS0_17asinh_kernel_cudaERNS_18TensorIteratorBaseEENKUlvE0_clEvENKUlvE0_clEvEUlfE_St5arrayIPcLm2EELi4E23TrivialOffsetCalculatorILi1EjESB_NS0_6memory12LoadWithCastILi1EEENSC_13StoreWithCastILi1EEEEEviT_T0_T2_T3_T4_T5_,"ax",@progbits
	.sectioninfo	@"SHI_REGISTERS=30"
	.align	128
        .global         _ZN2at6native27unrolled_elementwise_kernelIZZZNS0_17asinh_kernel_cudaERNS_18TensorIteratorBaseEENKUlvE0_clEvENKUlvE0_clEvEUlfE_St5arrayIPcLm2EELi4E23TrivialOffsetCalculatorILi1EjESB_NS0_6memory12LoadWithCastILi1EEENSC_13StoreWithCastILi1EEEEEviT_T0_T2_T3_T4_T5_
        .type           _ZN2at6native27unrolled_elementwise_kernelIZZZNS0_17asinh_kernel_cudaERNS_18TensorIteratorBaseEENKUlvE0_clEvENKUlvE0_clEvEUlfE_St5arrayIPcLm2EELi4E23TrivialOffsetCalculatorILi1EjESB_NS0_6memory12LoadWithCastILi1EEENSC_13StoreWithCastILi1EEEEEviT_T0_T2_T3_T4_T5_,@function
        .size           _ZN2at6native27unrolled_elementwise_kernelIZZZNS0_17asinh_kernel_cudaERNS_18TensorIteratorBaseEENKUlvE0_clEvENKUlvE0_clEvEUlfE_St5arrayIPcLm2EELi4E23TrivialOffsetCalculatorILi1EjESB_NS0_6memory12LoadWithCastILi1EEENSC_13StoreWithCastILi1EEEEEviT_T0_T2_T3_T4_T5_,(.L_x_16840 - _ZN2at6native27unrolled_elementwise_kernelIZZZNS0_17asinh_kernel_cudaERNS_18TensorIteratorBaseEENKUlvE0_clEvENKUlvE0_clEvEUlfE_St5arrayIPcLm2EELi4E23TrivialOffsetCalculatorILi1EjESB_NS0_6memory12LoadWithCastILi1EEENSC_13StoreWithCastILi1EEEEEviT_T0_T2_T3_T4_T5_)
        .other          _ZN2at6native27unrolled_elementwise_kernelIZZZNS0_17asinh_kernel_cudaERNS_18TensorIteratorBaseEENKUlvE0_clEvENKUlvE0_clEvEUlfE_St5arrayIPcLm2EELi4E23TrivialOffsetCalculatorILi1EjESB_NS0_6memory12LoadWithCastILi1EEENSC_13StoreWithCastILi1EEEEEviT_T0_T2_T3_T4_T5_,@"STO_CUDA_ENTRY STV_DEFAULT"
_ZN2at6native27unrolled_elementwise_kernelIZZZNS0_17asinh_kernel_cudaERNS_18TensorIteratorBaseEENKUlvE0_clEvENKUlvE0_clEvEUlfE_St5arrayIPcLm2EELi4E23TrivialOffsetCalculatorILi1EjESB_NS0_6memory12LoadWithCastILi1EEENSC_13StoreWithCastILi1EEEEEviT_T0_T2_T3_T4_T5_:
.text._ZN2at6native27unrolled_elementwise_kernelIZZZNS0_17asinh_kernel_cudaERNS_18TensorIteratorBaseEENKUlvE0_clEvENKUlvE0_clEvEUlfE_St5arrayIPcLm2EELi4E23TrivialOffsetCalculatorILi1EjESB_NS0_6memory12LoadWithCastILi1EEENSC_13StoreWithCastILi1EEEEEviT_T0_T2_T3_T4_T5_:
[----:B------:R-:W-:Y:S02]  /*0000*/  IMAD.MOV.U32 R1, RZ, RZ, c[0x0][0x28] ;  /* 0x00000a00ff017624 */ /* 0x000fe400078e00ff */
[----:B------:R-:W0:Y:S01]  /*0010*/  S2R R2, SR_CTAID.X ;  /* 0x0000000000027919 */ /* 0x000e220000002500 */
[----:B------:R-:W-:Y:S01]  /*0020*/  IMAD.MOV.U32 R3, RZ, RZ, -0x200 ;  /* 0xfffffe00ff037424 */ /* 0x000fe200078e00ff */
[----:B------:R-:W1:Y:S01]  /*0030*/  LDC.U8 R24, c[0x0][0x17c] ;  /* 0x00005f00ff187b82 */ /* 0x000e620000000000 */
[----:B------:R-:W-:Y:S01]  /*0040*/  ULDC.64 UR36, c[0x0][0x118] ;  /* 0x0000460000247ab9 */ /* 0x000fe20000000a00 */
[----:B------:R-:W2:Y:S01]  /*0050*/  S2R R25, SR_TID.X ;  /* 0x0000000000197919 */ /* 0x000ea20000002100 */
[----:B------:R-:W-:Y:S01]  /*0060*/  BSSY B7, `(.L_x_1690) ;  /* 0x00000e9000077945 */ /* 0x000fe20003800000 */
[----:B------:R-:W-:Y:S01]  /*0070*/  CS2R R22, SRZ ;  /* 0x0000000000167805 */ /* 0x000fe2000001ff00 */
[----:B0-----:R-:W-:-:S05]  /*0080*/  IMAD R16, R2, R3, c[0x0][0x160] ;  /* 0x0000580002107624 */ /* 0x001fca00078e0203 */
[----:B--2---:R-:W-:-:S13]  /*0090*/  ISETP.GE.AND P0, PT, R25, R16, PT ;  /* 0x000000101900720c */ /* 0x004fda0003f06270 */
[----:B------:R-:W-:Y:S05]  /*00a0*/  @P0 BRA `(.L_x_1691) ;  /* 0x00000e4000000947 */ /* 0x000fea0003800000 */
[----:B-1----:R-:W-:Y:S01]  /*00b0*/  PRMT R0, R24, 0x9910, RZ ;  /* 0x0000991018007816 */ /* 0x002fe200000000ff */
[----:B------:R-:W-:Y:S01]  /*00c0*/  IMAD R25, R2, 0x200, R25 ;  /* 0x0000020002197824 */ /* 0x000fe200078e0219 */
[----:B------:R-:W-:Y:S02]  /*00d0*/  BSSY B6, `(.L_x_1692) ;  /* 0x00000df000067945 */ /* 0x000fe40003800000 */
        /* <DEDUP_REMOVED lines=14> */
[----:B--2---:R0:W1:Y:S01]  /*01c0*/  I2F.S16 R23, R4 ;  /* 0x0000000400177306 */ /* 0x0040620000101400 */
[----:B------:R-:W-:Y:S05]  /*01d0*/  BRA `(.L_x_1698) ;  /* 0x00000ce000007947 */ /* 0x000fea0003800000 */
.L_x_1696:
[----:B------:R-:W2:Y:S02]  /*01e0*/  LDG.E.U8 R4, [R4.64] ;  /* 0x0000002404047981 */ /* 0x000ea4000c1e1100 */
[----:B--2---:R0:W1:Y:S01]  /*01f0*/  I2F.U16 R23, R4 ;  /* 0x0000000400177306 */ /* 0x0040620000101000 */
[----:B------:R-:W-:Y:S05]  /*0200*/  BRA `(.L_x_1698) ;  /* 0x00000cb000007947 */ /* 0x000fea0003800000 */
.L_x_1695:
        /* <DEDUP_REMOVED lines=9> */
.L_x_1700:
[----:B------:R-:W2:Y:S02]  /*02a0*/  LDG.E R4, [R4.64] ;  /* 0x0000002404047981 */ /* 0x000ea4000c1e1900 */
[----:B--2---:R0:W1:Y:S01]  /*02b0*/  I2F R23, R4 ;  /* 0x0000000400177306 */ /* 0x0040620000201400 */
[----:B------:R-:W-:Y:S05]  /*02c0*/  BRA `(.L_x_1698) ;  /* 0x00000bf000007947 */ /* 0x000fea0003800000 */
.L_x_1699:
[----:B------:R-:W2:Y:S02]  /*02d0*/  LDG.E.U16 R4, [R4.64] ;  /* 0x0000002404047981 */ /* 0x000ea4000c1e1500 */
[----:B--2---:R0:W1:Y:S01]  /*02e0*/  I2F.S16 R23, R4 ;  /* 0x0000000400177306 */ /* 0x0040620000101400 */
[----:B------:R-:W-:Y:S05]  /*02f0*/  BRA `(.L_x_1698) ;  /* 0x00000bc000007947 */ /* 0x000fea0003800000 */
.L_x_1694:
        /* <DEDUP_REMOVED lines=8> */
.L_x_1702:
[----:B------:R-:W2:Y:S02]  /*0380*/  LDG.E.U16 R4, [R4.64] ;  /* 0x0000002404047981 */ /* 0x000ea4000c1e1500 */
[----:B--2---:R-:W-:Y:S01]  /*0390*/  HADD2.F32 R23, -RZ, R4.H0_H0 ;  /* 0x20000004ff177230 */ /* 0x004fe20000004100 */
[----:B------:R-:W-:Y:S05]  /*03a0*/  BRA `(.L_x_1698) ;  /* 0x00000b1000007947 */ /* 0x000fea0003800000 */
.L_x_1701:
        /* <DEDUP_REMOVED lines=8> */
.L_x_1704:
[----:B------:R-:W2:Y:S02]  /*0430*/  LDG.E.U16 R4, [R4.64] ;  /* 0x0000002404047981 */ /* 0x000ea4000c1e1500 */
[----:B--2---:R-:W-:Y:S01]  /*0440*/  HADD2.F32 R23, -RZ, R4.H0_H0 ;  /* 0x20000004ff177230 */ /* 0x004fe20000004100 */
[----:B------:R-:W-:Y:S05]  /*0450*/  BRA `(.L_x_1698) ;  /* 0x00000a6000007947 */ /* 0x000fea0003800000 */
.L_x_1703:
[----:B------:R-:W2:Y:S02]  /*0460*/  LDG.E.64 R4, [R4.64] ;  /* 0x0000002404047981 */ /* 0x000ea4000c1e1b00 */
[----:B--2---:R-:W0:Y:S01]  /*0470*/  F2F.F32.F64 R23, R4 ;  /* 0x0000000400177310 */ /* 0x004e220000301000 */
[----:B------:R-:W0:-:S14]  /*0480*/  DSETP.GEU.AND P0, PT, |R4|, c[0x2][0x0], PT ;  /* 0x008000000400762a */ /* 0x000e1c0003f0e200 */
[----:B0-----:R-:W-:Y:S01]  /*0490*/  @!P0 FMUL R23, R23, 1.175494350822287508e-38 ;  /* 0x0080000017178820 */ /* 0x001fe20000400000 */
[----:B------:R-:W-:Y:S05]  /*04a0*/  BRA `(.L_x_1698) ;  /* 0x00000a1000007947 */ /* 0x000fea0003800000 */
.L_x_1693:
        /* <DEDUP_REMOVED lines=12> */
.L_x_1707:
[----:B------:R-:W2:Y:S02]  /*0570*/  LDG.E.64 R4, [R4.64] ;  /* 0x0000002404047981 */ /* 0x000ea4000c1e1b00 */
[----:B--2---:R-:W0:Y:S01]  /*0580*/  F2F.F32.F64 R23, R4 ;  /* 0x0000000400177310 */ /* 0x004e220000301000 */
[----:B------:R-:W0:-:S14]  /*0590*/  DSETP.GEU.AND P0, PT, |R4|, c[0x2][0x0], PT ;  /* 0x008000000400762a */ /* 0x000e1c0003f0e200 */
[----:B0-----:R-:W-:Y:S01]  /*05a0*/  @!P0 FMUL R23, R23, 1.175494350822287508e-38 ;  /* 0x0080000017178820 */ /* 0x001fe20000400000 */
[----:B------:R-:W-:Y:S05]  /*05b0*/  BRA `(.L_x_1698) ;  /* 0x0000090000007947 */ /* 0x000fea0003800000 */
.L_x_1706:
        /* <DEDUP_REMOVED lines=11> */
[----:B------:R-:W-:-:S04]  /*0670*/  IADD3 R6, R0, 0x1000000, RZ ;  /* 0x0100000000067810 */ /* 0x000fc80007ffe0ff */
[----:B------:R-:W-:Y:S02]  /*0680*/  SHF.R.S32.HI R6, RZ, 0x8, R6 ;  /* 0x00000008ff067819 */ /* 0x000fe40000011406 */
[----:B0-----:R-:W-:-:S04]  /*0690*/  IADD3 R3, -R3, 0x1f, RZ ;  /* 0x0000001f03037810 */ /* 0x001fc80007ffe1ff */
[C---:B------:R-:W-:Y:S02]  /*06a0*/  ISETP.GT.U32.AND P0, PT, R3.reuse, 0x4, PT ;  /* 0x000000040300780c */ /* 0x040fe40003f04070 */
[----:B------:R-:W-:-:S04]  /*06b0*/  IADD3 R3, R3, -0x4, RZ ;  /* 0xfffffffc03037810 */ /* 0x000fc80007ffe0ff */
[----:B------:R-:W-:-:S04]  /*06c0*/  SEL R3, R3, RZ, P0 ;  /* 0x000000ff03037207 */ /* 0x000fc80000000000 */
[C---:B------:R-:W-:Y:S01]  /*06d0*/  SHF.L.U32 R4, R0.reuse, R3, RZ ;  /* 0x0000000300047219 */ /* 0x040fe200000006ff */
[----:B------:R-:W-:Y:S01]  /*06e0*/  IMAD R7, R3, R8, 0x3c000000 ;  /* 0x3c00000003077424 */ /* 0x000fe200078e0208 */
[----:B------:R-:W-:-:S04]  /*06f0*/  IADD3 R3, R0, -0x1, RZ ;  /* 0xffffffff00037810 */ /* 0x000fc80007ffe0ff */
[----:B------:R-:W-:Y:S02]  /*0700*/  LEA.HI R7, R4, R7, RZ, 0x1c ;  /* 0x0000000704077211 */ /* 0x000fe400078fe0ff */
[----:B------:R-:W-:Y:S02]  /*0710*/  SHF.R.S32.HI R3, RZ, 0x1f, R3 ;  /* 0x0000001fff037819 */ /* 0x000fe40000011403 */
[----:B------:R-:W-:-:S04]  /*0720*/  LOP3.LUT R6, R7, 0x7f800000, R6, 0xf8, !PT ;  /* 0x7f80000007067812 */ /* 0x000fc800078ef806 */
[----:B------:R-:W-:-:S04]  /*0730*/  LOP3.LUT R6, R6, R3, RZ, 0x30, !PT ;  /* 0x0000000306067212 */ /* 0x000fc800078e30ff */
[----:B------:R-:W-:Y:S01]  /*0740*/  LOP3.LUT R23, R6, 0x80000000, R23, 0xf8, !PT ;  /* 0x8000000006177812 */ /* 0x000fe200078ef817 */
[----:B------:R-:W-:Y:S05]  /*0750*/  BRA `(.L_x_1698) ;  /* 0x0000076000007947 */ /* 0x000fea0003800000 */
.L_x_1709:
[----:B------:R-:W2:Y:S02]  /*0760*/  LDG.E.U8 R4, [R4.64] ;  /* 0x0000002404047981 */ /* 0x000ea4000c1e1100 */
[----:B--2---:R-:W-:-:S05]  /*0770*/  IMAD.SHL.U32 R0, R4, 0x2000000, RZ ;  /* 0x0200000004007824 */ /* 0x004fca00078e00ff */
[----:B------:R-:W-:-:S13]  /*0780*/  ISETP.GE.U32.AND P0, PT, R0, 0x8000000, PT ;  /* 0x080000000000780c */ /* 0x000fda0003f06070 */
[C---:B------:R-:W-:Y:S02]  /*0790*/  @P0 IMAD.SHL.U32 R3, R4.reuse, 0x200000, RZ ;  /* 0x0020000004030824 */ /* 0x040fe400078e00ff */
[----:B------:R-:W-:-:S03]  /*07a0*/  @!P0 IMAD.SHL.U32 R0, R4, 0x100, RZ ;  /* 0x0000010004008824 */ /* 0x000fc600078e00ff */
[----:B------:R-:W-:Y:S02]  /*07b0*/  @P0 LOP3.LUT R3, R3, 0xfe00000, RZ, 0xc0, !PT ;  /* 0x0fe0000003030812 */ /* 0x000fe400078ec0ff */
[----:B------:R-:W-:Y:S02]  /*07c0*/  @!P0 LOP3.LUT R0, R0, 0x7f00, RZ, 0xc0, !PT ;  /* 0x00007f0000008812 */ /* 0x000fe400078ec0ff */
[----:B------:R-:W-:Y:S02]  /*07d0*/  @P0 LOP3.LUT R3, R3, 0x70000000, RZ, 0xfc, !PT ;  /* 0x7000000003030812 */ /* 0x000fe400078efcff */
[----:B------:R-:W-:-:S03]  /*07e0*/  @!P0 LOP3.LUT R0, R0, 0x3f000000, RZ, 0xfc, !PT ;  /* 0x3f00000000008812 */ /* 0x000fc600078efcff */
[----:B------:R-:W-:Y:S02]  /*07f0*/  @P0 FMUL.FTZ R23, R3, 1.9259299443872358531e-34 ;  /* 0x0780000003170820 */ /* 0x000fe40000410000 */
[----:B------:R-:W-:Y:S02]  /*0800*/  @!P0 FADD.FTZ R23, R0, -0.5 ;  /* 0xbf00000000178421 */ /* 0x000fe40000010000 */
[----:B------:R-:W-:-:S05]  /*0810*/  IMAD.SHL.U32 R0, R4, 0x1000000, RZ ;  /* 0x0100000004007824 */ /* 0x000fca00078e00ff */
[----:B------:R-:W-:Y:S01]  /*0820*/  LOP3.LUT R23, R23, 0x80000000, R0, 0xf8, !PT ;  /* 0x8000000017177812 */ /* 0x000fe200078ef800 */
[----:B------:R-:W-:Y:S05]  /*0830*/  BRA `(.L_x_1698) ;  /* 0x0000068000007947 */ /* 0x000fea0003800000 */
.L_x_1708:
[----:B------:R-:W2:Y:S02]  /*0840*/  LDG.E.U16 R4, [R4.64] ;  /* 0x0000002404047981 */ /* 0x000ea4000c1e1500 */
[----:B--2---:R-:W-:Y:S01]  /*0850*/  PRMT R23, RZ, 0x5410, R4 ;  /* 0x00005410ff177816 */ /* 0x004fe20000000004 */
[----:B------:R-:W-:Y:S05]  /*0860*/  BRA `(.L_x_1698) ;  /* 0x0000065000007947 */ /* 0x000fea0003800000 */
.L_x_1705:
        /* <DEDUP_REMOVED lines=9> */
[----:B--2---:R0:W1:Y:S01]  /*0900*/  I2F.U16 R23, R4 ;  /* 0x0000000400177306 */ /* 0x0040620000101000 */
[----:B------:R-:W-:Y:S05]  /*0910*/  BRA `(.L_x_1698) ;  /* 0x000005a000007947 */ /* 0x000fea0003800000 */
.L_x_1712:
        /* <DEDUP_REMOVED lines=20> */
.L_x_1714:
[----:B------:R-:W-:Y:S05]  /*0a60*/  BSYNC B0 ;  /* 0x0000000000007941 */ /* 0x000fea0003800000 */
.L_x_1713:
[----:B------:R-:W-:Y:S01]  /*0a70*/  IMAD.SHL.U32 R3, R3, 0x100000, RZ ;  /* 0x0010000003037824 */ /* 0x000fe200078e00ff */
[----:B------:R-:W-:-:S04]  /*0a80*/  LEA R0, R0, 0x3b800000, 0x17 ;  /* 0x3b80000000007811 */ /* 0x000fc800078eb8ff */
[----:B------:R-:W-:Y:S01]  /*0a90*/  LOP3.LUT R23, R0, R3, R23, 0xfe, !PT ;  /* 0x0000000300177212 */ /* 0x000fe200078efe17 */
[----:B------:R-:W-:Y:S05]  /*0aa0*/  BRA `(.L_x_1698) ;  /* 0x0000041000007947 */ /* 0x000fea0003800000 */
.L_x_1711:
        /* <DEDUP_REMOVED lines=20> */
.L_x_1716:
[----:B------:R-:W-:Y:S05]  /*0bf0*/  BSYNC B0 ;  /* 0x0000000000007941 */ /* 0x000fea0003800000 */
.L_x_1715:
[----:B------:R-:W-:Y:S01]  /*0c00*/  IMAD.SHL.U32 R3, R3, 0x200000, RZ ;  /* 0x0020000003037824 */ /* 0x000fe200078e00ff */
[----:B------:R-:W-:-:S04]  /*0c10*/  LEA R0, R0, 0x37800000, 0x17 ;  /* 0x3780000000007811 */ /* 0x000fc800078eb8ff */
[----:B------:R-:W-:Y:S01]  /*0c20*/  LOP3.LUT R23, R0, R3, R23, 0xfe, !PT ;  /* 0x0000000300177212 */ /* 0x000fe200078efe17 */
[----:B------:R-:W-:Y:S05]  /*0c30*/  BRA `(.L_x_1698) ;  /* 0x0000028000007947 */ /* 0x000fea0003800000 */
.L_x_1710:
        /* <DEDUP_REMOVED lines=14> */
.L_x_1697:
        /* <DEDUP_REMOVED lines=21> */
.L_x_1718:
[----:B------:R-:W2:Y:S02]  /*0e70*/  LDG.E.64 R4, [R4.64] ;  /* 0x0000002404047981 */ /* 0x000ea4000c1e1b00 */
[----:B--2---:R0:W1:Y:S01]  /*0e80*/  I2F.U64 R23, R4 ;  /* 0x0000000400177312 */ /* 0x0040620000301000 */
[----:B------:R-:W-:Y:S05]  /*0e90*/  BRA `(.L_x_1698) ;  /* 0x0000002000007947 */ /* 0x000fea0003800000 */
.L_x_1717:
[----:B------:R-:W2:Y:S02]  /*0ea0*/  LDG.E R4, [R4.64] ;  /* 0x0000002404047981 */ /* 0x000ea4000c1e1900 */
[----:B--2---:R0:W1:Y:S02]  /*0eb0*/  I2F.U32 R23, R4 ;  /* 0x0000000400177306 */ /* 0x0040640000201000 */
.L_x_1698:
[----:B------:R-:W-:Y:S05]  /*0ec0*/  BSYNC B6 ;  /* 0x0000000000067941 */ /* 0x000fea0003800000 */
.L_x_1692:
[----:B------:R-:W2:Y:S02]  /*0ed0*/  S2R R25, SR_TID.X ;  /* 0x0000000000197919 */ /* 0x000ea40000002100 */
[----:B--2---:R-:W-:Y:S02]  /*0ee0*/  IADD3 R25, R25, 0x80, RZ ;  /* 0x0000008019197810 */ /* 0x004fe40007ffe0ff */
.L_x_1691:
[----:B-1----:R-:W-:Y:S05]  /*0ef0*/  BSYNC B7 ;  /* 0x0000000000077941 */ /* 0x002fea0003800000 */
.L_x_1690:
[----:B------:R-:W-:Y:S01]  /*0f00*/  ISETP.GE.AND P0, PT, R25, R16, PT ;  /* 0x000000101900720c */ /* 0x000fe20003f06270 */
[----:B------:R-:W-:-:S12]  /*0f10*/  BSSY B7, `(.L_x_1719) ;  /* 0x00000e5000077945 */ /* 0x000fd80003800000 */
[----:B------:R-:W-:Y:S05]  /*0f20*/  @P0 BRA `(.L_x_1720) ;  /* 0x00000e3000000947 */ /* 0x000fea0003800000 */
[----:B------:R-:W-:Y:S01]  /*0f30*/  IMAD R0, R2, 0x200, R25 ;  /* 0x0000020002007824 */ /* 0x000fe200078e0219 */
[----:B------:R-:W-:Y:S01]  /*0f40*/  PRMT R3, R24, 0x9910, RZ ;  /* 0x0000991018037816 */ /* 0x000fe200000000ff */
[----:B------:R-:W-:Y:S02]  /*0f50*/  BSSY B6, `(.L_x_1721) ;  /* 0x00000df000067945 */ /* 0x000fe40003800000 */
[----:B0-----:R-:W-:Y:S02]  /*0f60*/  IMAD R4, R0, c[0x0][0x180], RZ ;  /* 0x0000600000047a24 */ /* 0x001fe400078e02ff */
        /* <DEDUP_REMOVED lines=16> */
.L_x_1725:
[----:B------:R-:W2:Y:S02]  /*1070*/  LDG.E.U8 R4, [R4.64] ;  /* 0x0000002404047981 */ /* 0x000ea4000c1e1100 */
[----:B--2---:R0:W1:Y:S01]  /*1080*/  I2F.U16 R22, R4 ;  /* 0x0000000400167306 */ /* 0x0040620000101000 */
[----:B------:R-:W-:Y:S05]  /*1090*/  BRA `(.L_x_1727) ;  /* 0x00000ca000007947 */ /* 0x000fea0003800000 */
.L_x_1724:
        /* <DEDUP_REMOVED lines=9> */
.L_x_1729:
[----:B------:R-:W2:Y:S02]  /*1130*/  LDG.E R4, [R4.64] ;  /* 0x0000002404047981 */ /* 0x000ea4000c1e1900 */
[----:B--2---:R0:W1:Y:S01]  /*1140*/  I2F R22, R4 ;  /* 0x0000000400167306 */ /* 0x0040620000201400 */
[----:B------:R-:W-:Y:S05]  /*1150*/  BRA `(.L_x_1727) ;  /* 0x00000be000007947 */ /* 0x000fea0003800000 */
.L_x_1728:
[----:B------:R-:W2:Y:S02]  /*1160*/  LDG.E.U16 R4, [R4.64] ;  /* 0x0000002404047981 */ /* 0x000ea4000c1e1500 */
[----:B--2---:R0:W1:Y:S01]  /*1170*/  I2F.S16 R22, R4 ;  /* 0x0000000400167306 */ /* 0x0040620000101400 */
[----:B------:R-:W-:Y:S05]  /*1180*/  BRA `(.L_x_1727) ;  /* 0x00000bb000007947 */ /* 0x000fea0003800000 */
.L_x_1723:
        /* <DEDUP_REMOVED lines=8> */
.L_x_1731:
[----:B------:R-:W2:Y:S02]  /*1210*/  LDG.E.U16 R4, [R4.64] ;  /* 0x0000002404047981 */ /* 0x000ea4000c1e1500 */
[----:B--2---:R-:W-:Y:S01]  /*1220*/  HADD2.F32 R22, -RZ, R4.H0_H0 ;  /* 0x20000004ff167230 */ /* 0x004fe20000004100 */
[----:B------:R-:W-:Y:S05]  /*1230*/  BRA `(.L_x_1727) ;  /* 0x00000b0000007947 */ /* 0x000fea0003800000 */
.L_x_1730:
        /* <DEDUP_REMOVED lines=8> */
.L_x_1733:
[----:B------:R-:W2:Y:S02]  /*12c0*/  LDG.E.U16 R4, [R4.64] ;  /* 0x0000002404047981 */ /* 0x000ea4000c1e1500 */
[----:B--2---:R-:W-:Y:S01]  /*12d0*/  HADD2.F32 R22, -RZ, R4.H0_H0 ;  /* 0x20000004ff167230 */ /* 0x004fe20000004100 */
[----:B------:R-:W-:Y:S05]  /*12e0*/  BRA `(.L_x_1727) ;  /* 0x00000a5000007947 */ /* 0x000fea0003800000 */
.L_x_1732:
[----:B------:R-:W2:Y:S02]  /*12f0*/  LDG.E.64 R4, [R4.64] ;  /* 0x0000002404047981 */ /* 0x000ea4000c1e1b00 */
[----:B--2---:R-:W0:Y:S01]  /*1300*/  F2F.F32.F64 R22, R4 ;  /* 0x0000000400167310 */ /* 0x004e220000301000 */
[----:B------:R-:W0:-:S14]  /*1310*/  DSETP.GEU.AND P0, PT, |R4|, c[0x2][0x0], PT ;  /* 0x008000000400762a */ /* 0x000e1c0003f0e200 */
[----:B0-----:R-:W-:Y:S01]  /*1320*/  @!P0 FMUL R22, R22, 1.175494350822287508e-38 ;  /* 0x0080000016168820 */ /* 0x001fe20000400000 */
[----:B------:R-:W-:Y:S05]  /*1330*/  BRA `(.L_x_1727) ;  /* 0x00000a0000007947 */ /* 0x000fea0003800000 */
.L_x_1722:
        /* <DEDUP_REMOVED lines=12> */
.L_x_1736:
[----:B------:R-:W2:Y:S02]  /*1400*/  LDG.E.64 R4, [R4.64] ;  /* 0x0000002404047981 */ /* 0x000ea4000c1e1b00 */
[----:B--2---:R-:W0:Y:S01]  /*1410*/  F2F.F32.F64 R22, R4 ;  /* 0x0000000400167310 */ /* 0x004e220000301000 */
[----:B------:R-:W0:-:S14]  /*1420*/  DSETP.GEU.AND P0, PT, |R4|, c[0x2][0x0], PT ;  /* 0x008000000400762a */ /* 0x000e1c0003f0e200 */
[----:B0-----:R-:W-:Y:S01]  /*1430*/  @!P0 FMUL R22, R22, 1.175494350822287508e-38 ;  /* 0x0080000016168820 */ /* 0x001fe20000400000 */
[----:B------:R-:W-:Y:S05]  /*1440*/  BRA `(.L_x_1727) ;  /* 0x000008f000007947 */ /* 0x000fea0003800000 */
.L_x_1735:
        /* <DEDUP_REMOVED lines=26> */
.L_x_1738:
[----:B------:R-:W2:Y:S02]  /*15f0*/  LDG.E.U8 R4, [R4.64] ;  /* 0x0000002404047981 */ /* 0x000ea4000c1e1100 */
[----:B--2---:R-:W-:-:S05]  /*1600*/  IMAD.SHL.U32 R0, R4, 0x2000000, RZ ;  /* 0x0200000004007824 */ /* 0x004fca00078e00ff */
[----:B------:R-:W-:-:S13]  /*1610*/  ISETP.GE.U32.AND P0, PT, R0, 0x8000000, PT ;  /* 0x080000000000780c */ /* 0x000fda0003f06070 */
[C---:B------:R-:W-:Y:S02]  /*1620*/  @!P0 IMAD.SHL.U32 R0, R4.reuse, 0x100, RZ ;  /* 0x0000010004008824 */ /* 0x040fe400078e00ff */
[----:B------:R-:W-:-:S03]  /*1630*/  @P0 IMAD.SHL.U32 R3, R4, 0x200000, RZ ;  /* 0x0020000004030824 */ /* 0x000fc600078e00ff */
        /* <DEDUP_REMOVED lines=8> */
.L_x_1737:
[----:B------:R-:W2:Y:S02]  /*16c0*/  LDG.E.U16 R4, [R4.64] ;  /* 0x0000002404047981 */ /* 0x000ea4000c1e1500 */
[----:B--2---:R-:W-:Y:S01]  /*16d0*/  PRMT R22, RZ, 0x5410, R4 ;  /* 0x00005410ff167816 */ /* 0x004fe20000000004 */
[----:B------:R-:W-:Y:S05]  /*16e0*/  BRA `(.L_x_1727) ;  /* 0x0000065000007947 */ /* 0x000fea0003800000 */
.L_x_1734:
        /* <DEDUP_REMOVED lines=11> */
.L_x_1741:
        /* <DEDUP_REMOVED lines=20> */
.L_x_1743:
[----:B------:R-:W-:Y:S05]  /*18e0*/  BSYNC B0 ;  /* 0x0000000000007941 */ /* 0x000fea0003800000 */
.L_x_1742:
[----:B------:R-:W-:Y:S01]  /*18f0*/  IMAD.SHL.U32 R3, R3, 0x100000, RZ ;  /* 0x0010000003037824 */ /* 0x000fe200078e00ff */
[----:B------:R-:W-:-:S04]  /*1900*/  LEA R5, R0, 0x3b800000, 0x17 ;  /* 0x3b80000000057811 */ /* 0x000fc800078eb8ff */
[----:B------:R-:W-:Y:S01]  /*1910*/  LOP3.LUT R22, R5, R3, R22, 0xfe, !PT ;  /* 0x0000000305167212 */ /* 0x000fe200078efe16 */
[----:B------:R-:W-:Y:S05]  /*1920*/  BRA `(.L_x_1727) ;  /* 0x0000041000007947 */ /* 0x000fea0003800000 */
.L_x_1740:
        /* <DEDUP_REMOVED lines=20> */
.L_x_1745:
[----:B------:R-:W-:Y:S05]  /*1a70*/  BSYNC B0 ;  /* 0x0000000000007941 */ /* 0x000fea0003800000 */
.L_x_1744:
[----:B------:R-:W-:Y:S01]  /*1a80*/  IMAD.SHL.U32 R3, R3, 0x200000, RZ ;  /* 0x0020000003037824 */ /* 0x000fe200078e00ff */
[----:B------:R-:W-:-:S04]  /*1a90*/  LEA R5, R0, 0x37800000, 0x17 ;  /* 0x3780000000057811 */ /* 0x000fc800078eb8ff */
[----:B------:R-:W-:Y:S01]  /*1aa0*/  LOP3.LUT R22, R5, R3, R22, 0xfe, !PT ;  /* 0x0000000305167212 */ /* 0x000fe200078efe16 */
[----:B------:R-:W-:Y:S05]  /*1ab0*/  BRA `(.L_x_1727) ;  /* 0x0000028000007947 */ /* 0x000fea0003800000 */
.L_x_1739:
        /* <DEDUP_REMOVED lines=14> */
.L_x_1726:
        /* <DEDUP_REMOVED lines=18> */
[----:B0----5:R-:W-:Y:S05]  /*1cc0*/  CALL.ABS.NOINC R14 ;  /* 0x000000000e007343 */ /* 0x021fea0003c00000 */
[----:B------:R-:W-:Y:S01]  /*1cd0*/  IMAD.MOV.U32 R22, RZ, RZ, RZ ;  /* 0x000000ffff167224 */ /* 0x000fe200078e00ff */
[----:B------:R-:W-:Y:S05]  /*1ce0*/  BRA `(.L_x_1727) ;  /* 0x0000005000007947 */ /* 0x000fea0003800000 */
.L_x_1747:
[----:B------:R-:W2:Y:S02]  /*1cf0*/  LDG.E.64 R4, [R4.64] ;  /* 0x0000002404047981 */ /* 0x000ea4000c1e1b00 */
[----:B--2---:R0:W1:Y:S01]  /*1d00*/  I2F.U64 R22, R4 ;  /* 0x0000000400167312 */ /* 0x0040620000301000 */
[----:B------:R-:W-:Y:S05]  /*1d10*/  BRA `(.L_x_1727) ;  /* 0x0000002000007947 */ /* 0x000fea0003800000 */
.L_x_1746:
[----:B------:R-:W2:Y:S02]  /*1d20*/  LDG.E R4, [R4.64] ;  /* 0x0000002404047981 */ /* 0x000ea4000c1e1900 */
[----:B--2---:R0:W1:Y:S02]  /*1d30*/  I2F.U32 R22, R4 ;  /* 0x0000000400167306 */ /* 0x0040640000201000 */
.L_x_1727:
[----:B------:R-:W-:Y:S05]  /*1d40*/  BSYNC B6 ;  /* 0x0000000000067941 */ /* 0x000fea0003800000 */
.L_x_1721:
[----:B------:R-:W-:Y:S02]  /*1d50*/  IADD3 R25, R25, 0x80, RZ ;  /* 0x0000008019197810 */ /* 0x000fe40007ffe0ff */
.L_x_1720:
[----:B------:R-:W-:Y:S05]  /*1d60*/  BSYNC B7 ;  /* 0x0000000000077941 */ /* 0x000fea0003800000 */
.L_x_1719:
[----:B------:R-:W-:Y:S01]  /*1d70*/  ISETP.GE.AND P0, PT, R25, R16, PT ;  /* 0x000000101900720c */ /* 0x000fe20003f06270 */
[----:B------:R-:W-:Y:S01]  /*1d80*/  BSSY B7, `(.L_x_1748) ;  /* 0x00000e7000077945 */ /* 0x000fe20003800000 */
[----:B------:R-:W-:Y:S02]  /*1d90*/  IMAD.MOV.U32 R17, RZ, RZ, RZ ;  /* 0x000000ffff117224 */ /* 0x000fe400078e00ff */
[----:B------:R-:W-:-:S09]  /*1da0*/  IMAD.MOV.U32 R26, RZ, RZ, RZ ;  /* 0x000000ffff1a7224 */ /* 0x000fd200078e00ff */
        /* <DEDUP_REMOVED lines=19> */
[----:B--2---:R0:W2:Y:S01]  /*1ee0*/  I2F.S16 R26, R4 ;  /* 0x00000004001a7306 */ /* 0x0040a20000101400 */
[----:B------:R-:W-:Y:S05]  /*1ef0*/  BRA `(.L_x_1756) ;  /* 0x00000cd000007947 */ /* 0x000fea0003800000 */
.L_x_1754:
[----:B------:R-:W2:Y:S02]  /*1f00*/  LDG.E.U8 R4, [R4.64] ;  /* 0x0000002404047981 */ /* 0x000ea4000c1e1100 */
[----:B--2---:R0:W2:Y:S01]  /*1f10*/  I2F.U16 R26, R4 ;  /* 0x00000004001a7306 */ /* 0x0040a20000101000 */
[----:B------:R-:W-:Y:S05]  /*1f20*/  BRA `(.L_x_1756) ;  /* 0x00000ca000007947 */ /* 0x000fea0003800000 */
.L_x_1753:
[----:B------:R-:W-:-:S13]  /*1f30*/  ISETP.NE.AND P0, PT, R0, 0x2, PT ;  /* 0x000000020000780c */ /* 0x000fda0003f05270 */
[----:B------:R-:W-:Y:S05]  /*1f40*/  @!P0 BRA `(.L_x_1757) ;  /* 0x000000a000008947 */ /* 0x000fea0003800000 */
[----:B------:R-:W-:-:S13]  /*1f50*/  ISETP.NE.AND P0, PT, R0, 0x3, PT ;  /* 0x000000030000780c */ /* 0x000fda0003f05270 */
[----:B------:R-:W-:Y:S05]  /*1f60*/  @!P0 BRA `(.L_x_1758) ;  /* 0x0000005000008947 */ /* 0x000fea0003800000 */
[----:B------:R-:W-:-:S13]  /*1f70*/  ISETP.NE.AND P0, PT, R0, 0x4, PT ;  /* 0x000000040000780c */ /* 0x000fda0003f05270 */
[----:B------:R-:W-:Y:S05]  /*1f80*/  @P0 BRA `(.L_x_1755) ;  /* 0x00000aa000000947 */ /* 0x000fea0003800000 */
[----:B------:R-:W2:Y:S02]  /*1f90*/  LDG.E.64 R26, [R4.64] ;  /* 0x00000024041a7981 */ /* 0x000ea4000c1e1b00 */
[----:B--2---:R0:W2:Y:S01]  /*1fa0*/  I2F.S64 R26, R26 ;  /* 0x0000001a001a7312 */ /* 0x0040a20000301400 */
[----:B------:R-:W-:Y:S05]  /*1fb0*/  BRA `(.L_x_1756) ;  /* 0x00000c1000007947 */ /* 0x000fea0003800000 */
.L_x_1758:
[----:B------:R-:W2:Y:S02]  /*1fc0*/  LDG.E R4, [R4.64] ;  /* 0x0000002404047981 */ /* 0x000ea4000c1e1900 */
[----:B--2---:R0:W2:Y:S01]  /*1fd0*/  I2F R26, R4 ;  /* 0x00000004001a7306 */ /* 0x0040a20000201400 */
[----:B------:R-:W-:Y:S05]  /*1fe0*/  BRA `(.L_x_1756) ;  /* 0x00000be000007947 */ /* 0x000fea0003800000 */
.L_x_1757:
[----:B------:R-:W2:Y:S02]  /*1ff0*/  LDG.E.U16 R4, [R4.64] ;  /* 0x0000002404047981 */ /* 0x000ea4000c1e1500 */
[----:B--2---:R0:W2:Y:S01]  /*2000*/  I2F.S16 R26, R4 ;  /* 0x00000004001a7306 */ /* 0x0040a20000101400 */
[----:B------:R-:W-:Y:S05]  /*2010*/  BRA `(.L_x_1756) ;  /* 0x00000bb000007947 */ /* 0x000fea0003800000 */
.L_x_1752:
        /* <DEDUP_REMOVED lines=8> */
.L_x_1760:
[----:B------:R-:W2:Y:S02]  /*20a0*/  LDG.E.U16 R4, [R4.64] ;  /* 0x0000002404047981 */ /* 0x000ea4000c1e1500 */
[----:B--2---:R-:W-:Y:S01]  /*20b0*/  HADD2.F32 R26, -RZ, R4.H0_H0 ;  /* 0x20000004ff1a7230 */ /* 0x004fe20000004100 */
[----:B------:R-:W-:Y:S05]  /*20c0*/  BRA `(.L_x_1756) ;  /* 0x00000b0000007947 */ /* 0x000fea0003800000 */
.L_x_1759:
        /* <DEDUP_REMOVED lines=8> */
.L_x_1762:
[----:B------:R-:W2:Y:S02]  /*2150*/  LDG.E.U16 R4, [R4.64] ;  /* 0x0000002404047981 */ /* 0x000ea4000c1e1500 */
[----:B--2---:R-:W-:Y:S01]  /*2160*/  HADD2.F32 R26, -RZ, R4.H0_H0 ;  /* 0x20000004ff1a7230 */ /* 0x004fe20000004100 */
[----:B------:R-:W-:Y:S05]  /*2170*/  BRA `(.L_x_1756) ;  /* 0x00000a5000007947 */ /* 0x000fea0003800000 */
.L_x_1761:
[----:B------:R-:W2:Y:S02]  /*2180*/  LDG.E.64 R4, [R4.64] ;  /* 0x0000002404047981 */ /* 0x000ea4000c1e1b00 */
[----:B--2---:R-:W0:Y:S01]  /*2190*/  F2F.F32.F64 R26, R4 ;  /* 0x00000004001a7310 */ /* 0x004e220000301000 */
[----:B------:R-:W0:-:S14]  /*21a0*/  DSETP.GEU.AND P0, PT, |R4|, c[0x2][0x0], PT ;  /* 0x008000000400762a */ /* 0x000e1c0003f0e200 */
[----:B0-----:R-:W-:Y:S01]  /*21b0*/  @!P0 FMUL R26, R26, 1.175494350822287508e-38 ;  /* 0x008000001a1a8820 */ /* 0x001fe20000400000 */
[----:B------:R-:W-:Y:S05]  /*21c0*/  BRA `(.L_x_1756) ;  /* 0x00000a0000007947 */ /* 0x000fea0003800000 */
.L_x_1751:
        /* <DEDUP_REMOVED lines=12> */
.L_x_1765:
[----:B------:R-:W2:Y:S02]  /*2290*/  LDG.E.64 R4, [R4.64] ;  /* 0x0000002404047981 */ /* 0x000ea4000c1e1b00 */
[----:B--2---:R-:W0:Y:S01]  /*22a0*/  F2F.F32.F64 R26, R4 ;  /* 0x00000004001a7310 */ /* 0x004e220000301000 */
[----:B------:R-:W0:-:S14]  /*22b0*/  DSETP.GEU.AND P0, PT, |R4|, c[0x2][0x0], PT ;  /* 0x008000000400762a */ /* 0x000e1c0003f0e200 */
[----:B0-----:R-:W-:Y:S01]  /*22c0*/  @!P0 FMUL R26, R26, 1.175494350822287508e-38 ;  /* 0x008000001a1a8820 */ /* 0x001fe20000400000 */
[----:B------:R-:W-:Y:S05]  /*22d0*/  BRA `(.L_x_1756) ;  /* 0x000008f000007947 */ /* 0x000fea0003800000 */
.L_x_1764:
        /* <DEDUP_REMOVED lines=26> */
.L_x_1767:
        /* <DEDUP_REMOVED lines=13> */
.L_x_1766:
[----:B------:R-:W2:Y:S02]  /*2550*/  LDG.E.U16 R4, [R4.64] ;  /* 0x0000002404047981 */ /* 0x000ea4000c1e1500 */
[----:B--2---:R-:W-:Y:S01]  /*2560*/  PRMT R26, RZ, 0x5410, R4 ;  /* 0x00005410ff1a7816 */ /* 0x004fe20000000004 */
[----:B------:R-:W-:Y:S05]  /*2570*/  BRA `(.L_x_1756) ;  /* 0x0000065000007947 */ /* 0x000fea0003800000 */
.L_x_1763:
        /* <DEDUP_REMOVED lines=9> */
[----:B--2---:R0:W2:Y:S01]  /*2610*/  I2F.U16 R26, R4 ;  /* 0x00000004001a7306 */ /* 0x0040a20000101000 */
[----:B------:R-:W-:Y:S05]  /*2620*/  BRA `(.L_x_1756) ;  /* 0x000005a000007947 */ /* 0x000fea0003800000 */
.L_x_1770:
        /* <DEDUP_REMOVED lines=20> */
.L_x_1772:
[----:B------:R-:W-:Y:S05]  /*2770*/  BSYNC B0 ;  /* 0x0000000000007941 */ /* 0x000fea0003800000 */
.L_x_1771:
[----:B------:R-:W-:Y:S01]  /*2780*/  IMAD.SHL.U32 R3, R3, 0x100000, RZ ;  /* 0x0010000003037824 */ /* 0x000fe200078e00ff */
[----:B------:R-:W-:-:S04]  /*2790*/  LEA R5, R0, 0x3b800000, 0x17 ;  /* 0x3b80000000057811 */ /* 0x000fc800078eb8ff */
[----:B------:R-:W-:Y:S01]  /*27a0*/  LOP3.LUT R26, R5, R3, R26, 0xfe, !PT ;  /* 0x00000003051a7212 */ /* 0x000fe200078efe1a */
[----:B------:R-:W-:Y:S05]  /*27b0*/  BRA `(.L_x_1756) ;  /* 0x0000041000007947 */ /* 0x000fea0003800000 */
.L_x_1769:
        /* <DEDUP_REMOVED lines=20> */
.L_x_1774:
[----:B------:R-:W-:Y:S05]  /*2900*/  BSYNC B0 ;  /* 0x0000000000007941 */ /* 0x000fea0003800000 */
.L_x_1773:
[----:B------:R-:W-:Y:S01]  /*2910*/  IMAD.SHL.U32 R3, R3, 0x200000, RZ ;  /* 0x0020000003037824 */ /* 0x000fe200078e00ff */
[----:B------:R-:W-:-:S04]  /*2920*/  LEA R5, R0, 0x37800000, 0x17 ;  /* 0x3780000000057811 */ /* 0x000fc800078eb8ff */
[----:B------:R-:W-:Y:S01]  /*2930*/  LOP3.LUT R26, R5, R3, R26, 0xfe, !PT ;  /* 0x00000003051a7212 */ /* 0x000fe200078efe1a */
[----:B------:R-:W-:Y:S05]  /*2940*/  BRA `(.L_x_1756) ;  /* 0x0000028000007947 */ /* 0x000fea0003800000 */
.L_x_1768:
        /* <DEDUP_REMOVED lines=14> */
.L_x_1755:
        /* <DEDUP_REMOVED lines=18> */
[----:B01---5:R-:W-:Y:S05]  /*2b50*/  CALL.ABS.NOINC R14 ;  /* 0x000000000e007343 */ /* 0x023fea0003c00000 */
[----:B------:R-:W-:Y:S01]  /*2b60*/  IMAD.MOV.U32 R26, RZ, RZ, RZ ;  /* 0x000000ffff1a7224 */ /* 0x000fe200078e00ff */
[----:B------:R-:W-:Y:S05]  /*2b70*/  BRA `(.L_x_1756) ;  /* 0x0000005000007947 */ /* 0x000fea0003800000 */
.L_x_1776:
[----:B------:R-:W2:Y:S02]  /*2b80*/  LDG.E.64 R26, [R4.64] ;  /* 0x00000024041a7981 */ /* 0x000ea4000c1e1b00 */
[----:B--2---:R0:W2:Y:S01]  /*2b90*/  I2F.U64 R26, R26 ;  /* 0x0000001a001a7312 */ /* 0x0040a20000301000 */
[----:B------:R-:W-:Y:S05]  /*2ba0*/  BRA `(.L_x_1756) ;  /* 0x0000002000007947 */ /* 0x000fea0003800000 */
.L_x_1775:
[----:B------:R-:W2:Y:S02]  /*2bb0*/  LDG.E R4, [R4.64] ;  /* 0x0000002404047981 */ /* 0x000ea4000c1e1900 */
[----:B--2---:R0:W2:Y:S02]  /*2bc0*/  I2F.U32 R26, R4 ;  /* 0x00000004001a7306 */ /* 0x0040a40000201000 */
.L_x_1756:
[----:B------:R-:W-:Y:S05]  /*2bd0*/  BSYNC B6 ;  /* 0x0000000000067941 */ /* 0x000fea0003800000 */
.L_x_1750:
[----:B------:R-:W-:Y:S02]  /*2be0*/  IADD3 R25, R25, 0x80, RZ ;  /* 0x0000008019197810 */ /* 0x000fe40007ffe0ff */
.L_x_1749:
[----:B------:R-:W-:Y:S05]  /*2bf0*/  BSYNC B7 ;  /* 0x0000000000077941 */ /* 0x000fea0003800000 */
.L_x_1748:
        /* <DEDUP_REMOVED lines=18> */
[----:B------:R-:W3:Y:S02]  /*2d20*/  LDG.E.S8 R4, [R4.64] ;  /* 0x0000002404047981 */ /* 0x000ee4000c1e1300 */
[----:B---3--:R0:W3:Y:S01]  /*2d30*/  I2F.S16 R17, R4 ;  /* 0x0000000400117306 */ /* 0x0080e20000101400 */
[----:B------:R-:W-:Y:S05]  /*2d40*/  BRA `(.L_x_1778) ;  /* 0x00000ca000007947 */ /* 0x000fea0003800000 */
.L_x_1782:
[----:B------:R-:W3:Y:S02]  /*2d50*/  LDG.E.U8 R4, [R4.64] ;  /* 0x0000002404047981 */ /* 0x000ee4000c1e1100 */
[----:B---3--:R0:W3:Y:S01]  /*2d60*/  I2F.U16 R17, R4 ;  /* 0x0000000400117306 */ /* 0x0080e20000101000 */
[----:B------:R-:W-:Y:S05]  /*2d70*/  BRA `(.L_x_1778) ;  /* 0x00000c7000007947 */ /* 0x000fea0003800000 */
.L_x_1781:
[----:B------:R-:W-:-:S13]  /*2d80*/  ISETP.NE.AND P0, PT, R0, 0x2, PT ;  /* 0x000000020000780c */ /* 0x000fda0003f05270 */
[----:B------:R-:W-:Y:S05]  /*2d90*/  @!P0 BRA `(.L_x_1784) ;  /* 0x000000a000008947 */ /* 0x000fea0003800000 */
[----:B------:R-:W-:-:S13]  /*2da0*/  ISETP.NE.AND P0, PT, R0, 0x3, PT ;  /* 0x000000030000780c */ /* 0x000fda0003f05270 */
[----:B------:R-:W-:Y:S05]  /*2db0*/  @!P0 BRA `(.L_x_1785) ;  /* 0x0000005000008947 */ /* 0x000fea0003800000 */
[----:B------:R-:W-:-:S13]  /*2dc0*/  ISETP.NE.AND P0, PT, R0, 0x4, PT ;  /* 0x000000040000780c */ /* 0x000fda0003f05270 */
[----:B------:R-:W-:Y:S05]  /*2dd0*/  @P0 BRA `(.L_x_1783) ;  /* 0x00000a8000000947 */ /* 0x000fea0003800000 */
[----:B------:R-:W3:Y:S02]  /*2de0*/  LDG.E.64 R4, [R4.64] ;  /* 0x0000002404047981 */ /* 0x000ee4000c1e1b00 */
[----:B---3--:R0:W3:Y:S01]  /*2df0*/  I2F.S64 R17, R4 ;  /* 0x0000000400117312 */ /* 0x0080e20000301400 */
[----:B------:R-:W-:Y:S05]  /*2e00*/  BRA `(.L_x_1778) ;  /* 0x00000be000007947 */ /* 0x000fea0003800000 */
.L_x_1785:
[----:B------:R-:W3:Y:S02]  /*2e10*/  LDG.E R4, [R4.64] ;  /* 0x0000002404047981 */ /* 0x000ee4000c1e1900 */
[----:B---3--:R0:W3:Y:S01]  /*2e20*/  I2F R17, R4 ;  /* 0x0000000400117306 */ /* 0x0080e20000201400 */
[----:B------:R-:W-:Y:S05]  /*2e30*/  BRA `(.L_x_1778) ;  /* 0x00000bb000007947 */ /* 0x000fea0003800000 */
.L_x_1784:
[----:B------:R-:W3:Y:S02]  /*2e40*/  LDG.E.U16 R4, [R4.64] ;  /* 0x0000002404047981 */ /* 0x000ee4000c1e1500 */
[----:B---3--:R0:W3:Y:S01]  /*2e50*/  I2F.S16 R17, R4 ;  /* 0x0000000400117306 */ /* 0x0080e20000101400 */
[----:B------:R-:W-:Y:S05]  /*2e60*/  BRA `(.L_x_1778) ;  /* 0x00000b8000007947 */ /* 0x000fea0003800000 */
.L_x_1780:
        /* <DEDUP_REMOVED lines=8> */
.L_x_1787:
[----:B------:R-:W3:Y:S02]  /*2ef0*/  LDG.E.U16 R4, [R4.64] ;  /* 0x0000002404047981 */ /* 0x000ee4000c1e1500 */
[----:B---3--:R-:W-:Y:S01]  /*2f00*/  HADD2.F32 R17, -RZ, R4.H0_H0 ;  /* 0x20000004ff117230 */ /* 0x008fe20000004100 */
[----:B------:R-:W-:Y:S05]  /*2f10*/  BRA `(.L_x_1778) ;  /* 0x00000ad000007947 */ /* 0x000fea0003800000 */
.L_x_1786:
        /* <DEDUP_REMOVED lines=8> */
.L_x_1789:
[----:B------:R-:W3:Y:S02]  /*2fa0*/  LDG.E.U16 R4, [R4.64] ;  /* 0x0000002404047981 */ /* 0x000ee4000c1e1500 */
[----:B---3--:R-:W-:Y:S01]  /*2fb0*/  HADD2.F32 R17, -RZ, R4.H0_H0 ;  /* 0x20000004ff117230 */ /* 0x008fe20000004100 */
[----:B------:R-:W-:Y:S05]  /*2fc0*/  BRA `(.L_x_1778) ;  /* 0x00000a2000007947 */ /* 0x000fea0003800000 */
.L_x_1788:
[----:B------:R-:W3:Y:S02]  /*2fd0*/  LDG.E.64 R4, [R4.64] ;  /* 0x0000002404047981 */ /* 0x000ee4000c1e1b00 */
[----:B---3--:R-:W0:Y:S01]  /*2fe0*/  F2F.F32.F64 R17, R4 ;  /* 0x0000000400117310 */ /* 0x008e220000301000 */
[----:B------:R-:W0:-:S14]  /*2ff0*/  DSETP.GEU.AND P0, PT, |R4|, c[0x2][0x0], PT ;  /* 0x008000000400762a */ /* 0x000e1c0003f0e200 */
[----:B0-----:R-:W-:Y:S01]  /*3000*/  @!P0 FMUL R17, R17, 1.175494350822287508e-38 ;  /* 0x0080000011118820 */ /* 0x001fe20000400000 */
[----:B------:R-:W-:Y:S05]  /*3010*/  BRA `(.L_x_1778) ;  /* 0x000009d000007947 */ /* 0x000fea0003800000 */
.L_x_1779:
        /* <DEDUP_REMOVED lines=8> */
[----:B------:R-:W3:Y:S02]  /*30a0*/  LDG.E.U8 R4, [R4.64] ;  /* 0x0000002404047981 */ /* 0x000ee4000c1e1100 */
[----:B---3--:R-:W-:-:S04]  /*30b0*/  ISETP.NE.AND P0, PT, R4, RZ, PT ;  /* 0x000000ff0400720c */ /* 0x008fc80003f05270 */
[----:B------:R-:W-:Y:S01]  /*30c0*/  FSEL R17, RZ, 1, !P0 ;  /* 0x3f800000ff117808 */ /* 0x000fe20004000000 */
[----:B------:R-:W-:Y:S05]  /*30d0*/  BRA `(.L_x_1778) ;  /* 0x0000091000007947 */ /* 0x000fea0003800000 */
.L_x_1792:
[----:B------:R-:W3:Y:S02]  /*30e0*/  LDG.E.64 R4, [R4.64] ;  /* 0x0000002404047981 */ /* 0x000ee4000c1e1b00 */
[----:B---3--:R-:W0:Y:S01]  /*30f0*/  F2F.F32.F64 R17, R4 ;  /* 0x0000000400117310 */ /* 0x008e220000301000 */
[----:B------:R-:W0:-:S14]  /*3100*/  DSETP.GEU.AND P0, PT, |R4|, c[0x2][0x0], PT ;  /* 0x008000000400762a */ /* 0x000e1c0003f0e200 */
[----:B0-----:R-:W-:Y:S01]  /*3110*/  @!P0 FMUL R17, R17, 1.175494350822287508e-38 ;  /* 0x0080000011118820 */ /* 0x001fe20000400000 */
[----:B------:R-:W-:Y:S05]  /*3120*/  BRA `(.L_x_1778) ;  /* 0x000008c000007947 */ /* 0x000fea0003800000 */
.L_x_1791:
[----:B------:R-:W-:-:S13]  /*3130*/  ISETP.NE.AND P0, PT, R0, 0xf, PT ;  /* 0x0000000f0000780c */ /* 0x000fda0003f05270 */
[----:B------:R-:W-:Y:S05]  /*3140*/  @!P0 BRA `(.L_x_1793) ;  /* 0x0000025000008947 */ /* 0x000fea0003800000 */
[----:B------:R-:W-:-:S13]  /*3150*/  ISETP.NE.AND P0, PT, R0, 0x17, PT ;  /* 0x000000170000780c */ /* 0x000fda0003f05270 */
[----:B------:R-:W-:Y:S05]  /*3160*/  @!P0 BRA `(.L_x_1794) ;  /* 0x0000016000008947 */ /* 0x000fea0003800000 */
[----:B------:R-:W-:-:S13]  /*3170*/  ISETP.NE.AND P0, PT, R0, 0x18, PT ;  /* 0x000000180000780c */ /* 0x000fda0003f05270 */
[----:B------:R-:W-:Y:S05]  /*3180*/  @P0 BRA `(.L_x_1783) ;  /* 0x000006d000000947 */ /* 0x000fea0003800000 */
[----:B------:R-:W3:Y:S01]  /*3190*/  LDG.E.U8 R17, [R4.64] ;  /* 0x0000002404117981 */ /* 0x000ee2000c1e1100 */
[----:B------:R-:W-:Y:S02]  /*31a0*/  IMAD.MOV.U32 R8, RZ, RZ, -0x800000 ;  /* 0xff800000ff087424 */ /* 0x000fe400078e00ff */
[----:B---3--:R-:W-:-:S05]  /*31b0*/  IMAD.SHL.U32 R17, R17, 0x1000000, RZ ;  /* 0x0100000011117824 */ /* 0x008fca00078e00ff */
        /* <DEDUP_REMOVED lines=17> */
.L_x_1794:
[----:B------:R-:W3:Y:S02]  /*32d0*/  LDG.E.U8 R4, [R4.64] ;  /* 0x0000002404047981 */ /* 0x000ee4000c1e1100 */
[----:B---3--:R-:W-:-:S05]  /*32e0*/  IMAD.SHL.U32 R0, R4, 0x2000000, RZ ;  /* 0x0200000004007824 */ /* 0x008fca00078e00ff */
        /* <DEDUP_REMOVED lines=11> */
.L_x_1793:
[----:B------:R-:W3:Y:S02]  /*33a0*/  LDG.E.U16 R4, [R4.64] ;  /* 0x0000002404047981 */ /* 0x000ee4000c1e1500 */
[----:B---3--:R-:W-:Y:S01]  /*33b0*/  PRMT R17, RZ, 0x5410, R4 ;  /* 0x00005410ff117816 */ /* 0x008fe20000000004 */
[----:B------:R-:W-:Y:S05]  /*33c0*/  BRA `(.L_x_1778) ;  /* 0x0000062000007947 */ /* 0x000fea0003800000 */
.L_x_1790:
        /* <DEDUP_REMOVED lines=8> */
[----:B------:R-:W3:Y:S02]  /*3450*/  LDG.E.U16 R4, [R4.64] ;  /* 0x0000002404047981 */ /* 0x000ee4000c1e1500 */
[----:B---3--:R0:W3:Y:S01]  /*3460*/  I2F.U16 R17, R4 ;  /* 0x0000000400117306 */ /* 0x0080e20000101000 */
[----:B------:R-:W-:Y:S05]  /*3470*/  BRA `(.L_x_1778) ;  /* 0x0000057000007947 */ /* 0x000fea0003800000 */
.L_x_1797:
[----:B------:R-:W3:Y:S02]  /*3480*/  LDG.E.U8 R3, [R4.64] ;  /* 0x0000002404037981 */ /* 0x000ee4000c1e1100 */
[----:B---3--:R-:W-:-:S13]  /*3490*/  ISETP.NE.AND P0, PT, R3, RZ, PT ;  /* 0x000000ff0300720c */ /* 0x008fda0003f05270 */
        /* <DEDUP_REMOVED lines=17> */
.L_x_1799:
[----:B------:R-:W-:Y:S05]  /*35b0*/  BSYNC B0 ;  /* 0x0000000000007941 */ /* 0x000fea0003800000 */
.L_x_1798:
[----:B------:R-:W-:Y:S01]  /*35c0*/  IMAD.SHL.U32 R3, R3, 0x100000, RZ ;  /* 0x0010000003037824 */ /* 0x000fe200078e00ff */
[----:B------:R-:W-:-:S04]  /*35d0*/  LEA R0, R0, 0x3b800000, 0x17 ;  /* 0x3b80000000007811 */ /* 0x000fc800078eb8ff */
[----:B------:R-:W-:Y:S01]  /*35e0*/  LOP3.LUT R17, R0, R3, R17, 0xfe, !PT ;  /* 0x0000000300117212 */ /* 0x000fe200078efe11 */
[----:B------:R-:W-:Y:S05]  /*35f0*/  BRA `(.L_x_1778) ;  /* 0x000003f000007947 */ /* 0x000fea0003800000 */
.L_x_1796:
        /* <DEDUP_REMOVED lines=19> */
.L_x_1801:
[----:B------:R-:W-:Y:S05]  /*3730*/  BSYNC B0 ;  /* 0x0000000000007941 */ /* 0x000fea0003800000 */
.L_x_1800:
[----:B------:R-:W-:Y:S01]  /*3740*/  IMAD.SHL.U32 R3, R3, 0x200000, RZ ;  /* 0x0020000003037824 */ /* 0x000fe200078e00ff */
[----:B------:R-:W-:-:S04]  /*3750*/  LEA R0, R0, 0x37800000, 0x17 ;  /* 0x3780000000007811 */ /* 0x000fc800078eb8ff */
[----:B------:R-:W-:Y:S01]  /*3760*/  LOP3.LUT R17, R0, R3, R17, 0xfe, !PT ;  /* 0x0000000300117212 */ /* 0x000fe200078efe11 */
[----:B------:R-:W-:Y:S05]  /*3770*/  BRA `(.L_x_1778) ;  /* 0x0000027000007947 */ /* 0x000fea0003800000 */
.L_x_1795:
[----:B------:R-:W-:-:S13]  /*3780*/  ISETP.NE.AND P0, PT, R0, 0x1c, PT ;  /* 0x0000001c0000780c */ /* 0x000fda0003f05270 */
[----:B------:R-:W-:Y:S05]  /*3790*/  @!P0 BRA `(.L_x_1802) ;  /* 0x0000023000008947 */ /* 0x000fea0003800000 */
[----:B------:R-:W-:-:S13]  /*37a0*/  ISETP.NE.AND P0, PT, R0, 0x1d, PT ;  /* 0x0000001d0000780c */ /* 0x000fda0003f05270 */
[----:B------:R-:W-:Y:S05]  /*37b0*/  @!P0 BRA `(.L_x_1803) ;  /* 0x000001e000008947 */ /* 0x000fea0003800000 */
[----:B------:R-:W-:-:S13]  /*37c0*/  ISETP.NE.AND P0, PT, R0, 0x2c, PT ;  /* 0x0000002c0000780c */ /* 0x000fda0003f05270 */
[----:B------:R-:W-:Y:S05]  /*37d0*/  @P0 BRA `(.L_x_1783) ;  /* 0x0000008000000947 */ /* 0x000fea0003800000 */
[----:B------:R-:W3:Y:S01]  /*37e0*/  LDG.E.U8 R4, [R4.64] ;  /* 0x0000002404047981 */ /* 0x000ee2000c1e1100 */
[----:B------:R-:W-:Y:S01]  /*37f0*/  IMAD.MOV.U32 R17, RZ, RZ, 0x400000 ;  /* 0x00400000ff117424 */ /* 0x000fe200078e00ff */
[----:B---3--:R-:W-:-:S13]  /*3800*/  ISETP.NE.AND P0, PT, R4, RZ, PT ;  /* 0x000000ff0400720c */ /* 0x008fda0003f05270 */
[----:B------:R-:W-:Y:S05]  /*3810*/  @!P0 BRA `(.L_x_1778) ;  /* 0x000001d000008947 */ /* 0x000fea0003800000 */
[----:B------:R-:W-:-:S13]  /*3820*/  ISETP.NE.AND P0, PT, R4, 0xff, PT ;  /* 0x000000ff0400780c */ /* 0x000fda0003f05270 */
[----:B------:R-:W-:Y:S02]  /*3830*/  @!P0 IMAD.MOV.U32 R17, RZ, RZ, 0x7f800001 ;  /* 0x7f800001ff118424 */ /* 0x000fe400078e00ff */
[----:B------:R-:W-:Y:S01]  /*3840*/  @P0 IMAD.SHL.U32 R17, R4, 0x800000, RZ ;  /* 0x0080000004110824 */ /* 0x000fe200078e00ff */
[----:B------:R-:W-:Y:S05]  /*3850*/  BRA `(.L_x_1778) ;  /* 0x0000019000007947 */ /* 0x000fea0003800000 */
.L_x_1783:
        /* <DEDUP_REMOVED lines=18> */
[----:B012--5:R-:W-:Y:S05]  /*3980*/  CALL.ABS.NOINC R14 ;  /* 0x000000000e007343 */ /* 0x027fea0003c00000 */
[----:B------:R-:W-:Y:S05]  /*3990*/  BRA `(.L_x_1778) ;  /* 0x0000005000007947 */ /* 0x000fea0003800000 */
.L_x_1803:
[----:B------:R-:W3:Y:S02]  /*39a0*/  LDG.E.64 R4, [R4.64] ;  /* 0x0000002404047981 */ /* 0x000ee4000c1e1b00 */
[----:B---3--:R0:W3:Y:S01]  /*39b0*/  I2F.U64 R17, R4 ;  /* 0x0000000400117312 */ /* 0x0080e20000301000 */
[----:B------:R-:W-:Y:S05]  /*39c0*/  BRA `(.L_x_1778) ;  /* 0x0000002000007947 */ /* 0x000fea0003800000 */
.L_x_1802:
[----:B------:R-:W3:Y:S02]  /*39d0*/  LDG.E R4, [R4.64] ;  /* 0x0000002404047981 */ /* 0x000ee4000c1e1900 */
[----:B---3--:R0:W3:Y:S02]  /*39e0*/  I2F.U32 R17, R4 ;  /* 0x0000000400117306 */ /* 0x0080e40000201000 */
.L_x_1778:
[----:B------:R-:W-:Y:S05]  /*39f0*/  BSYNC B6 ;  /* 0x0000000000067941 */ /* 0x000fea0003800000 */
.L_x_1777:
[----:B------:R-:W4:Y:S01]  /*3a00*/  S2R R25, SR_TID.X ;  /* 0x0000000000197919 */ /* 0x000f220000002100 */
[----:B------:R-:W-:Y:S01]  /*3a10*/  BSSY B0, `(.L_x_1804) ;  /* 0x000002e000007945 */ /* 0x000fe20003800000 */
[----:B----4-:R-:W-:-:S13]  /*3a20*/  ISETP.GE.AND P0, PT, R25, R16, PT ;  /* 0x000000101900720c */ /* 0x010fda0003f06270 */
[----:B------:R-:W-:Y:S05]  /*3a30*/  @P0 BRA `(.L_x_1805) ;  /* 0x000002b000000947 */ /* 0x000fea0003800000 */
[C---:B-----5:R-:W-:Y:S01]  /*3a40*/  FFMA.FTZ R3, R23.reuse, R23, 1 ;  /* 0x3f80000017037423 */ /* 0x060fe20000010017 */
[----:B------:R-:W-:Y:S01]  /*3a50*/  FSETP.GT.FTZ.AND P1, PT, |R23|, 8388608, PT ;  /* 0x4b0000001700780b */ /* 0x000fe20003f34200 */
[----:B------:R-:W-:Y:S01]  /*3a60*/  IMAD.MOV.U32 R7, RZ, RZ, 0x3e800000 ;  /* 0x3e800000ff077424 */ /* 0x000fe200078e00ff */
[----:B------:R-:W-:Y:S01]  /*3a70*/  BSSY B1, `(.L_x_1806) ;  /* 0x0000023000017945 */ /* 0x000fe20003800000 */
[----:B------:R-:W4:Y:S02]  /*3a80*/  MUFU.RSQ R0, R3 ;  /* 0x0000000300007308 */ /* 0x000f240000001400 */
[----:B0---4-:R-:W-:Y:S02]  /*3a90*/  FFMA.FTZ R4, R3, R0, 1 ;  /* 0x3f80000003047423 */ /* 0x011fe40000010000 */
[----:B------:R-:W-:-:S04]  /*3aa0*/  FADD.FTZ R0, |R23|, -RZ ;  /* 0x800000ff17007221 */ /* 0x000fc80000010200 */
[----:B------:R-:W0:Y:S02]  /*3ab0*/  MUFU.RCP R4, R4 ;  /* 0x0000000400047308 */ /* 0x000e240000001000 */
[-C--:B0-----:R-:W-:Y:S02]  /*3ac0*/  FMUL.FTZ R6, R4, |R23|.reuse ;  /* 0x4000001704067220 */ /* 0x081fe40000410000 */
[----:B------:R-:W-:Y:S02]  /*3ad0*/  IMAD.MOV.U32 R4, RZ, RZ, 0x3d39bf78 ;  /* 0x3d39bf78ff047424 */ /* 0x000fe400078e00ff */
        /* <DEDUP_REMOVED lines=28> */
.L_x_1807:
[----:B------:R-:W-:Y:S05]  /*3ca0*/  BSYNC B1 ;  /* 0x0000000000017941 */ /* 0x000fea0003800000 */
.L_x_1806:
[----:B------:R-:W-:Y:S01]  /*3cb0*/  @P1 FADD.FTZ R3, R3, 0.69314718246459960938 ;  /* 0x3f31721803031421 */ /* 0x000fe20000010000 */
[----:B------:R-:W-:-:S04]  /*3cc0*/  FSETP.GTU.FTZ.AND P1, PT, |R23|, +INF , PT ;  /* 0x7f8000001700780b */ /* 0x000fc80003f3c200 */
[----:B------:R-:W-:-:S04]  /*3cd0*/  LOP3.LUT R4, R3, 0x80000000, R23, 0xb8, !PT ;  /* 0x8000000003047812 */ /* 0x000fc800078eb817 */
[----:B------:R-:W-:Y:S02]  /*3ce0*/  FSEL R4, R4, R3, !P1 ;  /* 0x0000000304047208 */ /* 0x000fe40004800000 */
.L_x_1805:
[----:B------:R-:W-:Y:S05]  /*3cf0*/  BSYNC B0 ;  /* 0x0000000000007941 */ /* 0x000fea0003800000 */
.L_x_1804:
[----:B------:R-:W-:Y:S01]  /*3d00*/  IADD3 R19, R25, 0x80, RZ ;  /* 0x0000008019137810 */ /* 0x000fe20007ffe0ff */
[----:B------:R-:W-:Y:S03]  /*3d10*/  BSSY B0, `(.L_x_1808) ;  /* 0x000002e000007945 */ /* 0x000fe60003800000 */
[----:B------:R-:W-:-:S13]  /*3d20*/  ISETP.GE.AND P1, PT, R19, R16, PT ;  /* 0x000000101300720c */ /* 0x000fda0003f26270 */
[----:B------:R-:W-:Y:S05]  /*3d30*/  @P1 BRA `(.L_x_1809) ;  /* 0x000002b000001947 */ /* 0x000fea0003800000 */
[C---:B-1---5:R-:W-:Y:S01]  /*3d40*/  FFMA.FTZ R3, R22.reuse, R22, 1 ;  /* 0x3f80000016037423 */ /* 0x062fe20000010016 */
[C---:B------:R-:W-:Y:S01]  /*3d50*/  FSETP.GT.FTZ.AND P1, PT, |R22|.reuse, 8388608, PT ;  /* 0x4b0000001600780b */ /* 0x040fe20003f34200 */
[----:B------:R-:W-:Y:S01]  /*3d60*/  IMAD.MOV.U32 R9, RZ, RZ, 0x3e800000 ;  /* 0x3e800000ff097424 */ /* 0x000fe200078e00ff */
[----:B------:R-:W-:Y:S01]  /*3d70*/  BSSY B1, `(.L_x_1810) ;  /* 0x0000023000017945 */ /* 0x000fe20003800000 */
[----:B------:R-:W1:Y:S01]  /*3d80*/  MUFU.RSQ R0, R3 ;  /* 0x0000000300007308 */ /* 0x000e620000001400 */
[----:B------:R-:W-:Y:S02]  /*3d90*/  IMAD.MOV.U32 R8, RZ, RZ, 0x3d39bf78 ;  /* 0x3d39bf78ff087424 */ /* 0x000fe400078e00ff */
[----:B01----:R-:W-:Y:S02]  /*3da0*/  FFMA.FTZ R5, R3, R0, 1 ;  /* 0x3f80000003057423 */ /* 0x003fe40000010000 */
[----:B------:R-:W-:-:S04]  /*3db0*/  FADD.FTZ R0, |R22|, -RZ ;  /* 0x800000ff16007221 */ /* 0x000fc80000010200 */
[----:B------:R-:W0:Y:S02]  /*3dc0*/  MUFU.RCP R5, R5 ;  /* 0x0000000500057308 */ /* 0x000e240000001000 */
[----:B0-----:R-:W-:-:S04]  /*3dd0*/  FMUL.FTZ R7, R5, |R22| ;  /* 0x4000001605077220 */ /* 0x001fc80000410000 */
        /* <DEDUP_REMOVED lines=28> */
.L_x_1811:
[----:B------:R-:W-:Y:S05]  /*3fa0*/  BSYNC B1 ;  /* 0x0000000000017941 */ /* 0x000fea0003800000 */
.L_x_1810:
[----:B------:R-:W-:Y:S01]  /*3fb0*/  @P1 FADD.FTZ R5, R5, 0.69314718246459960938 ;  /* 0x3f31721805051421 */ /* 0x000fe20000010000 */
[----:B------:R-:W-:-:S04]  /*3fc0*/  FSETP.GTU.FTZ.AND P1, PT, |R22|, +INF , PT ;  /* 0x7f8000001600780b */ /* 0x000fc80003f3c200 */
[----:B------:R-:W-:-:S04]  /*3fd0*/  LOP3.LUT R18, R5, 0x80000000, R22, 0xb8, !PT ;  /* 0x8000000005127812 */ /* 0x000fc800078eb816 */
[----:B------:R-:W-:Y:S02]  /*3fe0*/  FSEL R18, R18, R5, !P1 ;  /* 0x0000000512127208 */ /* 0x000fe40004800000 */
.L_x_1809:
[----:B------:R-:W-:Y:S05]  /*3ff0*/  BSYNC B0 ;  /* 0x0000000000007941 */ /* 0x000fea0003800000 */
.L_x_1808:
[----:B------:R-:W-:Y:S01]  /*4000*/  IADD3 R3, R25, 0x100, RZ ;  /* 0x0000010019037810 */ /* 0x000fe20007ffe0ff */
[----:B------:R-:W-:Y:S03]  /*4010*/  BSSY B0, `(.L_x_1812) ;  /* 0x000002e000007945 */ /* 0x000fe60003800000 */
[----:B------:R-:W-:-:S13]  /*4020*/  ISETP.GE.AND P1, PT, R3, R16, PT ;  /* 0x000000100300720c */ /* 0x000fda0003f26270 */
[----:B------:R-:W-:Y:S05]  /*4030*/  @P1 BRA `(.L_x_1813) ;  /* 0x000002b000001947 */ /* 0x000fea0003800000 */
[C---:B--2--5:R-:W-:Y:S01]  /*4040*/  FFMA.FTZ R3, R26.reuse, R26, 1 ;  /* 0x3f8000001a037423 */ /* 0x064fe2000001001a */
[C---:B------:R-:W-:Y:S01]  /*4050*/  FSETP.GT.FTZ.AND P1, PT, |R26|.reuse, 8388608, PT ;  /* 0x4b0000001a00780b */ /* 0x040fe20003f34200 */
[----:B------:R-:W-:Y:S01]  /*4060*/  IMAD.MOV.U32 R9, RZ, RZ, 0x3e800000 ;  /* 0x3e800000ff097424 */ /* 0x000fe200078e00ff */
[----:B------:R-:W-:Y:S01]  /*4070*/  BSSY B1, `(.L_x_1814) ;  /* 0x0000023000017945 */ /* 0x000fe20003800000 */
[----:B------:R-:W2:Y:S01]  /*4080*/  MUFU.RSQ R0, R3 ;  /* 0x0000000300007308 */ /* 0x000ea20000001400 */
[----:B------:R-:W-:Y:S02]  /*4090*/  IMAD.MOV.U32 R8, RZ, RZ, 0x3d39bf78 ;  /* 0x3d39bf78ff087424 */ /* 0x000fe400078e00ff */
[----:B0-2---:R-:W-:Y:S02]  /*40a0*/  FFMA.FTZ R5, R3, R0, 1 ;  /* 0x3f80000003057423 */ /* 0x005fe40000010000 */
        /* <DEDUP_REMOVED lines=31> */
.L_x_1815:
[----:B------:R-:W-:Y:S05]  /*42a0*/  BSYNC B1 ;  /* 0x0000000000017941 */ /* 0x000fea0003800000 */
.L_x_1814:
[----:B------:R-:W-:Y:S01]  /*42b0*/  @P1 FADD.FTZ R5, R5, 0.69314718246459960938 ;  /* 0x3f31721805051421 */ /* 0x000fe20000010000 */
[----:B------:R-:W-:-:S04]  /*42c0*/  FSETP.GTU.FTZ.AND P1, PT, |R26|, +INF , PT ;  /* 0x7f8000001a00780b */ /* 0x000fc80003f3c200 */
[----:B-1----:R-:W-:-:S04]  /*42d0*/  LOP3.LUT R22, R5, 0x80000000, R26, 0xb8, !PT ;  /* 0x8000000005167812 */ /* 0x002fc800078eb81a */
[----:B------:R-:W-:Y:S02]  /*42e0*/  FSEL R22, R22, R5, !P1 ;  /* 0x0000000516167208 */ /* 0x000fe40004800000 */
.L_x_1813:
[----:B------:R-:W-:Y:S05]  /*42f0*/  BSYNC B0 ;  /* 0x0000000000007941 */ /* 0x000fea0003800000 */
.L_x_1812:
[----:B------:R-:W-:Y:S01]  /*4300*/  IADD3 R3, R25, 0x180, RZ ;  /* 0x0000018019037810 */ /* 0x000fe20007ffe0ff */
[----:B------:R-:W-:Y:S03]  /*4310*/  BSSY B0, `(.L_x_1816) ;  /* 0x000002e000007945 */ /* 0x000fe60003800000 */
[----:B------:R-:W-:-:S13]  /*4320*/  ISETP.GE.AND P1, PT, R3, R16, PT ;  /* 0x000000100300720c */ /* 0x000fda0003f26270 */
[----:B------:R-:W-:Y:S05]  /*4330*/  @P1 BRA `(.L_x_1817) ;  /* 0x000002b000001947 */ /* 0x000fea0003800000 */
[C---:B---3-5:R-:W-:Y:S01]  /*4340*/  FFMA.FTZ R3, R17.reuse, R17, 1 ;  /* 0x3f80000011037423 */ /* 0x068fe20000010011 */
[----:B------:R-:W-:Y:S01]  /*4350*/  FSETP.GT.FTZ.AND P1, PT, |R17|, 8388608, PT ;  /* 0x4b0000001100780b */ /* 0x000fe20003f34200 */
[----:B------:R-:W-:Y:S01]  /*4360*/  IMAD.MOV.U32 R9, RZ, RZ, 0x3e800000 ;  /* 0x3e800000ff097424 */ /* 0x000fe200078e00ff */
[----:B------:R-:W-:Y:S01]  /*4370*/  BSSY B1, `(.L_x_1818) ;  /* 0x0000023000017945 */ /* 0x000fe20003800000 */
[----:B------:R-:W3:Y:S01]  /*4380*/  MUFU.RSQ R0, R3 ;  /* 0x0000000300007308 */ /* 0x000ee20000001400 */
[----:B------:R-:W-:Y:S02]  /*4390*/  IMAD.MOV.U32 R8, RZ, RZ, 0x3d39bf78 ;  /* 0x3d39bf78ff087424 */ /* 0x000fe400078e00ff */
[----:B0--3--:R-:W-:Y:S02]  /*43a0*/  FFMA.FTZ R5, R3, R0, 1 ;  /* 0x3f80000003057423 */ /* 0x009fe40000010000 */
[----:B------:R-:W-:-:S03]  /*43b0*/  FADD.FTZ R0, |R17|, -RZ ;  /* 0x800000ff11007221 */ /* 0x000fc60000010200 */
        /* <DEDUP_REMOVED lines=30> */
.L_x_1819:
[----:B------:R-:W-:Y:S05]  /*45a0*/  BSYNC B1 ;  /* 0x0000000000017941 */ /* 0x000fea0003800000 */
.L_x_1818:
[----:B------:R-:W-:Y:S01]  /*45b0*/  @P1 FADD.FTZ R5, R5, 0.69314718246459960938 ;  /* 0x3f31721805051421 */ /* 0x000fe20000010000 */
[----:B------:R-:W-:-:S04]  /*45c0*/  FSETP.GTU.FTZ.AND P1, PT, |R17|, +INF , PT ;  /* 0x7f8000001100780b */ /* 0x000fc80003f3c200 */
[----:B------:R-:W-:-:S04]  /*45d0*/  LOP3.LUT R24, R5, 0x80000000, R17, 0xb8, !PT ;  /* 0x8000000005187812 */ /* 0x000fc800078eb811 */
[----:B------:R-:W-:Y:S02]  /*45e0*/  FSEL R24, R24, R5, !P1 ;  /* 0x0000000518187208 */ /* 0x000fe40004800000 */
.L_x_1817:
[----:B------:R-:W-:Y:S05]  /*45f0*/  BSYNC B0 ;  /* 0x0000000000007941 */ /* 0x000fea0003800000 */
.L_x_1816:
[----:B---3-5:R-:W3:Y:S01]  /*4600*/  LDC.U8 R17, c[0x0][0x184] ;  /* 0x00006100ff117b82 */ /* 0x028ee20000000000 */
[----:B------:R-:W-:Y:S01]  /*4610*/  BSSY B6, `(.L_x_1820) ;  /* 0x0000101000067945 */ /* 0x000fe20003800000 */
[----:B------:R-:W-:Y:S05]  /*4620*/  @P0 BRA `(.L_x_1821) ;  /* 0x00000ff000000947 */ /* 0x000fea0003800000 */
[----:B---3--:R-:W-:Y:S01]  /*4630*/  PRMT R0, R17, 0x9910, RZ ;  /* 0x0000991011007816 */ /* 0x008fe200000000ff */
        /* <DEDUP_REMOVED lines=14> */
[----:B------:R-:W3:Y:S01]  /*4720*/  F2I.FTZ.TRUNC.NTZ R3, R4 ;  /* 0x0000000400037305 */ /* 0x000ee2000021f100 */
[----:B------:R-:W-:Y:S01]  /*4730*/  IMAD.MOV.U32 R25, RZ, RZ, R19 ;  /* 0x000000ffff197224 */ /* 0x000fe200078e0013 */
[----:B---3--:R3:W-:Y:S01]  /*4740*/  STG.E.U8 [R8.64], R3 ;  /* 0x0000000308007986 */ /* 0x0087e2000c101124 */
[----:B------:R-:W-:Y:S05]  /*4750*/  BRA `(.L_x_1821) ;  /* 0x00000ec000007947 */ /* 0x000fea0003800000 */
.L_x_1825:
[----:B0-----:R-:W0:Y:S01]  /*4760*/  F2I.S64.TRUNC R4, R4 ;  /* 0x0000000400047311 */ /* 0x001e22000020d900 */
[----:B------:R-:W-:Y:S02]  /*4770*/  IMAD.MOV.U32 R25, RZ, RZ, R19 ;  /* 0x000000ffff197224 */ /* 0x000fe400078e0013 */
[----:B0-----:R-:W-:-:S05]  /*4780*/  IMAD.MOV.U32 R3, RZ, RZ, R4 ;  /* 0x000000ffff037224 */ /* 0x001fca00078e0004 */
[----:B------:R0:W-:Y:S01]  /*4790*/  STG.E.U8 [R8.64], R3 ;  /* 0x0000000308007986 */ /* 0x0001e2000c101124 */
[----:B------:R-:W-:Y:S05]  /*47a0*/  BRA `(.L_x_1821) ;  /* 0x00000e7000007947 */ /* 0x000fea0003800000 */
.L_x_1824:
[----:B------:R-:W-:-:S13]  /*47b0*/  ISETP.NE.AND P0, PT, R0, 0x2, PT ;  /* 0x000000020000780c */ /* 0x000fda0003f05270 */
[----:B------:R-:W-:Y:S05]  /*47c0*/  @!P0 BRA `(.L_x_1827) ;  /* 0x000000c000008947 */ /* 0x000fea0003800000 */
[----:B------:R-:W-:-:S13]  /*47d0*/  ISETP.NE.AND P0, PT, R0, 0x3, PT ;  /* 0x000000030000780c */ /* 0x000fda0003f05270 */
[----:B------:R-:W-:Y:S05]  /*47e0*/  @!P0 BRA `(.L_x_1828) ;  /* 0x0000006000008947 */ /* 0x000fea0003800000 */
[----:B------:R-:W-:-:S13]  /*47f0*/  ISETP.NE.AND P0, PT, R0, 0x4, PT ;  /* 0x000000040000780c */ /* 0x000fda0003f05270 */
[----:B------:R-:W-:Y:S05]  /*4800*/  @P0 BRA `(.L_x_1826) ;  /* 0x00000c5000000947 */ /* 0x000fea0003800000 */
[----:B0-----:R-:W0:Y:S01]  /*4810*/  F2I.S64.TRUNC R4, R4 ;  /* 0x0000000400047311 */ /* 0x001e22000020d900 */
[----:B------:R-:W-:Y:S01]  /*4820*/  IMAD.MOV.U32 R25, RZ, RZ, R19 ;  /* 0x000000ffff197224 */ /* 0x000fe200078e0013 */
[----:B0-----:R0:W-:Y:S01]  /*4830*/  STG.E.64 [R8.64], R4 ;  /* 0x0000000408007986 */ /* 0x0011e2000c101b24 */
[----:B------:R-:W-:Y:S05]  /*4840*/  BRA `(.L_x_1821) ;  /* 0x00000dd000007947 */ /* 0x000fea0003800000 */
.L_x_1828:
[----:B------:R-:W3:Y:S01]  /*4850*/  F2I.FTZ.TRUNC.NTZ R3, R4 ;  /* 0x0000000400037305 */ /* 0x000ee2000021f100 */
[----:B------:R-:W-:Y:S01]  /*4860*/  IMAD.MOV.U32 R25, RZ, RZ, R19 ;  /* 0x000000ffff197224 */ /* 0x000fe200078e0013 */
[----:B---3--:R3:W-:Y:S01]  /*4870*/  STG.E [R8.64], R3 ;  /* 0x0000000308007986 */ /* 0x0087e2000c101924 */
[----:B------:R-:W-:Y:S05]  /*4880*/  BRA `(.L_x_1821) ;  /* 0x00000d9000007947 */ /* 0x000fea0003800000 */
.L_x_1827:
[----:B------:R-:W3:Y:S01]  /*4890*/  F2I.FTZ.TRUNC.NTZ R3, R4 ;  /* 0x0000000400037305 */ /* 0x000ee2000021f100 */
[----:B------:R-:W-:Y:S01]  /*48a0*/  IMAD.MOV.U32 R25, RZ, RZ, R19 ;  /* 0x000000ffff197224 */ /* 0x000fe200078e0013 */
[----:B---3--:R3:W-:Y:S01]  /*48b0*/  STG.E.U16 [R8.64], R3 ;  /* 0x0000000308007986 */ /* 0x0087e2000c101524 */
[----:B------:R-:W-:Y:S05]  /*48c0*/  BRA `(.L_x_1821) ;  /* 0x00000d5000007947 */ /* 0x000fea0003800000 */
.L_x_1823:
[----:B------:R-:W-:-:S13]  /*48d0*/  ISETP.GT.AND P0, PT, R0, 0x6, PT ;  /* 0x000000060000780c */ /* 0x000fda0003f04270 */
[----:B------:R-:W-:Y:S05]  /*48e0*/  @P0 BRA `(.L_x_1829) ;  /* 0x000000b000000947 */ /* 0x000fea0003800000 */
[----:B------:R-:W-:-:S13]  /*48f0*/  ISETP.NE.AND P0, PT, R0, 0x5, PT ;  /* 0x000000050000780c */ /* 0x000fda0003f05270 */
[----:B------:R-:W-:Y:S05]  /*4900*/  @!P0 BRA `(.L_x_1830) ;  /* 0x0000005000008947 */ /* 0x000fea0003800000 */
[----:B------:R-:W-:-:S13]  /*4910*/  ISETP.NE.AND P0, PT, R0, 0x6, PT ;  /* 0x000000060000780c */ /* 0x000fda0003f05270 */
[----:B------:R-:W-:Y:S05]  /*4920*/  @P0 BRA `(.L_x_1826) ;  /* 0x00000b3000000947 */ /* 0x000fea0003800000 */
[----:B------:R3:W-:Y:S01]  /*4930*/  STG.E [R8.64], R4 ;  /* 0x0000000408007986 */ /* 0x0007e2000c101924 */
[----:B------:R-:W-:Y:S01]  /*4940*/  IMAD.MOV.U32 R25, RZ, RZ, R19 ;  /* 0x000000ffff197224 */ /* 0x000fe200078e0013 */
[----:B------:R-:W-:Y:S05]  /*4950*/  BRA `(.L_x_1821) ;  /* 0x00000cc000007947 */ /* 0x000fea0003800000 */
.L_x_1830:
[----:B0-----:R-:W-:Y:S01]  /*4960*/  F2FP.PACK_AB R4, RZ, R4 ;  /* 0x00000004ff04723e */ /* 0x001fe200000000ff */
[----:B------:R-:W-:-:S04]  /*4970*/  IMAD.MOV.U32 R25, RZ, RZ, R19 ;  /* 0x000000ffff197224 */ /* 0x000fc800078e0013 */
[----:B------:R0:W-:Y:S01]  /*4980*/  STG.E.U16 [R8.64], R4 ;  /* 0x0000000408007986 */ /* 0x0001e2000c101524 */
[----:B------:R-:W-:Y:S05]  /*4990*/  BRA `(.L_x_1821) ;  /* 0x00000c8000007947 */ /* 0x000fea0003800000 */
.L_x_1829:
[----:B------:R-:W-:-:S13]  /*49a0*/  ISETP.NE.AND P0, PT, R0, 0x7, PT ;  /* 0x000000070000780c */ /* 0x000fda0003f05270 */
[----:B------:R-:W-:Y:S05]  /*49b0*/  @!P0 BRA `(.L_x_1831) ;  /* 0x000000d000008947 */ /* 0x000fea0003800000 */
[----:B------:R-:W-:-:S13]  /*49c0*/  ISETP.NE.AND P0, PT, R0, 0x8, PT ;  /* 0x000000080000780c */ /* 0x000fda0003f05270 */
[----:B------:R-:W-:Y:S05]  /*49d0*/  @!P0 BRA `(.L_x_1832) ;  /* 0x0000006000008947 */ /* 0x000fea0003800000 */
[----:B------:R-:W-:-:S13]  /*49e0*/  ISETP.NE.AND P0, PT, R0, 0x9, PT ;  /* 0x000000090000780c */ /* 0x000fda0003f05270 */
[----:B------:R-:W-:Y:S05]  /*49f0*/  @P0 BRA `(.L_x_1826) ;  /* 0x00000a6000000947 */ /* 0x000fea0003800000 */
[----:B0-----:R-:W-:Y:S02]  /*4a00*/  IMAD.MOV.U32 R5, RZ, RZ, RZ ;  /* 0x000000ffff057224 */ /* 0x001fe400078e00ff */
[----:B------:R-:W-:-:S03]  /*4a10*/  IMAD.MOV.U32 R25, RZ, RZ, R19 ;  /* 0x000000ffff197224 */ /* 0x000fc600078e0013 */
[----:B------:R0:W-:Y:S01]  /*4a20*/  STG.E.64 [R8.64], R4 ;  /* 0x0000000408007986 */ /* 0x0001e2000c101b24 */
[----:B------:R-:W-:Y:S05]  /*4a30*/  BRA `(.L_x_1821) ;  /* 0x00000be000007947 */ /* 0x000fea0003800000 */
.L_x_1832:
[----:B------:R-:W-:Y:S01]  /*4a40*/  F2FP.PACK_AB R3, RZ, R4 ;  /* 0x00000004ff03723e */ /* 0x000fe200000000ff */
[----:B------:R-:W-:-:S03]  /*4a50*/  IMAD.MOV.U32 R25, RZ, RZ, R19 ;  /* 0x000000ffff197224 */ /* 0x000fc600078e0013 */
[----:B------:R-:W-:-:S05]  /*4a60*/  PRMT R3, R3, 0x5410, RZ ;  /* 0x0000541003037816 */ /* 0x000fca00000000ff */
[----:B------:R3:W-:Y:S01]  /*4a70*/  STG.E [R8.64], R3 ;  /* 0x0000000308007986 */ /* 0x0007e2000c101924 */
[----:B------:R-:W-:Y:S05]  /*4a80*/  BRA `(.L_x_1821) ;  /* 0x00000b9000007947 */ /* 0x000fea0003800000 */
.L_x_1831:
[----:B0-----:R-:W-:Y:S02]  /*4a90*/  FMUL.FTZ R4, R4, 1 ;  /* 0x3f80000004047820 */ /* 0x001fe40000410000 */
[----:B------:R-:W-:-:S04]  /*4aa0*/  IMAD.MOV.U32 R25, RZ, RZ, R19 ;  /* 0x000000ffff197224 */ /* 0x000fc800078e0013 */
[----:B------:R-:W0:Y:S02]  /*4ab0*/  F2F.F64.F32 R4, R4 ;  /* 0x0000000400047310 */ /* 0x000e240000201800 */
[----:B0-----:R0:W-:Y:S01]  /*4ac0*/  STG.E.64 [R8.64], R4 ;  /* 0x0000000408007986 */ /* 0x0011e2000c101b24 */
[----:B------:R-:W-:Y:S05]  /*4ad0*/  BRA `(.L_x_1821) ;  /* 0x00000b4000007947 */ /* 0x000fea0003800000 */
.L_x_1822:
        /* <DEDUP_REMOVED lines=8> */
[----:B------:R-:W-:Y:S01]  /*4b60*/  FSETP.NEU.FTZ.AND P0, PT, R4, RZ, PT ;  /* 0x000000ff0400720b */ /* 0x000fe20003f1d000 */
[----:B------:R-:W-:-:S03]  /*4b70*/  IMAD.MOV.U32 R25, RZ, RZ, R19 ;  /* 0x000000ffff197224 */ /* 0x000fc600078e0013 */
[----:B------:R-:W-:-:S05]  /*4b80*/  SEL R3, RZ, 0x1, !P0 ;  /* 0x00000001ff037807 */ /* 0x000fca0004000000 */
[----:B------:R3:W-:Y:S01]  /*4b90*/  STG.E.U8 [R8.64], R3 ;  /* 0x0000000308007986 */ /* 0x0007e2000c101124 */
[----:B------:R-:W-:Y:S05]  /*4ba0*/  BRA `(.L_x_1821) ;  /* 0x00000a7000007947 */ /* 0x000fea0003800000 */
.L_x_1835:
[----:B0-----:R-:W-:Y:S01]  /*4bb0*/  FMUL.FTZ R4, R4, 1 ;  /* 0x3f80000004047820 */ /* 0x001fe20000410000 */
[----:B------:R-:W-:Y:S01]  /*4bc0*/  CS2R R6, SRZ ;  /* 0x0000000000067805 */ /* 0x000fe2000001ff00 */
[----:B------:R-:W-:-:S04]  /*4bd0*/  IMAD.MOV.U32 R25, RZ, RZ, R19 ;  /* 0x000000ffff197224 */ /* 0x000fc800078e0013 */
[----:B------:R-:W0:Y:S02]  /*4be0*/  F2F.F64.F32 R4, R4 ;  /* 0x0000000400047310 */ /* 0x000e240000201800 */
[----:B0-----:R0:W-:Y:S01]  /*4bf0*/  STG.E.128 [R8.64], R4 ;  /* 0x0000000408007986 */ /* 0x0011e2000c101d24 */
[----:B------:R-:W-:Y:S05]  /*4c00*/  BRA `(.L_x_1821) ;  /* 0x00000a1000007947 */ /* 0x000fea0003800000 */
.L_x_1834:
        /* <DEDUP_REMOVED lines=10> */
[----:B0-----:R-:W-:Y:S01]  /*4cb0*/  SHF.R.U32.HI R5, RZ, 0x18, R0 ;  /* 0x00000018ff057819 */ /* 0x001fe20000011600 */
        /* <DEDUP_REMOVED lines=9> */
.L_x_1839:
[----:B------:R-:W-:Y:S05]  /*4d50*/  BSYNC B0 ;  /* 0x0000000000007941 */ /* 0x000fea0003800000 */
.L_x_1838:
[----:B------:R-:W-:Y:S01]  /*4d60*/  LOP3.LUT R5, R0, R5, RZ, 0xfc, !PT ;  /* 0x0000000500057212 */ /* 0x000fe200078efcff */
[----:B------:R-:W-:-:S04]  /*4d70*/  IMAD.MOV.U32 R25, RZ, RZ, R19 ;  /* 0x000000ffff197224 */ /* 0x000fc800078e0013 */
[----:B------:R0:W-:Y:S01]  /*4d80*/  STG.E.U8 [R8.64], R5 ;  /* 0x0000000508007986 */ /* 0x0001e2000c101124 */
[----:B------:R-:W-:Y:S05]  /*4d90*/  BRA `(.L_x_1821) ;  /* 0x0000088000007947 */ /* 0x000fea0003800000 */
.L_x_1837:
[----:B0-----:R-:W-:Y:S01]  /*4da0*/  LOP3.LUT R5, R4, 0x7fffffff, RZ, 0xc0, !PT ;  /* 0x7fffffff04057812 */ /* 0x001fe200078ec0ff */
        /* <DEDUP_REMOVED lines=11> */
.L_x_1841:
[----:B------:R-:W-:Y:S01]  /*4e60*/  IMAD.MOV.U32 R0, RZ, RZ, 0x7f ;  /* 0x0000007fff007424 */ /* 0x000fe200078e00ff */
[----:B------:R-:W-:-:S04]  /*4e70*/  ISETP.GT.U32.AND P0, PT, R5, 0x7f800000, PT ;  /* 0x7f8000000500780c */ /* 0x000fc80003f04070 */
[----:B------:R-:W-:-:S04]  /*4e80*/  SEL R0, R0, 0x7c, P0 ;  /* 0x0000007c00007807 */ /* 0x000fc80000000000 */
.L_x_1842:
[----:B------:R-:W-:Y:S05]  /*4e90*/  BSYNC B0 ;  /* 0x0000000000007941 */ /* 0x000fea0003800000 */
.L_x_1840:
[----:B------:R-:W-:Y:S01]  /*4ea0*/  LOP3.LUT R4, R4, 0x80000000, RZ, 0xc0, !PT ;  /* 0x8000000004047812 */ /* 0x000fe200078ec0ff */
[----:B------:R-:W-:-:S03]  /*4eb0*/  IMAD.MOV.U32 R25, RZ, RZ, R19 ;  /* 0x000000ffff197224 */ /* 0x000fc600078e0013 */
[----:B------:R-:W-:-:S04]  /*4ec0*/  SHF.R.U32.HI R3, RZ, 0x18, R4 ;  /* 0x00000018ff037819 */ /* 0x000fc80000011604 */
[----:B------:R-:W-:-:S05]  /*4ed0*/  LOP3.LUT R3, R0, R3, RZ, 0xfc, !PT ;  /* 0x0000000300037212 */ /* 0x000fca00078efcff */
[----:B------:R0:W-:Y:S01]  /*4ee0*/  STG.E.U8 [R8.64], R3 ;  /* 0x0000000308007986 */ /* 0x0001e2000c101124 */
[----:B------:R-:W-:Y:S05]  /*4ef0*/  BRA `(.L_x_1821) ;  /* 0x0000072000007947 */ /* 0x000fea0003800000 */
.L_x_1836:
[----:B0-----:R-:W-:Y:S01]  /*4f00*/  F2FP.BF16.PACK_AB R4, RZ, R4 ;  /* 0x00000004ff04723e */ /* 0x001fe200000010ff */
[----:B------:R-:W-:-:S04]  /*4f10*/  IMAD.MOV.U32 R25, RZ, RZ, R19 ;  /* 0x000000ffff197224 */ /* 0x000fc800078e0013 */
[----:B------:R0:W-:Y:S01]  /*4f20*/  STG.E.U16 [R8.64], R4 ;  /* 0x0000000408007986 */ /* 0x0001e2000c101524 */
[----:B------:R-:W-:Y:S05]  /*4f30*/  BRA `(.L_x_1821) ;  /* 0x000006e000007947 */ /* 0x000fea0003800000 */
.L_x_1833:
        /* <DEDUP_REMOVED lines=8> */
[----:B------:R-:W3:Y:S01]  /*4fc0*/  F2I.FTZ.U32.TRUNC.NTZ R3, R4 ;  /* 0x0000000400037305 */ /* 0x000ee2000021f000 */
[----:B------:R-:W-:Y:S01]  /*4fd0*/  IMAD.MOV.U32 R25, RZ, RZ, R19 ;  /* 0x000000ffff197224 */ /* 0x000fe200078e0013 */
[----:B---3--:R3:W-:Y:S01]  /*4fe0*/  STG.E.U16 [R8.64], R3 ;  /* 0x0000000308007986 */ /* 0x0087e2000c101524 */
[----:B------:R-:W-:Y:S05]  /*4ff0*/  BRA `(.L_x_1821) ;  /* 0x0000062000007947 */ /* 0x000fea0003800000 */
.L_x_1845:
[----:B0-----:R-:W-:Y:S01]  /*5000*/  LOP3.LUT R5, R4, 0x7fffffff, RZ, 0xc0, !PT ;  /* 0x7fffffff04057812 */ /* 0x001fe200078ec0ff */
        /* <DEDUP_REMOVED lines=15> */
.L_x_1848:
[----:B------:R-:W-:-:S04]  /*5100*/  LOP3.LUT R4, R4, 0x80000000, RZ, 0xc0, !PT ;  /* 0x8000000004047812 */ /* 0x000fc800078ec0ff */
[----:B------:R-:W-:-:S04]  /*5110*/  SHF.R.U32.HI R4, RZ, 0x18, R4 ;  /* 0x00000018ff047819 */ /* 0x000fc80000011604 */
[----:B------:R-:W-:-:S04]  /*5120*/  LOP3.LUT R3, R3, R4, RZ, 0xfc, !PT ;  /* 0x0000000403037212 */ /* 0x000fc800078efcff */
[----:B------:R-:W-:Y:S02]  /*5130*/  PRMT R0, R3, 0x7610, R0 ;  /* 0x0000761003007816 */ /* 0x000fe40000000000 */
.L_x_1847:
[----:B------:R-:W-:Y:S05]  /*5140*/  BSYNC B0 ;  /* 0x0000000000007941 */ /* 0x000fea0003800000 */
.L_x_1846:
[----:B------:R0:W-:Y:S01]  /*5150*/  STG.E.U8 [R8.64], R0 ;  /* 0x0000000008007986 */ /* 0x0001e2000c101124 */
[----:B------:R-:W-:Y:S01]  /*5160*/  IMAD.MOV.U32 R25, RZ, RZ, R19 ;  /* 0x000000ffff197224 */ /* 0x000fe200078e0013 */
[----:B------:R-:W-:Y:S05]  /*5170*/  BRA `(.L_x_1821) ;  /* 0x000004a000007947 */ /* 0x000fea0003800000 */
.L_x_1844:
        /* <DEDUP_REMOVED lines=16> */
.L_x_1851:
[----:B------:R-:W-:-:S04]  /*5280*/  LOP3.LUT R4, R4, 0x80000000, RZ, 0xc0, !PT ;  /* 0x8000000004047812 */ /* 0x000fc800078ec0ff */
[----:B------:R-:W-:-:S04]  /*5290*/  SHF.R.U32.HI R4, RZ, 0x18, R4 ;  /* 0x00000018ff047819 */ /* 0x000fc80000011604 */
[----:B------:R-:W-:-:S04]  /*52a0*/  LOP3.LUT R3, R3, R4, RZ, 0xfc, !PT ;  /* 0x0000000403037212 */ /* 0x000fc800078efcff */
[----:B------:R-:W-:Y:S02]  /*52b0*/  PRMT R0, R3, 0x7610, R0 ;  /* 0x0000761003007816 */ /* 0x000fe40000000000 */
.L_x_1850:
[----:B------:R-:W-:Y:S05]  /*52c0*/  BSYNC B0 ;  /* 0x0000000000007941 */ /* 0x000fea0003800000 */
.L_x_1849:
[----:B------:R0:W-:Y:S01]  /*52d0*/  STG.E.U8 [R8.64], R0 ;  /* 0x0000000008007986 */ /* 0x0001e2000c101124 */
[----:B------:R-:W-:Y:S01]  /*52e0*/  IMAD.MOV.U32 R25, RZ, RZ, R19 ;  /* 0x000000ffff197224 */ /* 0x000fe200078e0013 */
[----:B------:R-:W-:Y:S05]  /*52f0*/  BRA `(.L_x_1821) ;  /* 0x0000032000007947 */ /* 0x000fea0003800000 */
.L_x_1843:
[----:B------:R-:W-:-:S13]  /*5300*/  ISETP.NE.AND P0, PT, R0, 0x1c, PT ;  /* 0x0000001c0000780c */ /* 0x000fda0003f05270 */
[----:B------:R-:W-:Y:S05]  /*5310*/  @!P0 BRA `(.L_x_1852) ;  /* 0x000002d000008947 */ /* 0x000fea0003800000 */
[----:B------:R-:W-:-:S13]  /*5320*/  ISETP.NE.AND P0, PT, R0, 0x1d, PT ;  /* 0x0000001d0000780c */ /* 0x000fda0003f05270 */
[----:B------:R-:W-:Y:S05]  /*5330*/  @!P0 BRA `(.L_x_1853) ;  /* 0x0000027000008947 */ /* 0x000fea0003800000 */
[----:B------:R-:W-:-:S13]  /*5340*/  ISETP.NE.AND P0, PT, R0, 0x2c, PT ;  /* 0x0000002c0000780c */ /* 0x000fda0003f05270 */
[----:B------:R-:W-:Y:S05]  /*5350*/  @P0 BRA `(.L_x_1826) ;  /* 0x0000010000000947 */ /* 0x000fea0003800000 */
[----:B0-----:R-:W-:Y:S01]  /*5360*/  SHF.R.U32.HI R5, RZ, 0x17, R4 ;  /* 0x00000017ff057819 */ /* 0x001fe20000011604 */
[----:B------:R-:W-:Y:S01]  /*5370*/  IMAD.MOV.U32 R25, RZ, RZ, R19 ;  /* 0x000000ffff197224 */ /* 0x000fe200078e0013 */
        /* <DEDUP_REMOVED lines=14> */
.L_x_1826:
[----:B------:R-:W-:Y:S01]  /*5460*/  MOV R14, 0x0 ;  /* 0x00000000000e7802 */ /* 0x000fe20000000f00 */
[----:B0-----:R-:W-:Y:S02]  /*5470*/  IMAD.MOV.U32 R4, RZ, RZ, c[0x4][0x158] ;  /* 0x01005600ff047624 */ /* 0x001fe400078e00ff */
        /* <DEDUP_REMOVED lines=16> */
[----:B012---:R-:W-:Y:S05]  /*5580*/  CALL.ABS.NOINC R14 ;  /* 0x000000000e007343 */ /* 0x007fea0003c00000 */
[----:B------:R-:W-:Y:S01]  /*5590*/  IMAD.MOV.U32 R25, RZ, RZ, R19 ;  /* 0x000000ffff197224 */ /* 0x000fe200078e0013 */
[----:B------:R-:W-:Y:S05]  /*55a0*/  BRA `(.L_x_1821) ;  /* 0x0000007000007947 */ /* 0x000fea0003800000 */
.L_x_1853:
[----:B0-----:R-:W0:Y:S01]  /*55b0*/  F2I.U64.TRUNC R4, R4 ;  /* 0x0000000400047311 */ /* 0x001e22000020d800 */
[----:B------:R-:W-:Y:S01]  /*55c0*/  IMAD.MOV.U32 R25, RZ, RZ, R19 ;  /* 0x000000ffff197224 */ /* 0x000fe200078e0013 */
[----:B0-----:R0:W-:Y:S01]  /*55d0*/  STG.E.64 [R8.64], R4 ;  /* 0x0000000408007986 */ /* 0x0011e2000c101b24 */
[----:B------:R-:W-:Y:S05]  /*55e0*/  BRA `(.L_x_1821) ;  /* 0x0000003000007947 */ /* 0x000fea0003800000 */
.L_x_1852:
[----:B------:R-:W3:Y:S01]  /*55f0*/  F2I.FTZ.U32.TRUNC.NTZ R3, R4 ;  /* 0x0000000400037305 */ /* 0x000ee2000021f000 */
[----:B------:R-:W-:Y:S01]  /*5600*/  IMAD.MOV.U32 R25, RZ, RZ, R19 ;  /* 0x000000ffff197224 */ /* 0x000fe200078e0013 */
[----:B---3--:R3:W-:Y:S06]  /*5610*/  STG.E [R8.64], R3 ;  /* 0x0000000308007986 */ /* 0x0087ec000c101924 */
.L_x_1821:
[----:B------:R-:W-:Y:S05]  /*5620*/  BSYNC B6 ;  /* 0x0000000000067941 */ /* 0x000fea0003800000 */
.L_x_1820:
[----:B------:R-:W-:Y:S01]  /*5630*/  ISETP.GE.AND P0, PT, R25, R16, PT ;  /* 0x000000101900720c */ /* 0x000fe20003f06270 */
[----:B------:R-:W-:-:S12]  /*5640*/  BSSY B6, `(.L_x_1854) ;  /* 0x00001da000067945 */ /* 0x000fd80003800000 */
[----:B------:R-:W-:Y:S05]  /*5650*/  @P0 BRA `(.L_x_1855) ;  /* 0x00001d8000000947 */ /* 0x000fea0003800000 */
[----:B0-----:R-:W-:Y:S01]  /*5660*/  IMAD R0, R2, 0x200, R25 ;  /* 0x0000020002007824 */ /* 0x001fe200078e0219 */
[----:B---3--:R-:W-:-:S03]  /*5670*/  PRMT R3, R17, 0x9910, RZ ;  /* 0x0000991011037816 */ /* 0x008fc600000000ff */
        /* <DEDUP_REMOVED lines=17> */
.L_x_1859:
[----:B------:R-:W0:Y:S02]  /*5790*/  F2I.S64.TRUNC R18, R18 ;  /* 0x0000001200127311 */ /* 0x000e24000020d900 */
[----:B0-----:R-:W-:-:S05]  /*57a0*/  IMAD.MOV.U32 R3, RZ, RZ, R18 ;  /* 0x000000ffff037224 */ /* 0x001fca00078e0012 */
[----:B------:R0:W-:Y:S01]  /*57b0*/  STG.E.U8 [R8.64], R3 ;  /* 0x0000000308007986 */ /* 0x0001e2000c101124 */
[----:B------:R-:W-:Y:S05]  /*57c0*/  BRA `(.L_x_1861) ;  /* 0x00000d3000007947 */ /* 0x000fea0003800000 */
.L_x_1858:
        /* <DEDUP_REMOVED lines=9> */
.L_x_1863:
[----:B------:R-:W0:Y:S02]  /*5860*/  F2I.FTZ.TRUNC.NTZ R3, R18 ;  /* 0x0000001200037305 */ /* 0x000e24000021f100 */
[----:B0-----:R0:W-:Y:S01]  /*5870*/  STG.E [R8.64], R3 ;  /* 0x0000000308007986 */ /* 0x0011e2000c101924 */
[----:B------:R-:W-:Y:S05]  /*5880*/  BRA `(.L_x_1861) ;  /* 0x00000c7000007947 */ /* 0x000fea0003800000 */
.L_x_1862:
[----:B------:R-:W0:Y:S02]  /*5890*/  F2I.FTZ.TRUNC.NTZ R3, R18 ;  /* 0x0000001200037305 */ /* 0x000e24000021f100 */
[----:B0-----:R0:W-:Y:S01]  /*58a0*/  STG.E.U16 [R8.64], R3 ;  /* 0x0000000308007986 */ /* 0x0011e2000c101524 */
[----:B------:R-:W-:Y:S05]  /*58b0*/  BRA `(.L_x_1861) ;  /* 0x00000c4000007947 */ /* 0x000fea0003800000 */
.L_x_1857:
        /* <DEDUP_REMOVED lines=8> */
.L_x_1865:
[----:B------:R-:W-:-:S05]  /*5940*/  F2FP.PACK_AB R18, RZ, R18 ;  /* 0x00000012ff12723e */ /* 0x000fca00000000ff */
[----:B------:R0:W-:Y:S01]  /*5950*/  STG.E.U16 [R8.64], R18 ;  /* 0x0000001208007986 */ /* 0x0001e2000c101524 */
[----:B------:R-:W-:Y:S05]  /*5960*/  BRA `(.L_x_1861) ;  /* 0x00000b9000007947 */ /* 0x000fea0003800000 */
.L_x_1864:
        /* <DEDUP_REMOVED lines=9> */
.L_x_1867:
[----:B------:R-:W-:-:S04]  /*5a00*/  F2FP.PACK_AB R3, RZ, R18 ;  /* 0x00000012ff03723e */ /* 0x000fc800000000ff */
[----:B------:R-:W-:-:S05]  /*5a10*/  PRMT R3, R3, 0x5410, RZ ;  /* 0x0000541003037816 */ /* 0x000fca00000000ff */
[----:B------:R0:W-:Y:S01]  /*5a20*/  STG.E [R8.64], R3 ;  /* 0x0000000308007986 */ /* 0x0001e2000c101924 */
[----:B------:R-:W-:Y:S05]  /*5a30*/  BRA `(.L_x_1861) ;  /* 0x00000ac000007947 */ /* 0x000fea0003800000 */
.L_x_1866:
[----:B------:R-:W-:-:S06]  /*5a40*/  FMUL.FTZ R4, R18, 1 ;  /* 0x3f80000012047820 */ /* 0x000fcc0000410000 */
[----:B------:R-:W0:Y:S02]  /*5a50*/  F2F.F64.F32 R4, R4 ;  /* 0x0000000400047310 */ /* 0x000e240000201800 */
[----:B0-----:R0:W-:Y:S01]  /*5a60*/  STG.E.64 [R8.64], R4 ;  /* 0x0000000408007986 */ /* 0x0011e2000c101b24 */
[----:B------:R-:W-:Y:S05]  /*5a70*/  BRA `(.L_x_1861) ;  /* 0x00000a8000007947 */ /* 0x000fea0003800000 */
.L_x_1856:
        /* <DEDUP_REMOVED lines=12> */
.L_x_1870:
[----:B------:R-:W-:Y:S01]  /*5b40*/  FMUL.FTZ R4, R18, 1 ;  /* 0x3f80000012047820 */ /* 0x000fe20000410000 */
[----:B------:R-:W-:-:S05]  /*5b50*/  CS2R R6, SRZ ;  /* 0x0000000000067805 */ /* 0x000fca000001ff00 */
[----:B------:R-:W0:Y:S02]  /*5b60*/  F2F.F64.F32 R4, R4 ;  /* 0x0000000400047310 */ /* 0x000e240000201800 */
[----:B0-----:R0:W-:Y:S01]  /*5b70*/  STG.E.128 [R8.64], R4 ;  /* 0x0000000408007986 */ /* 0x0011e2000c101d24 */
[----:B------:R-:W-:Y:S05]  /*5b80*/  BRA `(.L_x_1861) ;  /* 0x0000097000007947 */ /* 0x000fea0003800000 */
.L_x_1869:
        /* <DEDUP_REMOVED lines=20> */
.L_x_1874:
[----:B------:R-:W-:Y:S05]  /*5cd0*/  BSYNC B0 ;  /* 0x0000000000007941 */ /* 0x000fea0003800000 */
.L_x_1873:
[----:B------:R-:W-:-:S05]  /*5ce0*/  LOP3.LUT R5, R0, R5, RZ, 0xfc, !PT ;  /* 0x0000000500057212 */ /* 0x000fca00078efcff */
[----:B------:R0:W-:Y:S01]  /*5cf0*/  STG.E.U8 [R8.64], R5 ;  /* 0x0000000508007986 */ /* 0x0001e2000c101124 */
[----:B------:R-:W-:Y:S05]  /*5d00*/  BRA `(.L_x_1861) ;  /* 0x000007f000007947 */ /* 0x000fea0003800000 */
.L_x_1872:
        /* <DEDUP_REMOVED lines=12> */
.L_x_1876:
[----:B------:R-:W-:Y:S01]  /*5dd0*/  IMAD.MOV.U32 R0, RZ, RZ, 0x7f ;  /* 0x0000007fff007424 */ /* 0x000fe200078e00ff */
[----:B------:R-:W-:-:S04]  /*5de0*/  ISETP.GT.U32.AND P0, PT, R4, 0x7f800000, PT ;  /* 0x7f8000000400780c */ /* 0x000fc80003f04070 */
[----:B------:R-:W-:-:S04]  /*5df0*/  SEL R0, R0, 0x7c, P0 ;  /* 0x0000007c00007807 */ /* 0x000fc80000000000 */
.L_x_1877:
[----:B------:R-:W-:Y:S05]  /*5e00*/  BSYNC B0 ;  /* 0x0000000000007941 */ /* 0x000fea0003800000 */
.L_x_1875:
[----:B------:R-:W-:-:S04]  /*5e10*/  LOP3.LUT R18, R18, 0x80000000, RZ, 0xc0, !PT ;  /* 0x8000000012127812 */ /* 0x000fc800078ec0ff */
[----:B------:R-:W-:-:S04]  /*5e20*/  SHF.R.U32.HI R3, RZ, 0x18, R18 ;  /* 0x00000018ff037819 */ /* 0x000fc80000011612 */
[----:B------:R-:W-:-:S05]  /*5e30*/  LOP3.LUT R3, R0, R3, RZ, 0xfc, !PT ;  /* 0x0000000300037212 */ /* 0x000fca00078efcff */
[----:B------:R0:W-:Y:S01]  /*5e40*/  STG.E.U8 [R8.64], R3 ;  /* 0x0000000308007986 */ /* 0x0001e2000c101124 */
[----:B------:R-:W-:Y:S05]  /*5e50*/  BRA `(.L_x_1861) ;  /* 0x000006a000007947 */ /* 0x000fea0003800000 */
.L_x_1871:
[----:B------:R-:W-:-:S05]  /*5e60*/  F2FP.BF16.PACK_AB R18, RZ, R18 ;  /* 0x00000012ff12723e */ /* 0x000fca00000010ff */
[----:B------:R0:W-:Y:S01]  /*5e70*/  STG.E.U16 [R8.64], R18 ;  /* 0x0000001208007986 */ /* 0x0001e2000c101524 */
[----:B------:R-:W-:Y:S05]  /*5e80*/  BRA `(.L_x_1861) ;  /* 0x0000067000007947 */ /* 0x000fea0003800000 */
.L_x_1868:
        /* <DEDUP_REMOVED lines=11> */
.L_x_1880:
        /* <DEDUP_REMOVED lines=16> */
.L_x_1883:
[----:B------:R-:W-:-:S04]  /*6040*/  LOP3.LUT R18, R18, 0x80000000, RZ, 0xc0, !PT ;  /* 0x8000000012127812 */ /* 0x000fc800078ec0ff */
[----:B------:R-:W-:-:S04]  /*6050*/  SHF.R.U32.HI R3, RZ, 0x18, R18 ;  /* 0x00000018ff037819 */ /* 0x000fc80000011612 */
[----:B------:R-:W-:-:S04]  /*6060*/  LOP3.LUT R0, R0, R3, RZ, 0xfc, !PT ;  /* 0x0000000300007212 */ /* 0x000fc800078efcff */
[----:B------:R-:W-:Y:S02]  /*6070*/  PRMT R4, R0, 0x7610, R4 ;  /* 0x0000761000047816 */ /* 0x000fe40000000004 */
.L_x_1882:
[----:B------:R-:W-:Y:S05]  /*6080*/  BSYNC B0 ;  /* 0x0000000000007941 */ /* 0x000fea0003800000 */
.L_x_1881:
[----:B------:R0:W-:Y:S01]  /*6090*/  STG.E.U8 [R8.64], R4 ;  /* 0x0000000408007986 */ /* 0x0001e2000c101124 */
[----:B------:R-:W-:Y:S05]  /*60a0*/  BRA `(.L_x_1861) ;  /* 0x0000045000007947 */ /* 0x000fea0003800000 */
.L_x_1879:
        /* <DEDUP_REMOVED lines=16> */
.L_x_1886:
[----:B------:R-:W-:-:S04]  /*61b0*/  LOP3.LUT R18, R18, 0x80000000, RZ, 0xc0, !PT ;  /* 0x8000000012127812 */ /* 0x000fc800078ec0ff */
[----:B------:R-:W-:-:S04]  /*61c0*/  SHF.R.U32.HI R3, RZ, 0x18, R18 ;  /* 0x00000018ff037819 */ /* 0x000fc80000011612 */
[----:B------:R-:W-:-:S04]  /*61d0*/  LOP3.LUT R0, R0, R3, RZ, 0xfc, !PT ;  /* 0x0000000300007212 */ /* 0x000fc800078efcff */
[----:B------:R-:W-:Y:S02]  /*61e0*/  PRMT R4, R0, 0x7610, R4 ;  /* 0x0000761000047816 */ /* 0x000fe40000000004 */
.L_x_1885:
[----:B------:R-:W-:Y:S05]  /*61f0*/  BSYNC B0 ;  /* 0x0000000000007941 */ /* 0x000fea0003800000 */
.L_x_1884:
[----:B------:R0:W-:Y:S01]  /*6200*/  STG.E.U8 [R8.64], R4 ;  /* 0x0000000408007986 */ /* 0x0001e2000c101124 */
[----:B------:R-:W-:Y:S05]  /*6210*/  BRA `(.L_x_1861) ;  /* 0x000002e000007947 */ /* 0x000fea0003800000 */
.L_x_1878:
        /* <DEDUP_REMOVED lines=21> */
.L_x_1860:
        /* <DEDUP_REMOVED lines=19> */
[----:B------:R-:W-:Y:S05]  /*64a0*/  BRA `(.L_x_1861) ;  /* 0x0000005000007947 */ /* 0x000fea0003800000 */
.L_x_1888:
[----:B------:R-:W0:Y:S02]  /*64b0*/  F2I.U64.TRUNC R18, R18 ;  /* 0x0000001200127311 */ /* 0x000e24000020d800 */
[----:B0-----:R0:W-:Y:S01]  /*64c0*/  STG.E.64 [R8.64], R18 ;  /* 0x0000001208007986 */ /* 0x0011e2000c101b24 */
[----:B------:R-:W-:Y:S05]  /*64d0*/  BRA `(.L_x_1861) ;  /* 0x0000002000007947 */ /* 0x000fea0003800000 */
.L_x_1887:
[----:B------:R-:W0:Y:S02]  /*64e0*/  F2I.FTZ.U32.TRUNC.NTZ R3, R18 ;  /* 0x0000001200037305 */ /* 0x000e24000021f000 */
[----:B0-----:R0:W-:Y:S02]  /*64f0*/  STG.E [R8.64], R3 ;  /* 0x0000000308007986 */ /* 0x0011e4000c101924 */
.L_x_1861:
[----:B------:R-:W-:-:S04]  /*6500*/  IADD3 R25, R25, 0x80, RZ ;  /* 0x0000008019197810 */ /* 0x000fc80007ffe0ff */
[----:B------:R-:W-:-:S13]  /*6510*/  ISETP.GE.AND P0, PT, R25, R16, PT ;  /* 0x000000101900720c */ /* 0x000fda0003f06270 */
        /* <DEDUP_REMOVED lines=17> */
[----:B-1----:R-:W0:Y:S02]  /*6630*/  F2I.FTZ.TRUNC.NTZ R3, R22 ;  /* 0x0000001600037305 */ /* 0x002e24000021f100 */
[----:B0-----:R0:W-:Y:S01]  /*6640*/  STG.E.U8 [R8.64], R3 ;  /* 0x0000000308007986 */ /* 0x0011e2000c101124 */
[----:B------:R-:W-:Y:S05]  /*6650*/  BRA `(.L_x_1894) ;  /* 0x00000d7000007947 */ /* 0x000fea0003800000 */
.L_x_1892:
[----:B-1----:R-:W0:Y:S02]  /*6660*/  F2I.S64.TRUNC R22, R22 ;  /* 0x0000001600167311 */ /* 0x002e24000020d900 */
[----:B0-----:R-:W-:-:S05]  /*6670*/  IMAD.MOV.U32 R3, RZ, RZ, R22 ;  /* 0x000000ffff037224 */ /* 0x001fca00078e0016 */
[----:B------:R0:W-:Y:S01]  /*6680*/  STG.E.U8 [R8.64], R3 ;  /* 0x0000000308007986 */ /* 0x0001e2000c101124 */
[----:B------:R-:W-:Y:S05]  /*6690*/  BRA `(.L_x_1894) ;  /* 0x00000d3000007947 */ /* 0x000fea0003800000 */
.L_x_1891:
[----:B------:R-:W-:-:S13]  /*66a0*/  ISETP.NE.AND P0, PT, R0, 0x2, PT ;  /* 0x000000020000780c */ /* 0x000fda0003f05270 */
[----:B------:R-:W-:Y:S05]  /*66b0*/  @!P0 BRA `(.L_x_1895) ;  /* 0x000000a000008947 */ /* 0x000fea0003800000 */
[----:B------:R-:W-:-:S13]  /*66c0*/  ISETP.NE.AND P0, PT, R0, 0x3, PT ;  /* 0x000000030000780c */ /* 0x000fda0003f05270 */
[----:B------:R-:W-:Y:S05]  /*66d0*/  @!P0 BRA `(.L_x_1896) ;  /* 0x0000005000008947 */ /* 0x000fea0003800000 */
[----:B------:R-:W-:-:S13]  /*66e0*/  ISETP.NE.AND P0, PT, R0, 0x4, PT ;  /* 0x000000040000780c */ /* 0x000fda0003f05270 */
[----:B------:R-:W-:Y:S05]  /*66f0*/  @P0 BRA `(.L_x_1893) ;  /* 0x00000b4000000947 */ /* 0x000fea0003800000 */
[----:B-1----:R-:W0:Y:S02]  /*6700*/  F2I.S64.TRUNC R22, R22 ;  /* 0x0000001600167311 */ /* 0x002e24000020d900 */
[----:B0-----:R0:W-:Y:S01]  /*6710*/  STG.E.64 [R8.64], R22 ;  /* 0x0000001608007986 */ /* 0x0011e2000c101b24 */
[----:B------:R-:W-:Y:S05]  /*6720*/  BRA `(.L_x_1894) ;  /* 0x00000ca000007947 */ /* 0x000fea0003800000 */
.L_x_1896:
[----:B-1----:R-:W0:Y:S02]  /*6730*/  F2I.FTZ.TRUNC.NTZ R3, R22 ;  /* 0x0000001600037305 */ /* 0x002e24000021f100 */
[----:B0-----:R0:W-:Y:S01]  /*6740*/  STG.E [R8.64], R3 ;  /* 0x0000000308007986 */ /* 0x0011e2000c101924 */
[----:B------:R-:W-:Y:S05]  /*6750*/  BRA `(.L_x_1894) ;  /* 0x00000c7000007947 */ /* 0x000fea0003800000 */
.L_x_1895:
[----:B-1----:R-:W0:Y:S02]  /*6760*/  F2I.FTZ.TRUNC.NTZ R3, R22 ;  /* 0x0000001600037305 */ /* 0x002e24000021f100 */
[----:B0-----:R0:W-:Y:S01]  /*6770*/  STG.E.U16 [R8.64], R3 ;  /* 0x0000000308007986 */ /* 0x0011e2000c101524 */
[----:B------:R-:W-:Y:S05]  /*6780*/  BRA `(.L_x_1894) ;  /* 0x00000c4000007947 */ /* 0x000fea0003800000 */
.L_x_1890:
[----:B------:R-:W-:-:S13]  /*6790*/  ISETP.GT.AND P0, PT, R0, 0x6, PT ;  /* 0x000000060000780c */ /* 0x000fda0003f04270 */
[----:B------:R-:W-:Y:S05]  /*67a0*/  @P0 BRA `(.L_x_1897) ;  /* 0x0000009000000947 */ /* 0x000fea0003800000 */
[----:B------:R-:W-:-:S13]  /*67b0*/  ISETP.NE.AND P0, PT, R0, 0x5, PT ;  /* 0x000000050000780c */ /* 0x000fda0003f05270 */
[----:B------:R-:W-:Y:S05]  /*67c0*/  @!P0 BRA `(.L_x_1898) ;  /* 0x0000004000008947 */ /* 0x000fea0003800000 */
[----:B------:R-:W-:-:S13]  /*67d0*/  ISETP.NE.AND P0, PT, R0, 0x6, PT ;  /* 0x000000060000780c */ /* 0x000fda0003f05270 */
[----:B------:R-:W-:Y:S05]  /*67e0*/  @P0 BRA `(.L_x_1893) ;  /* 0x00000a5000000947 */ /* 0x000fea0003800000 */
[----:B-1----:R0:W-:Y:S01]  /*67f0*/  STG.E [R8.64], R22 ;  /* 0x0000001608007986 */ /* 0x0021e2000c101924 */
[----:B------:R-:W-:Y:S05]  /*6800*/  BRA `(.L_x_1894) ;  /* 0x00000bc000007947 */ /* 0x000fea0003800000 */
.L_x_1898:
[----:B-1----:R-:W-:-:S05]  /*6810*/  F2FP.PACK_AB R22, RZ, R22 ;  /* 0x00000016ff16723e */ /* 0x002fca00000000ff */
[----:B------:R0:W-:Y:S01]  /*6820*/  STG.E.U16 [R8.64], R22 ;  /* 0x0000001608007986 */ /* 0x0001e2000c101524 */
[----:B------:R-:W-:Y:S05]  /*6830*/  BRA `(.L_x_1894) ;  /* 0x00000b9000007947 */ /* 0x000fea0003800000 */
.L_x_1897:
[----:B------:R-:W-:-:S13]  /*6840*/  ISETP.NE.AND P0, PT, R0, 0x7, PT ;  /* 0x000000070000780c */ /* 0x000fda0003f05270 */
[----:B------:R-:W-:Y:S05]  /*6850*/  @!P0 BRA `(.L_x_1899) ;  /* 0x000000b000008947 */ /* 0x000fea0003800000 */
[----:B------:R-:W-:-:S13]  /*6860*/  ISETP.NE.AND P0, PT, R0, 0x8, PT ;  /* 0x000000080000780c */ /* 0x000fda0003f05270 */
[----:B------:R-:W-:Y:S05]  /*6870*/  @!P0 BRA `(.L_x_1900) ;  /* 0x0000005000008947 */ /* 0x000fea0003800000 */
[----:B------:R-:W-:-:S13]  /*6880*/  ISETP.NE.AND P0, PT, R0, 0x9, PT ;  /* 0x000000090000780c */ /* 0x000fda0003f05270 */
[----:B------:R-:W-:Y:S05]  /*6890*/  @P0 BRA `(.L_x_1893) ;  /* 0x000009a000000947 */ /* 0x000fea0003800000 */
[----:B------:R-:W-:-:S05]  /*68a0*/  IMAD.MOV.U32 R23, RZ, RZ, RZ ;  /* 0x000000ffff177224 */ /* 0x000fca00078e00ff */
[----:B-1----:R0:W-:Y:S01]  /*68b0*/  STG.E.64 [R8.64], R22 ;  /* 0x0000001608007986 */ /* 0x0021e2000c101b24 */
[----:B------:R-:W-:Y:S05]  /*68c0*/  BRA `(.L_x_1894) ;  /* 0x00000b0000007947 */ /* 0x000fea0003800000 */
.L_x_1900:
[----:B-1----:R-:W-:-:S04]  /*68d0*/  F2FP.PACK_AB R3, RZ, R22 ;  /* 0x00000016ff03723e */ /* 0x002fc800000000ff */
[----:B------:R-:W-:-:S05]  /*68e0*/  PRMT R3, R3, 0x5410, RZ ;  /* 0x0000541003037816 */ /* 0x000fca00000000ff */
[----:B------:R0:W-:Y:S01]  /*68f0*/  STG.E [R8.64], R3 ;  /* 0x0000000308007986 */ /* 0x0001e2000c101924 */
[----:B------:R-:W-:Y:S05]  /*6900*/  BRA `(.L_x_1894) ;  /* 0x00000ac000007947 */ /* 0x000fea0003800000 */
.L_x_1899:
[----:B-1----:R-:W-:-:S06]  /*6910*/  FMUL.FTZ R4, R22, 1 ;  /* 0x3f80000016047820 */ /* 0x002fcc0000410000 */
[----:B------:R-:W0:Y:S02]  /*6920*/  F2F.F64.F32 R4, R4 ;  /* 0x0000000400047310 */ /* 0x000e240000201800 */
[----:B0-----:R0:W-:Y:S01]  /*6930*/  STG.E.64 [R8.64], R4 ;  /* 0x0000000408007986 */ /* 0x0011e2000c101b24 */
[----:B------:R-:W-:Y:S05]  /*6940*/  BRA `(.L_x_1894) ;  /* 0x00000a8000007947 */ /* 0x000fea0003800000 */
.L_x_1889:
        /* <DEDUP_REMOVED lines=8> */
[----:B-1----:R-:W-:-:S04]  /*69d0*/  FSETP.NEU.FTZ.AND P0, PT, R22, RZ, PT ;  /* 0x000000ff1600720b */ /* 0x002fc80003f1d000 */
[----:B------:R-:W-:-:S05]  /*69e0*/  SEL R3, RZ, 0x1, !P0 ;  /* 0x00000001ff037807 */ /* 0x000fca0004000000 */
[----:B------:R0:W-:Y:S01]  /*69f0*/  STG.E.U8 [R8.64], R3 ;  /* 0x0000000308007986 */ /* 0x0001e2000c101124 */
[----:B------:R-:W-:Y:S05]  /*6a00*/  BRA `(.L_x_1894) ;  /* 0x000009c000007947 */ /* 0x000fea0003800000 */
.L_x_1903:
[----:B-1----:R-:W-:Y:S01]  /*6a10*/  FMUL.FTZ R4, R22, 1 ;  /* 0x3f80000016047820 */ /* 0x002fe20000410000 */
[----:B------:R-:W-:-:S05]  /*6a20*/  CS2R R6, SRZ ;  /* 0x0000000000067805 */ /* 0x000fca000001ff00 */
[----:B------:R-:W0:Y:S02]  /*6a30*/  F2F.F64.F32 R4, R4 ;  /* 0x0000000400047310 */ /* 0x000e240000201800 */
[----:B0-----:R0:W-:Y:S01]  /*6a40*/  STG.E.128 [R8.64], R4 ;  /* 0x0000000408007986 */ /* 0x0011e2000c101d24 */
[----:B------:R-:W-:Y:S05]  /*6a50*/  BRA `(.L_x_1894) ;  /* 0x0000097000007947 */ /* 0x000fea0003800000 */
.L_x_1902:
[----:B------:R-:W-:-:S13]  /*6a60*/  ISETP.NE.AND P0, PT, R0, 0xf, PT ;  /* 0x0000000f0000780c */ /* 0x000fda0003f05270 */
[----:B------:R-:W-:Y:S05]  /*6a70*/  @!P0 BRA `(.L_x_1904) ;  /* 0x000002b000008947 */ /* 0x000fea0003800000 */
[----:B------:R-:W-:-:S13]  /*6a80*/  ISETP.NE.AND P0, PT, R0, 0x17, PT ;  /* 0x000000170000780c */ /* 0x000fda0003f05270 */
[----:B------:R-:W-:Y:S05]  /*6a90*/  @!P0 BRA `(.L_x_1905) ;  /* 0x0000014000008947 */ /* 0x000fea0003800000 */
[----:B------:R-:W-:-:S13]  /*6aa0*/  ISETP.NE.AND P0, PT, R0, 0x18, PT ;  /* 0x000000180000780c */ /* 0x000fda0003f05270 */
[----:B------:R-:W-:Y:S05]  /*6ab0*/  @P0 BRA `(.L_x_1893) ;  /* 0x0000078000000947 */ /* 0x000fea0003800000 */
[C---:B-1----:R-:W-:Y:S01]  /*6ac0*/  LOP3.LUT R4, R22.reuse, 0x7fffffff, RZ, 0xc0, !PT ;  /* 0x7fffffff16047812 */ /* 0x042fe200078ec0ff */
        /* <DEDUP_REMOVED lines=13> */
.L_x_1907:
[----:B------:R-:W-:Y:S05]  /*6ba0*/  BSYNC B0 ;  /* 0x0000000000007941 */ /* 0x000fea0003800000 */
.L_x_1906:
[----:B------:R-:W-:-:S05]  /*6bb0*/  LOP3.LUT R5, R0, R5, RZ, 0xfc, !PT ;  /* 0x0000000500057212 */ /* 0x000fca00078efcff */
[----:B------:R0:W-:Y:S01]  /*6bc0*/  STG.E.U8 [R8.64], R5 ;  /* 0x0000000508007986 */ /* 0x0001e2000c101124 */
[----:B------:R-:W-:Y:S05]  /*6bd0*/  BRA `(.L_x_1894) ;  /* 0x000007f000007947 */ /* 0x000fea0003800000 */
.L_x_1905:
[----:B-1----:R-:W-:Y:S01]  /*6be0*/  LOP3.LUT R4, R22, 0x7fffffff, RZ, 0xc0, !PT ;  /* 0x7fffffff16047812 */ /* 0x002fe200078ec0ff */
        /* <DEDUP_REMOVED lines=11> */
.L_x_1909:
[----:B------:R-:W-:Y:S01]  /*6ca0*/  IMAD.MOV.U32 R0, RZ, RZ, 0x7f ;  /* 0x0000007fff007424 */ /* 0x000fe200078e00ff */
[----:B------:R-:W-:-:S04]  /*6cb0*/  ISETP.GT.U32.AND P0, PT, R4, 0x7f800000, PT ;  /* 0x7f8000000400780c */ /* 0x000fc80003f04070 */
[----:B------:R-:W-:-:S04]  /*6cc0*/  SEL R0, R0, 0x7c, P0 ;  /* 0x0000007c00007807 */ /* 0x000fc80000000000 */
.L_x_1910:
[----:B------:R-:W-:Y:S05]  /*6cd0*/  BSYNC B0 ;  /* 0x0000000000007941 */ /* 0x000fea0003800000 */
.L_x_1908:
[----:B------:R-:W-:-:S04]  /*6ce0*/  LOP3.LUT R22, R22, 0x80000000, RZ, 0xc0, !PT ;  /* 0x8000000016167812 */ /* 0x000fc800078ec0ff */
[----:B------:R-:W-:-:S04]  /*6cf0*/  SHF.R.U32.HI R3, RZ, 0x18, R22 ;  /* 0x00000018ff037819 */ /* 0x000fc80000011616 */
[----:B------:R-:W-:-:S05]  /*6d00*/  LOP3.LUT R3, R0, R3, RZ, 0xfc, !PT ;  /* 0x0000000300037212 */ /* 0x000fca00078efcff */
[----:B------:R0:W-:Y:S01]  /*6d10*/  STG.E.U8 [R8.64], R3 ;  /* 0x0000000308007986 */ /* 0x0001e2000c101124 */
[----:B------:R-:W-:Y:S05]  /*6d20*/  BRA `(.L_x_1894) ;  /* 0x000006a000007947 */ /* 0x000fea0003800000 */
.L_x_1904:
[----:B-1----:R-:W-:-:S05]  /*6d30*/  F2FP.BF16.PACK_AB R22, RZ, R22 ;  /* 0x00000016ff16723e */ /* 0x002fca00000010ff */
[----:B------:R0:W-:Y:S01]  /*6d40*/  STG.E.U16 [R8.64], R22 ;  /* 0x0000001608007986 */ /* 0x0001e2000c101524 */
[----:B------:R-:W-:Y:S05]  /*6d50*/  BRA `(.L_x_1894) ;  /* 0x0000067000007947 */ /* 0x000fea0003800000 */
.L_x_1901:
        /* <DEDUP_REMOVED lines=8> */
[----:B-1----:R-:W0:Y:S02]  /*6de0*/  F2I.FTZ.U32.TRUNC.NTZ R3, R22 ;  /* 0x0000001600037305 */ /* 0x002e24000021f000 */
[----:B0-----:R0:W-:Y:S01]  /*6df0*/  STG.E.U16 [R8.64], R3 ;  /* 0x0000000308007986 */ /* 0x0011e2000c101524 */
[----:B------:R-:W-:Y:S05]  /*6e00*/  BRA `(.L_x_1894) ;  /* 0x000005c000007947 */ /* 0x000fea0003800000 */
.L_x_1913:
[----:B-1----:R-:W-:Y:S01]  /*6e10*/  LOP3.LUT R3, R22, 0x7fffffff, RZ, 0xc0, !PT ;  /* 0x7fffffff16037812 */ /* 0x002fe200078ec0ff */
        /* <DEDUP_REMOVED lines=15> */
.L_x_1916:
[----:B------:R-:W-:-:S04]  /*6f10*/  LOP3.LUT R22, R22, 0x80000000, RZ, 0xc0, !PT ;  /* 0x8000000016167812 */ /* 0x000fc800078ec0ff */
[----:B------:R-:W-:-:S04]  /*6f20*/  SHF.R.U32.HI R3, RZ, 0x18, R22 ;  /* 0x00000018ff037819 */ /* 0x000fc80000011616 */
[----:B------:R-:W-:-:S04]  /*6f30*/  LOP3.LUT R0, R0, R3, RZ, 0xfc, !PT ;  /* 0x0000000300007212 */ /* 0x000fc800078efcff */
[----:B------:R-:W-:Y:S02]  /*6f40*/  PRMT R4, R0, 0x7610, R4 ;  /* 0x0000761000047816 */ /* 0x000fe40000000004 */
.L_x_1915:
[----:B------:R-:W-:Y:S05]  /*6f50*/  BSYNC B0 ;  /* 0x0000000000007941 */ /* 0x000fea0003800000 */
.L_x_1914:
[----:B------:R0:W-:Y:S01]  /*6f60*/  STG.E.U8 [R8.64], R4 ;  /* 0x0000000408007986 */ /* 0x0001e2000c101124 */
[----:B------:R-:W-:Y:S05]  /*6f70*/  BRA `(.L_x_1894) ;  /* 0x0000045000007947 */ /* 0x000fea0003800000 */
.L_x_1912:
        /* <DEDUP_REMOVED lines=16> */
.L_x_1919:
[----:B------:R-:W-:-:S04]  /*7080*/  LOP3.LUT R22, R22, 0x80000000, RZ, 0xc0, !PT ;  /* 0x8000000016167812 */ /* 0x000fc800078ec0ff */
[----:B------:R-:W-:-:S04]  /*7090*/  SHF.R.U32.HI R3, RZ, 0x18, R22 ;  /* 0x00000018ff037819 */ /* 0x000fc80000011616 */
[----:B------:R-:W-:-:S04]  /*70a0*/  LOP3.LUT R0, R0, R3, RZ, 0xfc, !PT ;  /* 0x0000000300007212 */ /* 0x000fc800078efcff */
[----:B------:R-:W-:Y:S02]  /*70b0*/  PRMT R4, R0, 0x7610, R4 ;  /* 0x0000761000047816 */ /* 0x000fe40000000004 */
.L_x_1918:
[----:B------:R-:W-:Y:S05]  /*70c0*/  BSYNC B0 ;  /* 0x0000000000007941 */ /* 0x000fea0003800000 */
.L_x_1917:
[----:B------:R0:W-:Y:S01]  /*70d0*/  STG.E.U8 [R8.64], R4 ;  /* 0x0000000408007986 */ /* 0x0001e2000c101124 */
[----:B------:R-:W-:Y:S05]  /*70e0*/  BRA `(.L_x_1894) ;  /* 0x000002e000007947 */ /* 0x000fea0003800000 */
.L_x_1911:
[----:B------:R-:W-:-:S13]  /*70f0*/  ISETP.NE.AND P0, PT, R0, 0x1c, PT ;  /* 0x0000001c0000780c */ /* 0x000fda0003f05270 */
[----:B------:R-:W-:Y:S05]  /*7100*/  @!P0 BRA `(.L_x_1920) ;  /* 0x000002a000008947 */ /* 0x000fea0003800000 */
[----:B------:R-:W-:-:S13]  /*7110*/  ISETP.NE.AND P0, PT, R0, 0x1d, PT ;  /* 0x0000001d0000780c */ /* 0x000fda0003f05270 */
[----:B------:R-:W-:Y:S05]  /*7120*/  @!P0 BRA `(.L_x_1921) ;  /* 0x0000025000008947 */ /* 0x000fea0003800000 */
[----:B------:R-:W-:-:S13]  /*7130*/  ISETP.NE.AND P0, PT, R0, 0x2c, PT ;  /* 0x0000002c0000780c */ /* 0x000fda0003f05270 */
[----:B------:R-:W-:Y:S05]  /*7140*/  @P0 BRA `(.L_x_1893) ;  /* 0x000000f000000947 */ /* 0x000fea0003800000 */
[----:B-1----:R-:W-:Y:S02]  /*7150*/  SHF.R.U32.HI R4, RZ, 0x17, R22 ;  /* 0x00000017ff047819 */ /* 0x002fe40000011616 */
        /* <DEDUP_REMOVED lines=14> */
.L_x_1893:
        /* <DEDUP_REMOVED lines=20> */
.L_x_1921:
[----:B-1----:R-:W0:Y:S02]  /*7380*/  F2I.U64.TRUNC R22, R22 ;  /* 0x0000001600167311 */ /* 0x002e24000020d800 */
[----:B0-----:R0:W-:Y:S01]  /*7390*/  STG.E.64 [R8.64], R22 ;  /* 0x0000001608007986 */ /* 0x0011e2000c101b24 */
[----:B------:R-:W-:Y:S05]  /*73a0*/  BRA `(.L_x_1894) ;  /* 0x0000002000007947 */ /* 0x000fea0003800000 */
.L_x_1920:
[----:B-1----:R-:W0:Y:S02]  /*73b0*/  F2I.FTZ.U32.TRUNC.NTZ R3, R22 ;  /* 0x0000001600037305 */ /* 0x002e24000021f000 */
[----:B0-----:R0:W-:Y:S02]  /*73c0*/  STG.E [R8.64], R3 ;  /* 0x0000000308007986 */ /* 0x0011e4000c101924 */
.L_x_1894:
[----:B------:R-:W-:Y:S02]  /*73d0*/  IADD3 R25, R25, 0x80, RZ ;  /* 0x0000008019197810 */ /* 0x000fe40007ffe0ff */
.L_x_1855:
[----:B------:R-:W-:Y:S05]  /*73e0*/  BSYNC B6 ;  /* 0x0000000000067941 */ /* 0x000fea0003800000 */
.L_x_1854:
[----:B------:R-:W-:-:S13]  /*73f0*/  ISETP.GE.AND P0, PT, R25, R16, PT ;  /* 0x000000101900720c */ /* 0x000fda0003f06270 */
[----:B------:R-:W-:Y:S05]  /*7400*/  @P0 EXIT ;  /* 0x000000000000094d */ /* 0x000fea0003800000 */
[----:B0--3--:R-:W-:Y:S01]  /*7410*/  PRMT R0, R17, 0x9910, RZ ;  /* 0x0000991011007816 */ /* 0x009fe200000000ff */
        /* <DEDUP_REMOVED lines=17> */
.L_x_1925:
[----:B------:R-:W0:Y:S02]  /*7530*/  F2I.S64.TRUNC R24, R24 ;  /* 0x0000001800187311 */ /* 0x000e24000020d900 */
[----:B0-----:R-:W-:-:S05]  /*7540*/  IMAD.MOV.U32 R5, RZ, RZ, R24 ;  /* 0x000000ffff057224 */ /* 0x001fca00078e0018 */
[----:B------:R-:W-:Y:S01]  /*7550*/  STG.E.U8 [R2.64], R5 ;  /* 0x0000000502007986 */ /* 0x000fe2000c101124 */
[----:B------:R-:W-:Y:S05]  /*7560*/  EXIT ;  /* 0x000000000000794d */ /* 0x000fea0003800000 */
.L_x_1924:
        /* <DEDUP_REMOVED lines=9> */
.L_x_1928:
[----:B------:R-:W0:Y:S02]  /*7600*/  F2I.FTZ.TRUNC.NTZ R5, R24 ;  /* 0x0000001800057305 */ /* 0x000e24000021f100 */
[----:B0-----:R-:W-:Y:S01]  /*7610*/  STG.E [R2.64], R5 ;  /* 0x0000000502007986 */ /* 0x001fe2000c101924 */
[----:B------:R-:W-:Y:S05]  /*7620*/  EXIT ;  /* 0x000000000000794d */ /* 0x000fea0003800000 */
.L_x_1927:
[----:B------:R-:W0:Y:S02]  /*7630*/  F2I.FTZ.TRUNC.NTZ R5, R24 ;  /* 0x0000001800057305 */ /* 0x000e24000021f100 */
[----:B0-----:R-:W-:Y:S01]  /*7640*/  STG.E.U16 [R2.64], R5 ;  /* 0x0000000502007986 */ /* 0x001fe2000c101524 */
[----:B------:R-:W-:Y:S05]  /*7650*/  EXIT ;  /* 0x000000000000794d */ /* 0x000fea0003800000 */
.L_x_1923:
        /* <DEDUP_REMOVED lines=8> */
.L_x_1930:
[----:B------:R-:W-:-:S05]  /*76e0*/  F2FP.PACK_AB R24, RZ, R24 ;  /* 0x00000018ff18723e */ /* 0x000fca00000000ff */
[----:B------:R-:W-:Y:S01]  /*76f0*/  STG.E.U16 [R2.64], R24 ;  /* 0x0000001802007986 */ /* 0x000fe2000c101524 */
[----:B------:R-:W-:Y:S05]  /*7700*/  EXIT ;  /* 0x000000000000794d */ /* 0x000fea0003800000 */
.L_x_1929:
        /* <DEDUP_REMOVED lines=9> */
.L_x_1932:
[----:B------:R-:W-:-:S04]  /*77a0*/  F2FP.PACK_AB R5, RZ, R24 ;  /* 0x00000018ff05723e */ /* 0x000fc800000000ff */
[----:B------:R-:W-:-:S05]  /*77b0*/  PRMT R5, R5, 0x5410, RZ ;  /* 0x0000541005057816 */ /* 0x000fca00000000ff */
[----:B------:R-:W-:Y:S01]  /*77c0*/  STG.E [R2.64], R5 ;  /* 0x0000000502007986 */ /* 0x000fe2000c101924 */
[----:B------:R-:W-:Y:S05]  /*77d0*/  EXIT ;  /* 0x000000000000794d */ /* 0x000fea0003800000 */
.L_x_1931:
[----:B------:R-:W-:-:S06]  /*77e0*/  FMUL.FTZ R4, R24, 1 ;  /* 0x3f80000018047820 */ /* 0x000fcc0000410000 */
[----:B------:R-:W0:Y:S02]  /*77f0*/  F2F.F64.F32 R4, R4 ;  /* 0x0000000400047310 */ /* 0x000e240000201800 */
[----:B0-----:R-:W-:Y:S01]  /*7800*/  STG.E.64 [R2.64], R4 ;  /* 0x0000000402007986 */ /* 0x001fe2000c101b24 */
[----:B------:R-:W-:Y:S05]  /*7810*/  EXIT ;  /* 0x000000000000794d */ /* 0x000fea0003800000 */
.L_x_1922:
        /* <DEDUP_REMOVED lines=12> */
.L_x_1935:
[----:B------:R-:W-:Y:S01]  /*78e0*/  FMUL.FTZ R4, R24, 1 ;  /* 0x3f80000018047820 */ /* 0x000fe20000410000 */
[----:B------:R-:W-:-:S05]  /*78f0*/  CS2R R6, SRZ ;  /* 0x0000000000067805 */ /* 0x000fca000001ff00 */
[----:B------:R-:W0:Y:S02]  /*7900*/  F2F.F64.F32 R4, R4 ;  /* 0x0000000400047310 */ /* 0x000e240000201800 */
[----:B0-----:R-:W-:Y:S01]  /*7910*/  STG.E.128 [R2.64], R4 ;  /* 0x0000000402007986 */ /* 0x001fe2000c101d24 */
[----:B------:R-:W-:Y:S05]  /*7920*/  EXIT ;  /* 0x000000000000794d */ /* 0x000fea0003800000 */
.L_x_1934:
        /* <DEDUP_REMOVED lines=20> */
.L_x_1939:
[----:B------:R-:W-:Y:S05]  /*7a70*/  BSYNC B0 ;  /* 0x0000000000007941 */ /* 0x000fea0003800000 */
.L_x_1938:
[----:B------:R-:W-:-:S05]  /*7a80*/  LOP3.LUT R7, R0, R7, RZ, 0xfc, !PT ;  /* 0x0000000700077212 */ /* 0x000fca00078efcff */
[----:B------:R-:W-:Y:S01]  /*7a90*/  STG.E.U8 [R2.64], R7 ;  /* 0x0000000702007986 */ /* 0x000fe2000c101124 */
[----:B------:R-:W-:Y:S05]  /*7aa0*/  EXIT ;  /* 0x000000000000794d */ /* 0x000fea0003800000 */
.L_x_1937:
[----:B------:R-:W-:Y:S01]  /*7ab0*/  LOP3.LUT R4, R24, 0x7fffffff, RZ, 0xc0, !PT ;  /* 0x7fffffff18047812 */ /* 0x000fe200078ec0ff */
[----:B------:R-:W-:Y:S03]  /*7ac0*/  BSSY B0, `(.L_x_1940) ;  /* 0x000000e000007945 */ /* 0x000fe60003800000 */
        /* <DEDUP_REMOVED lines=10> */
.L_x_1941:
[----:B------:R-:W-:Y:S01]  /*7b70*/  IMAD.MOV.U32 R0, RZ, RZ, 0x7f ;  /* 0x0000007fff007424 */ /* 0x000fe200078e00ff */
[----:B------:R-:W-:-:S04]  /*7b80*/  ISETP.GT.U32.AND P0, PT, R4, 0x7f800000, PT ;  /* 0x7f8000000400780c */ /* 0x000fc80003f04070 */
[----:B------:R-:W-:-:S04]  /*7b90*/  SEL R0, R0, 0x7c, P0 ;  /* 0x0000007c00007807 */ /* 0x000fc80000000000 */
.L_x_1942:
[----:B------:R-:W-:Y:S05]  /*7ba0*/  BSYNC B0 ;  /* 0x0000000000007941 */ /* 0x000fea0003800000 */
.L_x_1940:
[----:B------:R-:W-:-:S04]  /*7bb0*/  LOP3.LUT R24, R24, 0x80000000, RZ, 0xc0, !PT ;  /* 0x8000000018187812 */ /* 0x000fc800078ec0ff */
[----:B------:R-:W-:-:S04]  /*7bc0*/  SHF.R.U32.HI R5, RZ, 0x18, R24 ;  /* 0x00000018ff057819 */ /* 0x000fc80000011618 */
[----:B------:R-:W-:-:S05]  /*7bd0*/  LOP3.LUT R5, R0, R5, RZ, 0xfc, !PT ;  /* 0x0000000500057212 */ /* 0x000fca00078efcff */
[----:B------:R-:W-:Y:S01]  /*7be0*/  STG.E.U8 [R2.64], R5 ;  /* 0x0000000502007986 */ /* 0x000fe2000c101124 */
[----:B------:R-:W-:Y:S05]  /*7bf0*/  EXIT ;  /* 0x000000000000794d */ /* 0x000fea0003800000 */
.L_x_1936:
[----:B------:R-:W-:-:S05]  /*7c00*/  F2FP.BF16.PACK_AB R24, RZ, R24 ;  /* 0x00000018ff18723e */ /* 0x000fca00000010ff */
[----:B------:R-:W-:Y:S01]  /*7c10*/  STG.E.U16 [R2.64], R24 ;  /* 0x0000001802007986 */ /* 0x000fe2000c101524 */
[----:B------:R-:W-:Y:S05]  /*7c20*/  EXIT ;  /* 0x000000000000794d */ /* 0x000fea0003800000 */
.L_x_1933:
        /* <DEDUP_REMOVED lines=11> */
.L_x_1945:
        /* <DEDUP_REMOVED lines=16> */
.L_x_1948:
[----:B------:R-:W-:-:S04]  /*7de0*/  LOP3.LUT R24, R24, 0x80000000, RZ, 0xc0, !PT ;  /* 0x8000000018187812 */ /* 0x000fc800078ec0ff */
[----:B------:R-:W-:-:S04]  /*7df0*/  SHF.R.U32.HI R5, RZ, 0x18, R24 ;  /* 0x00000018ff057819 */ /* 0x000fc80000011618 */
[----:B------:R-:W-:-:S04]  /*7e00*/  LOP3.LUT R4, R4, R5, RZ, 0xfc, !PT ;  /* 0x0000000504047212 */ /* 0x000fc800078efcff */
[----:B------:R-:W-:Y:S02]  /*7e10*/  PRMT R0, R4, 0x7610, R0 ;  /* 0x0000761004007816 */ /* 0x000fe40000000000 */
.L_x_1947:
[----:B------:R-:W-:Y:S05]  /*7e20*/  BSYNC B0 ;  /* 0x0000000000007941 */ /* 0x000fea0003800000 */
.L_x_1946:
[----:B------:R-:W-:Y:S01]  /*7e30*/  STG.E.U8 [R2.64], R0 ;  /* 0x0000000002007986 */ /* 0x000fe2000c101124 */
[----:B------:R-:W-:Y:S05]  /*7e40*/  EXIT ;  /* 0x000000000000794d */ /* 0x000fea0003800000 */
.L_x_1944:
        /* <DEDUP_REMOVED lines=16> */
.L_x_1951:
[----:B------:R-:W-:-:S04]  /*7f50*/  LOP3.LUT R24, R24, 0x80000000, RZ, 0xc0, !PT ;  /* 0x8000000018187812 */ /* 0x000fc800078ec0ff */
[----:B------:R-:W-:-:S04]  /*7f60*/  SHF.R.U32.HI R5, RZ, 0x18, R24 ;  /* 0x00000018ff057819 */ /* 0x000fc80000011618 */
[----:B------:R-:W-:-:S04]  /*7f70*/  LOP3.LUT R4, R4, R5, RZ, 0xfc, !PT ;  /* 0x0000000504047212 */ /* 0x000fc800078efcff */
[----:B------:R-:W-:Y:S02]  /*7f80*/  PRMT R0, R4, 0x7610, R0 ;  /* 0x0000761004007816 */ /* 0x000fe40000000000 */
.L_x_1950:
[----:B------:R-:W-:Y:S05]  /*7f90*/  BSYNC B0 ;  /* 0x0000000000007941 */ /* 0x000fea0003800000 */
.L_x_1949:
[----:B------:R-:W-:Y:S01]  /*7fa0*/  STG.E.U8 [R2.64], R0 ;  /* 0x0000000002007986 */ /* 0x000fe2000c101124 */
[----:B------:R-:W-:Y:S05]  /*7fb0*/  EXIT ;  /* 0x000000000000794d */ /* 0x000fea0003800000 */
.L_x_1943:
        /* <DEDUP_REMOVED lines=21> */
.L_x_1926:
        /* <DEDUP_REMOVED lines=19> */
[----:B------:R-:W-:Y:S05]  /*8240*/  EXIT ;  /* 0x000000000000794d */ /* 0x000fea0003800000 */
.L_x_1953:
[----:B------:R-:W0:Y:S02]  /*8250*/  F2I.U64.TRUNC R24, R24 ;  /* 0x0000001800187311 */ /* 0x000e24000020d800 */
[----:B0-----:R-:W-:Y:S01]  /*8260*/  STG.E.64 [R2.64], R24 ;  /* 0x0000001802007986 */ /* 0x001fe2000c101b24 */
[----:B------:R-:W-:Y:S05]  /*8270*/  EXIT ;  /* 0x000000000000794d */ /* 0x000fea0003800000 */
.L_x_1952:
[----:B------:R-:W0:Y:S02]  /*8280*/  F2I.FTZ.U32.TRUNC.NTZ R5, R24 ;  /* 0x0000001800057305 */ /* 0x000e24000021f000 */
[----:B0-----:R-:W-:Y:S01]  /*8290*/  STG.E [R2.64], R5 ;  /* 0x0000000502007986 */ /* 0x001fe2000c101924 */
[----:B------:R-:W-:Y:S05]  /*82a0*/  EXIT ;  /* 0x000000000000794d */ /* 0x000fea0003800000 */
.L_x_1954:
        /* <DEDUP_REMOVED lines=13> */
.L_x_16840:


//--------------------- .text._ZN2at6native18elementwise_kernelILi128ELi2EZNS0_22gpu_kernel_impl_nocastIZZZNS0_17asinh_kernel_cudaERNS_18TensorIteratorBaseEENKUlvE0_clEvENKUlvE0_clEvEUlfE_EEvS4_RKT_EUliE_EEviT1_ --------------------------
	.section	.text._ZN2at6native18elementwise_kernelILi128ELi2EZNS0_22gpu_kernel_impl_nocastIZZZNS0_17asinh_kernel_cudaERNS_18TensorIteratorBaseEENKUlvE0_clEvENKUlvE0_clEvEUlfE_EEvS4_RKT_EUliE_EEviT1_,"ax",@progbits
	.sectioninfo	@"SHI_REGISTERS=13"
	.align	128
        .global         _ZN2at6native18elementwise_kernelILi128ELi2EZNS0_22gpu_kernel_impl_nocastIZZZNS0_17asinh_kernel_cudaERNS_18TensorIteratorBaseEENKUlvE0_clEvENKUlvE0_clEvEUlfE_EEvS4_RKT_EUliE_EEviT1_
        .type           _ZN2at6native18elementwise_kernelILi128ELi2EZNS0_22gpu_kernel_impl_nocastIZZZNS0_17asinh_kernel_cudaERNS_18TensorIteratorBaseEENKUlvE0_clEvENKUlvE0_clEvEUlfE_EEvS4_RKT_EUliE_EEviT1_,@function
        .size           _ZN2at6native18elementwise_kernelILi128ELi2EZNS0_22gpu_kernel_impl_nocastIZZZNS0_17asinh_kernel_cudaERNS_18TensorIteratorBaseEENKUlvE0_clEvENKUlvE0_clEvEUlfE_EEvS4_RKT_EUliE_EEviT1_,(.L_x_16841 - _ZN2at6native18elementwise_kernelILi128ELi2EZNS0_22gpu_kernel_impl_nocastIZZZNS0_17asinh_kernel_cudaERNS_18TensorIteratorBaseEENKUlvE0_clEvENKUlvE0_clEvEUlfE_EEvS4_RKT_EUliE_EEviT1_)
        .other          _ZN2at6native18elementwise_kernelILi128ELi2EZNS0_22gpu_kernel_impl_nocastIZZZNS0_17asinh_kernel_cudaERNS_18TensorIteratorBaseEENKUlvE0_clEvENKUlvE0_clEvEUlfE_EEvS4_RKT_EUliE_EEviT1_,@"STO_CUDA_ENTRY STV_DEFAULT"
_ZN2at6native18elementwise_kernelILi128ELi2EZNS0_22gpu_kernel_impl_nocastIZZZNS0_17asinh_kernel_cudaERNS_18TensorIteratorBaseEENKUlvE0_clEvENKUlvE0_clEvEUlfE_EEvS4_RKT_EUliE_EEviT1_:
.text._ZN2at6native18elementwise_kernelILi128ELi2EZNS0_22gpu_kernel_impl_nocastIZZZNS0_17asinh_kernel_cudaERNS_18TensorIteratorBaseEENKUlvE0_clEvENKUlvE0_clEvEUlfE_EEvS4_RKT_EUliE_EEviT1_:
[----:B------:R-:W-:Y:S02]  /*0000*/  MOV R1, c[0x0][0x28] ;  /* 0x00000a0000017a02 */ /* 0x000fe40000000f00 */
[----:B------:R-:W0:Y:S01]  /*0010*/  S2R R0, SR_CTAID.X ;  /* 0x0000000000007919 */ /* 0x000e220000002500 */
[----:B------:R-:W-:Y:S01]  /*0020*/  ULDC.64 UR4, c[0x0][0x118] ;  /* 0x0000460000047ab9 */ /* 0x000fe20000000a00 */
[----:B------:R-:W-:Y:S02]  /*0030*/  BSSY B0, `(.L_x_1955) ;  /* 0x000011e000007945 */ /* 0x000fe40003800000 */
[----:B------:R-:W0:Y:S02]  /*0040*/  S2R R3, SR_TID.X ;  /* 0x0000000000037919 */ /* 0x000e240000002100 */
[----:B0-----:R-:W-:-:S04]  /*0050*/  LEA R0, R0, R3, 0x8 ;  /* 0x0000000300007211 */ /* 0x001fc800078e40ff */
[----:B------:R-:W-:Y:S02]  /*0060*/  ISETP.GE.AND P0, PT, R0, c[0x0][0x160], PT ;  /* 0x0000580000007a0c */ /* 0x000fe40003f06270 */
[----:B------:R-:W-:-:S11]  /*0070*/  MOV R7, R0 ;  /* 0x0000000000077202 */ /* 0x000fd60000000f00 */
        /* <DEDUP_REMOVED lines=21> */
[C---:B------:R-:W-:Y:S02]  /*01d0*/  IMAD R2, R4.reuse, c[0x0][0x2a0], RZ ;  /* 0x0000a80004027a24 */ /* 0x040fe400078e02ff */
[----:B------:R-:W-:Y:S02]  /*01e0*/  IMAD R3, R4, c[0x0][0x2a4], RZ ;  /* 0x0000a90004037a24 */ /* 0x000fe400078e02ff */
        /* <DEDUP_REMOVED lines=207> */
.L_x_1957:
[----:B------:R-:W-:-:S04]  /*0ee0*/  IADD3 R4, P0, R3, c[0x0][0x368], RZ ;  /* 0x0000da0003047a10 */ /* 0x000fc80007f1e0ff */
[----:B------:R-:W-:-:S05]  /*0ef0*/  IADD3.X R5, RZ, c[0x0][0x36c], RZ, P0, !PT ;  /* 0x0000db00ff057a10 */ /* 0x000fca00007fe4ff */
[----:B------:R-:W2:Y:S01]  /*0f00*/  LDG.E R3, [R4.64] ;  /* 0x0000000404037981 */ /* 0x000ea2000c1e1900 */
[----:B------:R-:W-:Y:S01]  /*0f10*/  MOV R10, 0x3e800000 ;  /* 0x3e800000000a7802 */ /* 0x000fe20000000f00 */
[----:B------:R-:W-:Y:S01]  /*0f20*/  BSSY B1, `(.L_x_1958) ;  /* 0x0000025000017945 */ /* 0x000fe20003800000 */
[C---:B--2---:R-:W-:Y:S01]  /*0f30*/  FFMA.FTZ R6, R3.reuse, R3, 1 ;  /* 0x3f80000003067423 */ /* 0x044fe20000010003 */
        /* <DEDUP_REMOVED lines=35> */
.L_x_1959:
[----:B------:R-:W-:Y:S05]  /*1170*/  BSYNC B1 ;  /* 0x0000000000017941 */ /* 0x000fea0003800000 */
.L_x_1958:
[----:B------:R-:W-:Y:S01]  /*1180*/  IMAD.MOV.U32 R5, RZ, RZ, R4 ;  /* 0x000000ffff057224 */ /* 0x000fe200078e0004 */
[----:B------:R-:W-:Y:S02]  /*1190*/  IADD3 R2, P1, R2, c[0x0][0x360], RZ ;  /* 0x0000d80002027a10 */ /* 0x000fe40007f3e0ff */
[----:B------:R-:W-:Y:S01]  /*11a0*/  IADD3 R7, R0, 0x80, RZ ;  /* 0x0000008000077810 */ /* 0x000fe20007ffe0ff */
[----:B------:R-:W-:Y:S01]  /*11b0*/  @P0 FADD.FTZ R5, R5, 0.69314718246459960938 ;  /* 0x3f31721805050421 */ /* 0x000fe20000010000 */
[----:B------:R-:W-:-:S04]  /*11c0*/  FSETP.GTU.FTZ.AND P0, PT, |R3|, +INF , PT ;  /* 0x7f8000000300780b */ /* 0x000fc80003f1c200 */
[----:B------:R-:W-:Y:S02]  /*11d0*/  LOP3.LUT R4, R5, 0x80000000, R3, 0xb8, !PT ;  /* 0x8000000005047812 */ /* 0x000fe400078eb803 */
[----:B------:R-:W-:Y:S02]  /*11e0*/  IADD3.X R3, RZ, c[0x0][0x364], RZ, P1, !PT ;  /* 0x0000d900ff037a10 */ /* 0x000fe40000ffe4ff */
[----:B------:R-:W-:-:S05]  /*11f0*/  FSEL R5, R4, R5, !P0 ;  /* 0x0000000504057208 */ /* 0x000fca0004000000 */
[----:B------:R0:W-:Y:S02]  /*1200*/  STG.E [R2.64], R5 ;  /* 0x0000000502007986 */ /* 0x0001e4000c101904 */
.L_x_1956:
[----:B------:R-:W-:Y:S05]  /*1210*/  BSYNC B0 ;  /* 0x0000000000007941 */ /* 0x000fea0003800000 */
.L_x_1955:
[----:B------:R-:W-:-:S13]  /*1220*/  ISETP.GE.AND P0, PT, R7, c[0x0][0x160], PT ;  /* 0x0000580007007a0c */ /* 0x000fda0003f06270 */
[----:B------:R-:W-:Y:S05]  /*1230*/  @P0 EXIT ;  /* 0x000000000000094d */ /* 0x000fea0003800000 */
[----:B------:R-:W-:Y:S01]  /*1240*/  ISETP.NE.AND P0, PT, RZ, c[0x0][0x168], PT ;  /* 0x00005a00ff007a0c */ /* 0x000fe20003f05270 */
[----:B0-----:R-:W-:Y:S01]  /*1250*/  HFMA2.MMA R2, -RZ, RZ, 0, 0 ;  /* 0x00000000ff027435 */ /* 0x001fe200000001ff */
[----:B------:R-:W-:-:S11]  /*1260*/  MOV R0, RZ ;  /* 0x000000ff00007202 */ /* 0x000fd60000000f00 */
[----:B------:R-:W-:Y:S05]  /*1270*/  @!P0 BRA `(.L_x_1960) ;  /* 0x00000e0000008947 */ /* 0x000fea0003800000 */
[----:B------:R-:W-:Y:S02]  /*1280*/  MOV R2, RZ ;  /* 0x000000ff00027202 */ /* 0x000fe40000000f00 */
[----:B------:R-:W-:-:S05]  /*1290*/  MOV R3, R7 ;  /* 0x0000000700037202 */ /* 0x000fca0000000f00 */
[----:B------:R-:W-:Y:S01]  /*12a0*/  IMAD.HI.U32 R4, R7, c[0x0][0x170], R2 ;  /* 0x00005c0007047a27 */ /* 0x000fe200078e0002 */
[----:B------:R-:W-:-:S04]  /*12b0*/  MOV R3, c[0x0][0x168] ;  /* 0x00005a0000037a02 */ /* 0x000fc80000000f00 */
[----:B------:R-:W-:Y:S02]  /*12c0*/  ISETP.NE.AND P0, PT, R3, 0x1, PT ;  /* 0x000000010300780c */ /* 0x000fe40003f05270 */
[----:B------:R-:W-:-:S04]  /*12d0*/  SHF.R.U32.HI R5, RZ, c[0x0][0x174], R4 ;  /* 0x00005d00ff057a19 */ /* 0x000fc80000011604 */
[----:B------:R-:W-:-:S05]  /*12e0*/  IADD3 R2, -R5, RZ, RZ ;  /* 0x000000ff05027210 */ /* 0x000fca0007ffe1ff */
[----:B------:R-:W-:-:S04]  /*12f0*/  IMAD R2, R2, c[0x0][0x16c], R7 ;  /* 0x00005b0002027a24 */ /* 0x000fc800078e0207 */
[C---:B------:R-:W-:Y:S02]  /*1300*/  IMAD R0, R2.reuse, c[0x0][0x298], RZ ;  /* 0x0000a60002007a24 */ /* 0x040fe400078e02ff */
[----:B------:R-:W-:Y:S01]  /*1310*/  IMAD R2, R2, c[0x0][0x29c], RZ ;  /* 0x0000a70002027a24 */ /* 0x000fe200078e02ff */
        /* <DEDUP_REMOVED lines=214> */
.L_x_1960:
        /* <DEDUP_REMOVED lines=10> */
[----:B------:R-:W0:Y:S02]  /*2120*/  MUFU.RCP R5, R5 ;  /* 0x0000000500057308 */ /* 0x000e240000001000 */
[----:B0-----:R-:W-:-:S04]  /*2130*/  FMUL.FTZ R7, |R2|, R5 ;  /* 0x0000000502077220 */ /* 0x001fc80000410200 */
[----:B------:R-:W-:Y:S01]  /*2140*/  @!P0 FFMA.FTZ R9, |R2|, R7, |R2| ;  /* 0x0000000702098223 */ /* 0x000fe20000010602 */
[----:B------:R-:W-:-:S03]  /*2150*/  MOV R7, 0x3e800000 ;  /* 0x3e80000000077802 */ /* 0x000fc60000000f00 */
        /* <DEDUP_REMOVED lines=27> */
.L_x_1962:
[----:B------:R-:W-:Y:S05]  /*2310*/  BSYNC B0 ;  /* 0x0000000000007941 */ /* 0x000fea0003800000 */
.L_x_1961:
[----:B------:R-:W-:Y:S01]  /*2320*/  @P0 FADD.FTZ R3, R3, 0.69314718246459960938 ;  /* 0x3f31721803030421 */ /* 0x000fe20000010000 */
[----:B------:R-:W-:Y:S02]  /*2330*/  FSETP.GTU.FTZ.AND P0, PT, |R2|, +INF , PT ;  /* 0x7f8000000200780b */ /* 0x000fe40003f1c200 */
[----:B------:R-:W-:Y:S02]  /*2340*/  IADD3 R4, P1, R0, c[0x0][0x360], RZ ;  /* 0x0000d80000047a10 */ /* 0x000fe40007f3e0ff */
[----:B------:R-:W-:Y:S02]  /*2350*/  LOP3.LUT R2, R3, 0x80000000, R2, 0xb8, !PT ;  /* 0x8000000003027812 */ /* 0x000fe400078eb802 */
[----:B------:R-:W-:Y:S02]  /*2360*/  IADD3.X R5, RZ, c[0x0][0x364], RZ, P1, !PT ;  /* 0x0000d900ff057a10 */ /* 0x000fe40000ffe4ff */
[----:B------:R-:W-:-:S05]  /*2370*/  FSEL R3, R2, R3, !P0 ;  /* 0x0000000302037208 */ /* 0x000fca0004000000 */
[----:B------:R-:W-:Y:S01]  /*2380*/  STG.E [R4.64], R3 ;  /* 0x0000000304007986 */ /* 0x000fe2000c101904 */
[----:B------:R-:W-:Y:S05]  /*2390*/  EXIT ;  /* 0x000000000000794d */ /* 0x000fea0003800000 */
.L_x_1963:
        /* <DEDUP_REMOVED lines=14> */
.L_x_16841:


//--------------------- .text._ZN2at6native27unrolled_elementwise_kernelIZZZNS0_17asinh_kernel_cudaERNS_18TensorIteratorBaseEENKUlvE0_clEvENKUlvE0_clEvEUlfE_St5arrayIPcLm2EELi4E23TrivialOffsetCalculatorILi1EjESB_NS0_6memory15LoadWithoutCastENSC_16StoreWithoutCastEEEviT_T0_T2_T3_T4_T5_ --------------------------
	.section	.text._ZN2at6native27unrolled_elementwise_kernelIZZZNS0_17asinh_kernel_cudaERNS_18TensorIteratorBaseEENKUlvE0_clEvENKUlvE0_clEvEUlfE_St5arrayIPcLm2EELi4E23TrivialOffsetCalculatorILi1EjESB_NS0_6memory15LoadWithoutCastENSC_16StoreWithoutCastEEEviT_T0_T2_T3_T4_T5_,"ax",@progbits
	.sectioninfo	@"SHI_REGISTERS=20"
	.align	128
        .global         _ZN2at6native27unrolled_elementwise_kernelIZZZNS0_17asinh_kernel_cudaERNS_18TensorIteratorBaseEENKUlvE0_clEvENKUlvE0_clEvEUlfE_St5arrayIPcLm2EELi4E23TrivialOffsetCalculatorILi1EjESB_NS0_6memory15LoadWithoutCastENSC_16StoreWithoutCastEEEviT_T0_T2_T3_T4_T5_
        .type           _ZN2at6native27unrolled_elementwise_kernelIZZZNS0_17asinh_kernel_cudaERNS_18TensorIteratorBaseEENKUlvE0_clEvENKUlvE0_clEvEUlfE_St5arrayIPcLm2EELi4E23TrivialOffsetCalculatorILi1EjESB_NS0_6memory15LoadWithoutCastENSC_16StoreWithoutCastEEEviT_T0_T2_T3_T4_T5_,@function
        .size           _ZN2at6native27unrolled_elementwise_kernelIZZZNS0_17asinh_kernel_cudaERNS_18TensorIteratorBaseEENKUlvE0_clEvENKUlvE0_clEvEUlfE_St5arrayIPcLm2EELi4E23TrivialOffsetCalculatorILi1EjESB_NS0_6memory15LoadWithoutCastENSC_16StoreWithoutCastEEEviT_T0_T2_T3_T4_T5_,(.L_x_16842 - _ZN2at6native27unrolled_elementwise_kernelIZZZNS0_17asinh_kernel_cudaERNS_18TensorIteratorBaseEENKUlvE0_clEvENKUlvE0_clEvEUlfE_St5arrayIPcLm2EELi4E23TrivialOffsetCalculatorILi1EjESB_NS0_6memory15LoadWithoutCastENSC_16StoreWithoutCastEEEviT_T0_T2_T3_T4_T5_)
        .other          _ZN2at6native27unrolled_elementwise_kernelIZZZNS0_17asinh_kernel_cudaERNS_18TensorIteratorBaseEENKUlvE0_clEvENKUlvE0_clEvEUlfE_St5arrayIPcLm2EELi4E23TrivialOffsetCalculatorILi1EjESB_NS0_6memory15LoadWithoutCastENSC_16StoreWithoutCastEEEviT_T0_T2_T3_T4_T5_,@"STO_CUDA_ENTRY STV_DEFAULT"
_ZN2at6native27unrolled_elementwise_kernelIZZZNS0_17asinh_kernel_cudaERNS_18TensorIteratorBaseEENKUlvE0_clEvENKUlvE0_clEvEUlfE_St5arrayIPcLm2EELi4E23TrivialOffsetCalculatorILi1EjESB_NS0_6memory15LoadWithoutCastENSC_16StoreWithoutCastEEEviT_T0_T2_T3_T4_T5_:
.text._ZN2at6native27unrolled_elementwise_kernelIZZZNS0_17asinh_kernel_cudaERNS_18TensorIteratorBaseEENKUlvE0_clEvENKUlvE0_clEvEUlfE_St5arrayIPcLm2EELi4E23TrivialOffsetCalculatorILi1EjESB_NS0_6memory15LoadWithoutCastENSC_16StoreWithoutCastEEEviT_T0_T2_T3_T4_T5_:
[----:B------:R-:W-:Y:S02]  /*0000*/  MOV R1, c[0x0][0x28] ;  /* 0x00000a0000017a02 */ /* 0x000fe40000000f00 */
[----:B------:R-:W0:Y:S01]  /*0010*/  S2R R0, SR_CTAID.X ;  /* 0x0000000000007919 */ /* 0x000e220000002500 */
[----:B------:R-:W-:Y:S01]  /*0020*/  MOV R5, 0xfffffe00 ;  /* 0xfffffe0000057802 */ /* 0x000fe20000000f00 */
[----:B------:R-:W-:Y:S01]  /*0030*/  CS2R R6, SRZ ;  /* 0x0000000000067805 */ /* 0x000fe2000001ff00 */
[----:B------:R-:W-:Y:S01]  /*0040*/  ULDC.64 UR4, c[0x0][0x118] ;  /* 0x0000460000047ab9 */ /* 0x000fe20000000a00 */
[----:B------:R-:W1:Y:S02]  /*0050*/  S2R R3, SR_TID.X ;  /* 0x0000000000037919 */ /* 0x000e640000002100 */
[----:B0-----:R-:W-:Y:S02]  /*0060*/  IMAD R2, R0, R5, c[0x0][0x160] ;  /* 0x0000580000027624 */ /* 0x001fe400078e0205 */
[----:B------:R-:W-:Y:S01]  /*0070*/  CS2R R4, SRZ ;  /* 0x0000000000047805 */ /* 0x000fe2000001ff00 */
[----:B-1----:R-:W-:Y:S02]  /*0080*/  MOV R9, R3 ;  /* 0x0000000300097202 */ /* 0x002fe40000000f00 */
[----:B------:R-:W-:-:S13]  /*0090*/  ISETP.GE.AND P2, PT, R3, R2, PT ;  /* 0x000000020300720c */ /* 0x000fda0003f46270 */
[----:B------:R-:W-:Y:S02]  /*00a0*/  @!P2 LEA R8, R0, R9, 0x9 ;  /* 0x000000090008a211 */ /* 0x000fe400078e48ff */
[----:B------:R-:W-:Y:S02]  /*00b0*/  @!P2 IADD3 R9, R9, 0x80, RZ ;  /* 0x000000800909a810 */ /* 0x000fe40007ffe0ff */
[----:B------:R-:W-:Y:S02]  /*00c0*/  @!P2 MOV R11, 0x4 ;  /* 0x00000004000ba802 */ /* 0x000fe40000000f00 */
        /* <DEDUP_REMOVED lines=8> */
[----:B------:R-:W-:-:S03]  /*0150*/  ISETP.GE.AND P1, PT, R9, R2, PT ;  /* 0x000000020900720c */ /* 0x000fc60003f26270 */
[----:B------:R-:W-:-:S05]  /*0160*/  @!P3 IMAD.WIDE.U32 R14, R14, R15, c[0x0][0x170] ;  /* 0x00005c000e0eb625 */ /* 0x000fca00078e000f */
[----:B------:R0:W5:Y:S05]  /*0170*/  @!P3 LDG.E R5, [R14.64] ;  /* 0x000000040e05b981 */ /* 0x00016a000c1e1900 */
[----:B------:R-:W-:Y:S01]  /*0180*/  @!P1 LEA R12, R0, R9, 0x9 ;  /* 0x00000009000c9211 */ /* 0x000fe200078e48ff */
[----:B------:R-:W-:Y:S01]  /*0190*/  @!P2 IMAD.WIDE.U32 R8, R8, R11, c[0x0][0x170] ;  /* 0x00005c000808a625 */ /* 0x000fe200078e000b */
[----:B------:R-:W-:-:S03]  /*01a0*/  @!P1 MOV R17, 0x4 ;  /* 0x0000000400119802 */ /* 0x000fc60000000f00 */
[----:B------:R-:W-:Y:S01]  /*01b0*/  @!P0 IMAD.WIDE.U32 R10, R10, R13, c[0x0][0x170] ;  /* 0x00005c000a0a8625 */ /* 0x000fe200078e000d */
[----:B------:R0:W5:Y:S03]  /*01c0*/  @!P2 LDG.E R7, [R8.64] ;  /* 0x000000040807a981 */ /* 0x000166000c1e1900 */
[----:B------:R-:W-:Y:S01]  /*01d0*/  @!P1 IMAD.WIDE.U32 R12, R12, R17, c[0x0][0x170] ;  /* 0x00005c000c0c9625 */ /* 0x000fe200078e0011 */
[----:B------:R0:W5:Y:S04]  /*01e0*/  @!P0 LDG.E R6, [R10.64] ;  /* 0x000000040a068981 */ /* 0x000168000c1e1900 */
[----:B------:R0:W5:Y:S01]  /*01f0*/  @!P1 LDG.E R4, [R12.64] ;  /* 0x000000040c049981 */ /* 0x000162000c1e1900 */
[----:B------:R-:W-:Y:S01]  /*0200*/  BSSY B0, `(.L_x_1964) ;  /* 0x000002d000007945 */ /* 0x000fe20003800000 */
[----:B------:R-:W-:Y:S05]  /*0210*/  @P2 BRA `(.L_x_1965) ;  /* 0x000002b000002947 */ /* 0x000fea0003800000 */
[C---:B0----5:R-:W-:Y:S01]  /*0220*/  FFMA.FTZ R9, R7.reuse, R7, 1 ;  /* 0x3f80000007097423 */ /* 0x061fe20000010007 */
[----:B------:R-:W-:Y:S01]  /*0230*/  FSETP.GT.FTZ.AND P2, PT, |R7|, 8388608, PT ;  /* 0x4b0000000700780b */ /* 0x000fe20003f54200 */
[----:B------:R-:W-:Y:S01]  /*0240*/  HFMA2.MMA R13, -RZ, RZ, 1.625, 0 ;  /* 0x3e800000ff0d7435 */ /* 0x000fe200000001ff */
[----:B------:R-:W-:Y:S01]  /*0250*/  BSSY B1, `(.L_x_1966) ;  /* 0x0000023000017945 */ /* 0x000fe20003800000 */
[----:B------:R-:W0:Y:S02]  /*0260*/  MUFU.RSQ R8, R9 ;  /* 0x0000000900087308 */ /* 0x000e240000001400 */
[----:B0-----:R-:W-:-:S02]  /*0270*/  FFMA.FTZ R10, R9, R8, 1 ;  /* 0x3f800000090a7423 */ /* 0x001fc40000010008 */
[----:B------:R-:W-:-:S04]  /*0280*/  FADD.FTZ R8, |R7|, -RZ ;  /* 0x800000ff07087221 */ /* 0x000fc80000010200 */
[----:B------:R-:W0:Y:S02]  /*0290*/  MUFU.RCP R10, R10 ;  /* 0x0000000a000a7308 */ /* 0x000e240000001000 */
[----:B0-----:R-:W-:Y:S01]  /*02a0*/  FMUL.FTZ R12, R10, |R7| ;  /* 0x400000070a0c7220 */ /* 0x001fe20000410000 */
[----:B------:R-:W-:-:S03]  /*02b0*/  MOV R10, 0x3d39bf78 ;  /* 0x3d39bf78000a7802 */ /* 0x000fc60000000f00 */
[----:B------:R-:W-:-:S04]  /*02c0*/  @!P2 FFMA.FTZ R8, R12, |R7|, |R7| ;  /* 0x400000070c08a223 */ /* 0x000fc80000010407 */
        /* <DEDUP_REMOVED lines=27> */
.L_x_1967:
[----:B------:R-:W-:Y:S05]  /*0480*/  BSYNC B1 ;  /* 0x0000000000017941 */ /* 0x000fea0003800000 */
.L_x_1966:
[----:B------:R-:W-:Y:S01]  /*0490*/  @P2 FADD.FTZ R9, R9, 0.69314718246459960938 ;  /* 0x3f31721809092421 */ /* 0x000fe20000010000 */
[----:B------:R-:W-:-:S04]  /*04a0*/  FSETP.GTU.FTZ.AND P0, PT, |R7|, +INF , PT ;  /* 0x7f8000000700780b */ /* 0x000fc80003f1c200 */
[----:B------:R-:W-:-:S04]  /*04b0*/  LOP3.LUT R7, R9, 0x80000000, R7, 0xb8, !PT ;  /* 0x8000000009077812 */ /* 0x000fc800078eb807 */
[----:B------:R-:W-:Y:S02]  /*04c0*/  FSEL R7, R7, R9, !P0 ;  /* 0x0000000907077208 */ /* 0x000fe40004000000 */
.L_x_1965:
[----:B------:R-:W-:Y:S05]  /*04d0*/  BSYNC B0 ;  /* 0x0000000000007941 */ /* 0x000fea0003800000 */
.L_x_1964:
[----:B0-----:R-:W-:Y:S01]  /*04e0*/  IADD3 R9, R3, 0x80, RZ ;  /* 0x0000008003097810 */ /* 0x001fe20007ffe0ff */
[----:B------:R-:W-:Y:S03]  /*04f0*/  BSSY B0, `(.L_x_1968) ;  /* 0x000002e000007945 */ /* 0x000fe60003800000 */
[----:B------:R-:W-:-:S13]  /*0500*/  ISETP.GE.AND P0, PT, R9, R2, PT ;  /* 0x000000020900720c */ /* 0x000fda0003f06270 */
[----:B------:R-:W-:Y:S05]  /*0510*/  @P0 BRA `(.L_x_1969) ;  /* 0x000002b000000947 */ /* 0x000fea0003800000 */
[C---:B-----5:R-:W-:Y:S01]  /*0520*/  FFMA.FTZ R10, R6.reuse, R6, 1 ;  /* 0x3f800000060a7423 */ /* 0x060fe20000010006 */
[C---:B------:R-:W-:Y:S01]  /*0530*/  FSETP.GT.FTZ.AND P2, PT, |R6|.reuse, 8388608, PT ;  /* 0x4b0000000600780b */ /* 0x040fe20003f54200 */
[----:B------:R-:W-:Y:S01]  /*0540*/  FADD.FTZ R8, |R6|, -RZ ;  /* 0x800000ff06087221 */ /* 0x000fe20000010200 */
[----:B------:R-:W-:Y:S01]  /*0550*/  HFMA2.MMA R15, -RZ, RZ, 1.625, 0 ;  /* 0x3e800000ff0f7435 */ /* 0x000fe200000001ff */
[----:B------:R-:W0:Y:S01]  /*0560*/  MUFU.RSQ R11, R10 ;  /* 0x0000000a000b7308 */ /* 0x000e220000001400 */
[----:B------:R-:W-:Y:S01]  /*0570*/  BSSY B1, `(.L_x_1970) ;  /* 0x0000021000017945 */ /* 0x000fe20003800000 */
[----:B0-----:R-:W-:-:S06]  /*0580*/  FFMA.FTZ R11, R10, R11, 1 ;  /* 0x3f8000000a0b7423 */ /* 0x001fcc000001000b */
[----:B------:R-:W0:Y:S02]  /*0590*/  MUFU.RCP R11, R11 ;  /* 0x0000000b000b7308 */ /* 0x000e240000001000 */
[----:B0-----:R-:W-:-:S04]  /*05a0*/  FMUL.FTZ R13, R11, |R6| ;  /* 0x400000060b0d7220 */ /* 0x001fc80000410000 */
        /* <DEDUP_REMOVED lines=29> */
.L_x_1971:
[----:B------:R-:W-:Y:S05]  /*0780*/  BSYNC B1 ;  /* 0x0000000000017941 */ /* 0x000fea0003800000 */
.L_x_1970:
[----:B------:R-:W-:Y:S01]  /*0790*/  @P2 FADD.FTZ R10, R10, 0.69314718246459960938 ;  /* 0x3f3172180a0a2421 */ /* 0x000fe20000010000 */
[----:B------:R-:W-:-:S04]  /*07a0*/  FSETP.GTU.FTZ.AND P0, PT, |R6|, +INF , PT ;  /* 0x7f8000000600780b */ /* 0x000fc80003f1c200 */
[----:B------:R-:W-:-:S04]  /*07b0*/  LOP3.LUT R6, R10, 0x80000000, R6, 0xb8, !PT ;  /* 0x800000000a067812 */ /* 0x000fc800078eb806 */
[----:B------:R-:W-:Y:S02]  /*07c0*/  FSEL R6, R6, R10, !P0 ;  /* 0x0000000a06067208 */ /* 0x000fe40004000000 */
.L_x_1969:
[----:B------:R-:W-:Y:S05]  /*07d0*/  BSYNC B0 ;  /* 0x0000000000007941 */ /* 0x000fea0003800000 */
.L_x_1968:
[----:B------:R-:W-:Y:S01]  /*07e0*/  IADD3 R11, R3, 0x100, RZ ;  /* 0x00000100030b7810 */ /* 0x000fe20007ffe0ff */
        /* <DEDUP_REMOVED lines=41> */
.L_x_1975:
[----:B------:R-:W-:Y:S05]  /*0a80*/  BSYNC B1 ;  /* 0x0000000000017941 */ /* 0x000fea0003800000 */
.L_x_1974:
[----:B------:R-:W-:Y:S01]  /*0a90*/  @P2 FADD.FTZ R10, R10, 0.69314718246459960938 ;  /* 0x3f3172180a0a2421 */ /* 0x000fe20000010000 */
[----:B------:R-:W-:-:S04]  /*0aa0*/  FSETP.GTU.FTZ.AND P0, PT, |R5|, +INF , PT ;  /* 0x7f8000000500780b */ /* 0x000fc80003f1c200 */
[----:B------:R-:W-:-:S04]  /*0ab0*/  LOP3.LUT R5, R10, 0x80000000, R5, 0xb8, !PT ;  /* 0x800000000a057812 */ /* 0x000fc800078eb805 */
[----:B------:R-:W-:Y:S02]  /*0ac0*/  FSEL R5, R5, R10, !P0 ;  /* 0x0000000a05057208 */ /* 0x000fe40004000000 */
.L_x_1973:
[----:B------:R-:W-:Y:S05]  /*0ad0*/  BSYNC B0 ;  /* 0x0000000000007941 */ /* 0x000fea0003800000 */
.L_x_1972:
        /* <DEDUP_REMOVED lines=42> */
.L_x_1979:
[----:B------:R-:W-:Y:S05]  /*0d80*/  BSYNC B1 ;  /* 0x0000000000017941 */ /* 0x000fea0003800000 */
.L_x_1978:
[----:B------:R-:W-:Y:S01]  /*0d90*/  @P2 FADD.FTZ R10, R10, 0.69314718246459960938 ;  /* 0x3f3172180a0a2421 */ /* 0x000fe20000010000 */
[----:B------:R-:W-:-:S04]  /*0da0*/  FSETP.GTU.FTZ.AND P0, PT, |R4|, +INF , PT ;  /* 0x7f8000000400780b */ /* 0x000fc80003f1c200 */
[----:B------:R-:W-:-:S04]  /*0db0*/  LOP3.LUT R4, R10, 0x80000000, R4, 0xb8, !PT ;  /* 0x800000000a047812 */ /* 0x000fc800078eb804 */
[----:B------:R-:W-:Y:S02]  /*0dc0*/  FSEL R13, R4, R10, !P0 ;  /* 0x0000000a040d7208 */ /* 0x000fe40004000000 */
.L_x_1977:
[----:B------:R-:W-:Y:S05]  /*0dd0*/  BSYNC B0 ;  /* 0x0000000000007941 */ /* 0x000fea0003800000 */
.L_x_1976:
[----:B------:R-:W-:Y:S01]  /*0de0*/  ISETP.GE.AND P0, PT, R3, R2, PT ;  /* 0x000000020300720c */ /* 0x000fe20003f06270 */
[----:B------:R-:W-:Y:S01]  /*0df0*/  BSSY B0, `(.L_x_1980) ;  /* 0x0000017000007945 */ /* 0x000fe20003800000 */
[----:B------:R-:W-:Y:S11]  /*0e00*/  BSSY B1, `(.L_x_1981) ;  /* 0x000000f000017945 */ /* 0x000ff60003800000 */
[----:B------:R-:W-:Y:S05]  /*0e10*/  @P0 BRA `(.L_x_1982) ;  /* 0x000000d000000947 */ /* 0x000fea0003800000 */
[----:B------:R-:W-:Y:S01]  /*0e20*/  HFMA2.MMA R11, -RZ, RZ, 0, 2.384185791015625e-07 ;  /* 0x00000004ff0b7435 */ /* 0x000fe200000001ff */
[----:B------:R-:W-:-:S02]  /*0e30*/  LEA R10, R0, R3, 0x9 ;  /* 0x00000003000a7211 */ /* 0x000fc400078e48ff */
[----:B------:R-:W-:-:S04]  /*0e40*/  MOV R3, R9 ;  /* 0x0000000900037202 */ /* 0x000fc80000000f00 */
[----:B------:R-:W-:-:S03]  /*0e50*/  ISETP.GE.AND P0, PT, R3, R2, PT ;  /* 0x000000020300720c */ /* 0x000fc60003f06270 */
[----:B------:R-:W-:-:S05]  /*0e60*/  IMAD.WIDE.U32 R10, R10, R11, c[0x0][0x168] ;  /* 0x00005a000a0a7625 */ /* 0x000fca00078e000b */
[----:B-----5:R0:W-:Y:S05]  /*0e70*/  STG.E [R10.64], R7 ;  /* 0x000000070a007986 */ /* 0x0201ea000c101904 */
[----:B------:R-:W-:Y:S01]  /*0e80*/  @P0 BREAK B1 ;  /* 0x0000000000010942 */ /* 0x000fe20003800000 */
[----:B------:R-:W-:Y:S05]  /*0e90*/  @P0 BRA `(.L_x_1983) ;  /* 0x000000c000000947 */ /* 0x000fea0003800000 */
[----:B------:R-:W-:Y:S02]  /*0ea0*/  LEA R8, R0, R3, 0x9 ;  /* 0x0000000300087211 */ /* 0x000fe400078e48ff */
[----:B------:R-:W-:Y:S02]  /*0eb0*/  MOV R9, 0x4 ;  /* 0x0000000400097802 */ /* 0x000fe40000000f00 */
[----:B------:R-:W-:-:S03]  /*0ec0*/  IADD3 R3, R3, 0x80, RZ ;  /* 0x0000008003037810 */ /* 0x000fc60007ffe0ff */
[----:B------:R-:W-:-:S05]  /*0ed0*/  IMAD.WIDE.U32 R8, R8, R9, c[0x0][0x168] ;  /* 0x00005a0008087625 */ /* 0x000fca00078e0009 */
[----:B------:R1:W-:Y:S02]  /*0ee0*/  STG.E [R8.64], R6 ;  /* 0x0000000608007986 */ /* 0x0003e4000c101904 */
.L_x_1982:
[----:B------:R-:W-:Y:S05]  /*0ef0*/  BSYNC B1 ;  /* 0x0000000000017941 */ /* 0x000fea0003800000 */
.L_x_1981:
[----:B------:R-:W-:-:S13]  /*0f00*/  ISETP.GE.AND P0, PT, R3, R2, PT ;  /* 0x000000020300720c */ /* 0x000fda0003f06270 */
[----:B-1---5:R-:W-:Y:S02]  /*0f10*/  @!P0 LEA R6, R0, R3, 0x9 ;  /* 0x0000000300068211 */ /* 0x022fe400078e48ff */
[----:B0-----:R-:W-:Y:S02]  /*0f20*/  @!P0 MOV R7, 0x4 ;  /* 0x0000000400078802 */ /* 0x001fe40000000f00 */
[----:B------:R-:W-:-:S03]  /*0f30*/  @!P0 IADD3 R3, R3, 0x80, RZ ;  /* 0x0000008003038810 */ /* 0x000fc60007ffe0ff */
[----:B------:R-:W-:-:S05]  /*0f40*/  @!P0 IMAD.WIDE.U32 R6, R6, R7, c[0x0][0x168] ;  /* 0x00005a0006068625 */ /* 0x000fca00078e0007 */
[----:B------:R0:W-:Y:S02]  /*0f50*/  @!P0 STG.E [R6.64], R5 ;  /* 0x0000000506008986 */ /* 0x0001e4000c101904 */
.L_x_1983:
[----:B------:R-:W-:Y:S05]  /*0f60*/  BSYNC B0 ;  /* 0x0000000000007941 */ /* 0x000fea0003800000 */
.L_x_1980:
[----:B------:R-:W-:Y:S01]  /*0f70*/  WARPSYNC 0xffffffff ;  /* 0xffffffff00007948 */ /* 0x000fe20003800000 */
[----:B------:R-:W-:-:S13]  /*0f80*/  ISETP.GE.AND P0, PT, R3, R2, PT ;  /* 0x000000020300720c */ /* 0x000fda0003f06270 */
[----:B------:R-:W-:Y:S05]  /*0f90*/  @P0 EXIT ;  /* 0x000000000000094d */ /* 0x000fea0003800000 */
[----:B------:R-:W-:Y:S01]  /*0fa0*/  HFMA2.MMA R2, -RZ, RZ, 0, 2.384185791015625e-07 ;  /* 0x00000004ff027435 */ /* 0x000fe200000001ff */
[----:B------:R-:W-:-:S09]  /*0fb0*/  LEA R3, R0, R3, 0x9 ;  /* 0x0000000300037211 */ /* 0x000fd200078e48ff */
[----:B------:R-:W-:-:S05]  /*0fc0*/  IMAD.WIDE.U32 R2, R3, R2, c[0x0][0x168] ;  /* 0x00005a0003027625 */ /* 0x000fca00078e0002 */
[----:B------:R-:W-:Y:S01]  /*0fd0*/  STG.E [R2.64], R13 ;  /* 0x0000000d02007986 */ /* 0x000fe2000c101904 */
[----:B------:R-:W-:Y:S05]  /*0fe0*/  EXIT ;  /* 0x000000000000794d */ /* 0x000fea0003800000 */
.L_x_1984:
        /* <DEDUP_REMOVED lines=9> */
.L_x_16842:


//--------------------- .text._ZN2at6native29vectorized_elementwise_kernelILi2EZZZNS0_17asinh_kernel_cudaERNS_18TensorIteratorBaseEENKUlvE0_clEvENKUlvE0_clEvEUlfE_St5arrayIPcLm2EEEEviT0_T1_ --------------------------
	.section	.text._ZN2at6native29vectorized_elementwise_kernelILi2EZZZNS0_17asinh_kernel_cudaERNS_18TensorIteratorBaseEENKUlvE0_clEvENKUlvE0_clEvEUlfE_St5arrayIPcLm2EEEEviT0_T1_,"ax",@progbits
	.sectioninfo	@"SHI_REGISTERS=32"
	.align	128
        .global         _ZN2at6native29vectorized_elementwise_kernelILi2EZZZNS0_17asinh_kernel_cudaERNS_18TensorIteratorBaseEENKUlvE0_clEvENKUlvE0_clEvEUlfE_St5arrayIPcLm2EEEEviT0_T1_
        .type           _ZN2at6native29vectorized_elementwise_kernelILi2EZZZNS0_17asinh_kernel_cudaERNS_18TensorIteratorBaseEENKUlvE0_clEvENKUlvE0_clEvEUlfE_St5arrayIPcLm2EEEEviT0_T1_,@function
        .size           _ZN2at6native29vectorized_elementwise_kernelILi2EZZZNS0_17asinh_kernel_cudaERNS_18TensorIteratorBaseEENKUlvE0_clEvENKUlvE0_clEvEUlfE_St5arrayIPcLm2EEEEviT0_T1_,(.L_x_16843 - _ZN2at6native29vectorized_elementwise_kernelILi2EZZZNS0_17asinh_kernel_cudaERNS_18TensorIteratorBaseEENKUlvE0_clEvENKUlvE0_clEvEUlfE_St5arrayIPcLm2EEEEviT0_T1_)
        .other          _ZN2at6native29vectorized_elementwise_kernelILi2EZZZNS0_17asinh_kernel_cudaERNS_18TensorIteratorBaseEENKUlvE0_clEvENKUlvE0_clEvEUlfE_St5arrayIPcLm2EEEEviT0_T1_,@"STO_CUDA_ENTRY STV_DEFAULT"
_ZN2at6native29vectorized_elementwise_kernelILi2EZZZNS0_17asinh_kernel_cudaERNS_18TensorIteratorBaseEENKUlvE0_clEvENKUlvE0_clEvEUlfE_St5arrayIPcLm2EEEEviT0_T1_:
.text._ZN2at6native29vectorized_elementwise_kernelILi2EZZZNS0_17asinh_kernel_cudaERNS_18TensorIteratorBaseEENKUlvE0_clEvENKUlvE0_clEvEUlfE_St5arrayIPcLm2EEEEviT0_T1_:
        /* <DEDUP_REMOVED lines=8> */
[----:B------:R-:W-:-:S10]  /*0080*/  HFMA2.MMA R11, -RZ, RZ, 0, 2.384185791015625e-07 ;  /* 0x00000004ff0b7435 */ /* 0x000fd400000001ff */
[----:B------:R-:W-:-:S06]  /*0090*/  IMAD.WIDE R2, R0, R11, c[0x0][0x170] ;  /* 0x00005c0000027625 */ /* 0x000fcc00078e020b */
[----:B0-----:R-:W-:-:S05]  /*00a0*/  IMAD.WIDE.U32 R12, R10, 0x8, R2 ;  /* 0x000000080a0c7825 */ /* 0x001fca00078e0002 */
[----:B------:R-:W2:Y:S04]  /*00b0*/  LDG.E.64 R8, [R12.64] ;  /* 0x000000040c087981 */ /* 0x000ea8000c1e1b00 */
[----:B------:R-:W3:Y:S04]  /*00c0*/  LDG.E.64 R6, [R12.64+0x400] ;  /* 0x000400040c067981 */ /* 0x000ee8000c1e1b00 */
[----:B------:R-:W4:Y:S04]  /*00d0*/  LDG.E.64 R4, [R12.64+0x800] ;  /* 0x000800040c047981 */ /* 0x000f28000c1e1b00 */
[----:B------:R0:W5:Y:S01]  /*00e0*/  LDG.E.64 R2, [R12.64+0xc00] ;  /* 0x000c00040c027981 */ /* 0x000162000c1e1b00 */
[----:B------:R-:W-:Y:S01]  /*00f0*/  BSSY B0, `(.L_x_1986) ;  /* 0x0000064000007945 */ /* 0x000fe20003800000 */
[C---:B--2---:R-:W-:Y:S01]  /*0100*/  FFMA.FTZ R14, R8.reuse, R8, 1 ;  /* 0x3f800000080e7423 */ /* 0x044fe20000010008 */
[C---:B------:R-:W-:Y:S01]  /*0110*/  FSETP.GT.FTZ.AND P5, PT, |R8|.reuse, 8388608, PT ;  /* 0x4b0000000800780b */ /* 0x040fe20003fb4200 */
[C---:B------:R-:W-:Y:S01]  /*0120*/  FFMA.FTZ R16, R9.reuse, R9, 1 ;  /* 0x3f80000009107423 */ /* 0x040fe20000010009 */
[C---:B------:R-:W-:Y:S01]  /*0130*/  FSETP.GT.FTZ.AND P0, PT, |R9|.reuse, 8388608, PT ;  /* 0x4b0000000900780b */ /* 0x040fe20003f14200 */
[----:B------:R-:W1:Y:S01]  /*0140*/  MUFU.RSQ R15, R14 ;  /* 0x0000000e000f7308 */ /* 0x000e620000001400 */
[----:B------:R-:W-:Y:S01]  /*0150*/  FADD.FTZ R18, |R8|, -RZ ;  /* 0x800000ff08127221 */ /* 0x000fe20000010200 */
[----:B---3--:R-:W-:Y:S01]  /*0160*/  FSETP.GT.FTZ.AND P1, PT, |R6|, 8388608, PT ;  /* 0x4b0000000600780b */ /* 0x008fe20003f34200 */
[----:B------:R-:W-:Y:S01]  /*0170*/  FADD.FTZ R19, |R9|, -RZ ;  /* 0x800000ff09137221 */ /* 0x000fe20000010200 */
[----:B------:R-:W-:-:S02]  /*0180*/  FSETP.GT.FTZ.AND P2, PT, |R7|, 8388608, PT ;  /* 0x4b0000000700780b */ /* 0x000fc40003f54200 */
[----:B----4-:R-:W-:Y:S02]  /*0190*/  FSETP.GT.FTZ.AND P6, PT, |R4|, 8388608, PT ;  /* 0x4b0000000400780b */ /* 0x010fe40003fd4200 */
[----:B------:R-:W2:Y:S01]  /*01a0*/  MUFU.RSQ R17, R16 ;  /* 0x0000001000117308 */ /* 0x000ea20000001400 */
[----:B-1----:R-:W-:-:S07]  /*01b0*/  FFMA.FTZ R15, R14, R15, 1 ;  /* 0x3f8000000e0f7423 */ /* 0x002fce000001000f */
[----:B------:R-:W0:Y:S01]  /*01c0*/  MUFU.RCP R15, R15 ;  /* 0x0000000f000f7308 */ /* 0x000e220000001000 */
[----:B--2---:R-:W-:Y:S02]  /*01d0*/  FFMA.FTZ R17, R16, R17, 1 ;  /* 0x3f80000010117423 */ /* 0x004fe40000010011 */
[----:B------:R-:W-:-:S05]  /*01e0*/  FFMA.FTZ R16, R7, R7, 1 ;  /* 0x3f80000007107423 */ /* 0x000fca0000010007 */
[----:B------:R1:W2:Y:S01]  /*01f0*/  MUFU.RCP R20, R17 ;  /* 0x0000001100147308 */ /* 0x0002a20000001000 */
[----:B0-----:R-:W-:Y:S02]  /*0200*/  FMUL.FTZ R13, |R8|, R15 ;  /* 0x0000000f080d7220 */ /* 0x001fe40000410200 */
[----:B-1----:R-:W-:Y:S02]  /*0210*/  FFMA.FTZ R17, R6, R6, 1 ;  /* 0x3f80000006117423 */ /* 0x002fe40000010006 */
[----:B------:R-:W-:-:S03]  /*0220*/  @!P5 FFMA.FTZ R18, |R8|, R13, |R8| ;  /* 0x0000000d0812d223 */ /* 0x000fc60000010608 */
[----:B------:R-:W0:Y:S01]  /*0230*/  MUFU.RSQ R24, R17 ;  /* 0x0000001100187308 */ /* 0x000e220000001400 */
[C---:B--2---:R-:W-:Y:S01]  /*0240*/  FMUL.FTZ R20, |R9|.reuse, R20 ;  /* 0x0000001409147220 */ /* 0x044fe20000410200 */
[C---:B------:R-:W-:Y:S01]  /*0250*/  ISETP.GE.U32.AND P4, PT, R18.reuse, 0x7f800000, PT ;  /* 0x7f8000001200780c */ /* 0x040fe20003f86070 */
[----:B------:R-:W-:Y:S02]  /*0260*/  FADD.FTZ.RZ R12, R18, 1 ;  /* 0x3f800000120c7421 */ /* 0x000fe4000001c000 */
[----:B------:R-:W-:-:S03]  /*0270*/  @!P0 FFMA.FTZ R19, |R9|, R20, |R9| ;  /* 0x0000001409138223 */ /* 0x000fc60000010609 */
[----:B------:R-:W-:Y:S01]  /*0280*/  IADD3 R12, R12, -0x3f400000, RZ ;  /* 0xc0c000000c0c7810 */ /* 0x000fe20007ffe0ff */
[C---:B------:R-:W-:Y:S01]  /*0290*/  FADD.FTZ.RZ R13, R19.reuse, 1 ;  /* 0x3f800000130d7421 */ /* 0x040fe2000001c000 */
[----:B------:R-:W-:Y:S02]  /*02a0*/  ISETP.GE.U32.AND P3, PT, R19, 0x7f800000, PT ;  /* 0x7f8000001300780c */ /* 0x000fe40003f66070 */
[----:B------:R-:W-:Y:S02]  /*02b0*/  LOP3.LUT R15, R12, 0xff800000, RZ, 0xc0, !PT ;  /* 0xff8000000c0f7812 */ /* 0x000fe400078ec0ff */
[----:B------:R-:W-:Y:S01]  /*02c0*/  IADD3 R13, R13, -0x3f400000, RZ ;  /* 0xc0c000000d0d7810 */ /* 0x000fe20007ffe0ff */
[----:B0-----:R-:W-:Y:S01]  /*02d0*/  FFMA.FTZ R17, R17, R24, 1 ;  /* 0x3f80000011117423 */ /* 0x001fe20000010018 */
[----:B------:R-:W-:Y:S02]  /*02e0*/  MOV R12, 0x3e800000 ;  /* 0x3e800000000c7802 */ /* 0x000fe40000000f00 */
[----:B------:R-:W-:-:S02]  /*02f0*/  LOP3.LUT R14, R13, 0xff800000, RZ, 0xc0, !PT ;  /* 0xff8000000d0e7812 */ /* 0x000fc400078ec0ff */
[----:B------:R-:W-:Y:S01]  /*0300*/  IADD3 R13, -R15, 0x40800000, RZ ;  /* 0x408000000f0d7810 */ /* 0x000fe20007ffe1ff */
[----:B------:R-:W-:Y:S01]  /*0310*/  MUFU.RCP R17, R17 ;  /* 0x0000001100117308 */ /* 0x000fe20000001000 */
[----:B------:R-:W-:Y:S02]  /*0320*/  IADD3 R21, -R14, 0x40800000, RZ ;  /* 0x408000000e157810 */ /* 0x000fe40007ffe1ff */
[----:B------:R-:W-:Y:S01]  /*0330*/  IADD3 R22, R18, -R15, RZ ;  /* 0x8000000f12167210 */ /* 0x000fe20007ffe0ff */
[----:B------:R-:W-:Y:S01]  /*0340*/  FFMA.FTZ R23, R13, R12, -1 ;  /* 0xbf8000000d177423 */ /* 0x000fe2000001000c */
[----:B------:R-:W-:Y:S01]  /*0350*/  HFMA2.MMA R13, -RZ, RZ, 1.3056640625, -1.8671875 ;  /* 0x3d39bf78ff0d7435 */ /* 0x000fe200000001ff */
[----:B------:R-:W-:Y:S01]  /*0360*/  IADD3 R20, R19, -R14, RZ ;  /* 0x8000000e13147210 */ /* 0x000fe20007ffe0ff */
[----:B------:R-:W-:Y:S01]  /*0370*/  FFMA.FTZ R25, R21, R12, -1 ;  /* 0xbf80000015197423 */ /* 0x000fe2000001000c */
[----:B------:R-:W-:Y:S01]  /*0380*/  I2F R15, R15 ;  /* 0x0000000f000f7306 */ /* 0x000fe20000201400 */
[----:B------:R-:W-:-:S02]  /*0390*/  FADD.FTZ R22, R22, R23 ;  /* 0x0000001716167221 */ /* 0x000fc40000010000 */
[----:B------:R-:W-:-:S04]  /*03a0*/  FADD.FTZ R20, R20, R25 ;  /* 0x0000001914147221 */ /* 0x000fc80000010000 */
[-C--:B------:R-:W-:Y:S01]  /*03b0*/  FFMA.FTZ R23, R22, -R13.reuse, 0.10546888411045074463 ;  /* 0x3dd8001216177423 */ /* 0x080fe2000001080d */
[----:B------:R-:W0:Y:S01]  /*03c0*/  MUFU.RSQ R21, R16 ;  /* 0x0000001000157308 */ /* 0x000e220000001400 */
[----:B------:R-:W-:Y:S02]  /*03d0*/  FFMA.FTZ R25, R20, -R13, 0.10546888411045074463 ;  /* 0x3dd8001214197423 */ /* 0x000fe4000001080d */
[----:B------:R-:W-:Y:S02]  /*03e0*/  FFMA.FTZ R23, R22, R23, -0.13229703903198242188 ;  /* 0xbe0778e016177423 */ /* 0x000fe40000010017 */
[----:B------:R-:W-:Y:S02]  /*03f0*/  FFMA.FTZ R25, R20, R25, -0.13229703903198242188 ;  /* 0xbe0778e014197423 */ /* 0x000fe40000010019 */
[----:B------:R-:W-:Y:S01]  /*0400*/  FFMA.FTZ R23, R22, R23, 0.14491446316242218018 ;  /* 0x3e14647516177423 */ /* 0x000fe20000010017 */
[----:B------:R-:W-:Y:S01]  /*0410*/  I2F R14, R14 ;  /* 0x0000000e000e7306 */ /* 0x000fe20000201400 */
[----:B------:R-:W-:-:S02]  /*0420*/  FFMA.FTZ R25, R20, R25, 0.14491446316242218018 ;  /* 0x3e14647514197423 */ /* 0x000fc40000010019 */
[----:B------:R-:W-:Y:S02]  /*0430*/  FFMA.FTZ R23, R22, R23, -0.16641564667224884033 ;  /* 0xbe2a68dd16177423 */ /* 0x000fe40000010017 */
[----:B------:R-:W-:Y:S02]  /*0440*/  FFMA.FTZ R25, R20, R25, -0.16641564667224884033 ;  /* 0xbe2a68dd14197423 */ /* 0x000fe40000010019 */
[----:B------:R-:W-:Y:S02]  /*0450*/  FFMA.FTZ R23, R22, R23, 0.19988867640495300293 ;  /* 0x3e4caf9e16177423 */ /* 0x000fe40000010017 */
[----:B0-----:R-:W-:Y:S02]  /*0460*/  FFMA.FTZ R21, R16, R21, 1 ;  /* 0x3f80000010157423 */ /* 0x001fe40000010015 */
[----:B------:R-:W-:Y:S02]  /*0470*/  FFMA.FTZ R25, R20, R25, 0.19988867640495300293 ;  /* 0x3e4caf9e14197423 */ /* 0x000fe40000010019 */
[----:B------:R0:W1:Y:S01]  /*0480*/  MUFU.RCP R24, R21 ;  /* 0x0000001500187308 */ /* 0x0000620000001000 */
[----:B------:R-:W-:-:S02]  /*0490*/  FFMA.FTZ R23, R22, R23, -0.25000196695327758789 ;  /* 0xbe80004216177423 */ /* 0x000fc40000010017 */
[----:B------:R-:W-:Y:S02]  /*04a0*/  FFMA.FTZ R25, R20, R25, -0.25000196695327758789 ;  /* 0xbe80004214197423 */ /* 0x000fe40000010019 */
[----:B------:R-:W-:Y:S02]  /*04b0*/  FFMA.FTZ R23, R22, R23, 0.33333510160446166992 ;  /* 0x3eaaaae616177423 */ /* 0x000fe40000010017 */
[----:B------:R-:W-:Y:S02]  /*04c0*/  FFMA.FTZ R25, R20, R25, 0.33333510160446166992 ;  /* 0x3eaaaae614197423 */ /* 0x000fe40000010019 */
[----:B0-----:R-:W-:Y:S02]  /*04d0*/  FFMA.FTZ R21, R4, R4, 1 ;  /* 0x3f80000004157423 */ /* 0x001fe40000010004 */
[----:B------:R-:W-:Y:S02]  /*04e0*/  FFMA.FTZ R23, R22, R23, -0.5 ;  /* 0xbf00000016177423 */ /* 0x000fe40000010017 */
[----:B------:R-:W0:Y:S01]  /*04f0*/  MUFU.RSQ R26, R21 ;  /* 0x00000015001a7308 */ /* 0x000e220000001400 */
[----:B------:R-:W-:-:S02]  /*0500*/  FMUL.FTZ R17, |R6|, R17 ;  /* 0x0000001106117220 */ /* 0x000fc40000410200 */
[----:B------:R-:W-:Y:S02]  /*0510*/  FADD.FTZ R16, |R6|, -RZ ;  /* 0x800000ff06107221 */ /* 0x000fe40000010200 */
[----:B------:R-:W-:Y:S02]  /*0520*/  FFMA.FTZ R25, R20, R25, -0.5 ;  /* 0xbf00000014197423 */ /* 0x000fe40000010019 */
[----:B------:R-:W-:Y:S02]  /*0530*/  FMUL.FTZ R23, R22, R23 ;  /* 0x0000001716177220 */ /* 0x000fe40000410000 */
[----:B------:R-:W-:Y:S02]  /*0540*/  @!P1 FFMA.FTZ R16, |R6|, R17, |R6| ;  /* 0x0000001106109223 */ /* 0x000fe40000010606 */
[----:B------:R-:W-:Y:S02]  /*0550*/  FMUL.FTZ R25, R20, R25 ;  /* 0x0000001914197220 */ /* 0x000fe40000410000 */
[----:B------:R-:W-:-:S02]  /*0560*/  FFMA.FTZ R22, R22, R23, R22 ;  /* 0x0000001716167223 */ /* 0x000fc40000010016 */
[----:B------:R-:W-:Y:S02]  /*0570*/  FADD.FTZ.RZ R23, R16, 1 ;  /* 0x3f80000010177421 */ /* 0x000fe4000001c000 */
[----:B-1----:R-:W-:Y:S02]  /*0580*/  FMUL.FTZ R24, |R7|, R24 ;  /* 0x0000001807187220 */ /* 0x002fe40000410200 */
[----:B------:R-:W-:Y:S01]  /*0590*/  FFMA.FTZ R20, R20, R25, R20 ;  /* 0x0000001914147223 */ /* 0x000fe20000010014 */
[----:B------:R-:W-:Y:S01]  /*05a0*/  IADD3 R23, R23, -0x3f400000, RZ ;  /* 0xc0c0000017177810 */ /* 0x000fe20007ffe0ff */
[----:B------:R-:W-:Y:S02]  /*05b0*/  FMUL.FTZ R15, R15, 1.1920928955078125e-07 ;  /* 0x340000000f0f7820 */ /* 0x000fe40000410000 */
[----:B------:R-:W-:Y:S02]  /*05c0*/  FADD.FTZ R17, |R7|, -RZ ;  /* 0x800000ff07117221 */ /* 0x000fe40000010200 */
[----:B0-----:R-:W-:Y:S01]  /*05d0*/  FFMA.FTZ R25, R21, R26, 1 ;  /* 0x3f80000015197423 */ /* 0x001fe2000001001a */
[----:B------:R-:W-:Y:S01]  /*05e0*/  LOP3.LUT R21, R23, 0xff800000, RZ, 0xc0, !PT ;  /* 0xff80000017157812 */ /* 0x000fe200078ec0ff */
[----:B------:R-:W-:Y:S01]  /*05f0*/  @!P2 FFMA.FTZ R17, |R7|, R24, |R7| ;  /* 0x000000180711a223 */ /* 0x000fe20000010607 */
[----:B------:R-:W-:Y:S01]  /*0600*/  P2R R23, PR, RZ, 0x40 ;  /* 0x00000040ff177803 */ /* 0x000fe20000000000 */
[----:B------:R-:W-:Y:S01]  /*0610*/  FFMA.FTZ R15, R15, 0.69314718246459960938, R22 ;  /* 0x3f3172180f0f7823 */ /* 0x000fe20000010016 */
[----:B------:R-:W-:Y:S01]  /*0620*/  IADD3 R29, -R21, 0x40800000, RZ ;  /* 0x40800000151d7810 */ /* 0x000fe20007ffe1ff */
[----:B------:R-:W-:Y:S01]  /*0630*/  FADD.FTZ.RZ R22, R17, 1 ;  /* 0x3f80000011167421 */ /* 0x000fe2000001c000 */
[----:B------:R-:W0:Y:S01]  /*0640*/  MUFU.RCP R25, R25 ;  /* 0x0000001900197308 */ /* 0x000e220000001000 */
[----:B------:R-:W-:Y:S01]  /*0650*/  FMUL.FTZ R27, R14, 1.1920928955078125e-07 ;  /* 0x340000000e1b7820 */ /* 0x000fe20000410000 */
[----:B------:R-:W-:Y:S01]  /*0660*/  IADD3 R24, R16, -R21, RZ ;  /* 0x8000001510187210 */ /* 0x000fe20007ffe0ff */
[----:B------:R-:W-:Y:S01]  /*0670*/  FFMA.FTZ R29, R29, R12, -1 ;  /* 0xbf8000001d1d7423 */ /* 0x000fe2000001000c */
[----:B------:R-:W-:Y:S01]  /*0680*/  IADD3 R22, R22, -0x3f400000, RZ ;  /* 0xc0c0000016167810 */ /* 0x000fe20007ffe0ff */
[----:B------:R-:W-:-:S02]  /*0690*/  FFMA.FTZ R14, R27, 0.69314718246459960938, R20 ;  /* 0x3f3172181b0e7823 */ /* 0x000fc40000010014 */
[----:B------:R-:W-:Y:S01]  /*06a0*/  FADD.FTZ R24, R24, R29 ;  /* 0x0000001d18187221 */ /* 0x000fe20000010000 */
[----:B------:R-:W-:-:S04]  /*06b0*/  LOP3.LUT R22, R22, 0xff800000, RZ, 0xc0, !PT ;  /* 0xff80000016167812 */ /* 0x000fc800078ec0ff */
[----:B------:R-:W-:Y:S01]  /*06c0*/  IADD3 R27, -R22, 0x40800000, RZ ;  /* 0x40800000161b7810 */ /* 0x000fe20007ffe1ff */
[----:B------:R-:W-:Y:S05]  /*06d0*/  @!P4 BRA `(.L_x_1987) ;  /* 0x000000500000c947 */ /* 0x000fea0003800000 */
[----:B------:R-:W-:-:S13]  /*06e0*/  ISETP.GE.AND P4, PT, R18, -0x407fffff, PT ;  /* 0xbf8000011200780c */ /* 0x000fda0003f86270 */
[----:B------:R-:W-:-:S05]  /*06f0*/  @P4 MOV R29, 0x7f800000 ;  /* 0x7f800000001d4802 */ /* 0x000fca0000000f00 */
[C---:B------:R-:W-:Y:S01]  /*0700*/  @P4 FFMA.FTZ R15, R18.reuse, R29, +INF ;  /* 0x7f800000120f4423 */ /* 0x040fe2000001001d */
[----:B------:R-:W-:-:S04]  /*0710*/  FSETP.NEU.FTZ.AND P4, PT, R18, RZ, PT ;  /* 0x000000ff1200720b */ /* 0x000fc80003f9d000 */
[----:B------:R-:W-:-:S04]  /*0720*/  FSEL R15, R15, -RZ, P4 ;  /* 0x800000ff0f0f7208 */ /* 0x000fc80002000000 */
.L_x_1987:
[----:B------:R-:W-:Y:S05]  /*0730*/  BSYNC B0 ;  /* 0x0000000000007941 */ /* 0x000fea0003800000 */
.L_x_1986:
[----:B------:R-:W-:Y:S01]  /*0740*/  BSSY B0, `(.L_x_1988) ;  /* 0x0000007000007945 */ /* 0x000fe20003800000 */
[----:B------:R-:W-:Y:S05]  /*0750*/  @!P3 BRA `(.L_x_1989) ;  /* 0x000000500000b947 */ /* 0x000fea0003800000 */
[C---:B------:R-:W-:Y:S02]  /*0760*/  ISETP.GE.AND P3, PT, R19.reuse, -0x407fffff, PT ;  /* 0xbf8000011300780c */ /* 0x040fe40003f66270 */
[----:B------:R-:W-:-:S11]  /*0770*/  FSETP.NEU.FTZ.AND P4, PT, R19, RZ, PT ;  /* 0x000000ff1300720b */ /* 0x000fd60003f9d000 */
[----:B------:R-:W-:-:S05]  /*0780*/  @P3 MOV R18, 0x7f800000 ;  /* 0x7f80000000123802 */ /* 0x000fca0000000f00 */
[----:B------:R-:W-:-:S05]  /*0790*/  @P3 FFMA.FTZ R14, R19, R18, +INF ;  /* 0x7f800000130e3423 */ /* 0x000fca0000010012 */
[----:B------:R-:W-:Y:S02]  /*07a0*/  FSEL R14, R14, -RZ, P4 ;  /* 0x800000ff0e0e7208 */ /* 0x000fe40002000000 */
.L_x_1989:
[----:B------:R-:W-:Y:S05]  /*07b0*/  BSYNC B0 ;  /* 0x0000000000007941 */ /* 0x000fea0003800000 */
.L_x_1988:
[----:B------:R-:W-:Y:S01]  /*07c0*/  FFMA.FTZ R19, R24, -R13, 0.10546888411045074463 ;  /* 0x3dd8001218137423 */ /* 0x000fe2000001080d */
[----:B------:R-:W-:Y:S01]  /*07d0*/  IADD3 R18, R17, -R22, RZ ;  /* 0x8000001611127210 */ /* 0x000fe20007ffe0ff */
[----:B0-----:R-:W-:Y:S01]  /*07e0*/  FMUL.FTZ R25, |R4|, R25 ;  /* 0x0000001904197220 */ /* 0x001fe20000410200 */
[----:B------:R-:W-:Y:S01]  /*07f0*/  I2F R21, R21 ;  /* 0x0000001500157306 */ /* 0x000fe20000201400 */
[----:B------:R-:W-:Y:S01]  /*0800*/  FFMA.FTZ R19, R24, R19, -0.13229703903198242188 ;  /* 0xbe0778e018137423 */ /* 0x000fe20000010013 */
[----:B------:R-:W-:Y:S01]  /*0810*/  FSETP.GT.FTZ.AND P3, PT, |R5|, 8388608, PT ;  /* 0x4b0000000500780b */ /* 0x000fe20003f74200 */
[----:B------:R-:W-:Y:S01]  /*0820*/  FADD.FTZ R20, |R4|, -RZ ;  /* 0x800000ff04147221 */ /* 0x000fe20000010200 */
[----:B------:R-:W-:Y:S01]  /*0830*/  ISETP.GE.U32.AND P4, PT, R16, 0x7f800000, PT ;  /* 0x7f8000001000780c */ /* 0x000fe20003f86070 */
[----:B------:R-:W-:Y:S01]  /*0840*/  @!P6 FFMA.FTZ R20, |R4|, R25, |R4| ;  /* 0x000000190414e223 */ /* 0x000fe20000010604 */
[----:B------:R-:W-:Y:S01]  /*0850*/  BSSY B0, `(.L_x_1990) ;  /* 0x0000034000007945 */ /* 0x000fe20003800000 */
[----:B------:R-:W-:Y:S01]  /*0860*/  FFMA.FTZ R27, R27, R12, -1 ;  /* 0xbf8000001b1b7423 */ /* 0x000fe2000001000c */
[----:B------:R-:W-:Y:S01]  /*0870*/  I2F R22, R22 ;  /* 0x0000001600167306 */ /* 0x000fe20000201400 */
[----:B------:R-:W-:-:S02]  /*0880*/  FFMA.FTZ R25, R24, R19, 0.14491446316242218018 ;  /* 0x3e14647518197423 */ /* 0x000fc40000010013 */
[----:B------:R-:W-:Y:S02]  /*0890*/  FFMA.FTZ R19, R5, R5, 1 ;  /* 0x3f80000005137423 */ /* 0x000fe40000010005 */
[----:B------:R-:W-:Y:S02]  /*08a0*/  FADD.FTZ R18, R18, R27 ;  /* 0x0000001b12127221 */ /* 0x000fe40000010000 */
[----:B------:R-:W-:Y:S01]  /*08b0*/  FFMA.FTZ R25, R24, R25, -0.16641564667224884033 ;  /* 0xbe2a68dd18197423 */ /* 0x000fe20000010019 */
[----:B------:R-:W0:Y:S01]  /*08c0*/  MUFU.RSQ R26, R19 ;  /* 0x00000013001a7308 */ /* 0x000e220000001400 */
[----:B------:R-:W-:Y:S02]  /*08d0*/  FFMA.FTZ R27, R18, -R13, 0.10546888411045074463 ;  /* 0x3dd80012121b7423 */ /* 0x000fe4000001080d */
[----:B------:R-:W-:Y:S02]  /*08e0*/  FFMA.FTZ R25, R24, R25, 0.19988867640495300293 ;  /* 0x3e4caf9e18197423 */ /* 0x000fe40000010019 */
[----:B------:R-:W-:-:S02]  /*08f0*/  FFMA.FTZ R27, R18, R27, -0.13229703903198242188 ;  /* 0xbe0778e0121b7423 */ /* 0x000fc4000001001b */
[----:B------:R-:W-:Y:S02]  /*0900*/  FFMA.FTZ R25, R24, R25, -0.25000196695327758789 ;  /* 0xbe80004218197423 */ /* 0x000fe40000010019 */
[----:B------:R-:W-:Y:S02]  /*0910*/  FFMA.FTZ R27, R18, R27, 0.14491446316242218018 ;  /* 0x3e146475121b7423 */ /* 0x000fe4000001001b */
[----:B------:R-:W-:Y:S02]  /*0920*/  FFMA.FTZ R25, R24, R25, 0.33333510160446166992 ;  /* 0x3eaaaae618197423 */ /* 0x000fe40000010019 */
[----:B------:R-:W-:Y:S02]  /*0930*/  FFMA.FTZ R27, R18, R27, -0.16641564667224884033 ;  /* 0xbe2a68dd121b7423 */ /* 0x000fe4000001001b */
[----:B------:R-:W-:Y:S02]  /*0940*/  FFMA.FTZ R25, R24, R25, -0.5 ;  /* 0xbf00000018197423 */ /* 0x000fe40000010019 */
[----:B0-----:R-:W-:-:S02]  /*0950*/  FFMA.FTZ R26, R19, R26, 1 ;  /* 0x3f800000131a7423 */ /* 0x001fc4000001001a */
[----:B------:R-:W-:Y:S02]  /*0960*/  FFMA.FTZ R27, R18, R27, 0.19988867640495300293 ;  /* 0x3e4caf9e121b7423 */ /* 0x000fe4000001001b */
[----:B------:R-:W-:Y:S02]  /*0970*/  FMUL.FTZ R25, R24, R25 ;  /* 0x0000001918197220 */ /* 0x000fe40000410000 */
[----:B------:R-:W0:Y:S01]  /*0980*/  MUFU.RCP R26, R26 ;  /* 0x0000001a001a7308 */ /* 0x000e220000001000 */
[----:B------:R-:W-:Y:S02]  /*0990*/  FFMA.FTZ R27, R18, R27, -0.25000196695327758789 ;  /* 0xbe800042121b7423 */ /* 0x000fe4000001001b */
[----:B------:R-:W-:Y:S02]  /*09a0*/  FFMA.FTZ R24, R24, R25, R24 ;  /* 0x0000001918187223 */ /* 0x000fe40000010018 */
[----:B------:R-:W-:Y:S02]  /*09b0*/  FADD.FTZ.RZ R25, R20, 1 ;  /* 0x3f80000014197421 */ /* 0x000fe4000001c000 */
[----:B------:R-:W-:-:S02]  /*09c0*/  FFMA.FTZ R27, R18, R27, 0.33333510160446166992 ;  /* 0x3eaaaae6121b7423 */ /* 0x000fc4000001001b */
[----:B------:R-:W-:Y:S01]  /*09d0*/  FMUL.FTZ R21, R21, 1.1920928955078125e-07 ;  /* 0x3400000015157820 */ /* 0x000fe20000410000 */
[----:B------:R-:W-:Y:S01]  /*09e0*/  IADD3 R25, R25, -0x3f400000, RZ ;  /* 0xc0c0000019197810 */ /* 0x000fe20007ffe0ff */
[----:B------:R-:W-:Y:S02]  /*09f0*/  FFMA.FTZ R27, R18, R27, -0.5 ;  /* 0xbf000000121b7423 */ /* 0x000fe4000001001b */
[----:B------:R-:W-:Y:S01]  /*0a00*/  FMUL.FTZ R22, R22, 1.1920928955078125e-07 ;  /* 0x3400000016167820 */ /* 0x000fe20000410000 */
[----:B------:R-:W-:Y:S01]  /*0a10*/  LOP3.LUT R25, R25, 0xff800000, RZ, 0xc0, !PT ;  /* 0xff80000019197812 */ /* 0x000fe200078ec0ff */
[C---:B------:R-:W-:Y:S02]  /*0a20*/  FMUL.FTZ R19, R18.reuse, R27 ;  /* 0x0000001b12137220 */ /* 0x040fe40000410000 */
[----:B0-----:R-:W-:Y:S01]  /*0a30*/  FMUL.FTZ R26, |R5|, R26 ;  /* 0x0000001a051a7220 */ /* 0x001fe20000410200 */
[----:B------:R-:W-:Y:S01]  /*0a40*/  IADD3 R27, -R25, 0x40800000, RZ ;  /* 0x40800000191b7810 */ /* 0x000fe20007ffe1ff */
[----:B------:R-:W-:-:S02]  /*0a50*/  FFMA.FTZ R19, R18, R19, R18 ;  /* 0x0000001312137223 */ /* 0x000fc40000010012 */
[----:B------:R-:W-:Y:S02]  /*0a60*/  FFMA.FTZ R18, R21, 0.69314718246459960938, R24 ;  /* 0x3f31721815127823 */ /* 0x000fe40000010018 */
[C---:B------:R-:W-:Y:S02]  /*0a70*/  FADD.FTZ R21, |R5|.reuse, -RZ ;  /* 0x800000ff05157221 */ /* 0x040fe40000010200 */
[----:B------:R-:W-:Y:S01]  /*0a80*/  @!P3 FFMA.FTZ R21, |R5|, R26, |R5| ;  /* 0x0000001a0515b223 */ /* 0x000fe20000010605 */
[----:B------:R-:W-:Y:S01]  /*0a90*/  IADD3 R26, R20, -R25, RZ ;  /* 0x80000019141a7210 */ /* 0x000fe20007ffe0ff */
[----:B------:R-:W-:Y:S02]  /*0aa0*/  FFMA.FTZ R27, R27, R12, -1 ;  /* 0xbf8000001b1b7423 */ /* 0x000fe4000001000c */
[----:B------:R-:W-:Y:S02]  /*0ab0*/  FFMA.FTZ R19, R22, 0.69314718246459960938, R19 ;  /* 0x3f31721816137823 */ /* 0x000fe40000010013 */
[----:B------:R-:W-:-:S02]  /*0ac0*/  FADD.FTZ R26, R26, R27 ;  /* 0x0000001b1a1a7221 */ /* 0x000fc40000010000 */
[----:B------:R-:W-:Y:S02]  /*0ad0*/  FADD.FTZ.RZ R22, R21, 1 ;  /* 0x3f80000015167421 */ /* 0x000fe4000001c000 */
[----:B------:R-:W-:-:S03]  /*0ae0*/  FFMA.FTZ R27, R26, -R13, 0.10546888411045074463 ;  /* 0x3dd800121a1b7423 */ /* 0x000fc6000001080d */
[----:B------:R-:W-:Y:S01]  /*0af0*/  IADD3 R22, R22, -0x3f400000, RZ ;  /* 0xc0c0000016167810 */ /* 0x000fe20007ffe0ff */
[----:B------:R-:W-:-:S03]  /*0b00*/  FFMA.FTZ R27, R26, R27, -0.13229703903198242188 ;  /* 0xbe0778e01a1b7423 */ /* 0x000fc6000001001b */
[----:B------:R-:W-:Y:S01]  /*0b10*/  LOP3.LUT R22, R22, 0xff800000, RZ, 0xc0, !PT ;  /* 0xff80000016167812 */ /* 0x000fe200078ec0ff */
[----:B------:R-:W-:Y:S01]  /*0b20*/  FFMA.FTZ R27, R26, R27, 0.14491446316242218018 ;  /* 0x3e1464751a1b7423 */ /* 0x000fe2000001001b */
[----:B------:R-:W-:Y:S05]  /*0b30*/  @!P4 BRA `(.L_x_1991) ;  /* 0x000000500000c947 */ /* 0x000fea0003800000 */
[----:B------:R-:W-:-:S13]  /*0b40*/  ISETP.GE.AND P4, PT, R16, -0x407fffff, PT ;  /* 0xbf8000011000780c */ /* 0x000fda0003f86270 */
[----:B------:R-:W-:-:S05]  /*0b50*/  @P4 MOV R29, 0x7f800000 ;  /* 0x7f800000001d4802 */ /* 0x000fca0000000f00 */
[C---:B------:R-:W-:Y:S01]  /*0b60*/  @P4 FFMA.FTZ R18, R16.reuse, R29, +INF ;  /* 0x7f80000010124423 */ /* 0x040fe2000001001d */
[----:B------:R-:W-:-:S04]  /*0b70*/  FSETP.NEU.FTZ.AND P4, PT, R16, RZ, PT ;  /* 0x000000ff1000720b */ /* 0x000fc80003f9d000 */
[----:B------:R-:W-:-:S04]  /*0b80*/  FSEL R18, R18, -RZ, P4 ;  /* 0x800000ff12127208 */ /* 0x000fc80002000000 */
.L_x_1991:
[----:B------:R-:W-:Y:S05]  /*0b90*/  BSYNC B0 ;  /* 0x0000000000007941 */ /* 0x000fea0003800000 */
.L_x_1990:
[----:B------:R-:W-:Y:S01]  /*0ba0*/  ISETP.GE.U32.AND P4, PT, R17, 0x7f800000, PT ;  /* 0x7f8000001100780c */ /* 0x000fe20003f86070 */
[----:B------:R-:W-:Y:S01]  /*0bb0*/  FFMA.FTZ R27, R26, R27, -0.16641564667224884033 ;  /* 0xbe2a68dd1a1b7423 */ /* 0x000fe2000001001b */
[----:B------:R-:W0:Y:S01]  /*0bc0*/  I2F R25, R25 ;  /* 0x0000001900197306 */ /* 0x000e220000201400 */
[----:B------:R-:W-:Y:S01]  /*0bd0*/  IADD3 R29, -R22, 0x40800000, RZ ;  /* 0x40800000161d7810 */ /* 0x000fe20007ffe1ff */
[----:B------:R-:W-:Y:S01]  /*0be0*/  BSSY B0, `(.L_x_1992) ;  /* 0x000000d000007945 */ /* 0x000fe20003800000 */
[C---:B------:R-:W-:Y:S01]  /*0bf0*/  FFMA.FTZ R27, R26.reuse, R27, 0.19988867640495300293 ;  /* 0x3e4caf9e1a1b7423 */ /* 0x040fe2000001001b */
[----:B------:R-:W-:Y:S02]  /*0c00*/  IADD3 R24, R21, -R22, RZ ;  /* 0x8000001615187210 */ /* 0x000fe40007ffe0ff */
[----:B------:R-:W-:Y:S02]  /*0c10*/  FFMA.FTZ R29, R29, R12, -1 ;  /* 0xbf8000001d1d7423 */ /* 0x000fe4000001000c */
[----:B------:R-:W-:-:S02]  /*0c20*/  FFMA.FTZ R27, R26, R27, -0.25000196695327758789 ;  /* 0xbe8000421a1b7423 */ /* 0x000fc4000001001b */
[----:B------:R-:W-:Y:S02]  /*0c30*/  FADD.FTZ R24, R24, R29 ;  /* 0x0000001d18187221 */ /* 0x000fe40000010000 */
[----:B------:R-:W-:Y:S01]  /*0c40*/  FFMA.FTZ R27, R26, R27, 0.33333510160446166992 ;  /* 0x3eaaaae61a1b7423 */ /* 0x000fe2000001001b */
[----:B------:R-:W-:Y:S05]  /*0c50*/  @!P4 BRA `(.L_x_1993) ;  /* 0x000000500000c947 */ /* 0x000fea0003800000 */
[----:B------:R-:W-:-:S13]  /*0c60*/  ISETP.GE.AND P4, PT, R17, -0x407fffff, PT ;  /* 0xbf8000011100780c */ /* 0x000fda0003f86270 */
[----:B------:R-:W-:-:S05]  /*0c70*/  @P4 MOV R16, 0x7f800000 ;  /* 0x7f80000000104802 */ /* 0x000fca0000000f00 */
[C---:B------:R-:W-:Y:S01]  /*0c80*/  @P4 FFMA.FTZ R19, R17.reuse, R16, +INF ;  /* 0x7f80000011134423 */ /* 0x040fe20000010010 */
[----:B------:R-:W-:-:S04]  /*0c90*/  FSETP.NEU.FTZ.AND P4, PT, R17, RZ, PT ;  /* 0x000000ff1100720b */ /* 0x000fc80003f9d000 */
[----:B------:R-:W-:-:S04]  /*0ca0*/  FSEL R19, R19, -RZ, P4 ;  /* 0x800000ff13137208 */ /* 0x000fc80002000000 */
.L_x_1993:
[----:B------:R-:W-:Y:S05]  /*0cb0*/  BSYNC B0 ;  /* 0x0000000000007941 */ /* 0x000fea0003800000 */
.L_x_1992:
[----:B------:R-:W-:Y:S01]  /*0cc0*/  FFMA.FTZ R27, R26, R27, -0.5 ;  /* 0xbf0000001a1b7423 */ /* 0x000fe2000001001b */
[----:B------:R-:W-:Y:S01]  /*0cd0*/  ISETP.GE.U32.AND P4, PT, R20, 0x7f800000, PT ;  /* 0x7f8000001400780c */ /* 0x000fe20003f86070 */
[----:B------:R-:W-:Y:S01]  /*0ce0*/  FFMA.FTZ R17, R24, -R13, 0.10546888411045074463 ;  /* 0x3dd8001218117423 */ /* 0x000fe2000001080d */
[----:B------:R-:W-:Y:S01]  /*0cf0*/  I2F R22, R22 ;  /* 0x0000001600167306 */ /* 0x000fe20000201400 */
[----:B------:R-:W-:Y:S01]  /*0d00*/  FMUL.FTZ R27, R26, R27 ;  /* 0x0000001b1a1b7220 */ /* 0x000fe20000410000 */
[----:B------:R-:W-:Y:S01]  /*0d10*/  BSSY B0, `(.L_x_1994) ;  /* 0x0000014000007945 */ /* 0x000fe20003800000 */
[----:B------:R-:W-:Y:S02]  /*0d20*/  FFMA.FTZ R17, R24, R17, -0.13229703903198242188 ;  /* 0xbe0778e018117423 */ /* 0x000fe40000010011 */
[----:B------:R-:W-:Y:S02]  /*0d30*/  FFMA.FTZ R16, R26, R27, R26 ;  /* 0x0000001b1a107223 */ /* 0x000fe4000001001a */
[----:B------:R-:W-:-:S02]  /*0d40*/  FFMA.FTZ R27, R24, R17, 0.14491446316242218018 ;  /* 0x3e146475181b7423 */ /* 0x000fc40000010011 */
[----:B-----5:R-:W-:Y:S02]  /*0d50*/  FFMA.FTZ R17, R2, R2, 1 ;  /* 0x3f80000002117423 */ /* 0x020fe40000010002 */
[C---:B------:R-:W-:Y:S02]  /*0d60*/  FFMA.FTZ R27, R24.reuse, R27, -0.16641564667224884033 ;  /* 0xbe2a68dd181b7423 */ /* 0x040fe4000001001b */
[----:B------:R-:W1:Y:S01]  /*0d70*/  MUFU.RSQ R26, R17 ;  /* 0x00000011001a7308 */ /* 0x000e620000001400 */
[----:B0-----:R-:W-:Y:S02]  /*0d80*/  FMUL.FTZ R25, R25, 1.1920928955078125e-07 ;  /* 0x3400000019197820 */ /* 0x001fe40000410000 */
[C---:B------:R-:W-:Y:S02]  /*0d90*/  FFMA.FTZ R27, R24.reuse, R27, 0.19988867640495300293 ;  /* 0x3e4caf9e181b7423 */ /* 0x040fe4000001001b */
[----:B------:R-:W-:Y:S02]  /*0da0*/  FFMA.FTZ R16, R25, 0.69314718246459960938, R16 ;  /* 0x3f31721819107823 */ /* 0x000fe40000010010 */
[----:B------:R-:W-:-:S04]  /*0db0*/  FFMA.FTZ R27, R24, R27, -0.25000196695327758789 ;  /* 0xbe800042181b7423 */ /* 0x000fc8000001001b */
[----:B------:R-:W-:-:S04]  /*0dc0*/  FFMA.FTZ R27, R24, R27, 0.33333510160446166992 ;  /* 0x3eaaaae6181b7423 */ /* 0x000fc8000001001b */
[----:B------:R-:W-:Y:S02]  /*0dd0*/  FFMA.FTZ R27, R24, R27, -0.5 ;  /* 0xbf000000181b7423 */ /* 0x000fe4000001001b */
[----:B-1----:R-:W-:Y:S01]  /*0de0*/  FFMA.FTZ R25, R17, R26, 1 ;  /* 0x3f80000011197423 */ /* 0x002fe2000001001a */
[----:B------:R-:W-:Y:S05]  /*0df0*/  @!P4 BRA `(.L_x_1995) ;  /* 0x000000500000c947 */ /* 0x000fea0003800000 */
[----:B------:R-:W-:-:S13]  /*0e00*/  ISETP.GE.AND P4, PT, R20, -0x407fffff, PT ;  /* 0xbf8000011400780c */ /* 0x000fda0003f86270 */
[----:B------:R-:W-:-:S05]  /*0e10*/  @P4 MOV R17, 0x7f800000 ;  /* 0x7f80000000114802 */ /* 0x000fca0000000f00 */
[C---:B------:R-:W-:Y:S01]  /*0e20*/  @P4 FFMA.FTZ R16, R20.reuse, R17, +INF ;  /* 0x7f80000014104423 */ /* 0x040fe20000010011 */
[----:B------:R-:W-:-:S04]  /*0e30*/  FSETP.NEU.FTZ.AND P4, PT, R20, RZ, PT ;  /* 0x000000ff1400720b */ /* 0x000fc80003f9d000 */
[----:B------:R-:W-:-:S04]  /*0e40*/  FSEL R16, R16, -RZ, P4 ;  /* 0x800000ff10107208 */ /* 0x000fc80002000000 */
.L_x_1995:
[----:B------:R-:W-:Y:S05]  /*0e50*/  BSYNC B0 ;  /* 0x0000000000007941 */ /* 0x000fea0003800000 */
.L_x_1994:
[----:B------:R-:W-:Y:S01]  /*0e60*/  ISETP.GE.U32.AND P4, PT, R21, 0x7f800000, PT ;  /* 0x7f8000001500780c */ /* 0x000fe20003f86070 */
[----:B------:R-:W0:Y:S01]  /*0e70*/  MUFU.RCP R25, R25 ;  /* 0x0000001900197308 */ /* 0x000e220000001000 */
[----:B------:R-:W-:Y:S01]  /*0e80*/  FMUL.FTZ R27, R24, R27 ;  /* 0x0000001b181b7220 */ /* 0x000fe20000410000 */
[----:B------:R-:W-:Y:S01]  /*0e90*/  BSSY B0, `(.L_x_1996) ;  /* 0x000000a000007945 */ /* 0x000fe20003800000 */
[----:B------:R-:W-:Y:S02]  /*0ea0*/  FMUL.FTZ R22, R22, 1.1920928955078125e-07 ;  /* 0x3400000016167820 */ /* 0x000fe40000410000 */
[----:B------:R-:W-:-:S04]  /*0eb0*/  FFMA.FTZ R27, R24, R27, R24 ;  /* 0x0000001b181b7223 */ /* 0x000fc80000010018 */
[----:B------:R-:W-:-:S03]  /*0ec0*/  FFMA.FTZ R17, R22, 0.69314718246459960938, R27 ;  /* 0x3f31721816117823 */ /* 0x000fc6000001001b */
[----:B------:R-:W-:Y:S05]  /*0ed0*/  @!P4 BRA `(.L_x_1997) ;  /* 0x000000500000c947 */ /* 0x000fea0003800000 */
[----:B------:R-:W-:-:S13]  /*0ee0*/  ISETP.GE.AND P4, PT, R21, -0x407fffff, PT ;  /* 0xbf8000011500780c */ /* 0x000fda0003f86270 */
[----:B------:R-:W-:-:S05]  /*0ef0*/  @P4 MOV R20, 0x7f800000 ;  /* 0x7f80000000144802 */ /* 0x000fca0000000f00 */
[C---:B------:R-:W-:Y:S01]  /*0f00*/  @P4 FFMA.FTZ R17, R21.reuse, R20, +INF ;  /* 0x7f80000015114423 */ /* 0x040fe20000010014 */
[----:B------:R-:W-:-:S04]  /*0f10*/  FSETP.NEU.FTZ.AND P4, PT, R21, RZ, PT ;  /* 0x000000ff1500720b */ /* 0x000fc80003f9d000 */
[----:B------:R-:W-:-:S04]  /*0f20*/  FSEL R17, R17, -RZ, P4 ;  /* 0x800000ff11117208 */ /* 0x000fc80002000000 */
.L_x_1997:
[----:B------:R-:W-:Y:S05]  /*0f30*/  BSYNC B0 ;  /* 0x0000000000007941 */ /* 0x000fea0003800000 */
.L_x_1996:
[C---:B------:R-:W-:Y:S01]  /*0f40*/  FSETP.GT.FTZ.AND P4, PT, |R2|.reuse, 8388608, PT ;  /* 0x4b0000000200780b */ /* 0x040fe20003f94200 */
[C---:B0-----:R-:W-:Y:S01]  /*0f50*/  FMUL.FTZ R25, |R2|.reuse, R25 ;  /* 0x0000001902197220 */ /* 0x041fe20000410200 */
[----:B------:R-:W-:Y:S01]  /*0f60*/  BSSY B0, `(.L_x_1998) ;  /* 0x0000023000007945 */ /* 0x000fe20003800000 */
[----:B------:R-:W-:Y:S02]  /*0f70*/  FADD.FTZ R21, |R2|, -RZ ;  /* 0x800000ff02157221 */ /* 0x000fe40000010200 */
[----:B------:R-:W-:Y:S02]  /*0f80*/  FFMA.FTZ R24, R3, R3, 1 ;  /* 0x3f80000003187423 */ /* 0x000fe40000010003 */
[----:B------:R-:W-:-:S06]  /*0f90*/  @P5 FADD.FTZ R15, R15, 0.69314718246459960938 ;  /* 0x3f3172180f0f5421 */ /* 0x000fcc0000010000 */
[----:B------:R-:W-:-:S04]  /*0fa0*/  @!P4 FFMA.FTZ R21, |R2|, R25, |R2| ;  /* 0x000000190215c223 */ /* 0x000fc80000010602 */
[C---:B------:R-:W-:Y:S01]  /*0fb0*/  FADD.FTZ.RZ R20, R21.reuse, 1 ;  /* 0x3f80000015147421 */ /* 0x040fe2000001c000 */
[----:B------:R-:W-:-:S04]  /*0fc0*/  ISETP.GE.U32.AND P5, PT, R21, 0x7f800000, PT ;  /* 0x7f8000001500780c */ /* 0x000fc80003fa6070 */
[----:B------:R-:W-:-:S04]  /*0fd0*/  IADD3 R20, R20, -0x3f400000, RZ ;  /* 0xc0c0000014147810 */ /* 0x000fc80007ffe0ff */
[----:B------:R-:W-:-:S04]  /*0fe0*/  LOP3.LUT R20, R20, 0xff800000, RZ, 0xc0, !PT ;  /* 0xff80000014147812 */ /* 0x000fc800078ec0ff */
[----:B------:R-:W-:Y:S02]  /*0ff0*/  IADD3 R25, -R20, 0x40800000, RZ ;  /* 0x4080000014197810 */ /* 0x000fe40007ffe1ff */
[----:B------:R-:W-:Y:S02]  /*1000*/  IADD3 R22, R21, -R20, RZ ;  /* 0x8000001415167210 */ /* 0x000fe40007ffe0ff */
[----:B------:R-:W-:Y:S01]  /*1010*/  I2F R20, R20 ;  /* 0x0000001400147306 */ /* 0x000fe20000201400 */
[----:B------:R-:W-:-:S04]  /*1020*/  FFMA.FTZ R25, R25, R12, -1 ;  /* 0xbf80000019197423 */ /* 0x000fc8000001000c */
[----:B------:R-:W-:-:S04]  /*1030*/  FADD.FTZ R22, R22, R25 ;  /* 0x0000001916167221 */ /* 0x000fc80000010000 */
[----:B------:R-:W-:-:S04]  /*1040*/  FFMA.FTZ R25, R22, -R13, 0.10546888411045074463 ;  /* 0x3dd8001216197423 */ /* 0x000fc8000001080d */
[----:B------:R-:W-:-:S04]  /*1050*/  FFMA.FTZ R25, R22, R25, -0.13229703903198242188 ;  /* 0xbe0778e016197423 */ /* 0x000fc80000010019 */
[C---:B------:R-:W-:Y:S02]  /*1060*/  FFMA.FTZ R27, R22.reuse, R25, 0.14491446316242218018 ;  /* 0x3e146475161b7423 */ /* 0x040fe40000010019 */
[----:B------:R-:W0:Y:S02]  /*1070*/  MUFU.RSQ R25, R24 ;  /* 0x0000001800197308 */ /* 0x000e240000001400 */
[----:B------:R-:W-:-:S04]  /*1080*/  FFMA.FTZ R27, R22, R27, -0.16641564667224884033 ;  /* 0xbe2a68dd161b7423 */ /* 0x000fc8000001001b */
[----:B------:R-:W-:-:S04]  /*1090*/  FFMA.FTZ R27, R22, R27, 0.19988867640495300293 ;  /* 0x3e4caf9e161b7423 */ /* 0x000fc8000001001b */
[----:B------:R-:W-:-:S04]  /*10a0*/  FFMA.FTZ R27, R22, R27, -0.25000196695327758789 ;  /* 0xbe800042161b7423 */ /* 0x000fc8000001001b */
[----:B------:R-:W-:Y:S02]  /*10b0*/  FFMA.FTZ R27, R22, R27, 0.33333510160446166992 ;  /* 0x3eaaaae6161b7423 */ /* 0x000fe4000001001b */
[----:B0-----:R-:W-:Y:S02]  /*10c0*/  FFMA.FTZ R25, R24, R25, 1 ;  /* 0x3f80000018197423 */ /* 0x001fe40000010019 */
[C---:B------:R-:W-:Y:S02]  /*10d0*/  FFMA.FTZ R27, R22.reuse, R27, -0.5 ;  /* 0xbf000000161b7423 */ /* 0x040fe4000001001b */
[----:B------:R0:W1:Y:S02]  /*10e0*/  MUFU.RCP R26, R25 ;  /* 0x00000019001a7308 */ /* 0x0000640000001000 */
[----:B------:R-:W-:-:S04]  /*10f0*/  FMUL.FTZ R27, R22, R27 ;  /* 0x0000001b161b7220 */ /* 0x000fc80000410000 */
[----:B------:R-:W-:Y:S02]  /*1100*/  FFMA.FTZ R27, R22, R27, R22 ;  /* 0x0000001b161b7223 */ /* 0x000fe40000010016 */
[----:B------:R-:W-:-:S04]  /*1110*/  FMUL.FTZ R22, R20, 1.1920928955078125e-07 ;  /* 0x3400000014167820 */ /* 0x000fc80000410000 */
[----:B------:R-:W-:Y:S01]  /*1120*/  FFMA.FTZ R20, R22, 0.69314718246459960938, R27 ;  /* 0x3f31721816147823 */ /* 0x000fe2000001001b */
[----:B------:R-:W-:Y:S05]  /*1130*/  @!P5 BRA `(.L_x_1999) ;  /* 0x000000500000d947 */ /* 0x000fea0003800000 */
[----:B0-----:R-:W-:-:S13]  /*1140*/  ISETP.GE.AND P5, PT, R21, -0x407fffff, PT ;  /* 0xbf8000011500780c */ /* 0x001fda0003fa6270 */
[----:B------:R-:W-:-:S05]  /*1150*/  @P5 MOV R22, 0x7f800000 ;  /* 0x7f80000000165802 */ /* 0x000fca0000000f00 */
[C---:B------:R-:W-:Y:S01]  /*1160*/  @P5 FFMA.FTZ R20, R21.reuse, R22, +INF ;  /* 0x7f80000015145423 */ /* 0x040fe20000010016 */
[----:B------:R-:W-:-:S04]  /*1170*/  FSETP.NEU.FTZ.AND P5, PT, R21, RZ, PT ;  /* 0x000000ff1500720b */ /* 0x000fc80003fbd000 */
[----:B------:R-:W-:-:S04]  /*1180*/  FSEL R20, R20, -RZ, P5 ;  /* 0x800000ff14147208 */ /* 0x000fc80002800000 */
.L_x_1999:
[----:B0-----:R-:W-:Y:S05]  /*1190*/  BSYNC B0 ;  /* 0x0000000000007941 */ /* 0x001fea0003800000 */
.L_x_1998:
[C---:B------:R-:W-:Y:S01]  /*11a0*/  FSETP.GT.FTZ.AND P5, PT, |R3|.reuse, 8388608, PT ;  /* 0x4b0000000300780b */ /* 0x040fe20003fb4200 */
[C---:B-1----:R-:W-:Y:S01]  /*11b0*/  FMUL.FTZ R26, |R3|.reuse, R26 ;  /* 0x0000001a031a7220 */ /* 0x042fe20000410200 */
[----:B------:R-:W-:Y:S01]  /*11c0*/  BSSY B0, `(.L_x_2000) ;  /* 0x000001e000007945 */ /* 0x000fe20003800000 */
[----:B------:R-:W-:-:S10]  /*11d0*/  FADD.FTZ R22, |R3|, -RZ ;  /* 0x800000ff03167221 */ /* 0x000fd40000010200 */
        /* <DEDUP_REMOVED lines=11> */
[C---:B------:R-:W-:Y:S02]  /*1290*/  FFMA.FTZ R13, R12.reuse, R13, -0.13229703903198242188 ;  /* 0xbe0778e00c0d7423 */ /* 0x040fe4000001000d */
        /* <DEDUP_REMOVED lines=11> */
[----:B------:R-:W-:-:S13]  /*1350*/  ISETP.GE.AND P6, PT, R22, -0x407fffff, PT ;  /* 0xbf8000011600780c */ /* 0x000fda0003fc6270 */
[----:B------:R-:W-:-:S05]  /*1360*/  @P6 MOV R13, 0x7f800000 ;  /* 0x7f800000000d6802 */ /* 0x000fca0000000f00 */
[C---:B------:R-:W-:Y:S01]  /*1370*/  @P6 FFMA.FTZ R21, R22.reuse, R13, +INF ;  /* 0x7f80000016156423 */ /* 0x040fe2000001000d */
[----:B------:R-:W-:-:S04]  /*1380*/  FSETP.NEU.FTZ.AND P6, PT, R22, RZ, PT ;  /* 0x000000ff1600720b */ /* 0x000fc80003fdd000 */
[----:B------:R-:W-:-:S04]  /*1390*/  FSEL R21, R21, -RZ, P6 ;  /* 0x800000ff15157208 */ /* 0x000fc80003000000 */
.L_x_2001:
[----:B------:R-:W-:Y:S05]  /*13a0*/  BSYNC B0 ;  /* 0x0000000000007941 */ /* 0x000fea0003800000 */
.L_x_2000:
[----:B------:R-:W-:Y:S01]  /*13b0*/  ISETP.NE.AND P6, PT, R23, RZ, PT ;  /* 0x000000ff1700720c */ /* 0x000fe20003fc5270 */
[----:B------:R-:W-:Y:S01]  /*13c0*/  @P2 FADD.FTZ R19, R19, 0.69314718246459960938 ;  /* 0x3f31721813132421 */ /* 0x000fe20000010000 */
[----:B------:R-:W-:Y:S01]  /*13d0*/  FSETP.GTU.FTZ.AND P2, PT, |R6|, +INF , PT ;  /* 0x7f8000000600780b */ /* 0x000fe20003f5c200 */
[----:B------:R-:W-:Y:S01]  /*13e0*/  @P0 FADD.FTZ R14, R14, 0.69314718246459960938 ;  /* 0x3f3172180e0e0421 */ /* 0x000fe20000010000 */
[----:B------:R-:W-:Y:S01]  /*13f0*/  FSETP.GTU.FTZ.AND P0, PT, |R8|, +INF , PT ;  /* 0x7f8000000800780b */ /* 0x000fe20003f1c200 */
[----:B------:R-:W-:Y:S01]  /*1400*/  @P1 FADD.FTZ R18, R18, 0.69314718246459960938 ;  /* 0x3f31721812121421 */ /* 0x000fe20000010000 */
[----:B------:R-:W-:Y:S01]  /*1410*/  LOP3.LUT R8, R15, 0x80000000, R8, 0xb8, !PT ;  /* 0x800000000f087812 */ /* 0x000fe200078eb808 */
[----:B------:R-:W-:Y:S01]  /*1420*/  @P3 FADD.FTZ R17, R17, 0.69314718246459960938 ;  /* 0x3f31721811113421 */ /* 0x000fe20000010000 */
[----:B------:R-:W-:Y:S01]  /*1430*/  FSETP.GTU.FTZ.AND P3, PT, |R4|, +INF , PT ;  /* 0x7f8000000400780b */ /* 0x000fe20003f7c200 */
[----:B------:R-:W-:Y:S01]  /*1440*/  @P4 FADD.FTZ R20, R20, 0.69314718246459960938 ;  /* 0x3f31721814144421 */ /* 0x000fe20000010000 */
[----:B------:R-:W-:Y:S01]  /*1450*/  FSETP.GTU.FTZ.AND P1, PT, |R9|, +INF , PT ;  /* 0x7f8000000900780b */ /* 0x000fe20003f3c200 */
[----:B------:R-:W-:Y:S01]  /*1460*/  @P5 FADD.FTZ R21, R21, 0.69314718246459960938 ;  /* 0x3f31721815155421 */ /* 0x000fe20000010000 */
[----:B------:R-:W-:Y:S01]  /*1470*/  FSETP.GTU.FTZ.AND P5, PT, |R3|, +INF , PT ;  /* 0x7f8000000300780b */ /* 0x000fe20003fbc200 */
[----:B------:R-:W-:Y:S01]  /*1480*/  @P6 FADD.FTZ R16, R16, 0.69314718246459960938 ;  /* 0x3f31721810106421 */ /* 0x000fe20000010000 */
[----:B------:R-:W-:Y:S01]  /*1490*/  FSETP.GTU.FTZ.AND P6, PT, |R7|, +INF , PT ;  /* 0x7f8000000700780b */ /* 0x000fe20003fdc200 */
[----:B------:R-:W-:Y:S01]  /*14a0*/  IMAD.WIDE.U32 R12, R0, R11, c[0x0][0x168] ;  /* 0x00005a00000c7625 */ /* 0x000fe200078e000b */
[----:B------:R-:W-:-:S02]  /*14b0*/  LOP3.LUT R0, R19, 0x80000000, R7, 0xb8, !PT ;  /* 0x8000000013007812 */ /* 0x000fc400078eb807 */
[----:B------:R-:W-:Y:S02]  /*14c0*/  LOP3.LUT R7, R16, 0x80000000, R4, 0xb8, !PT ;  /* 0x8000000010077812 */ /* 0x000fe400078eb804 */
[----:B------:R-:W-:Y:S01]  /*14d0*/  LOP3.LUT R11, R18, 0x80000000, R6, 0xb8, !PT ;  /* 0x80000000120b7812 */ /* 0x000fe200078eb806 */
[----:B------:R-:W-:Y:S01]  /*14e0*/  IMAD.WIDE R12, R10, 0x8, R12 ;  /* 0x000000080a0c7825 */ /* 0x000fe200078e020c */
[----:B------:R-:W-:Y:S02]  /*14f0*/  FSEL R4, R8, R15, !P0 ;  /* 0x0000000f08047208 */ /* 0x000fe40004000000 */
[----:B------:R-:W-:Y:S02]  /*1500*/  LOP3.LUT R9, R14, 0x80000000, R9, 0xb8, !PT ;  /* 0x800000000e097812 */ /* 0x000fe400078eb809 */
[----:B------:R-:W-:Y:S02]  /*1510*/  FSETP.GTU.FTZ.AND P4, PT, |R5|, +INF , PT ;  /* 0x7f8000000500780b */ /* 0x000fe40003f9c200 */
[----:B------:R-:W-:-:S02]  /*1520*/  LOP3.LUT R6, R17, 0x80000000, R5, 0xb8, !PT ;  /* 0x8000000011067812 */ /* 0x000fc400078eb805 */
[----:B------:R-:W-:Y:S02]  /*1530*/  FSETP.GTU.FTZ.AND P0, PT, |R2|, +INF , PT ;  /* 0x7f8000000200780b */ /* 0x000fe40003f1c200 */
[----:B------:R-:W-:Y:S02]  /*1540*/  LOP3.LUT R15, R20, 0x80000000, R2, 0xb8, !PT ;  /* 0x80000000140f7812 */ /* 0x000fe400078eb802 */
[----:B------:R-:W-:Y:S02]  /*1550*/  LOP3.LUT R3, R21, 0x80000000, R3, 0xb8, !PT ;  /* 0x8000000015037812 */ /* 0x000fe400078eb803 */
[----:B------:R-:W-:Y:S02]  /*1560*/  FSEL R5, R9, R14, !P1 ;  /* 0x0000000e09057208 */ /* 0x000fe40004800000 */
[----:B------:R-:W-:Y:S02]  /*1570*/  FSEL R18, R11, R18, !P2 ;  /* 0x000000120b127208 */ /* 0x000fe40005000000 */
[----:B------:R-:W-:Y:S01]  /*1580*/  FSEL R19, R0, R19, !P6 ;  /* 0x0000001300137208 */ /* 0x000fe20007000000 */
[----:B------:R-:W-:Y:S01]  /*1590*/  STG.E.64 [R12.64], R4 ;  /* 0x000000040c007986 */ /* 0x000fe2000c101b04 */
[----:B------:R-:W-:-:S02]  /*15a0*/  FSEL R16, R7, R16, !P3 ;  /* 0x0000001007107208 */ /* 0x000fc40005800000 */
[----:B------:R-:W-:Y:S01]  /*15b0*/  FSEL R17, R6, R17, !P4 ;  /* 0x0000001106117208 */ /* 0x000fe20006000000 */
[----:B------:R-:W-:Y:S01]  /*15c0*/  STG.E.64 [R12.64+0x400], R18 ;  /* 0x000400120c007986 */ /* 0x000fe2000c101b04 */
[----:B------:R-:W-:Y:S02]  /*15d0*/  FSEL R2, R15, R20, !P0 ;  /* 0x000000140f027208 */ /* 0x000fe40004000000 */
[----:B------:R-:W-:Y:S01]  /*15e0*/  FSEL R3, R3, R21, !P5 ;  /* 0x0000001503037208 */ /* 0x000fe20006800000 */
[----:B------:R-:W-:Y:S04]  /*15f0*/  STG.E.64 [R12.64+0x800], R16 ;  /* 0x000800100c007986 */ /* 0x000fe8000c101b04 */
[----:B------:R-:W-:Y:S01]  /*1600*/  STG.E.64 [R12.64+0xc00], R2 ;  /* 0x000c00020c007986 */ /* 0x000fe2000c101b04 */
[----:B------:R-:W-:Y:S05]  /*1610*/  EXIT ;  /* 0x000000000000794d */ /* 0x000fea0003800000 */
.L_x_1985:
[----:B------:R-:W0:Y:S01]  /*1620*/  S2R R14, SR_TID.X ;  /* 0x00000000000e7919 */ /* 0x000e220000002100 */
[----:B------:R-:W-:Y:S01]  /*1630*/  CS2R R20, SRZ ;  /* 0x0000000000147805 */ /* 0x000fe2000001ff00 */
[----:B------:R-:W-:Y:S01]  /*1640*/  HFMA2.MMA R12, -RZ, RZ, 0, 0 ;  /* 0x00000000ff0c7435 */ /* 0x000fe200000001ff */
[----:B0-----:R-:W-:-:S02]  /*1650*/  ISETP.GE.AND P0, PT, R14, R13, PT ;  /* 0x0000000d0e00720c */ /* 0x001fc40003f06270 */
[----:B------:R-:W-:-:S11]  /*1660*/  MOV R7, R14 ;  /* 0x0000000e00077202 */ /* 0x000fd60000000f00 */
[----:B------:R-:W-:Y:S02]  /*1670*/  @!P0 IADD3 R10, R0, R7, RZ ;  /* 0x00000007000a8210 */ /* 0x000fe40007ffe0ff */
[----:B------:R-:W-:Y:S02]  /*1680*/  @!P0 IADD3 R7, R7, 0x80, RZ ;  /* 0x0000008007078810 */ /* 0x000fe40007ffe0ff */
[----:B------:R-:W-:Y:S02]  /*1690*/  @!P0 MOV R11, 0x4 ;  /* 0x00000004000b8802 */ /* 0x000fe40000000f00 */
[----:B------:R-:W-:-:S03]  /*16a0*/  ISETP.GE.AND P6, PT, R7, R13, PT ;  /* 0x0000000d0700720c */ /* 0x000fc60003fc6270 */
[----:B------:R-:W-:Y:S01]  /*16b0*/  @!P0 IMAD.WIDE.U32 R10, R10, R11, c[0x0][0x170] ;  /* 0x00005c000a0a8625 */ /* 0x000fe200078e000b */
[----:B------:R-:W-:-:S04]  /*16c0*/  HFMA2.MMA R15, -RZ, RZ, 0, 0 ;  /* 0x00000000ff0f7435 */ /* 0x000fc800000001ff */
[----:B------:R0:W5:Y:S05]  /*16d0*/  @!P0 LDG.E R21, [R10.64] ;  /* 0x000000040a158981 */ /* 0x00016a000c1e1900 */
[----:B------:R-:W-:Y:S02]  /*16e0*/  @!P6 IADD3 R2, R0, R7, RZ ;  /* 0x000000070002e210 */ /* 0x000fe40007ffe0ff */
[----:B------:R-:W-:Y:S02]  /*16f0*/  @!P6 IADD3 R7, R7, 0x80, RZ ;  /* 0x000000800707e810 */ /* 0x000fe40007ffe0ff */
[----:B------:R-:W-:Y:S02]  /*1700*/  @!P6 MOV R3, 0x4 ;  /* 0x000000040003e802 */ /* 0x000fe40000000f00 */
[----:B------:R-:W-:-:S03]  /*1710*/  ISETP.GE.AND P5, PT, R7, R13, PT ;  /* 0x0000000d0700720c */ /* 0x000fc60003fa6270 */
[----:B------:R-:W-:-:S05]  /*1720*/  @!P6 IMAD.WIDE.U32 R2, R2, R3, c[0x0][0x170] ;  /* 0x00005c000202e625 */ /* 0x000fca00078e0003 */
[----:B------:R1:W5:Y:S05]  /*1730*/  @!P6 LDG.E R20, [R2.64] ;  /* 0x000000040214e981 */ /* 0x00036a000c1e1900 */
[----:B------:R-:W-:Y:S02]  /*1740*/  @!P5 IADD3 R22, R0, R7, RZ ;  /* 0x000000070016d210 */ /* 0x000fe40007ffe0ff */
[----:B------:R-:W-:Y:S02]  /*1750*/  @!P5 IADD3 R7, R7, 0x80, RZ ;  /* 0x000000800707d810 */ /* 0x000fe40007ffe0ff */
[----:B------:R-:W-:Y:S02]  /*1760*/  @!P5 MOV R23, 0x4 ;  /* 0x000000040017d802 */ /* 0x000fe40000000f00 */
[----:B------:R-:W-:Y:S01]  /*1770*/  ISETP.GE.AND P4, PT, R7, R13, PT ;  /* 0x0000000d0700720c */ /* 0x000fe20003f86270 */
[----:B------:R-:W-:Y:S01]  /*1780*/  CS2R R18, SRZ ;  /* 0x0000000000127805 */ /* 0x000fe2000001ff00 */
[----:B------:R-:W-:Y:S01]  /*1790*/  CS2R R16, SRZ ;  /* 0x0000000000107805 */ /* 0x000fe2000001ff00 */
[----:B------:R-:W-:-:S05]  /*17a0*/  @!P5 IMAD.WIDE.U32 R22, R22, R23, c[0x0][0x170] ;  /* 0x00005c001616d625 */ /* 0x000fca00078e0017 */
[----:B------:R2:W5:Y:S05]  /*17b0*/  @!P5 LDG.E R12, [R22.64] ;  /* 0x00000004160cd981 */ /* 0x00056a000c1e1900 */
        /* <DEDUP_REMOVED lines=20> */
[----:B------:R2:W5:Y:S03]  /*1900*/  @!P4 LDG.E R19, [R2.64] ;  /* 0x000000040213c981 */ /* 0x000566000c1e1900 */
[----:B------:R-:W-:Y:S01]  /*1910*/  @!P2 IMAD.WIDE.U32 R6, R6, R25, c[0x0][0x170] ;  /* 0x00005c000606a625 */ /* 0x000fe200078e0019 */
[----:B------:R2:W5:Y:S03]  /*1920*/  @!P3 LDG.E R18, [R4.64] ;  /* 0x000000040412b981 */ /* 0x000566000c1e1900 */
[----:B------:R-:W-:Y:S01]  /*1930*/  @!P1 IMAD.WIDE.U32 R8, R8, R27, c[0x0][0x170] ;  /* 0x00005c0008089625 */ /* 0x000fe200078e001b */
[----:B------:R2:W5:Y:S03]  /*1940*/  @!P2 LDG.E R17, [R6.64] ;  /* 0x000000040611a981 */ /* 0x000566000c1e1900 */
[----:B------:R-:W-:Y:S01]  /*1950*/  @!P6 IMAD.WIDE.U32 R10, R10, R11, c[0x0][0x170] ;  /* 0x00005c000a0ae625 */ /* 0x000fe200078e000b */
[----:B------:R2:W5:Y:S04]  /*1960*/  @!P1 LDG.E R16, [R8.64] ;  /* 0x0000000408109981 */ /* 0x000568000c1e1900 */
[----:B------:R2:W5:Y:S01]  /*1970*/  @!P6 LDG.E R15, [R10.64] ;  /* 0x000000040a0fe981 */ /* 0x000562000c1e1900 */
[----:B------:R-:W-:Y:S01]  /*1980*/  BSSY B0, `(.L_x_2002) ;  /* 0x000002d000007945 */ /* 0x000fe20003800000 */
[----:B------:R-:W-:Y:S05]  /*1990*/  @P0 BRA `(.L_x_2003) ;  /* 0x000002b000000947 */ /* 0x000fea0003800000 */
[C---:B--2--5:R-:W-:Y:S01]  /*19a0*/  FFMA.FTZ R3, R21.reuse, R21, 1 ;  /* 0x3f80000015037423 */ /* 0x064fe20000010015 */
[----:B------:R-:W-:Y:S01]  /*19b0*/  FSETP.GT.FTZ.AND P2, PT, |R21|, 8388608, PT ;  /* 0x4b0000001500780b */ /* 0x000fe20003f54200 */
[----:B------:R-:W-:Y:S01]  /*19c0*/  BSSY B1, `(.L_x_2004) ;  /* 0x0000024000017945 */ /* 0x000fe20003800000 */
[----:B------:R-:W-:Y:S01]  /*19d0*/  MOV R7, 0x3e800000 ;  /* 0x3e80000000077802 */ /* 0x000fe20000000f00 */
        /* <DEDUP_REMOVED lines=34> */
.L_x_2005:
[----:B------:R-:W-:Y:S05]  /*1c00*/  BSYNC B1 ;  /* 0x0000000000017941 */ /* 0x000fea0003800000 */
.L_x_2004:
[----:B------:R-:W-:Y:S01]  /*1c10*/  @P2 FADD.FTZ R3, R3, 0.69314718246459960938 ;  /* 0x3f31721803032421 */ /* 0x000fe20000010000 */
[----:B------:R-:W-:-:S04]  /*1c20*/  FSETP.GTU.FTZ.AND P0, PT, |R21|, +INF , PT ;  /* 0x7f8000001500780b */ /* 0x000fc80003f1c200 */
[----:B------:R-:W-:-:S04]  /*1c30*/  LOP3.LUT R2, R3, 0x80000000, R21, 0xb8, !PT ;  /* 0x8000000003027812 */ /* 0x000fc800078eb815 */
[----:B------:R-:W-:Y:S02]  /*1c40*/  FSEL R2, R2, R3, !P0 ;  /* 0x0000000302027208 */ /* 0x000fe40004000000 */
.L_x_2003:
[----:B------:R-:W-:Y:S05]  /*1c50*/  BSYNC B0 ;  /* 0x0000000000007941 */ /* 0x000fea0003800000 */
.L_x_2002:
[----:B--2---:R-:W-:Y:S01]  /*1c60*/  IADD3 R4, R14, 0x80, RZ ;  /* 0x000000800e047810 */ /* 0x004fe20007ffe0ff */
        /* <DEDUP_REMOVED lines=41> */
.L_x_2009:
[----:B------:R-:W-:Y:S05]  /*1f00*/  BSYNC B1 ;  /* 0x0000000000017941 */ /* 0x000fea0003800000 */
.L_x_2008:
[----:B------:R-:W-:Y:S01]  /*1f10*/  @P2 FADD.FTZ R5, R5, 0.69314718246459960938 ;  /* 0x3f31721805052421 */ /* 0x000fe20000010000 */
[----:B------:R-:W-:-:S04]  /*1f20*/  FSETP.GTU.FTZ.AND P0, PT, |R20|, +INF , PT ;  /* 0x7f8000001400780b */ /* 0x000fc80003f1c200 */
[----:B------:R-:W-:-:S04]  /*1f30*/  LOP3.LUT R3, R5, 0x80000000, R20, 0xb8, !PT ;  /* 0x8000000005037812 */ /* 0x000fc800078eb814 */
[----:B------:R-:W-:Y:S02]  /*1f40*/  FSEL R3, R3, R5, !P0 ;  /* 0x0000000503037208 */ /* 0x000fe40004000000 */
.L_x_2007:
[----:B------:R-:W-:Y:S05]  /*1f50*/  BSYNC B0 ;  /* 0x0000000000007941 */ /* 0x000fea0003800000 */
.L_x_2006:
[----:B------:R-:W-:Y:S01]  /*1f60*/  IADD3 R6, R14, 0x100, RZ ;  /* 0x000001000e067810 */ /* 0x000fe20007ffe0ff */
[----:B------:R-:W-:Y:S03]  /*1f70*/  BSSY B0, `(.L_x_2010) ;  /* 0x000002e000007945 */ /* 0x000fe60003800000 */
[----:B------:R-:W-:-:S13]  /*1f80*/  ISETP.GE.AND P0, PT, R6, R13, PT ;  /* 0x0000000d0600720c */ /* 0x000fda0003f06270 */
[----:B------:R-:W-:Y:S05]  /*1f90*/  @P0 BRA `(.L_x_2011) ;  /* 0x000002b000000947 */ /* 0x000fea0003800000 */
[C---:B-----5:R-:W-:Y:S01]  /*1fa0*/  FFMA.FTZ R6, R12.reuse, R12, 1 ;  /* 0x3f8000000c067423 */ /* 0x060fe2000001000c */
[----:B------:R-:W-:Y:S01]  /*1fb0*/  FSETP.GT.FTZ.AND P2, PT, |R12|, 8388608, PT ;  /* 0x4b0000000c00780b */ /* 0x000fe20003f54200 */
[----:B------:R-:W-:Y:S01]  /*1fc0*/  HFMA2.MMA R10, -RZ, RZ, 1.625, 0 ;  /* 0x3e800000ff0a7435 */ /* 0x000fe200000001ff */
[----:B------:R-:W-:Y:S01]  /*1fd0*/  BSSY B1, `(.L_x_2012) ;  /* 0x0000023000017945 */ /* 0x000fe20003800000 */
[----:B------:R-:W0:Y:S02]  /*1fe0*/  MUFU.RSQ R5, R6 ;  /* 0x0000000600057308 */ /* 0x000e240000001400 */
[----:B0-----:R-:W-:Y:S02]  /*1ff0*/  FFMA.FTZ R7, R6, R5, 1 ;  /* 0x3f80000006077423 */ /* 0x001fe40000010005 */
        /* <DEDUP_REMOVED lines=32> */
.L_x_2013:
[----:B------:R-:W-:Y:S05]  /*2200*/  BSYNC B1 ;  /* 0x0000000000017941 */ /* 0x000fea0003800000 */
.L_x_2012:
[----:B------:R-:W-:Y:S01]  /*2210*/  @P2 FADD.FTZ R6, R6, 0.69314718246459960938 ;  /* 0x3f31721806062421 */ /* 0x000fe20000010000 */
[----:B------:R-:W-:-:S04]  /*2220*/  FSETP.GTU.FTZ.AND P0, PT, |R12|, +INF , PT ;  /* 0x7f8000000c00780b */ /* 0x000fc80003f1c200 */
[----:B------:R-:W-:-:S04]  /*2230*/  LOP3.LUT R5, R6, 0x80000000, R12, 0xb8, !PT ;  /* 0x8000000006057812 */ /* 0x000fc800078eb80c */
[----:B------:R-:W-:Y:S02]  /*2240*/  FSEL R5, R5, R6, !P0 ;  /* 0x0000000605057208 */ /* 0x000fe40004000000 */
.L_x_2011:
[----:B------:R-:W-:Y:S05]  /*2250*/  BSYNC B0 ;  /* 0x0000000000007941 */ /* 0x000fea0003800000 */
.L_x_2010:
        /* <DEDUP_REMOVED lines=42> */
.L_x_2017:
[----:B------:R-:W-:Y:S05]  /*2500*/  BSYNC B1 ;  /* 0x0000000000017941 */ /* 0x000fea0003800000 */
.L_x_2016:
[----:B------:R-:W-:Y:S01]  /*2510*/  @P2 FADD.FTZ R7, R7, 0.69314718246459960938 ;  /* 0x3f31721807072421 */ /* 0x000fe20000010000 */
[----:B------:R-:W-:-:S04]  /*2520*/  FSETP.GTU.FTZ.AND P0, PT, |R19|, +INF , PT ;  /* 0x7f8000001300780b */ /* 0x000fc80003f1c200 */
[----:B------:R-:W-:-:S04]  /*2530*/  LOP3.LUT R6, R7, 0x80000000, R19, 0xb8, !PT ;  /* 0x8000000007067812 */ /* 0x000fc800078eb813 */
[----:B------:R-:W-:Y:S02]  /*2540*/  FSEL R6, R6, R7, !P0 ;  /* 0x0000000706067208 */ /* 0x000fe40004000000 */
.L_x_2015:
[----:B------:R-:W-:Y:S05]  /*2550*/  BSYNC B0 ;  /* 0x0000000000007941 */ /* 0x000fea0003800000 */
.L_x_2014:
        /* <DEDUP_REMOVED lines=42> */
.L_x_2021:
[----:B------:R-:W-:Y:S05]  /*2800*/  BSYNC B1 ;  /* 0x0000000000017941 */ /* 0x000fea0003800000 */
.L_x_2020:
[----:B------:R-:W-:Y:S01]  /*2810*/  @P2 FADD.FTZ R8, R8, 0.69314718246459960938 ;  /* 0x3f31721808082421 */ /* 0x000fe20000010000 */
[----:B------:R-:W-:-:S04]  /*2820*/  FSETP.GTU.FTZ.AND P0, PT, |R18|, +INF , PT ;  /* 0x7f8000001200780b */ /* 0x000fc80003f1c200 */
[----:B------:R-:W-:-:S04]  /*2830*/  LOP3.LUT R7, R8, 0x80000000, R18, 0xb8, !PT ;  /* 0x8000000008077812 */ /* 0x000fc800078eb812 */
[----:B------:R-:W-:Y:S02]  /*2840*/  FSEL R7, R7, R8, !P0 ;  /* 0x0000000807077208 */ /* 0x000fe40004000000 */
.L_x_2019:
[----:B------:R-:W-:Y:S05]  /*2850*/  BSYNC B0 ;  /* 0x0000000000007941 */ /* 0x000fea0003800000 */
.L_x_2018:
        /* <DEDUP_REMOVED lines=42> */
.L_x_2025:
[----:B------:R-:W-:Y:S05]  /*2b00*/  BSYNC B1 ;  /* 0x0000000000017941 */ /* 0x000fea0003800000 */
.L_x_2024:
[----:B------:R-:W-:Y:S01]  /*2b10*/  @P2 FADD.FTZ R9, R9, 0.69314718246459960938 ;  /* 0x3f31721809092421 */ /* 0x000fe20000010000 */
[----:B------:R-:W-:-:S04]  /*2b20*/  FSETP.GTU.FTZ.AND P0, PT, |R17|, +INF , PT ;  /* 0x7f8000001100780b */ /* 0x000fc80003f1c200 */
[----:B------:R-:W-:-:S04]  /*2b30*/  LOP3.LUT R8, R9, 0x80000000, R17, 0xb8, !PT ;  /* 0x8000000009087812 */ /* 0x000fc800078eb811 */
[----:B------:R-:W-:Y:S02]  /*2b40*/  FSEL R8, R8, R9, !P0 ;  /* 0x0000000908087208 */ /* 0x000fe40004000000 */
.L_x_2023:
[----:B------:R-:W-:Y:S05]  /*2b50*/  BSYNC B0 ;  /* 0x0000000000007941 */ /* 0x000fea0003800000 */
.L_x_2022:
        /* <DEDUP_REMOVED lines=42> */
.L_x_2029:
[----:B------:R-:W-:Y:S05]  /*2e00*/  BSYNC B1 ;  /* 0x0000000000017941 */ /* 0x000fea0003800000 */
.L_x_2028:
[----:B------:R-:W-:Y:S01]  /*2e10*/  @P2 FADD.FTZ R10, R10, 0.69314718246459960938 ;  /* 0x3f3172180a0a2421 */ /* 0x000fe20000010000 */
[----:B------:R-:W-:-:S04]  /*2e20*/  FSETP.GTU.FTZ.AND P0, PT, |R16|, +INF , PT ;  /* 0x7f8000001000780b */ /* 0x000fc80003f1c200 */
[----:B------:R-:W-:-:S04]  /*2e30*/  LOP3.LUT R9, R10, 0x80000000, R16, 0xb8, !PT ;  /* 0x800000000a097812 */ /* 0x000fc800078eb810 */
[----:B------:R-:W-:Y:S02]  /*2e40*/  FSEL R9, R9, R10, !P0 ;  /* 0x0000000a09097208 */ /* 0x000fe40004000000 */
.L_x_2027:
[----:B------:R-:W-:Y:S05]  /*2e50*/  BSYNC B0 ;  /* 0x0000000000007941 */ /* 0x000fea0003800000 */
.L_x_2026:
        /* <DEDUP_REMOVED lines=42> */
.L_x_2033:
[----:B------:R-:W-:Y:S05]  /*3100*/  BSYNC B1 ;  /* 0x0000000000017941 */ /* 0x000fea0003800000 */
.L_x_2032:
[----:B------:R-:W-:Y:S01]  /*3110*/  @P2 FADD.FTZ R11, R11, 0.69314718246459960938 ;  /* 0x3f3172180b0b2421 */ /* 0x000fe20000010000 */
[----:B------:R-:W-:-:S04]  /*3120*/  FSETP.GTU.FTZ.AND P0, PT, |R15|, +INF , PT ;  /* 0x7f8000000f00780b */ /* 0x000fc80003f1c200 */
[----:B------:R-:W-:-:S04]  /*3130*/  LOP3.LUT R10, R11, 0x80000000, R15, 0xb8, !PT ;  /* 0x800000000b0a7812 */ /* 0x000fc800078eb80f */
[----:B------:R-:W-:Y:S02]  /*3140*/  FSEL R10, R10, R11, !P0 ;  /* 0x0000000b0a0a7208 */ /* 0x000fe40004000000 */
.L_x_2031:
[----:B------:R-:W-:Y:S05]  /*3150*/  BSYNC B0 ;  /* 0x0000000000007941 */ /* 0x000fea0003800000 */
.L_x_2030:
[----:B------:R-:W-:Y:S01]  /*3160*/  ISETP.GE.AND P0, PT, R14, R13, PT ;  /* 0x0000000d0e00720c */ /* 0x000fe20003f06270 */
[----:B------:R-:W-:Y:S01]  /*3170*/  BSSY B0, `(.L_x_2034) ;  /* 0x0000033000007945 */ /* 0x000fe20003800000 */
[----:B------:R-:W-:Y:S11]  /*3180*/  BSSY B1, `(.L_x_2035) ;  /* 0x000002b000017945 */ /* 0x000ff60003800000 */
[----:B------:R-:W-:Y:S05]  /*3190*/  @P0 BRA `(.L_x_2036) ;  /* 0x000000c000000947 */ /* 0x000fea0003800000 */
[----:B-----5:R-:W-:Y:S01]  /*31a0*/  HFMA2.MMA R17, -RZ, RZ, 0, 2.384185791015625e-07 ;  /* 0x00000004ff117435 */ /* 0x020fe200000001ff */
[----:B------:R-:W-:-:S02]  /*31b0*/  IADD3 R16, R0, R14, RZ ;  /* 0x0000000e00107210 */ /* 0x000fc40007ffe0ff */
[----:B------:R-:W-:-:S04]  /*31c0*/  MOV R14, R4 ;  /* 0x00000004000e7202 */ /* 0x000fc80000000f00 */
[----:B------:R-:W-:-:S03]  /*31d0*/  ISETP.GE.AND P0, PT, R14, R13, PT ;  /* 0x0000000d0e00720c */ /* 0x000fc60003f06270 */
[----:B------:R-:W-:-:S05]  /*31e0*/  IMAD.WIDE.U32 R16, R16, R17, c[0x0][0x168] ;  /* 0x00005a0010107625 */ /* 0x000fca00078e0011 */
[----:B------:R0:W-:Y:S05]  /*31f0*/  STG.E [R16.64], R2 ;  /* 0x0000000210007986 */ /* 0x0001ea000c101904 */
[----:B------:R-:W-:Y:S05]  /*3200*/  @P0 BRA `(.L_x_2037) ;  /* 0x000000c000000947 */ /* 0x000fea0003800000 */
[----:B0-----:R-:W-:Y:S02]  /*3210*/  IADD3 R16, R0, R14, RZ ;  /* 0x0000000e00107210 */ /* 0x001fe40007ffe0ff */
[----:B------:R-:W-:Y:S02]  /*3220*/  MOV R17, 0x4 ;  /* 0x0000000400117802 */ /* 0x000fe40000000f00 */
[----:B------:R-:W-:-:S03]  /*3230*/  IADD3 R14, R14, 0x80, RZ ;  /* 0x000000800e0e7810 */ /* 0x000fc60007ffe0ff */
[----:B------:R-:W-:-:S05]  /*3240*/  IMAD.WIDE.U32 R16, R16, R17, c[0x0][0x168] ;  /* 0x00005a0010107625 */ /* 0x000fca00078e0011 */
[----:B------:R0:W-:Y:S02]  /*3250*/  STG.E [R16.64], R3 ;  /* 0x0000000310007986 */ /* 0x0001e4000c101904 */
.L_x_2036:
[----:B------:R-:W-:-:S13]  /*3260*/  ISETP.GE.AND P0, PT, R14, R13, PT ;  /* 0x0000000d0e00720c */ /* 0x000fda0003f06270 */
[----:B------:R-:W-:Y:S05]  /*3270*/  @P0 BRA `(.L_x_2038) ;  /* 0x000000c000000947 */ /* 0x000fea0003800000 */
[----:B0-----:R-:W-:Y:S01]  /*3280*/  HFMA2.MMA R3, -RZ, RZ, 0, 2.384185791015625e-07 ;  /* 0x00000004ff037435 */ /* 0x001fe200000001ff */
[----:B------:R-:W-:Y:S02]  /*3290*/  IADD3 R2, R0, R14, RZ ;  /* 0x0000000e00027210 */ /* 0x000fe40007ffe0ff */
[----:B------:R-:W-:-:S07]  /*32a0*/  IADD3 R14, R14, 0x80, RZ ;  /* 0x000000800e0e7810 */ /* 0x000fce0007ffe0ff */
[----:B------:R-:W-:-:S05]  /*32b0*/  IMAD.WIDE.U32 R2, R2, R3, c[0x0][0x168] ;  /* 0x00005a0002027625 */ /* 0x000fca00078e0003 */
[----:B------:R0:W-:Y:S02]  /*32c0*/  STG.E [R2.64], R5 ;  /* 0x0000000502007986 */ /* 0x0001e4000c101904 */
.L_x_2037:
[----:B------:R-:W-:-:S13]  /*32d0*/  ISETP.GE.AND P0, PT, R14, R13, PT ;  /* 0x0000000d0e00720c */ /* 0x000fda0003f06270 */
[----:B------:R-:W-:Y:S05]  /*32e0*/  @P0 BRA `(.L_x_2039) ;  /* 0x000000c000000947 */ /* 0x000fea0003800000 */
[----:B0-----:R-:W-:Y:S02]  /*32f0*/  IADD3 R2, R0, R14, RZ ;  /* 0x0000000e00027210 */ /* 0x001fe40007ffe0ff */
[----:B------:R-:W-:Y:S02]  /*3300*/  MOV R3, 0x4 ;  /* 0x0000000400037802 */ /* 0x000fe40000000f00 */
[----:B------:R-:W-:-:S03]  /*3310*/  IADD3 R14, R14, 0x80, RZ ;  /* 0x000000800e0e7810 */ /* 0x000fc60007ffe0ff */
[----:B------:R-:W-:-:S05]  /*3320*/  IMAD.WIDE.U32 R2, R2, R3, c[0x0][0x168] ;  /* 0x00005a0002027625 */ /* 0x000fca00078e0003 */
[----:B------:R0:W-:Y:S02]  /*3330*/  STG.E [R2.64], R6 ;  /* 0x0000000602007986 */ /* 0x0001e4000c101904 */
.L_x_2038:
[----:B------:R-:W-:-:S13]  /*3340*/  ISETP.GE.AND P0, PT, R14, R13, PT ;  /* 0x0000000d0e00720c */ /* 0x000fda0003f06270 */
[----:B------:R-:W-:Y:S05]  /*3350*/  @P0 BRA `(.L_x_2040) ;  /* 0x000000d000000947 */ /* 0x000fea0003800000 */
[----:B0-----:R-:W-:Y:S01]  /*3360*/  HFMA2.MMA R3, -RZ, RZ, 0, 2.384185791015625e-07 ;  /* 0x00000004ff037435 */ /* 0x001fe200000001ff */
[----:B------:R-:W-:Y:S02]  /*3370*/  IADD3 R2, R0, R14, RZ ;  /* 0x0000000e00027210 */ /* 0x000fe40007ffe0ff */
[----:B------:R-:W-:-:S07]  /*3380*/  IADD3 R14, R14, 0x80, RZ ;  /* 0x000000800e0e7810 */ /* 0x000fce0007ffe0ff */
[----:B------:R-:W-:-:S05]  /*3390*/  IMAD.WIDE.U32 R2, R2, R3, c[0x0][0x168] ;  /* 0x00005a0002027625 */ /* 0x000fca00078e0003 */
[----:B------:R0:W-:Y:S02]  /*33a0*/  STG.E [R2.64], R7 ;  /* 0x0000000702007986 */ /* 0x0001e4000c101904 */
.L_x_2039:
[----:B------:R-:W-:-:S13]  /*33b0*/  ISETP.GE.AND P0, PT, R14, R13, PT ;  /* 0x0000000d0e00720c */ /* 0x000fda0003f06270 */
[----:B------:R-:W-:Y:S01]  /*33c0*/  @P0 BREAK B1 ;  /* 0x0000000000010942 */ /* 0x000fe20003800000 */
[----:B------:R-:W-:Y:S05]  /*33d0*/  @P0 BRA `(.L_x_2041) ;  /* 0x000000c000000947 */ /* 0x000fea0003800000 */
[----:B0-----:R-:W-:Y:S02]  /*33e0*/  IADD3 R2, R0, R14, RZ ;  /* 0x0000000e00027210 */ /* 0x001fe40007ffe0ff */
[----:B------:R-:W-:Y:S02]  /*33f0*/  MOV R3, 0x4 ;  /* 0x0000000400037802 */ /* 0x000fe40000000f00 */
[----:B------:R-:W-:-:S03]  /*3400*/  IADD3 R14, R14, 0x80, RZ ;  /* 0x000000800e0e7810 */ /* 0x000fc60007ffe0ff */
[----:B------:R-:W-:-:S05]  /*3410*/  IMAD.WIDE.U32 R2, R2, R3, c[0x0][0x168] ;  /* 0x00005a0002027625 */ /* 0x000fca00078e0003 */
[----:B------:R0:W-:Y:S02]  /*3420*/  STG.E [R2.64], R8 ;  /* 0x0000000802007986 */ /* 0x0001e4000c101904 */
.L_x_2040:
[----:B------:R-:W-:Y:S05]  /*3430*/  BSYNC B1 ;  /* 0x0000000000017941 */ /* 0x000fea0003800000 */
.L_x_2035:
[----:B------:R-:W-:-:S13]  /*3440*/  ISETP.GE.AND P0, PT, R14, R13, PT ;  /* 0x0000000d0e00720c */ /* 0x000fda0003f06270 */
[----:B0-----:R-:W-:Y:S02]  /*3450*/  @!P0 IADD3 R2, R0, R14, RZ ;  /* 0x0000000e00028210 */ /* 0x001fe40007ffe0ff */
[----:B------:R-:W-:Y:S02]  /*3460*/  @!P0 MOV R3, 0x4 ;  /* 0x0000000400038802 */ /* 0x000fe40000000f00 */
[----:B------:R-:W-:-:S03]  /*3470*/  @!P0 IADD3 R14, R14, 0x80, RZ ;  /* 0x000000800e0e8810 */ /* 0x000fc60007ffe0ff */
[----:B------:R-:W-:-:S05]  /*3480*/  @!P0 IMAD.WIDE.U32 R2, R2, R3, c[0x0][0x168] ;  /* 0x00005a0002028625 */ /* 0x000fca00078e0003 */
[----:B------:R0:W-:Y:S02]  /*3490*/  @!P0 STG.E [R2.64], R9 ;  /* 0x0000000902008986 */ /* 0x0001e4000c101904 */
.L_x_2041:
[----:B------:R-:W-:Y:S05]  /*34a0*/  BSYNC B0 ;  /* 0x0000000000007941 */ /* 0x000fea0003800000 */
.L_x_2034:
[----:B------:R-:W-:Y:S01]  /*34b0*/  WARPSYNC 0xffffffff ;  /* 0xffffffff00007948 */ /* 0x000fe20003800000 */
[----:B------:R-:W-:-:S13]  /*34c0*/  ISETP.GE.AND P0, PT, R14, R13, PT ;  /* 0x0000000d0e00720c */ /* 0x000fda0003f06270 */
[----:B------:R-:W-:Y:S05]  /*34d0*/  @P0 EXIT ;  /* 0x000000000000094d */ /* 0x000fea0003800000 */
[----:B0-----:R-:W-:Y:S01]  /*34e0*/  HFMA2.MMA R3, -RZ, RZ, 0, 2.384185791015625e-07 ;  /* 0x00000004ff037435 */ /* 0x001fe200000001ff */
[----:B------:R-:W-:-:S09]  /*34f0*/  IADD3 R2, R0, R14, RZ ;  /* 0x0000000e00027210 */ /* 0x000fd20007ffe0ff */
[----:B------:R-:W-:-:S05]  /*3500*/  IMAD.WIDE.U32 R2, R2, R3, c[0x0][0x168] ;  /* 0x00005a0002027625 */ /* 0x000fca00078e0003 */
[----:B------:R-:W-:Y:S01]  /*3510*/  STG.E [R2.64], R10 ;  /* 0x0000000a02007986 */ /* 0x000fe2000c101904 */
[----:B------:R-:W-:Y:S05]  /*3520*/  EXIT ;  /* 0x000000000000794d */ /* 0x000fea0003800000 */
.L_x_2042:
        /* <DEDUP_REMOVED lines=13> */
.L_x_16843:


//--------------------- .text._ZN2at6native29vectorized_elementwise_kernelILi4EZZZNS0_17asinh_kernel_cudaERNS_18TensorIteratorBaseEENKUlvE0_clEvENKUlvE0_clEvEUlfE_St5arrayIPcLm2EEEEviT0_T1_ --------------------------
	.section	.text._ZN2at6native29vectorized_elementwise_kernelILi4EZZZNS0_17asinh_kernel_cudaERNS_18TensorIteratorBaseEENKUlvE0_clEvENKUlvE0_clEvEUlfE_St5arrayIPcLm2EEEEviT0_T1_,"ax",@progbits
	.sectioninfo	@"SHI_REGISTERS=32"
	.align	128
        .global         _ZN2at6native29vectorized_elementwise_kernelILi4EZZZNS0_17asinh_kernel_cudaERNS_18TensorIteratorBaseEENKUlvE0_clEvENKUlvE0_clEvEUlfE_St5arrayIPcLm2EEEEviT0_T1_
        .type           _ZN2at6native29vectorized_elementwise_kernelILi4EZZZNS0_17asinh_kernel_cudaERNS_18TensorIteratorBaseEENKUlvE0_clEvENKUlvE0_clEvEUlfE_St5arrayIPcLm2EEEEviT0_T1_,@function
        .size           _ZN2at6native29vectorized_elementwise_kernelILi4EZZZNS0_17asinh_kernel_cudaERNS_18TensorIteratorBaseEENKUlvE0_clEvENKUlvE0_clEvEUlfE_St5arrayIPcLm2EEEEviT0_T1_,(.L_x_16844 - _ZN2at6native29vectorized_elementwise_kernelILi4EZZZNS0_17asinh_kernel_cudaERNS_18TensorIteratorBaseEENKUlvE0_clEvENKUlvE0_clEvEUlfE_St5arrayIPcLm2EEEEviT0_T1_)
        .other          _ZN2at6native29vectorized_elementwise_kernelILi4EZZZNS0_17asinh_kernel_cudaERNS_18TensorIteratorBaseEENKUlvE0_clEvENKUlvE0_clEvEUlfE_St5arrayIPcLm2EEEEviT0_T1_,@"STO_CUDA_ENTRY STV_DEFAULT"
_ZN2at6native29vectorized_elementwise_kernelILi4EZZZNS0_17asinh_kernel_cudaERNS_18TensorIteratorBaseEENKUlvE0_clEvENKUlvE0_clEvEUlfE_St5arrayIPcLm2EEEEviT0_T1_:
.text._ZN2at6native29vectorized_elementwise_kernelILi4EZZZNS0_17asinh_kernel_cudaERNS_18TensorIteratorBaseEENKUlvE0_clEvENKUlvE0_clEvEUlfE_St5arrayIPcLm2EEEEviT0_T1_:
        /* <DEDUP_REMOVED lines=11> */
[----:B------:R-:W2:Y:S04]  /*00b0*/  LDG.E.128 R8, [R2.64] ;  /* 0x0000000402087981 */ /* 0x000ea8000c1e1d00 */
[----:B------:R-:W3:Y:S01]  /*00c0*/  LDG.E.128 R4, [R2.64+0x800] ;  /* 0x0008000402047981 */ /* 0x000ee2000c1e1d00 */
[----:B------:R-:W-:Y:S01]  /*00d0*/  BSSY B0, `(.L_x_2044) ;  /* 0x0000086000007945 */ /* 0x000fe20003800000 */
[C---:B--2---:R-:W-:Y:S01]  /*00e0*/  FFMA.FTZ R14, R8.reuse, R8, 1 ;  /* 0x3f800000080e7423 */ /* 0x044fe20000010008 */
[----:B------:R-:W-:Y:S01]  /*00f0*/  FSETP.GT.FTZ.AND P5, PT, |R8|, 8388608, PT ;  /* 0x4b0000000800780b */ /* 0x000fe20003fb4200 */
[C---:B------:R-:W-:Y:S01]  /*0100*/  FFMA.FTZ R16, R9.reuse, R9, 1 ;  /* 0x3f80000009107423 */ /* 0x040fe20000010009 */
[----:B------:R-:W-:Y:S01]  /*0110*/  FSETP.GT.FTZ.AND P0, PT, |R9|, 8388608, PT ;  /* 0x4b0000000900780b */ /* 0x000fe20003f14200 */
[----:B------:R-:W0:Y:S01]  /*0120*/  MUFU.RSQ R15, R14 ;  /* 0x0000000e000f7308 */ /* 0x000e220000001400 */
[C---:B------:R-:W-:Y:S01]  /*0130*/  FFMA.FTZ R19, R10.reuse, R10, 1 ;  /* 0x3f8000000a137423 */ /* 0x040fe2000001000a */
[----:B------:R-:W-:Y:S01]  /*0140*/  FSETP.GT.FTZ.AND P1, PT, |R10|, 8388608, PT ;  /* 0x4b0000000a00780b */ /* 0x000fe20003f34200 */
[----:B------:R-:W-:Y:S01]  /*0150*/  FADD.FTZ R22, |R8|, -RZ ;  /* 0x800000ff08167221 */ /* 0x000fe20000010200 */
[----:B------:R-:W-:Y:S01]  /*0160*/  FSETP.GT.FTZ.AND P2, PT, |R11|, 8388608, PT ;  /* 0x4b0000000b00780b */ /* 0x000fe20003f54200 */
[----:B------:R-:W-:Y:S01]  /*0170*/  FADD.FTZ R18, |R9|, -RZ ;  /* 0x800000ff09127221 */ /* 0x000fe20000010200 */
[----:B---3--:R-:W-:-:S02]  /*0180*/  FSETP.GT.FTZ.AND P3, PT, |R4|, 8388608, PT ;  /* 0x4b0000000400780b */ /* 0x008fc40003f74200 */
[----:B------:R-:W1:Y:S01]  /*0190*/  MUFU.RSQ R17, R16 ;  /* 0x0000001000117308 */ /* 0x000e620000001400 */
[----:B------:R-:W-:Y:S01]  /*01a0*/  FSETP.GT.FTZ.AND P6, PT, |R5|, 8388608, PT ;  /* 0x4b0000000500780b */ /* 0x000fe20003fd4200 */
[----:B0-----:R-:W-:-:S06]  /*01b0*/  FFMA.FTZ R15, R14, R15, 1 ;  /* 0x3f8000000e0f7423 */ /* 0x001fcc000001000f */
[----:B------:R-:W0:Y:S01]  /*01c0*/  MUFU.RSQ R24, R19 ;  /* 0x0000001300187308 */ /* 0x000e220000001400 */
[----:B-1----:R-:W-:-:S07]  /*01d0*/  FFMA.FTZ R17, R16, R17, 1 ;  /* 0x3f80000010117423 */ /* 0x002fce0000010011 */
[----:B------:R-:W1:Y:S01]  /*01e0*/  MUFU.RCP R15, R15 ;  /* 0x0000000f000f7308 */ /* 0x000e620000001000 */
[----:B------:R-:W-:-:S07]  /*01f0*/  FFMA.FTZ R16, R11, R11, 1 ;  /* 0x3f8000000b107423 */ /* 0x000fce000001000b */
[----:B------:R2:W3:Y:S01]  /*0200*/  MUFU.RCP R20, R17 ;  /* 0x0000001100147308 */ /* 0x0004e20000001000 */
[----:B0-----:R-:W-:Y:S02]  /*0210*/  FFMA.FTZ R19, R19, R24, 1 ;  /* 0x3f80000013137423 */ /* 0x001fe40000010018 */
[----:B-1----:R-:W-:-:S05]  /*0220*/  FMUL.FTZ R3, |R8|, R15 ;  /* 0x0000000f08037220 */ /* 0x002fca0000410200 */
[----:B------:R-:W0:Y:S01]  /*0230*/  MUFU.RSQ R21, R16 ;  /* 0x0000001000157308 */ /* 0x000e220000001400 */
[----:B--2---:R-:W-:Y:S02]  /*0240*/  FADD.FTZ R17, |R10|, -RZ ;  /* 0x800000ff0a117221 */ /* 0x004fe40000010200 */
[----:B------:R-:W-:Y:S01]  /*0250*/  @!P5 FFMA.FTZ R22, |R8|, R3, |R8| ;  /* 0x000000030816d223 */ /* 0x000fe20000010608 */
[----:B------:R-:W-:Y:S01]  /*0260*/  MOV R3, 0x3e800000 ;  /* 0x3e80000000037802 */ /* 0x000fe20000000f00 */
[----:B---3--:R-:W-:-:S03]  /*0270*/  FMUL.FTZ R20, |R9|, R20 ;  /* 0x0000001409147220 */ /* 0x008fc60000410200 */
[----:B------:R-:W1:Y:S01]  /*0280*/  MUFU.RCP R19, R19 ;  /* 0x0000001300137308 */ /* 0x000e620000001000 */
[C---:B------:R-:W-:Y:S01]  /*0290*/  FADD.FTZ.RZ R2, R22.reuse, 1 ;  /* 0x3f80000016027421 */ /* 0x040fe2000001c000 */
[----:B------:R-:W-:Y:S01]  /*02a0*/  ISETP.GE.U32.AND P4, PT, R22, 0x7f800000, PT ;  /* 0x7f8000001600780c */ /* 0x000fe20003f86070 */
[----:B------:R-:W-:-:S03]  /*02b0*/  @!P0 FFMA.FTZ R18, |R9|, R20, |R9| ;  /* 0x0000001409128223 */ /* 0x000fc60000010609 */
[----:B------:R-:W-:Y:S01]  /*02c0*/  IADD3 R2, R2, -0x3f400000, RZ ;  /* 0xc0c0000002027810 */ /* 0x000fe20007ffe0ff */
[----:B------:R-:W-:Y:S02]  /*02d0*/  FADD.FTZ.RZ R14, R18, 1 ;  /* 0x3f800000120e7421 */ /* 0x000fe4000001c000 */
[----:B0-----:R-:W-:Y:S01]  /*02e0*/  FFMA.FTZ R20, R16, R21, 1 ;  /* 0x3f80000010147423 */ /* 0x001fe20000010015 */
[----:B------:R-:W-:Y:S02]  /*02f0*/  LOP3.LUT R15, R2, 0xff800000, RZ, 0xc0, !PT ;  /* 0xff800000020f7812 */ /* 0x000fe400078ec0ff */
[----:B------:R-:W-:Y:S02]  /*0300*/  IADD3 R21, R14, -0x3f400000, RZ ;  /* 0xc0c000000e157810 */ /* 0x000fe40007ffe0ff */
[----:B------:R-:W-:Y:S01]  /*0310*/  IADD3 R2, -R15, 0x40800000, RZ ;  /* 0x408000000f027810 */ /* 0x000fe20007ffe1ff */
[----:B------:R-:W0:Y:S01]  /*0320*/  MUFU.RCP R14, R20 ;  /* 0x00000014000e7308 */ /* 0x000e220000001000 */
[----:B------:R-:W-:Y:S01]  /*0330*/  IADD3 R23, R22, -R15, RZ ;  /* 0x8000000f16177210 */ /* 0x000fe20007ffe0ff */
[----:B-1----:R-:W-:Y:S01]  /*0340*/  FMUL.FTZ R25, |R10|, R19 ;  /* 0x000000130a197220 */ /* 0x002fe20000410200 */
[----:B------:R-:W-:Y:S01]  /*0350*/  LOP3.LUT R21, R21, 0xff800000, RZ, 0xc0, !PT ;  /* 0xff80000015157812 */ /* 0x000fe200078ec0ff */
[----:B------:R-:W-:-:S02]  /*0360*/  FFMA.FTZ R2, R2, R3, -1 ;  /* 0xbf80000002027423 */ /* 0x000fc40000010003 */
[----:B------:R-:W-:Y:S01]  /*0370*/  @!P1 FFMA.FTZ R17, |R10|, R25, |R10| ;  /* 0x000000190a119223 */ /* 0x000fe2000001060a */
[----:B------:R-:W-:Y:S01]  /*0380*/  IADD3 R16, -R21, 0x40800000, RZ ;  /* 0x4080000015107810 */ /* 0x000fe20007ffe1ff */
[----:B------:R-:W-:Y:S01]  /*0390*/  FADD.FTZ R23, R23, R2 ;  /* 0x0000000217177221 */ /* 0x000fe20000010000 */
[----:B------:R-:W-:Y:S01]  /*03a0*/  HFMA2.MMA R2, -RZ, RZ, 1.3056640625, -1.8671875 ;  /* 0x3d39bf78ff027435 */ /* 0x000fe200000001ff */
[----:B------:R-:W-:Y:S01]  /*03b0*/  IADD3 R19, R18, -R21, RZ ;  /* 0x8000001512137210 */ /* 0x000fe20007ffe0ff */
[----:B------:R-:W-:Y:S01]  /*03c0*/  FADD.FTZ.RZ R24, R17, 1 ;  /* 0x3f80000011187421 */ /* 0x000fe2000001c000 */
[----:B------:R-:W-:Y:S01]  /*03d0*/  I2F R15, R15 ;  /* 0x0000000f000f7306 */ /* 0x000fe20000201400 */
[----:B------:R-:W-:Y:S02]  /*03e0*/  FFMA.FTZ R16, R16, R3, -1 ;  /* 0xbf80000010107423 */ /* 0x000fe40000010003 */
[----:B0-----:R-:W-:Y:S01]  /*03f0*/  FMUL.FTZ R14, |R11|, R14 ;  /* 0x0000000e0b0e7220 */ /* 0x001fe20000410200 */
[----:B------:R-:W-:Y:S01]  /*0400*/  IADD3 R24, R24, -0x3f400000, RZ ;  /* 0xc0c0000018187810 */ /* 0x000fe20007ffe0ff */
[----:B------:R-:W-:-:S02]  /*0410*/  FADD.FTZ R19, R19, R16 ;  /* 0x0000001013137221 */ /* 0x000fc40000010000 */
[----:B------:R-:W-:Y:S01]  /*0420*/  FADD.FTZ R16, |R11|, -RZ ;  /* 0x800000ff0b107221 */ /* 0x000fe20000010200 */
[----:B------:R-:W-:Y:S01]  /*0430*/  LOP3.LUT R24, R24, 0xff800000, RZ, 0xc0, !PT ;  /* 0xff80000018187812 */ /* 0x000fe200078ec0ff */
[----:B------:R-:W-:Y:S02]  /*0440*/  FFMA.FTZ R20, R23, -R2, 0.10546888411045074463 ;  /* 0x3dd8001217147423 */ /* 0x000fe40000010802 */
[----:B------:R-:W-:Y:S01]  /*0450*/  @!P2 FFMA.FTZ R16, |R11|, R14, |R11| ;  /* 0x0000000e0b10a223 */ /* 0x000fe2000001060b */
[----:B------:R-:W-:Y:S01]  /*0460*/  IADD3 R26, -R24, 0x40800000, RZ ;  /* 0x40800000181a7810 */ /* 0x000fe20007ffe1ff */
[----:B------:R-:W-:Y:S01]  /*0470*/  FFMA.FTZ R14, R19, -R2, 0.10546888411045074463 ;  /* 0x3dd80012130e7423 */ /* 0x000fe20000010802 */
[----:B------:R-:W-:Y:S01]  /*0480*/  IADD3 R28, R17, -R24, RZ ;  /* 0x80000018111c7210 */ /* 0x000fe20007ffe0ff */
[----:B------:R-:W-:Y:S01]  /*0490*/  FFMA.FTZ R20, R23, R20, -0.13229703903198242188 ;  /* 0xbe0778e017147423 */ /* 0x000fe20000010014 */
[----:B------:R-:W-:Y:S01]  /*04a0*/  I2F R24, R24 ;  /* 0x0000001800187306 */ /* 0x000fe20000201400 */
[----:B------:R-:W-:-:S02]  /*04b0*/  FFMA.FTZ R14, R19, R14, -0.13229703903198242188 ;  /* 0xbe0778e0130e7423 */ /* 0x000fc4000001000e */
[----:B------:R-:W-:Y:S02]  /*04c0*/  FFMA.FTZ R20, R23, R20, 0.14491446316242218018 ;  /* 0x3e14647517147423 */ /* 0x000fe40000010014 */
[----:B------:R-:W-:Y:S02]  /*04d0*/  FFMA.FTZ R14, R19, R14, 0.14491446316242218018 ;  /* 0x3e146475130e7423 */ /* 0x000fe4000001000e */
[----:B------:R-:W-:Y:S02]  /*04e0*/  FFMA.FTZ R20, R23, R20, -0.16641564667224884033 ;  /* 0xbe2a68dd17147423 */ /* 0x000fe40000010014 */
[----:B------:R-:W-:Y:S02]  /*04f0*/  FFMA.FTZ R14, R19, R14, -0.16641564667224884033 ;  /* 0xbe2a68dd130e7423 */ /* 0x000fe4000001000e */
[----:B------:R-:W-:Y:S02]  /*0500*/  FFMA.FTZ R20, R23, R20, 0.19988867640495300293 ;  /* 0x3e4caf9e17147423 */ /* 0x000fe40000010014 */
[----:B------:R-:W-:-:S02]  /*0510*/  FFMA.FTZ R14, R19, R14, 0.19988867640495300293 ;  /* 0x3e4caf9e130e7423 */ /* 0x000fc4000001000e */
[----:B------:R-:W-:Y:S02]  /*0520*/  FFMA.FTZ R20, R23, R20, -0.25000196695327758789 ;  /* 0xbe80004217147423 */ /* 0x000fe40000010014 */
[----:B------:R-:W-:Y:S02]  /*0530*/  FFMA.FTZ R25, R26, R3, -1 ;  /* 0xbf8000001a197423 */ /* 0x000fe40000010003 */
[----:B------:R-:W-:Y:S02]  /*0540*/  FFMA.FTZ R26, R19, R14, -0.25000196695327758789 ;  /* 0xbe800042131a7423 */ /* 0x000fe4000001000e */
[----:B------:R-:W-:Y:S02]  /*0550*/  FFMA.FTZ R20, R23, R20, 0.33333510160446166992 ;  /* 0x3eaaaae617147423 */ /* 0x000fe40000010014 */
[----:B------:R-:W-:Y:S02]  /*0560*/  FFMA.FTZ R26, R19, R26, 0.33333510160446166992 ;  /* 0x3eaaaae6131a7423 */ /* 0x000fe4000001001a */
[----:B------:R-:W-:-:S02]  /*0570*/  FFMA.FTZ R20, R23, R20, -0.5 ;  /* 0xbf00000017147423 */ /* 0x000fc40000010014 */
[----:B------:R-:W-:Y:S02]  /*0580*/  FFMA.FTZ R26, R19, R26, -0.5 ;  /* 0xbf000000131a7423 */ /* 0x000fe4000001001a */
[----:B------:R-:W-:Y:S02]  /*0590*/  FMUL.FTZ R14, R23, R20 ;  /* 0x00000014170e7220 */ /* 0x000fe40000410000 */
[----:B------:R-:W-:Y:S02]  /*05a0*/  FMUL.FTZ R20, R19, R26 ;  /* 0x0000001a13147220 */ /* 0x000fe40000410000 */
[----:B------:R-:W-:Y:S02]  /*05b0*/  FFMA.FTZ R14, R23, R14, R23 ;  /* 0x0000000e170e7223 */ /* 0x000fe40000010017 */
[----:B------:R-:W-:Y:S02]  /*05c0*/  FFMA.FTZ R20, R19, R20, R19 ;  /* 0x0000001413147223 */ /* 0x000fe40000010013 */
[----:B------:R-:W-:-:S02]  /*05d0*/  FADD.FTZ.RZ R19, R16, 1 ;  /* 0x3f80000010137421 */ /* 0x000fc4000001c000 */
[----:B------:R-:W-:-:S03]  /*05e0*/  FADD.FTZ R25, R28, R25 ;  /* 0x000000191c197221 */ /* 0x000fc60000010000 */
[----:B------:R-:W-:Y:S01]  /*05f0*/  IADD3 R19, R19, -0x3f400000, RZ ;  /* 0xc0c0000013137810 */ /* 0x000fe20007ffe0ff */
[----:B------:R-:W-:-:S03]  /*0600*/  FFMA.FTZ R28, R25, -R2, 0.10546888411045074463 ;  /* 0x3dd80012191c7423 */ /* 0x000fc60000010802 */
[----:B------:R-:W-:Y:S01]  /*0610*/  LOP3.LUT R27, R19, 0xff800000, RZ, 0xc0, !PT ;  /* 0xff800000131b7812 */ /* 0x000fe200078ec0ff */
[----:B------:R-:W-:-:S03]  /*0620*/  FFMA.FTZ R28, R25, R28, -0.13229703903198242188 ;  /* 0xbe0778e0191c7423 */ /* 0x000fc6000001001c */
[----:B------:R-:W-:Y:S01]  /*0630*/  IADD3 R26, -R27, 0x40800000, RZ ;  /* 0x408000001b1a7810 */ /* 0x000fe20007ffe1ff */
[C---:B------:R-:W-:Y:S01]  /*0640*/  FFMA.FTZ R28, R25.reuse, R28, 0.14491446316242218018 ;  /* 0x3e146475191c7423 */ /* 0x040fe2000001001c */
[----:B------:R-:W-:Y:S02]  /*0650*/  IADD3 R23, R16, -R27, RZ ;  /* 0x8000001b10177210 */ /* 0x000fe40007ffe0ff */
[----:B------:R-:W-:Y:S01]  /*0660*/  I2F R27, R27 ;  /* 0x0000001b001b7306 */ /* 0x000fe20000201400 */
[----:B------:R-:W-:Y:S02]  /*0670*/  FFMA.FTZ R26, R26, R3, -1 ;  /* 0xbf8000001a1a7423 */ /* 0x000fe40000010003 */
[----:B------:R-:W-:Y:S02]  /*0680*/  FFMA.FTZ R28, R25, R28, -0.16641564667224884033 ;  /* 0xbe2a68dd191c7423 */ /* 0x000fe4000001001c */
[----:B------:R-:W-:Y:S02]  /*0690*/  FADD.FTZ R23, R23, R26 ;  /* 0x0000001a17177221 */ /* 0x000fe40000010000 */
[----:B------:R-:W-:-:S02]  /*06a0*/  FFMA.FTZ R28, R25, R28, 0.19988867640495300293 ;  /* 0x3e4caf9e191c7423 */ /* 0x000fc4000001001c */
[----:B------:R-:W-:Y:S02]  /*06b0*/  FFMA.FTZ R26, R23, -R2, 0.10546888411045074463 ;  /* 0x3dd80012171a7423 */ /* 0x000fe40000010802 */
[----:B------:R-:W-:Y:S02]  /*06c0*/  FFMA.FTZ R28, R25, R28, -0.25000196695327758789 ;  /* 0xbe800042191c7423 */ /* 0x000fe4000001001c */
[----:B------:R-:W-:Y:S02]  /*06d0*/  FFMA.FTZ R26, R23, R26, -0.13229703903198242188 ;  /* 0xbe0778e0171a7423 */ /* 0x000fe4000001001a */
[----:B------:R-:W-:Y:S02]  /*06e0*/  FFMA.FTZ R28, R25, R28, 0.33333510160446166992 ;  /* 0x3eaaaae6191c7423 */ /* 0x000fe4000001001c */
[----:B------:R-:W-:Y:S02]  /*06f0*/  FFMA.FTZ R26, R23, R26, 0.14491446316242218018 ;  /* 0x3e146475171a7423 */ /* 0x000fe4000001001a */
[----:B------:R-:W-:-:S02]  /*0700*/  FFMA.FTZ R28, R25, R28, -0.5 ;  /* 0xbf000000191c7423 */ /* 0x000fc4000001001c */
[----:B------:R-:W-:Y:S02]  /*0710*/  FFMA.FTZ R26, R23, R26, -0.16641564667224884033 ;  /* 0xbe2a68dd171a7423 */ /* 0x000fe4000001001a */
[----:B------:R-:W-:Y:S02]  /*0720*/  FMUL.FTZ R28, R25, R28 ;  /* 0x0000001c191c7220 */ /* 0x000fe40000410000 */
[----:B------:R-:W-:Y:S02]  /*0730*/  FFMA.FTZ R26, R23, R26, 0.19988867640495300293 ;  /* 0x3e4caf9e171a7423 */ /* 0x000fe4000001001a */
[----:B------:R-:W-:Y:S02]  /*0740*/  FFMA.FTZ R25, R25, R28, R25 ;  /* 0x0000001c19197223 */ /* 0x000fe40000010019 */
[----:B------:R-:W-:-:S04]  /*0750*/  FFMA.FTZ R26, R23, R26, -0.25000196695327758789 ;  /* 0xbe800042171a7423 */ /* 0x000fc8000001001a */
[----:B------:R-:W-:-:S04]  /*0760*/  FFMA.FTZ R26, R23, R26, 0.33333510160446166992 ;  /* 0x3eaaaae6171a7423 */ /* 0x000fc8000001001a */
[----:B------:R-:W-:-:S04]  /*0770*/  FFMA.FTZ R26, R23, R26, -0.5 ;  /* 0xbf000000171a7423 */ /* 0x000fc8000001001a */
[----:B------:R-:W-:-:S04]  /*0780*/  FMUL.FTZ R26, R23, R26 ;  /* 0x0000001a171a7220 */ /* 0x000fc80000410000 */
[----:B------:R-:W-:Y:S02]  /*0790*/  FFMA.FTZ R23, R23, R26, R23 ;  /* 0x0000001a17177223 */ /* 0x000fe40000010017 */
[----:B------:R-:W-:-:S04]  /*07a0*/  FFMA.FTZ R26, R4, R4, 1 ;  /* 0x3f800000041a7423 */ /* 0x000fc80000010004 */
[----:B------:R-:W0:Y:S02]  /*07b0*/  MUFU.RSQ R19, R26 ;  /* 0x0000001a00137308 */ /* 0x000e240000001400 */
[----:B0-----:R-:W-:Y:S02]  /*07c0*/  FFMA.FTZ R28, R26, R19, 1 ;  /* 0x3f8000001a1c7423 */ /* 0x001fe40000010013 */
[----:B------:R-:W-:Y:S02]  /*07d0*/  FFMA.FTZ R26, R5, R5, 1 ;  /* 0x3f800000051a7423 */ /* 0x000fe40000010005 */
[----:B------:R-:W-:Y:S02]  /*07e0*/  FMUL.FTZ R19, R15, 1.1920928955078125e-07 ;  /* 0x340000000f137820 */ /* 0x000fe40000410000 */
[----:B------:R0:W1:Y:S02]  /*07f0*/  MUFU.RCP R29, R28 ;  /* 0x0000001c001d7308 */ /* 0x0000640000001000 */
[----:B------:R-:W-:-:S02]  /*0800*/  FFMA.FTZ R14, R19, 0.69314718246459960938, R14 ;  /* 0x3f317218130e7823 */ /* 0x000fc4000001000e */
[----:B------:R-:W-:-:S04]  /*0810*/  FADD.FTZ R19, |R4|, -RZ ;  /* 0x800000ff04137221 */ /* 0x000fc80000010200 */
[----:B------:R-:W2:Y:S01]  /*0820*/  MUFU.RSQ R15, R26 ;  /* 0x0000001a000f7308 */ /* 0x000ea20000001400 */
[----:B0-----:R-:W-:Y:S01]  /*0830*/  FMUL.FTZ R28, R24, 1.1920928955078125e-07 ;  /* 0x34000000181c7820 */ /* 0x001fe20000410000 */
[----:B------:R-:W-:Y:S01]  /*0840*/  P2R R24, PR, RZ, 0x40 ;  /* 0x00000040ff187803 */ /* 0x000fe20000000000 */
[----:B-1----:R-:W-:-:S04]  /*0850*/  FMUL.FTZ R29, |R4|, R29 ;  /* 0x0000001d041d7220 */ /* 0x002fc80000410200 */
[----:B------:R-:W-:Y:S02]  /*0860*/  @!P3 FFMA.FTZ R19, |R4|, R29, |R4| ;  /* 0x0000001d0413b223 */ /* 0x000fe40000010604 */
[----:B------:R-:W-:Y:S02]  /*0870*/  FMUL.FTZ R29, R27, 1.1920928955078125e-07 ;  /* 0x340000001b1d7820 */ /* 0x000fe40000410000 */
[----:B--2---:R-:W-:Y:S02]  /*0880*/  FFMA.FTZ R26, R26, R15, 1 ;  /* 0x3f8000001a1a7423 */ /* 0x004fe4000001000f */
[----:B------:R-:W-:Y:S02]  /*0890*/  FFMA.FTZ R15, R28, 0.69314718246459960938, R25 ;  /* 0x3f3172181c0f7823 */ /* 0x000fe40000010019 */
[----:B------:R-:W-:Y:S02]  /*08a0*/  FFMA.FTZ R23, R29, 0.69314718246459960938, R23 ;  /* 0x3f3172181d177823 */ /* 0x000fe40000010017 */
[----:B------:R-:W0:Y:S01]  /*08b0*/  MUFU.RCP R26, R26 ;  /* 0x0000001a001a7308 */ /* 0x000e220000001000 */
[----:B------:R-:W-:Y:S01]  /*08c0*/  FADD.FTZ.RZ R25, R19, 1 ;  /* 0x3f80000013197421 */ /* 0x000fe2000001c000 */
[----:B------:R-:W-:Y:S06]  /*08d0*/  @!P4 BRA `(.L_x_2045) ;  /* 0x000000500000c947 */ /* 0x000fec0003800000 */
[----:B------:R-:W-:-:S13]  /*08e0*/  ISETP.GE.AND P4, PT, R22, -0x407fffff, PT ;  /* 0xbf8000011600780c */ /* 0x000fda0003f86270 */
[----:B------:R-:W-:-:S05]  /*08f0*/  @P4 MOV R27, 0x7f800000 ;  /* 0x7f800000001b4802 */ /* 0x000fca0000000f00 */
[C---:B------:R-:W-:Y:S01]  /*0900*/  @P4 FFMA.FTZ R14, R22.reuse, R27, +INF ;  /* 0x7f800000160e4423 */ /* 0x040fe2000001001b */
[----:B------:R-:W-:-:S04]  /*0910*/  FSETP.NEU.FTZ.AND P4, PT, R22, RZ, PT ;  /* 0x000000ff1600720b */ /* 0x000fc80003f9d000 */
[----:B------:R-:W-:-:S04]  /*0920*/  FSEL R14, R14, -RZ, P4 ;  /* 0x800000ff0e0e7208 */ /* 0x000fc80002000000 */
.L_x_2045:
[----:B------:R-:W-:Y:S05]  /*0930*/  BSYNC B0 ;  /* 0x0000000000007941 */ /* 0x000fea0003800000 */
.L_x_2044:
[----:B------:R-:W1:Y:S01]  /*0940*/  I2F R21, R21 ;  /* 0x0000001500157306 */ /* 0x000e620000201400 */
[----:B------:R-:W-:Y:S01]  /*0950*/  IADD3 R25, R25, -0x3f400000, RZ ;  /* 0xc0c0000019197810 */ /* 0x000fe20007ffe0ff */
[C---:B0-----:R-:W-:Y:S01]  /*0960*/  FMUL.FTZ R28, |R5|.reuse, R26 ;  /* 0x0000001a051c7220 */ /* 0x041fe20000410200 */
[----:B------:R-:W-:Y:S01]  /*0970*/  ISETP.GE.U32.AND P4, PT, R18, 0x7f800000, PT ;  /* 0x7f8000001200780c */ /* 0x000fe20003f86070 */
[----:B------:R-:W-:Y:S01]  /*0980*/  FADD.FTZ R22, |R5|, -RZ ;  /* 0x800000ff05167221 */ /* 0x000fe20000010200 */
[----:B------:R-:W-:Y:S01]  /*0990*/  LOP3.LUT R26, R25, 0xff800000, RZ, 0xc0, !PT ;  /* 0xff800000191a7812 */ /* 0x000fe200078ec0ff */
[----:B------:R-:W-:Y:S01]  /*09a0*/  @!P6 FFMA.FTZ R22, |R5|, R28, |R5| ;  /* 0x0000001c0516e223 */ /* 0x000fe20000010605 */
[----:B------:R-:W-:Y:S02]  /*09b0*/  BSSY B0, `(.L_x_2046) ;  /* 0x000000d000007945 */ /* 0x000fe40003800000 */
[----:B------:R-:W-:Y:S02]  /*09c0*/  IADD3 R28, -R26, 0x40800000, RZ ;  /* 0x408000001a1c7810 */ /* 0x000fe40007ffe1ff */
[----:B------:R-:W-:-:S03]  /*09d0*/  IADD3 R25, R19, -R26, RZ ;  /* 0x8000001a13197210 */ /* 0x000fc60007ffe0ff */
[----:B------:R-:W-:Y:S02]  /*09e0*/  FFMA.FTZ R28, R28, R3, -1 ;  /* 0xbf8000001c1c7423 */ /* 0x000fe40000010003 */
[----:B-1----:R-:W-:Y:S02]  /*09f0*/  FMUL.FTZ R27, R21, 1.1920928955078125e-07 ;  /* 0x34000000151b7820 */ /* 0x002fe40000410000 */
[----:B------:R-:W-:Y:S02]  /*0a00*/  FADD.FTZ R25, R25, R28 ;  /* 0x0000001c19197221 */ /* 0x000fe40000010000 */
[----:B------:R-:W-:Y:S01]  /*0a10*/  FFMA.FTZ R20, R27, 0.69314718246459960938, R20 ;  /* 0x3f3172181b147823 */ /* 0x000fe20000010014 */
[----:B------:R-:W-:Y:S05]  /*0a20*/  @!P4 BRA `(.L_x_2047) ;  /* 0x000000500000c947 */ /* 0x000fea0003800000 */
[----:B------:R-:W-:-:S13]  /*0a30*/  ISETP.GE.AND P4, PT, R18, -0x407fffff, PT ;  /* 0xbf8000011200780c */ /* 0x000fda0003f86270 */
[----:B------:R-:W-:-:S05]  /*0a40*/  @P4 MOV R21, 0x7f800000 ;  /* 0x7f80000000154802 */ /* 0x000fca0000000f00 */
[C---:B------:R-:W-:Y:S01]  /*0a50*/  @P4 FFMA.FTZ R20, R18.reuse, R21, +INF ;  /* 0x7f80000012144423 */ /* 0x040fe20000010015 */
[----:B------:R-:W-:-:S04]  /*0a60*/  FSETP.NEU.FTZ.AND P4, PT, R18, RZ, PT ;  /* 0x000000ff1200720b */ /* 0x000fc80003f9d000 */
[----:B------:R-:W-:-:S04]  /*0a70*/  FSEL R20, R20, -RZ, P4 ;  /* 0x800000ff14147208 */ /* 0x000fc80002000000 */
.L_x_2047:
[----:B------:R-:W-:Y:S05]  /*0a80*/  BSYNC B0 ;  /* 0x0000000000007941 */ /* 0x000fea0003800000 */
.L_x_2046:
[----:B------:R-:W-:Y:S01]  /*0a90*/  ISETP.GE.U32.AND P4, PT, R17, 0x7f800000, PT ;  /* 0x7f8000001100780c */ /* 0x000fe20003f86070 */
[----:B------:R-:W-:Y:S01]  /*0aa0*/  FADD.FTZ.RZ R21, R22, 1 ;  /* 0x3f80000016157421 */ /* 0x000fe2000001c000 */
[----:B------:R-:W-:Y:S01]  /*0ab0*/  BSSY B0, `(.L_x_2048) ;  /* 0x000000c000007945 */ /* 0x000fe20003800000 */
[----:B------:R-:W-:-:S03]  /*0ac0*/  FFMA.FTZ R18, R25, -R2, 0.10546888411045074463 ;  /* 0x3dd8001219127423 */ /* 0x000fc60000010802 */
[----:B------:R-:W-:Y:S01]  /*0ad0*/  IADD3 R21, R21, -0x3f400000, RZ ;  /* 0xc0c0000015157810 */ /* 0x000fe20007ffe0ff */
[----:B------:R-:W-:-:S03]  /*0ae0*/  FFMA.FTZ R18, R25, R18, -0.13229703903198242188 ;  /* 0xbe0778e019127423 */ /* 0x000fc60000010012 */
[----:B------:R-:W-:Y:S01]  /*0af0*/  LOP3.LUT R21, R21, 0xff800000, RZ, 0xc0, !PT ;  /* 0xff80000015157812 */ /* 0x000fe200078ec0ff */
[----:B------:R-:W-:Y:S02]  /*0b00*/  FFMA.FTZ R18, R25, R18, 0.14491446316242218018 ;  /* 0x3e14647519127423 */ /* 0x000fe40000010012 */
[----:B------:R-:W-:Y:S05]  /*0b10*/  @!P4 BRA `(.L_x_2049) ;  /* 0x000000500000c947 */ /* 0x000fea0003800000 */
[----:B------:R-:W-:-:S13]  /*0b20*/  ISETP.GE.AND P4, PT, R17, -0x407fffff, PT ;  /* 0xbf8000011100780c */ /* 0x000fda0003f86270 */
[----:B------:R-:W-:-:S05]  /*0b30*/  @P4 MOV R28, 0x7f800000 ;  /* 0x7f800000001c4802 */ /* 0x000fca0000000f00 */
[C---:B------:R-:W-:Y:S01]  /*0b40*/  @P4 FFMA.FTZ R15, R17.reuse, R28, +INF ;  /* 0x7f800000110f4423 */ /* 0x040fe2000001001c */
[----:B------:R-:W-:-:S04]  /*0b50*/  FSETP.NEU.FTZ.AND P4, PT, R17, RZ, PT ;  /* 0x000000ff1100720b */ /* 0x000fc80003f9d000 */
[----:B------:R-:W-:-:S04]  /*0b60*/  FSEL R15, R15, -RZ, P4 ;  /* 0x800000ff0f0f7208 */ /* 0x000fc80002000000 */
.L_x_2049:
[----:B------:R-:W-:Y:S05]  /*0b70*/  BSYNC B0 ;  /* 0x0000000000007941 */ /* 0x000fea0003800000 */
.L_x_2048:
        /* <DEDUP_REMOVED lines=17> */
.L_x_2051:
[----:B------:R-:W-:Y:S05]  /*0c90*/  BSYNC B0 ;  /* 0x0000000000007941 */ /* 0x000fea0003800000 */
.L_x_2050:
[----:B------:R-:W-:Y:S01]  /*0ca0*/  FFMA.FTZ R28, R17, -R2, 0.10546888411045074463 ;  /* 0x3dd80012111c7423 */ /* 0x000fe20000010802 */
[----:B------:R-:W-:Y:S01]  /*0cb0*/  ISETP.GE.U32.AND P4, PT, R19, 0x7f800000, PT ;  /* 0x7f8000001300780c */ /* 0x000fe20003f86070 */
[----:B------:R-:W-:Y:S01]  /*0cc0*/  FFMA.FTZ R18, R25, R18, -0.5 ;  /* 0xbf00000019127423 */ /* 0x000fe20000010012 */
[----:B------:R-:W-:Y:S01]  /*0cd0*/  I2F R21, R21 ;  /* 0x0000001500157306 */ /* 0x000fe20000201400 */
[----:B------:R-:W-:Y:S01]  /*0ce0*/  FFMA.FTZ R28, R17, R28, -0.13229703903198242188 ;  /* 0xbe0778e0111c7423 */ /* 0x000fe2000001001c */
[----:B------:R-:W-:Y:S01]  /*0cf0*/  BSSY B0, `(.L_x_2052) ;  /* 0x0000014000007945 */ /* 0x000fe20003800000 */
[----:B------:R-:W-:Y:S02]  /*0d00*/  FMUL.FTZ R16, R25, R18 ;  /* 0x0000001219107220 */ /* 0x000fe40000410000 */
[----:B------:R-:W-:Y:S02]  /*0d10*/  FFMA.FTZ R28, R17, R28, 0.14491446316242218018 ;  /* 0x3e146475111c7423 */ /* 0x000fe4000001001c */
[----:B------:R-:W-:-:S02]  /*0d20*/  FFMA.FTZ R18, R6, R6, 1 ;  /* 0x3f80000006127423 */ /* 0x000fc40000010006 */
[----:B------:R-:W-:Y:S02]  /*0d30*/  FFMA.FTZ R16, R25, R16, R25 ;  /* 0x0000001019107223 */ /* 0x000fe40000010019 */
[C---:B------:R-:W-:Y:S01]  /*0d40*/  FFMA.FTZ R28, R17.reuse, R28, -0.16641564667224884033 ;  /* 0xbe2a68dd111c7423 */ /* 0x040fe2000001001c */
[----:B------:R-:W1:Y:S01]  /*0d50*/  MUFU.RSQ R25, R18 ;  /* 0x0000001200197308 */ /* 0x000e620000001400 */
[----:B0-----:R-:W-:Y:S02]  /*0d60*/  FMUL.FTZ R27, R26, 1.1920928955078125e-07 ;  /* 0x340000001a1b7820 */ /* 0x001fe40000410000 */
[----:B------:R-:W-:Y:S02]  /*0d70*/  FFMA.FTZ R28, R17, R28, 0.19988867640495300293 ;  /* 0x3e4caf9e111c7423 */ /* 0x000fe4000001001c */
        /* <DEDUP_REMOVED lines=11> */
.L_x_2053:
[----:B------:R-:W-:Y:S05]  /*0e30*/  BSYNC B0 ;  /* 0x0000000000007941 */ /* 0x000fea0003800000 */
.L_x_2052:
[----:B------:R-:W-:Y:S01]  /*0e40*/  ISETP.GE.U32.AND P4, PT, R22, 0x7f800000, PT ;  /* 0x7f8000001600780c */ /* 0x000fe20003f86070 */
[----:B------:R0:W1:Y:S01]  /*0e50*/  MUFU.RCP R19, R25 ;  /* 0x0000001900137308 */ /* 0x0000620000001000 */
[----:B------:R-:W-:Y:S01]  /*0e60*/  FMUL.FTZ R28, R17, R28 ;  /* 0x0000001c111c7220 */ /* 0x000fe20000410000 */
[----:B------:R-:W-:Y:S01]  /*0e70*/  BSSY B0, `(.L_x_2054) ;  /* 0x000000a000007945 */ /* 0x000fe20003800000 */
[----:B------:R-:W-:Y:S02]  /*0e80*/  FMUL.FTZ R21, R21, 1.1920928955078125e-07 ;  /* 0x3400000015157820 */ /* 0x000fe40000410000 */
[----:B------:R-:W-:-:S04]  /*0e90*/  FFMA.FTZ R28, R17, R28, R17 ;  /* 0x0000001c111c7223 */ /* 0x000fc80000010011 */
[----:B------:R-:W-:-:S03]  /*0ea0*/  FFMA.FTZ R17, R21, 0.69314718246459960938, R28 ;  /* 0x3f31721815117823 */ /* 0x000fc6000001001c */
[----:B------:R-:W-:Y:S05]  /*0eb0*/  @!P4 BRA `(.L_x_2055) ;  /* 0x000000500000c947 */ /* 0x000fea0003800000 */
[----:B0-----:R-:W-:-:S13]  /*0ec0*/  ISETP.GE.AND P4, PT, R22, -0x407fffff, PT ;  /* 0xbf8000011600780c */ /* 0x001fda0003f86270 */
[----:B------:R-:W-:-:S05]  /*0ed0*/  @P4 MOV R21, 0x7f800000 ;  /* 0x7f80000000154802 */ /* 0x000fca0000000f00 */
[C---:B------:R-:W-:Y:S01]  /*0ee0*/  @P4 FFMA.FTZ R17, R22.reuse, R21, +INF ;  /* 0x7f80000016114423 */ /* 0x040fe20000010015 */
[----:B------:R-:W-:-:S04]  /*0ef0*/  FSETP.NEU.FTZ.AND P4, PT, R22, RZ, PT ;  /* 0x000000ff1600720b */ /* 0x000fc80003f9d000 */
[----:B------:R-:W-:-:S04]  /*0f00*/  FSEL R17, R17, -RZ, P4 ;  /* 0x800000ff11117208 */ /* 0x000fc80002000000 */
.L_x_2055:
[----:B0-----:R-:W-:Y:S05]  /*0f10*/  BSYNC B0 ;  /* 0x0000000000007941 */ /* 0x001fea0003800000 */
.L_x_2054:
[C---:B------:R-:W-:Y:S01]  /*0f20*/  FSETP.GT.FTZ.AND P4, PT, |R6|.reuse, 8388608, PT ;  /* 0x4b0000000600780b */ /* 0x040fe20003f94200 */
[C---:B-1----:R-:W-:Y:S01]  /*0f30*/  FMUL.FTZ R19, |R6|.reuse, R19 ;  /* 0x0000001306137220 */ /* 0x042fe20000410200 */
[----:B------:R-:W-:Y:S01]  /*0f40*/  BSSY B0, `(.L_x_2056) ;  /* 0x0000026000007945 */ /* 0x000fe20003800000 */
[----:B------:R-:W-:Y:S02]  /*0f50*/  FADD.FTZ R18, |R6|, -RZ ;  /* 0x800000ff06127221 */ /* 0x000fe40000010200 */
[----:B------:R-:W-:Y:S01]  /*0f60*/  @P5 FADD.FTZ R14, R14, 0.69314718246459960938 ;  /* 0x3f3172180e0e5421 */ /* 0x000fe20000010000 */
[----:B------:R-:W-:-:S04]  /*0f70*/  FSETP.GTU.FTZ.AND P5, PT, |R8|, +INF , PT ;  /* 0x7f8000000800780b */ /* 0x000fc80003fbc200 */
[----:B------:R-:W-:-:S03]  /*0f80*/  LOP3.LUT R27, R14, 0x80000000, R8, 0xb8, !PT ;  /* 0x800000000e1b7812 */ /* 0x000fc600078eb808 */
[----:B------:R-:W-:Y:S01]  /*0f90*/  @!P4 FFMA.FTZ R18, |R6|, R19, |R6| ;  /* 0x000000130612c223 */ /* 0x000fe20000010606 */
[----:B------:R-:W-:-:S03]  /*0fa0*/  FSEL R8, R27, R14, !P5 ;  /* 0x0000000e1b087208 */ /* 0x000fc60006800000 */
        /* <DEDUP_REMOVED lines=12> */
[----:B------:R-:W-:Y:S02]  /*1070*/  FFMA.FTZ R26, R19, R22, 0.14491446316242218018 ;  /* 0x3e146475131a7423 */ /* 0x000fe40000010016 */
[----:B------:R-:W-:Y:S02]  /*1080*/  FFMA.FTZ R22, R7, R7, 1 ;  /* 0x3f80000007167423 */ /* 0x000fe40000010007 */
[C---:B------:R-:W-:Y:S02]  /*1090*/  FFMA.FTZ R26, R19.reuse, R26, -0.16641564667224884033 ;  /* 0xbe2a68dd131a7423 */ /* 0x040fe4000001001a */
[----:B------:R-:W0:Y:S02]  /*10a0*/  MUFU.RSQ R25, R22 ;  /* 0x0000001600197308 */ /* 0x000e240000001400 */
[----:B------:R-:W-:-:S04]  /*10b0*/  FFMA.FTZ R26, R19, R26, 0.19988867640495300293 ;  /* 0x3e4caf9e131a7423 */ /* 0x000fc8000001001a */
[----:B------:R-:W-:-:S04]  /*10c0*/  FFMA.FTZ R26, R19, R26, -0.25000196695327758789 ;  /* 0xbe800042131a7423 */ /* 0x000fc8000001001a */
[----:B------:R-:W-:-:S04]  /*10d0*/  FFMA.FTZ R26, R19, R26, 0.33333510160446166992 ;  /* 0x3eaaaae6131a7423 */ /* 0x000fc8000001001a */
[C---:B------:R-:W-:Y:S02]  /*10e0*/  FFMA.FTZ R26, R19.reuse, R26, -0.5 ;  /* 0xbf000000131a7423 */ /* 0x040fe4000001001a */
[----:B0-----:R-:W-:Y:S02]  /*10f0*/  FFMA.FTZ R25, R22, R25, 1 ;  /* 0x3f80000016197423 */ /* 0x001fe40000010019 */
[C---:B------:R-:W-:Y:S02]  /*1100*/  FMUL.FTZ R26, R19.reuse, R26 ;  /* 0x0000001a131a7220 */ /* 0x040fe40000410000 */
[----:B------:R0:W1:Y:S02]  /*1110*/  MUFU.RCP R22, R25 ;  /* 0x0000001900167308 */ /* 0x0000640000001000 */
        /* <DEDUP_REMOVED lines=8> */
.L_x_2057:
[----:B------:R-:W-:Y:S05]  /*11a0*/  BSYNC B0 ;  /* 0x0000000000007941 */ /* 0x000fea0003800000 */
.L_x_2056:
        /* <DEDUP_REMOVED lines=11> */
[----:B------:R-:W1:Y:S01]  /*1260*/  I2F R22, R22 ;  /* 0x0000001600167306 */ /* 0x000e620000201400 */
[----:B------:R-:W-:-:S04]  /*1270*/  FFMA.FTZ R3, R26, R3, -1 ;  /* 0xbf8000001a037423 */ /* 0x000fc80000010003 */
[----:B------:R-:W-:-:S04]  /*1280*/  FADD.FTZ R3, R18, R3 ;  /* 0x0000000312037221 */ /* 0x000fc80000010000 */
[----:B------:R-:W-:-:S04]  /*1290*/  FFMA.FTZ R2, R3, -R2, 0.10546888411045074463 ;  /* 0x3dd8001203027423 */ /* 0x000fc80000010802 */
[C---:B------:R-:W-:Y:S02]  /*12a0*/  FFMA.FTZ R2, R3.reuse, R2, -0.13229703903198242188 ;  /* 0xbe0778e003027423 */ /* 0x040fe40000010002 */
[----:B-1----:R-:W-:Y:S02]  /*12b0*/  FMUL.FTZ R18, R22, 1.1920928955078125e-07 ;  /* 0x3400000016127820 */ /* 0x002fe40000410000 */
        /* <DEDUP_REMOVED lines=15> */
.L_x_2059:
[----:B------:R-:W-:Y:S05]  /*13b0*/  BSYNC B0 ;  /* 0x0000000000007941 */ /* 0x000fea0003800000 */
.L_x_2058:
[----:B------:R-:W-:Y:S01]  /*13c0*/  ISETP.NE.AND P6, PT, R24, RZ, PT ;  /* 0x000000ff1800720c */ /* 0x000fe20003fc5270 */
[----:B------:R-:W-:Y:S01]  /*13d0*/  @P0 FADD.FTZ R20, R20, 0.69314718246459960938 ;  /* 0x3f31721814140421 */ /* 0x000fe20000010000 */
[----:B------:R-:W-:Y:S01]  /*13e0*/  FSETP.GTU.FTZ.AND P0, PT, |R9|, +INF , PT ;  /* 0x7f8000000900780b */ /* 0x000fe20003f1c200 */
        /* <DEDUP_REMOVED lines=15> */
[----:B------:R-:W-:Y:S01]  /*14e0*/  FSETP.GTU.FTZ.AND P3, PT, |R4|, +INF , PT ;  /* 0x7f8000000400780b */ /* 0x000fe20003f7c200 */
[----:B------:R-:W-:Y:S01]  /*14f0*/  IMAD.WIDE R2, R12, 0x10, R2 ;  /* 0x000000100c027825 */ /* 0x000fe200078e0202 */
[----:B------:R-:W-:Y:S02]  /*1500*/  LOP3.LUT R13, R16, 0x80000000, R4, 0xb8, !PT ;  /* 0x80000000100d7812 */ /* 0x000fe400078eb804 */
[----:B------:R-:W-:Y:S02]  /*1510*/  LOP3.LUT R5, R17, 0x80000000, R5, 0xb8, !PT ;  /* 0x8000000011057812 */ /* 0x000fe400078eb805 */
[----:B------:R-:W-:Y:S02]  /*1520*/  LOP3.LUT R6, R14, 0x80000000, R6, 0xb8, !PT ;  /* 0x800000000e067812 */ /* 0x000fe400078eb806 */
[----:B------:R-:W-:-:S02]  /*1530*/  LOP3.LUT R7, R18, 0x80000000, R7, 0xb8, !PT ;  /* 0x8000000012077812 */ /* 0x000fc400078eb807 */
[----:B------:R-:W-:Y:S02]  /*1540*/  FSEL R9, R9, R20, !P0 ;  /* 0x0000001409097208 */ /* 0x000fe40004000000 */
[----:B------:R-:W-:Y:S02]  /*1550*/  FSEL R10, R10, R15, !P1 ;  /* 0x0000000f0a0a7208 */ /* 0x000fe40004800000 */
[----:B------:R-:W-:Y:S02]  /*1560*/  FSEL R11, R0, R23, !P2 ;  /* 0x00000017000b7208 */ /* 0x000fe40005000000 */
[----:B------:R-:W-:Y:S02]  /*1570*/  FSEL R4, R13, R16, !P3 ;  /* 0x000000100d047208 */ /* 0x000fe40005800000 */
[----:B------:R-:W-:Y:S01]  /*1580*/  FSEL R5, R5, R17, !P6 ;  /* 0x0000001105057208 */ /* 0x000fe20007000000 */
[----:B------:R-:W-:Y:S01]  /*1590*/  STG.E.128 [R2.64], R8 ;  /* 0x0000000802007986 */ /* 0x000fe2000c101d04 */
[----:B------:R-:W-:-:S02]  /*15a0*/  FSEL R6, R6, R14, !P4 ;  /* 0x0000000e06067208 */ /* 0x000fc40006000000 */
[----:B------:R-:W-:-:S05]  /*15b0*/  FSEL R7, R7, R18, !P5 ;  /* 0x0000001207077208 */ /* 0x000fca0006800000 */
[----:B------:R-:W-:Y:S01]  /*15c0*/  STG.E.128 [R2.64+0x800], R4 ;  /* 0x0008000402007986 */ /* 0x000fe2000c101d04 */
[----:B------:R-:W-:Y:S05]  /*15d0*/  EXIT ;  /* 0x000000000000794d */ /* 0x000fea0003800000 */
.L_x_2043:
[----:B------:R-:W0:Y:S01]  /*15e0*/  S2R R14, SR_TID.X ;  /* 0x00000000000e7919 */ /* 0x000e220000002100 */
[----:B------:R-:W-:Y:S01]  /*15f0*/  CS2R R20, SRZ ;  /* 0x0000000000147805 */ /* 0x000fe2000001ff00 */
[----:B------:R-:W-:Y:S01]  /*1600*/  HFMA2.MMA R12, -RZ, RZ, 0, 0 ;  /* 0x00000000ff0c7435 */ /* 0x000fe200000001ff */
[----:B0-----:R-:W-:Y:S02]  /*1610*/  ISETP.GE.AND P0, PT, R14, R13, PT ;  /* 0x0000000d0e00720c */ /* 0x001fe40003f06270 */
        /* <DEDUP_REMOVED lines=90> */
.L_x_2063:
[----:B------:R-:W-:Y:S05]  /*1bc0*/  BSYNC B1 ;  /* 0x0000000000017941 */ /* 0x000fea0003800000 */
.L_x_2062:
[----:B------:R-:W-:Y:S01]  /*1bd0*/  @P2 FADD.FTZ R3, R3, 0.69314718246459960938 ;  /* 0x3f31721803032421 */ /* 0x000fe20000010000 */
[----:B------:R-:W-:-:S04]  /*1be0*/  FSETP.GTU.FTZ.AND P0, PT, |R21|, +INF , PT ;  /* 0x7f8000001500780b */ /* 0x000fc80003f1c200 */
[----:B------:R-:W-:-:S04]  /*1bf0*/  LOP3.LUT R2, R3, 0x80000000, R21, 0xb8, !PT ;  /* 0x8000000003027812 */ /* 0x000fc800078eb815 */
[----:B------:R-:W-:Y:S02]  /*1c00*/  FSEL R2, R2, R3, !P0 ;  /* 0x0000000302027208 */ /* 0x000fe40004000000 */
.L_x_2061:
[----:B------:R-:W-:Y:S05]  /*1c10*/  BSYNC B0 ;  /* 0x0000000000007941 */ /* 0x000fea0003800000 */
.L_x_2060:
        /* <DEDUP_REMOVED lines=42> */
.L_x_2067:
[----:B------:R-:W-:Y:S05]  /*1ec0*/  BSYNC B1 ;  /* 0x0000000000017941 */ /* 0x000fea0003800000 */
.L_x_2066:
[----:B------:R-:W-:Y:S01]  /*1ed0*/  @P2 FADD.FTZ R5, R5, 0.69314718246459960938 ;  /* 0x3f31721805052421 */ /* 0x000fe20000010000 */
[----:B------:R-:W-:-:S04]  /*1ee0*/  FSETP.GTU.FTZ.AND P0, PT, |R20|, +INF , PT ;  /* 0x7f8000001400780b */ /* 0x000fc80003f1c200 */
[----:B------:R-:W-:-:S04]  /*1ef0*/  LOP3.LUT R3, R5, 0x80000000, R20, 0xb8, !PT ;  /* 0x8000000005037812 */ /* 0x000fc800078eb814 */
[----:B------:R-:W-:Y:S02]  /*1f00*/  FSEL R3, R3, R5, !P0 ;  /* 0x0000000503037208 */ /* 0x000fe40004000000 */
.L_x_2065:
[----:B------:R-:W-:Y:S05]  /*1f10*/  BSYNC B0 ;  /* 0x0000000000007941 */ /* 0x000fea0003800000 */
.L_x_2064:
        /* <DEDUP_REMOVED lines=42> */
.L_x_2071:
[----:B------:R-:W-:Y:S05]  /*21c0*/  BSYNC B1 ;  /* 0x0000000000017941 */ /* 0x000fea0003800000 */
.L_x_2070:
[----:B------:R-:W-:Y:S01]  /*21d0*/  @P2 FADD.FTZ R6, R6, 0.69314718246459960938 ;  /* 0x3f31721806062421 */ /* 0x000fe20000010000 */
[----:B------:R-:W-:-:S04]  /*21e0*/  FSETP.GTU.FTZ.AND P0, PT, |R12|, +INF , PT ;  /* 0x7f8000000c00780b */ /* 0x000fc80003f1c200 */
[----:B------:R-:W-:-:S04]  /*21f0*/  LOP3.LUT R5, R6, 0x80000000, R12, 0xb8, !PT ;  /* 0x8000000006057812 */ /* 0x000fc800078eb80c */
[----:B------:R-:W-:Y:S02]  /*2200*/  FSEL R5, R5, R6, !P0 ;  /* 0x0000000605057208 */ /* 0x000fe40004000000 */
.L_x_2069:
[----:B------:R-:W-:Y:S05]  /*2210*/  BSYNC B0 ;  /* 0x0000000000007941 */ /* 0x000fea0003800000 */
.L_x_2068:
        /* <DEDUP_REMOVED lines=42> */
.L_x_2075:
[----:B------:R-:W-:Y:S05]  /*24c0*/  BSYNC B1 ;  /* 0x0000000000017941 */ /* 0x000fea0003800000 */
.L_x_2074:
[----:B------:R-:W-:Y:S01]  /*24d0*/  @P2 FADD.FTZ R7, R7, 0.69314718246459960938 ;  /* 0x3f31721807072421 */ /* 0x000fe20000010000 */
[----:B------:R-:W-:-:S04]  /*24e0*/  FSETP.GTU.FTZ.AND P0, PT, |R19|, +INF , PT ;  /* 0x7f8000001300780b */ /* 0x000fc80003f1c200 */
[----:B------:R-:W-:-:S04]  /*24f0*/  LOP3.LUT R6, R7, 0x80000000, R19, 0xb8, !PT ;  /* 0x8000000007067812 */ /* 0x000fc800078eb813 */
[----:B------:R-:W-:Y:S02]  /*2500*/  FSEL R6, R6, R7, !P0 ;  /* 0x0000000706067208 */ /* 0x000fe40004000000 */
.L_x_2073:
[----:B------:R-:W-:Y:S05]  /*2510*/  BSYNC B0 ;  /* 0x0000000000007941 */ /* 0x000fea0003800000 */
.L_x_2072:
        /* <DEDUP_REMOVED lines=42> */
.L_x_2079:
[----:B------:R-:W-:Y:S05]  /*27c0*/  BSYNC B1 ;  /* 0x0000000000017941 */ /* 0x000fea0003800000 */
.L_x_2078:
[----:B------:R-:W-:Y:S01]  /*27d0*/  @P2 FADD.FTZ R8, R8, 0.69314718246459960938 ;  /* 0x3f31721808082421 */ /* 0x000fe20000010000 */
[----:B------:R-:W-:-:S04]  /*27e0*/  FSETP.GTU.FTZ.AND P0, PT, |R18|, +INF , PT ;  /* 0x7f8000001200780b */ /* 0x000fc80003f1c200 */
[----:B------:R-:W-:-:S04]  /*27f0*/  LOP3.LUT R7, R8, 0x80000000, R18, 0xb8, !PT ;  /* 0x8000000008077812 */ /* 0x000fc800078eb812 */
[----:B------:R-:W-:Y:S02]  /*2800*/  FSEL R7, R7, R8, !P0 ;  /* 0x0000000807077208 */ /* 0x000fe40004000000 */
.L_x_2077:
[----:B------:R-:W-:Y:S05]  /*2810*/  BSYNC B0 ;  /* 0x0000000000007941 */ /* 0x000fea0003800000 */
.L_x_2076:
        /* <DEDUP_REMOVED lines=42> */
.L_x_2083:
[----:B------:R-:W-:Y:S05]  /*2ac0*/  BSYNC B1 ;  /* 0x0000000000017941 */ /* 0x000fea0003800000 */
.L_x_2082:
[----:B------:R-:W-:Y:S01]  /*2ad0*/  @P2 FADD.FTZ R9, R9, 0.69314718246459960938 ;  /* 0x3f31721809092421 */ /* 0x000fe20000010000 */
[----:B------:R-:W-:-:S04]  /*2ae0*/  FSETP.GTU.FTZ.AND P0, PT, |R17|, +INF , PT ;  /* 0x7f8000001100780b */ /* 0x000fc80003f1c200 */
[----:B------:R-:W-:-:S04]  /*2af0*/  LOP3.LUT R8, R9, 0x80000000, R17, 0xb8, !PT ;  /* 0x8000000009087812 */ /* 0x000fc800078eb811 */
[----:B------:R-:W-:Y:S02]  /*2b00*/  FSEL R8, R8, R9, !P0 ;  /* 0x0000000908087208 */ /* 0x000fe40004000000 */
.L_x_2081:
[----:B------:R-:W-:Y:S05]  /*2b10*/  BSYNC B0 ;  /* 0x0000000000007941 */ /* 0x000fea0003800000 */
.L_x_2080:
        /* <DEDUP_REMOVED lines=42> */
.L_x_2087:
[----:B------:R-:W-:Y:S05]  /*2dc0*/  BSYNC B1 ;  /* 0x0000000000017941 */ /* 0x000fea0003800000 */
.L_x_2086:
[----:B------:R-:W-:Y:S01]  /*2dd0*/  @P2 FADD.FTZ R10, R10, 0.69314718246459960938 ;  /* 0x3f3172180a0a2421 */ /* 0x000fe20000010000 */
[----:B------:R-:W-:-:S04]  /*2de0*/  FSETP.GTU.FTZ.AND P0, PT, |R16|, +INF , PT ;  /* 0x7f8000001000780b */ /* 0x000fc80003f1c200 */
[----:B------:R-:W-:-:S04]  /*2df0*/  LOP3.LUT R9, R10, 0x80000000, R16, 0xb8, !PT ;  /* 0x800000000a097812 */ /* 0x000fc800078eb810 */
[----:B------:R-:W-:Y:S02]  /*2e00*/  FSEL R9, R9, R10, !P0 ;  /* 0x0000000a09097208 */ /* 0x000fe40004000000 */
.L_x_2085:
[----:B------:R-:W-:Y:S05]  /*2e10*/  BSYNC B0 ;  /* 0x0000000000007941 */ /* 0x000fea0003800000 */
.L_x_2084:
        /* <DEDUP_REMOVED lines=42> */
.L_x_2091:
[----:B------:R-:W-:Y:S05]  /*30c0*/  BSYNC B1 ;  /* 0x0000000000017941 */ /* 0x000fea0003800000 */
.L_x_2090:
[----:B------:R-:W-:Y:S01]  /*30d0*/  @P2 FADD.FTZ R11, R11, 0.69314718246459960938 ;  /* 0x3f3172180b0b2421 */ /* 0x000fe20000010000 */
[----:B------:R-:W-:-:S04]  /*30e0*/  FSETP.GTU.FTZ.AND P0, PT, |R15|, +INF , PT ;  /* 0x7f8000000f00780b */ /* 0x000fc80003f1c200 */
[----:B------:R-:W-:-:S04]  /*30f0*/  LOP3.LUT R10, R11, 0x80000000, R15, 0xb8, !PT ;  /* 0x800000000b0a7812 */ /* 0x000fc800078eb80f */
[----:B------:R-:W-:Y:S02]  /*3100*/  FSEL R10, R10, R11, !P0 ;  /* 0x0000000b0a0a7208 */ /* 0x000fe40004000000 */
.L_x_2089:
[----:B------:R-:W-:Y:S05]  /*3110*/  BSYNC B0 ;  /* 0x0000000000007941 */ /* 0x000fea0003800000 */
.L_x_2088:
        /* <DEDUP_REMOVED lines=16> */
.L_x_2094:
[----:B------:R-:W-:-:S13]  /*3220*/  ISETP.GE.AND P0, PT, R14, R13, PT ;  /* 0x0000000d0e00720c */ /* 0x000fda0003f06270 */
[----:B------:R-:W-:Y:S05]  /*3230*/  @P0 BRA `(.L_x_2096) ;  /* 0x000000c000000947 */ /* 0x000fea0003800000 */
[----:B0-----:R-:W-:Y:S01]  /*3240*/  HFMA2.MMA R3, -RZ, RZ, 0, 2.384185791015625e-07 ;  /* 0x00000004ff037435 */ /* 0x001fe200000001ff */
[----:B------:R-:W-:Y:S02]  /*3250*/  IADD3 R2, R0, R14, RZ ;  /* 0x0000000e00027210 */ /* 0x000fe40007ffe0ff */
[----:B------:R-:W-:-:S07]  /*3260*/  IADD3 R14, R14, 0x80, RZ ;  /* 0x000000800e0e7810 */ /* 0x000fce0007ffe0ff */
[----:B------:R-:W-:-:S05]  /*3270*/  IMAD.WIDE.U32 R2, R2, R3, c[0x0][0x168] ;  /* 0x00005a0002027625 */ /* 0x000fca00078e0003 */
[----:B------:R0:W-:Y:S02]  /*3280*/  STG.E [R2.64], R5 ;  /* 0x0000000502007986 */ /* 0x0001e4000c101904 */
.L_x_2095:
[----:B------:R-:W-:-:S13]  /*3290*/  ISETP.GE.AND P0, PT, R14, R13, PT ;  /* 0x0000000d0e00720c */ /* 0x000fda0003f06270 */
[----:B------:R-:W-:Y:S05]  /*32a0*/  @P0 BRA `(.L_x_2097) ;  /* 0x000000c000000947 */ /* 0x000fea0003800000 */
[----:B0-----:R-:W-:Y:S02]  /*32b0*/  IADD3 R2, R0, R14, RZ ;  /* 0x0000000e00027210 */ /* 0x001fe40007ffe0ff */
[----:B------:R-:W-:Y:S02]  /*32c0*/  MOV R3, 0x4 ;  /* 0x0000000400037802 */ /* 0x000fe40000000f00 */
[----:B------:R-:W-:-:S03]  /*32d0*/  IADD3 R14, R14, 0x80, RZ ;  /* 0x000000800e0e7810 */ /* 0x000fc60007ffe0ff */
[----:B------:R-:W-:-:S05]  /*32e0*/  IMAD.WIDE.U32 R2, R2, R3, c[0x0][0x168] ;  /* 0x00005a0002027625 */ /* 0x000fca00078e0003 */
[----:B------:R0:W-:Y:S02]  /*32f0*/  STG.E [R2.64], R6 ;  /* 0x0000000602007986 */ /* 0x0001e4000c101904 */
.L_x_2096:
[----:B------:R-:W-:-:S13]  /*3300*/  ISETP.GE.AND P0, PT, R14, R13, PT ;  /* 0x0000000d0e00720c */ /* 0x000fda0003f06270 */
[----:B------:R-:W-:Y:S05]  /*3310*/  @P0 BRA `(.L_x_2098) ;  /* 0x000000d000000947 */ /* 0x000fea0003800000 */
[----:B0-----:R-:W-:Y:S01]  /*3320*/  HFMA2.MMA R3, -RZ, RZ, 0, 2.384185791015625e-07 ;  /* 0x00000004ff037435 */ /* 0x001fe200000001ff */
[----:B------:R-:W-:Y:S02]  /*3330*/  IADD3 R2, R0, R14, RZ ;  /* 0x0000000e00027210 */ /* 0x000fe40007ffe0ff */
[----:B------:R-:W-:-:S07]  /*3340*/  IADD3 R14, R14, 0x80, RZ ;  /* 0x000000800e0e7810 */ /* 0x000fce0007ffe0ff */
[----:B------:R-:W-:-:S05]  /*3350*/  IMAD.WIDE.U32 R2, R2, R3, c[0x0][0x168] ;  /* 0x00005a0002027625 */ /* 0x000fca00078e0003 */
[----:B------:R0:W-:Y:S02]  /*3360*/  STG.E [R2.64], R7 ;  /* 0x0000000702007986 */ /* 0x0001e4000c101904 */
.L_x_2097:
        /* <DEDUP_REMOVED lines=8> */
.L_x_2098:
[----:B------:R-:W-:Y:S05]  /*33f0*/  BSYNC B1 ;  /* 0x0000000000017941 */ /* 0x000fea0003800000 */
.L_x_2093:
[----:B------:R-:W-:-:S13]  /*3400*/  ISETP.GE.AND P0, PT, R14, R13, PT ;  /* 0x0000000d0e00720c */ /* 0x000fda0003f06270 */
[----:B0-----:R-:W-:Y:S02]  /*3410*/  @!P0 IADD3 R2, R0, R14, RZ ;  /* 0x0000000e00028210 */ /* 0x001fe40007ffe0ff */
[----:B------:R-:W-:Y:S02]  /*3420*/  @!P0 MOV R3, 0x4 ;  /* 0x0000000400038802 */ /* 0x000fe40000000f00 */
[----:B------:R-:W-:-:S03]  /*3430*/  @!P0 IADD3 R14, R14, 0x80, RZ ;  /* 0x000000800e0e8810 */ /* 0x000fc60007ffe0ff */
[----:B------:R-:W-:-:S05]  /*3440*/  @!P0 IMAD.WIDE.U32 R2, R2, R3, c[0x0][0x168] ;  /* 0x00005a0002028625 */ /* 0x000fca00078e0003 */
[----:B------:R0:W-:Y:S02]  /*3450*/  @!P0 STG.E [R2.64], R9 ;  /* 0x0000000902008986 */ /* 0x0001e4000c101904 */
.L_x_2099:
[----:B------:R-:W-:Y:S05]  /*3460*/  BSYNC B0 ;  /* 0x0000000000007941 */ /* 0x000fea0003800000 */
.L_x_2092:
        /* <DEDUP_REMOVED lines=8> */
.L_x_2100:
        /* <DEDUP_REMOVED lines=9> */
.L_x_16844:


//--------------------- .text._ZN2at6native29vectorized_elementwise_kernelILi8EZZZNS0_17asinh_kernel_cudaERNS_18TensorIteratorBaseEENKUlvE0_clEvENKUlvE0_clEvEUlfE_St5arrayIPcLm2EEEEviT0_T1_ --------------------------
	.section	.text._ZN2at6native29vectorized_elementwise_kernelILi8EZZZNS0_17asinh_kernel_cudaERNS_18TensorIteratorBaseEENKUlvE0_clEvENKUlvE0_clEvEUlfE_St5arrayIPcLm2EEEEviT0_T1_,"ax",@progbits
	.sectioninfo	@"SHI_REGISTERS=4"
	.align	128
        .global         _ZN2at6native29vectorized_elementwise_kernelILi8EZZZNS0_17asinh_kernel_cudaERNS_18TensorIteratorBaseEENKUlvE0_clEvENKUlvE0_clEvEUlfE_St5arrayIPcLm2EEEEviT0_T1_
        .type           _ZN2at6native29vectorized_elementwise_kernelILi8EZZZNS0_17asinh_kernel_cudaERNS_18TensorIteratorBaseEENKUlvE0_clEvENKUlvE0_clEvEUlfE_St5arrayIPcLm2EEEEviT0_T1_,@function
        .size           _ZN2at6native29vectorized_elementwise_kernelILi8EZZZNS0_17asinh_kernel_cudaERNS_18TensorIteratorBaseEENKUlvE0_clEvENKUlvE0_clEvEUlfE_St5arrayIPcLm2EEEEviT0_T1_,(.L_x_16845 - _ZN2at6native29vectorized_elementwise_kernelILi8EZZZNS0_17asinh_kernel_cudaERNS_18TensorIteratorBaseEENKUlvE0_clEvENKUlvE0_clEvEUlfE_St5arrayIPcLm2EEEEviT0_T1_)
        .other          _ZN2at6native29vectorized_elementwise_kernelILi8EZZZNS0_17asinh_kernel_cudaERNS_18TensorIteratorBaseEENKUlvE0_clEvENKUlvE0_clEvEUlfE_St5arrayIPcLm2EEEEviT0_T1_,@"STO_CUDA_ENTRY STV_DEFAULT"
_ZN2at6native29vectorized_elementwise_kernelILi8EZZZNS0_17asinh_kernel_cudaERNS_18TensorIteratorBaseEENKUlvE0_clEvENKUlvE0_clEvEUlfE_St5arrayIPcLm2EEEEviT0_T1_:
.text._ZN2at6native29vectorized_elementwise_kernelILi8EZZZNS0_17asinh_kernel_cudaERNS_18TensorIteratorBaseEENKUlvE0_clEvENKUlvE0_clEvEUlfE_St5arrayIPcLm2EEEEviT0_T1_:
[----:B------:R-:W-:Y:S02]  /*0000*/  MOV R1, c[0x0][0x28] ;  /* 0x00000a0000017a02 */ /* 0x000fe40000000f00 */
[----:B------:R-:W-:Y:S05]  /*0010*/  EXIT ;  /* 0x000000000000794d */ /* 0x000fea0003800000 */
.L_x_2101:
        /* <DEDUP_REMOVED lines=14> */
.L_x_16845:


//--------------------- .text._ZN2at6native18elementwise_kernelILi128ELi4EZNS0_15gpu_kernel_implIZZZNS0_17asinh_kernel_cudaERNS_18TensorIteratorBaseEENKUlvE0_clEvENKUlvE_clEvEUldE_EEvS4_RKT_EUliE_EEviT1_ --------------------------
	.section	.text._ZN2at6native18elementwise_kernelILi128ELi4EZNS0_15gpu_kernel_implIZZZNS0_17asinh_kernel_cudaERNS_18TensorIteratorBaseEENKUlvE0_clEvENKUlvE_clEvEUldE_EEvS4_RKT_EUliE_EEviT1_,"ax",@progbits
	.sectioninfo	@"SHI_REGISTERS=34"
	.align	128
        .global         _ZN2at6native18elementwise_kernelILi128ELi4EZNS0_15gpu_kernel_implIZZZNS0_17asinh_kernel_cudaERNS_18TensorIteratorBaseEENKUlvE0_clEvENKUlvE_clEvEUldE_EEvS4_RKT_EUliE_EEviT1_
        .type           _ZN2at6native18elementwise_kernelILi128ELi4EZNS0_15gpu_kernel_implIZZZNS0_17asinh_kernel_cudaERNS_18TensorIteratorBaseEENKUlvE0_clEvENKUlvE_clEvEUldE_EEvS4_RKT_EUliE_EEviT1_,@function
        .size           _ZN2at6native18elementwise_kernelILi128ELi4EZNS0_15gpu_kernel_implIZZZNS0_17asinh_kernel_cudaERNS_18TensorIteratorBaseEENKUlvE0_clEvENKUlvE_clEvEUldE_EEvS4_RKT_EUliE_EEviT1_,(.L_x_16795 - _ZN2at6native18elementwise_kernelILi128ELi4EZNS0_15gpu_kernel_implIZZZNS0_17asinh_kernel_cudaERNS_18TensorIteratorBaseEENKUlvE0_clEvENKUlvE_clEvEUldE_EEvS4_RKT_EUliE_EEviT1_)
        .other          _ZN2at6native18elementwise_kernelILi128ELi4EZNS0_15gpu_kernel_implIZZZNS0_17asinh_kernel_cudaERNS_18TensorIteratorBaseEENKUlvE0_clEvENKUlvE_clEvEUldE_EEvS4_RKT_EUliE_EEviT1_,@"STO_CUDA_ENTRY STV_DEFAULT"
_ZN2at6native18elementwise_kernelILi128ELi4EZNS0_15gpu_kernel_implIZZZNS0_17asinh_kernel_cudaERNS_18TensorIteratorBaseEENKUlvE0_clEvENKUlvE_clEvEUldE_EEvS4_RKT_EUliE_EEviT1_:
.text._ZN2at6native18elementwise_kernelILi128ELi4EZNS0_15gpu_kernel_implIZZZNS0_17asinh_kernel_cudaERNS_18TensorIteratorBaseEENKUlvE0_clEvENKUlvE_clEvEUldE_EEvS4_RKT_EUliE_EEviT1_:
        /* <DEDUP_REMOVED lines=235> */
.L_x_2104:
        /* <DEDUP_REMOVED lines=17> */
[----:B--2---:R0:W1:Y:S01]  /*0fc0*/  I2F.F64.S16 R22, R4 ;  /* 0x0000000400167312 */ /* 0x0040620000101c00 */
[----:B------:R-:W-:Y:S05]  /*0fd0*/  BRA `(.L_x_2110) ;  /* 0x00000e2000007947 */ /* 0x000fea0003800000 */
.L_x_2108:
[----:B------:R-:W2:Y:S02]  /*0fe0*/  LDG.E.U8 R4, [R4.64] ;  /* 0x0000002404047981 */ /* 0x000ea4000c1e1100 */
[----:B--2---:R0:W1:Y:S01]  /*0ff0*/  I2F.F64.U16 R22, R4 ;  /* 0x0000000400167312 */ /* 0x0040620000101800 */
[----:B------:R-:W-:Y:S05]  /*1000*/  BRA `(.L_x_2110) ;  /* 0x00000df000007947 */ /* 0x000fea0003800000 */
.L_x_2107:
[----:B------:R-:W-:-:S13]  /*1010*/  ISETP.NE.AND P0, PT, R3, 0x2, PT ;  /* 0x000000020300780c */ /* 0x000fda0003f05270 */
[----:B------:R-:W-:Y:S05]  /*1020*/  @!P0 BRA `(.L_x_2111) ;  /* 0x000000a000008947 */ /* 0x000fea0003800000 */
[----:B------:R-:W-:-:S13]  /*1030*/  ISETP.NE.AND P0, PT, R3, 0x3, PT ;  /* 0x000000030300780c */ /* 0x000fda0003f05270 */
[----:B------:R-:W-:Y:S05]  /*1040*/  @!P0 BRA `(.L_x_2112) ;  /* 0x0000005000008947 */ /* 0x000fea0003800000 */
[----:B------:R-:W-:-:S13]  /*1050*/  ISETP.NE.AND P0, PT, R3, 0x4, PT ;  /* 0x000000040300780c */ /* 0x000fda0003f05270 */
[----:B------:R-:W-:Y:S05]  /*1060*/  @P0 BRA `(.L_x_2109) ;  /* 0x00000bf000000947 */ /* 0x000fea0003800000 */
[----:B------:R-:W2:Y:S02]  /*1070*/  LDG.E.64 R22, [R4.64] ;  /* 0x0000002404167981 */ /* 0x000ea4000c1e1b00 */
[----:B--2---:R-:W0:Y:S01]  /*1080*/  I2F.F64.S64 R22, R22 ;  /* 0x0000001600167312 */ /* 0x004e220000301c00 */
[----:B------:R-:W-:Y:S05]  /*1090*/  BRA `(.L_x_2110) ;  /* 0x00000d6000007947 */ /* 0x000fea0003800000 */
.L_x_2112:
[----:B------:R-:W2:Y:S02]  /*10a0*/  LDG.E R4, [R4.64] ;  /* 0x0000002404047981 */ /* 0x000ea4000c1e1900 */
[----:B--2---:R0:W1:Y:S01]  /*10b0*/  I2F.F64 R22, R4 ;  /* 0x0000000400167312 */ /* 0x0040620000201c00 */
[----:B------:R-:W-:Y:S05]  /*10c0*/  BRA `(.L_x_2110) ;  /* 0x00000d3000007947 */ /* 0x000fea0003800000 */
.L_x_2111:
[----:B------:R-:W2:Y:S02]  /*10d0*/  LDG.E.U16 R4, [R4.64] ;  /* 0x0000002404047981 */ /* 0x000ea4000c1e1500 */
[----:B--2---:R0:W1:Y:S01]  /*10e0*/  I2F.F64.S16 R22, R4 ;  /* 0x0000000400167312 */ /* 0x0040620000101c00 */
[----:B------:R-:W-:Y:S05]  /*10f0*/  BRA `(.L_x_2110) ;  /* 0x00000d0000007947 */ /* 0x000fea0003800000 */
.L_x_2106:
[----:B------:R-:W-:-:S13]  /*1100*/  ISETP.GT.AND P0, PT, R3, 0x6, PT ;  /* 0x000000060300780c */ /* 0x000fda0003f04270 */
[----:B------:R-:W-:Y:S05]  /*1110*/  @P0 BRA `(.L_x_2113) ;  /* 0x000000d000000947 */ /* 0x000fea0003800000 */
[----:B------:R-:W-:-:S13]  /*1120*/  ISETP.NE.AND P0, PT, R3, 0x5, PT ;  /* 0x000000050300780c */ /* 0x000fda0003f05270 */
[----:B------:R-:W-:Y:S05]  /*1130*/  @!P0 BRA `(.L_x_2114) ;  /* 0x0000006000008947 */ /* 0x000fea0003800000 */
[----:B------:R-:W-:-:S13]  /*1140*/  ISETP.NE.AND P0, PT, R3, 0x6, PT ;  /* 0x000000060300780c */ /* 0x000fda0003f05270 */
[----:B------:R-:W-:Y:S05]  /*1150*/  @P0 BRA `(.L_x_2109) ;  /* 0x00000b0000000947 */ /* 0x000fea0003800000 */
[----:B------:R-:W2:Y:S02]  /*1160*/  LDG.E R22, [R4.64] ;  /* 0x0000002404167981 */ /* 0x000ea4000c1e1900 */
[----:B--2---:R-:W-:-:S06]  /*1170*/  FMUL.FTZ R22, R22, 1 ;  /* 0x3f80000016167820 */ /* 0x004fcc0000410000 */
[----:B------:R-:W0:Y:S01]  /*1180*/  F2F.F64.F32 R22, R22 ;  /* 0x0000001600167310 */ /* 0x000e220000201800 */
[----:B------:R-:W-:Y:S05]  /*1190*/  BRA `(.L_x_2110) ;  /* 0x00000c6000007947 */ /* 0x000fea0003800000 */
.L_x_2114:
[----:B------:R-:W2:Y:S02]  /*11a0*/  LDG.E.U16 R0, [R4.64] ;  /* 0x0000002404007981 */ /* 0x000ea4000c1e1500 */
[----:B--2---:R-:W-:-:S05]  /*11b0*/  HADD2.F32 R0, -RZ, R0.H0_H0 ;  /* 0x20000000ff007230 */ /* 0x004fca0000004100 */
[----:B------:R-:W-:-:S04]  /*11c0*/  FMUL.FTZ R0, R0, 1 ;  /* 0x3f80000000007820 */ /* 0x000fc80000410000 */
[----:B------:R0:W1:Y:S01]  /*11d0*/  F2F.F64.F32 R22, R0 ;  /* 0x0000000000167310 */ /* 0x0000620000201800 */
[----:B------:R-:W-:Y:S05]  /*11e0*/  BRA `(.L_x_2110) ;  /* 0x00000c1000007947 */ /* 0x000fea0003800000 */
.L_x_2113:
[----:B------:R-:W-:-:S13]  /*11f0*/  ISETP.NE.AND P0, PT, R3, 0x7, PT ;  /* 0x000000070300780c */ /* 0x000fda0003f05270 */
[----:B------:R-:W-:Y:S05]  /*1200*/  @!P0 BRA `(.L_x_2115) ;  /* 0x000000d000008947 */ /* 0x000fea0003800000 */
        /* <DEDUP_REMOVED lines=8> */
.L_x_2116:
[----:B------:R-:W2:Y:S02]  /*1290*/  LDG.E.U16 R4, [R4.64] ;  /* 0x0000002404047981 */ /* 0x000ea4000c1e1500 */
[----:B--2---:R-:W-:-:S05]  /*12a0*/  HADD2.F32 R0, -RZ, R4.H0_H0 ;  /* 0x20000004ff007230 */ /* 0x004fca0000004100 */
[----:B------:R-:W-:-:S04]  /*12b0*/  FMUL.FTZ R0, R0, 1 ;  /* 0x3f80000000007820 */ /* 0x000fc80000410000 */
[----:B------:R0:W1:Y:S01]  /*12c0*/  F2F.F64.F32 R22, R0 ;  /* 0x0000000000167310 */ /* 0x0000620000201800 */
[----:B------:R-:W-:Y:S05]  /*12d0*/  BRA `(.L_x_2110) ;  /* 0x00000b2000007947 */ /* 0x000fea0003800000 */
.L_x_2115:
[----:B------:R0:W5:Y:S01]  /*12e0*/  LDG.E.64 R22, [R4.64] ;  /* 0x0000002404167981 */ /* 0x000162000c1e1b00 */
[----:B------:R-:W-:Y:S05]  /*12f0*/  BRA `(.L_x_2110) ;  /* 0x00000b0000007947 */ /* 0x000fea0003800000 */
.L_x_2105:
        /* <DEDUP_REMOVED lines=8> */
[----:B------:R-:W2:Y:S01]  /*1380*/  LDG.E.U8 R4, [R4.64] ;  /* 0x0000002404047981 */ /* 0x000ea2000c1e1100 */
[----:B------:R-:W-:Y:S01]  /*1390*/  IMAD.MOV.U32 R22, RZ, RZ, RZ ;  /* 0x000000ffff167224 */ /* 0x000fe200078e00ff */
[----:B--2---:R-:W-:-:S04]  /*13a0*/  ISETP.NE.AND P0, PT, R4, RZ, PT ;  /* 0x000000ff0400720c */ /* 0x004fc80003f05270 */
[----:B------:R-:W-:Y:S01]  /*13b0*/  FSEL R23, RZ, 1.875, !P0 ;  /* 0x3ff00000ff177808 */ /* 0x000fe20004000000 */
[----:B------:R-:W-:Y:S05]  /*13c0*/  BRA `(.L_x_2110) ;  /* 0x00000a3000007947 */ /* 0x000fea0003800000 */
.L_x_2119:
[----:B------:R0:W5:Y:S01]  /*13d0*/  LDG.E.64 R22, [R4.64] ;  /* 0x0000002404167981 */ /* 0x000162000c1e1b00 */
[----:B------:R-:W-:Y:S05]  /*13e0*/  BRA `(.L_x_2110) ;  /* 0x00000a1000007947 */ /* 0x000fea0003800000 */
.L_x_2118:
        /* <DEDUP_REMOVED lines=24> */
[----:B------:R-:W-:-:S05]  /*1570*/  LOP3.LUT R7, R7, 0x80000000, R0, 0xf8, !PT ;  /* 0x8000000007077812 */ /* 0x000fca00078ef800 */
[----:B------:R-:W-:-:S04]  /*1580*/  FMUL.FTZ R7, R7, 1 ;  /* 0x3f80000007077820 */ /* 0x000fc80000410000 */
[----:B------:R0:W1:Y:S01]  /*1590*/  F2F.F64.F32 R22, R7 ;  /* 0x0000000700167310 */ /* 0x0000620000201800 */
[----:B------:R-:W-:Y:S05]  /*15a0*/  BRA `(.L_x_2110) ;  /* 0x0000085000007947 */ /* 0x000fea0003800000 */
.L_x_2121:
        /* <DEDUP_REMOVED lines=11> */
[----:B------:R-:W-:-:S05]  /*1660*/  LOP3.LUT R0, R3, 0x80000000, R0, 0xf8, !PT ;  /* 0x8000000003007812 */ /* 0x000fca00078ef800 */
[----:B------:R-:W-:-:S04]  /*1670*/  FMUL.FTZ R0, R0, 1 ;  /* 0x3f80000000007820 */ /* 0x000fc80000410000 */
[----:B------:R0:W1:Y:S01]  /*1680*/  F2F.F64.F32 R22, R0 ;  /* 0x0000000000167310 */ /* 0x0000620000201800 */
[----:B------:R-:W-:Y:S05]  /*1690*/  BRA `(.L_x_2110) ;  /* 0x0000076000007947 */ /* 0x000fea0003800000 */
.L_x_2120:
[----:B------:R-:W2:Y:S02]  /*16a0*/  LDG.E.U16 R0, [R4.64] ;  /* 0x0000002404007981 */ /* 0x000ea4000c1e1500 */
[----:B--2---:R-:W-:-:S05]  /*16b0*/  PRMT R0, RZ, 0x5410, R0 ;  /* 0x00005410ff007816 */ /* 0x004fca0000000000 */
[----:B------:R-:W-:-:S04]  /*16c0*/  FMUL.FTZ R0, R0, 1 ;  /* 0x3f80000000007820 */ /* 0x000fc80000410000 */
[----:B------:R0:W1:Y:S01]  /*16d0*/  F2F.F64.F32 R22, R0 ;  /* 0x0000000000167310 */ /* 0x0000620000201800 */
[----:B------:R-:W-:Y:S05]  /*16e0*/  BRA `(.L_x_2110) ;  /* 0x0000071000007947 */ /* 0x000fea0003800000 */
.L_x_2117:
        /* <DEDUP_REMOVED lines=9> */
[----:B--2---:R0:W1:Y:S01]  /*1780*/  I2F.F64.U16 R22, R4 ;  /* 0x0000000400167312 */ /* 0x0040620000101800 */
[----:B------:R-:W-:Y:S05]  /*1790*/  BRA `(.L_x_2110) ;  /* 0x0000066000007947 */ /* 0x000fea0003800000 */
.L_x_2124:
        /* <DEDUP_REMOVED lines=21> */
.L_x_2128:
[----:B------:R-:W-:Y:S05]  /*18f0*/  BSYNC B1 ;  /* 0x0000000000017941 */ /* 0x000fea0003800000 */
.L_x_2127:
[----:B------:R-:W-:Y:S01]  /*1900*/  LEA R5, R0, 0x3b800000, 0x17 ;  /* 0x3b80000000057811 */ /* 0x000fe200078eb8ff */
[----:B------:R-:W-:-:S05]  /*1910*/  IMAD.SHL.U32 R0, R3, 0x100000, RZ ;  /* 0x0010000003007824 */ /* 0x000fca00078e00ff */
[----:B------:R-:W-:Y:S02]  /*1920*/  LOP3.LUT R0, R5, R0, R6, 0xfe, !PT ;  /* 0x0000000005007212 */ /* 0x000fe400078efe06 */
.L_x_2126:
[----:B------:R-:W-:Y:S05]  /*1930*/  BSYNC B0 ;  /* 0x0000000000007941 */ /* 0x000fea0003800000 */
.L_x_2125:
[----:B------:R-:W-:-:S04]  /*1940*/  FMUL.FTZ R0, R0, 1 ;  /* 0x3f80000000007820 */ /* 0x000fc80000410000 */
[----:B------:R0:W1:Y:S01]  /*1950*/  F2F.F64.F32 R22, R0 ;  /* 0x0000000000167310 */ /* 0x0000620000201800 */
[----:B------:R-:W-:Y:S05]  /*1960*/  BRA `(.L_x_2110) ;  /* 0x0000049000007947 */ /* 0x000fea0003800000 */
.L_x_2123:
        /* <DEDUP_REMOVED lines=21> */
.L_x_2132:
[----:B------:R-:W-:Y:S05]  /*1ac0*/  BSYNC B1 ;  /* 0x0000000000017941 */ /* 0x000fea0003800000 */
.L_x_2131:
[----:B------:R-:W-:Y:S01]  /*1ad0*/  LEA R5, R0, 0x37800000, 0x17 ;  /* 0x3780000000057811 */ /* 0x000fe200078eb8ff */
[----:B------:R-:W-:-:S05]  /*1ae0*/  IMAD.SHL.U32 R0, R3, 0x200000, RZ ;  /* 0x0020000003007824 */ /* 0x000fca00078e00ff */
[----:B------:R-:W-:Y:S02]  /*1af0*/  LOP3.LUT R0, R5, R0, R6, 0xfe, !PT ;  /* 0x0000000005007212 */ /* 0x000fe400078efe06 */
.L_x_2130:
[----:B------:R-:W-:Y:S05]  /*1b00*/  BSYNC B0 ;  /* 0x0000000000007941 */ /* 0x000fea0003800000 */
.L_x_2129:
[----:B------:R-:W-:-:S04]  /*1b10*/  FMUL.FTZ R0, R0, 1 ;  /* 0x3f80000000007820 */ /* 0x000fc80000410000 */
[----:B------:R0:W1:Y:S01]  /*1b20*/  F2F.F64.F32 R22, R0 ;  /* 0x0000000000167310 */ /* 0x0000620000201800 */
[----:B------:R-:W-:Y:S05]  /*1b30*/  BRA `(.L_x_2110) ;  /* 0x000002c000007947 */ /* 0x000fea0003800000 */
.L_x_2122:
        /* <DEDUP_REMOVED lines=14> */
.L_x_2136:
[----:B------:R-:W-:Y:S05]  /*1c20*/  BSYNC B0 ;  /* 0x0000000000007941 */ /* 0x000fea0003800000 */
.L_x_2135:
[----:B------:R-:W-:-:S04]  /*1c30*/  FMUL.FTZ R0, R0, 1 ;  /* 0x3f80000000007820 */ /* 0x000fc80000410000 */
[----:B------:R0:W1:Y:S01]  /*1c40*/  F2F.F64.F32 R22, R0 ;  /* 0x0000000000167310 */ /* 0x0000620000201800 */
[----:B------:R-:W-:Y:S05]  /*1c50*/  BRA `(.L_x_2110) ;  /* 0x000001a000007947 */ /* 0x000fea0003800000 */
.L_x_2109:
        /* <DEDUP_REMOVED lines=19> */
[----:B------:R-:W-:Y:S01]  /*1d90*/  CS2R R22, SRZ ;  /* 0x0000000000167805 */ /* 0x000fe2000001ff00 */
[----:B------:R-:W-:Y:S05]  /*1da0*/  BRA `(.L_x_2110) ;  /* 0x0000005000007947 */ /* 0x000fea0003800000 */
.L_x_2134:
[----:B------:R-:W2:Y:S02]  /*1db0*/  LDG.E.64 R22, [R4.64] ;  /* 0x0000002404167981 */ /* 0x000ea4000c1e1b00 */
[----:B--2---:R-:W0:Y:S01]  /*1dc0*/  I2F.F64.U64 R22, R22 ;  /* 0x0000001600167312 */ /* 0x004e220000301800 */
[----:B------:R-:W-:Y:S05]  /*1dd0*/  BRA `(.L_x_2110) ;  /* 0x0000002000007947 */ /* 0x000fea0003800000 */
.L_x_2133:
[----:B------:R-:W2:Y:S02]  /*1de0*/  LDG.E R4, [R4.64] ;  /* 0x0000002404047981 */ /* 0x000ea4000c1e1900 */
[----:B--2---:R0:W1:Y:S02]  /*1df0*/  I2F.F64.U32 R22, R4 ;  /* 0x0000000400167312 */ /* 0x0040640000201800 */
.L_x_2110:
[----:B01---5:R-:W0:Y:S01]  /*1e00*/  DFMA R4, R22, R22, 1 ;  /* 0x3ff000001604742b */ /* 0x023e220000000016 */
[----:B------:R-:W-:Y:S01]  /*1e10*/  IMAD.MOV.U32 R6, RZ, RZ, RZ ;  /* 0x000000ffff067224 */ /* 0x000fe200078e00ff */
[----:B------:R-:W-:Y:S01]  /*1e20*/  LOP3.LUT R25, R23, 0x7fffffff, RZ, 0xc0, !PT ;  /* 0x7fffffff17197812 */ /* 0x000fe200078ec0ff */
[----:B------:R-:W-:Y:S01]  /*1e30*/  IMAD.MOV.U32 R10, RZ, RZ, 0x0 ;  /* 0x00000000ff0a7424 */ /* 0x000fe200078e00ff */
[----:B------:R-:W-:Y:S01]  /*1e40*/  BSSY B0, `(.L_x_2137) ;  /* 0x000007a000007945 */ /* 0x000fe20003800000 */
[----:B------:R-:W-:Y:S01]  /*1e50*/  IMAD.MOV.U32 R11, RZ, RZ, 0x3fd80000 ;  /* 0x3fd80000ff0b7424 */ /* 0x000fe200078e00ff */
[----:B0-----:R-:W0:Y:S01]  /*1e60*/  MUFU.RSQ64H R7, R5 ;  /* 0x0000000500077308 */ /* 0x001e220000001c00 */
[----:B------:R-:W-:Y:S01]  /*1e70*/  IMAD.MOV.U32 R24, RZ, RZ, R22 ;  /* 0x000000ffff187224 */ /* 0x000fe200078e0016 */
[----:B------:R-:W-:Y:S01]  /*1e80*/  ISETP.GT.U32.AND P4, PT, R25, 0x43dfffff, PT ;  /* 0x43dfffff1900780c */ /* 0x000fe20003f84070 */
[----:B0-----:R-:W0:-:S06]  /*1e90*/  DMUL R8, R6, R6 ;  /* 0x0000000606087228 */ /* 0x001e0c0000000000 */
[----:B0-----:R-:W0:-:S06]  /*1ea0*/  DFMA R8, R4, -R8, 1 ;  /* 0x3ff000000408742b */ /* 0x001e0c0000000808 */
[----:B0-----:R-:W-:-:S04]  /*1eb0*/  DFMA R10, R8, R10, 0.5 ;  /* 0x3fe00000080a742b */ /* 0x001fc8000000000a */
[----:B------:R-:W0:-:S06]  /*1ec0*/  DMUL R8, R6, R8 ;  /* 0x0000000806087228 */ /* 0x000e0c0000000000 */
[----:B0-----:R-:W0:-:S06]  /*1ed0*/  DFMA R8, R10, R8, R6 ;  /* 0x000000080a08722b */ /* 0x001e0c0000000006 */
[----:B0-----:R-:W0:-:S06]  /*1ee0*/  DFMA R8, R4, R8, 1 ;  /* 0x3ff000000408742b */ /* 0x001e0c0000000008 */
[----:B0-----:R-:W0:Y:S02]  /*1ef0*/  MUFU.RCP64H R7, R9 ;  /* 0x0000000900077308 */ /* 0x001e240000001800 */
[----:B0-----:R-:W0:-:S06]  /*1f00*/  DFMA R4, -R8, R6, 1 ;  /* 0x3ff000000804742b */ /* 0x001e0c0000000106 */
[----:B0-----:R-:W0:-:S06]  /*1f10*/  DFMA R4, R4, R4, R4 ;  /* 0x000000040404722b */ /* 0x001e0c0000000004 */
[----:B0-----:R-:W0:-:S06]  /*1f20*/  DFMA R4, R6, R4, R6 ;  /* 0x000000040604722b */ /* 0x001e0c0000000006 */
[----:B0-----:R-:W0:-:S06]  /*1f30*/  DMUL R4, R24, R4 ;  /* 0x0000000418047228 */ /* 0x001e0c0000000000 */
[----:B0-----:R-:W0:-:S10]  /*1f40*/  DFMA R4, R24, R4, R24 ;  /* 0x000000041804722b */ /* 0x001e140000000018 */
[----:B0-----:R-:W-:Y:S02]  /*1f50*/  FSEL R25, R25, R5, P4 ;  /* 0x0000000519197208 */ /* 0x001fe40002000000 */
[----:B------:R-:W-:Y:S02]  /*1f60*/  FSEL R24, R22, R4, P4 ;  /* 0x0000000416187208 */ /* 0x000fe40002000000 */
[C---:B------:R-:W-:Y:S02]  /*1f70*/  FSETP.GEU.FTZ.AND P1, PT, R25.reuse, 1.7916666269302368164, PT ;  /* 0x3fe555551900780b */ /* 0x040fe40003f3e000 */
[----:B------:R-:W-:-:S13]  /*1f80*/  FSETP.GT.FTZ.AND P0, PT, R25, -1.6999999284744262695, PT ;  /* 0xbfd999991900780b */ /* 0x000fda0003f14000 */
[----:B------:R-:W-:Y:S05]  /*1f90*/  @P0 BRA !P1, `(.L_x_2138) ;  /* 0x000003e000000947 */ /* 0x000fea0004800000 */
[----:B------:R-:W0:-:S10]  /*1fa0*/  DADD R24, R24, 1 ;  /* 0x3ff0000018187429 */ /* 0x000e140000000000 */
[----:B0-----:R-:W-:Y:S01]  /*1fb0*/  ISETP.GT.AND P0, PT, R25, 0xfffff, PT ;  /* 0x000fffff1900780c */ /* 0x001fe20003f04270 */
[----:B------:R-:W-:Y:S02]  /*1fc0*/  IMAD.MOV.U32 R4, RZ, RZ, R24 ;  /* 0x000000ffff047224 */ /* 0x000fe400078e0018 */
[--C-:B------:R-:W-:Y:S02]  /*1fd0*/  IMAD.MOV.U32 R5, RZ, RZ, R25.reuse ;  /* 0x000000ffff057224 */ /* 0x100fe400078e0019 */
[----:B------:R-:W-:-:S08]  /*1fe0*/  IMAD.MOV.U32 R3, RZ, RZ, R25 ;  /* 0x000000ffff037224 */ /* 0x000fd000078e0019 */
[----:B------:R-:W0:-:S10]  /*1ff0*/  @!P0 DMUL R4, R4, 1.80143985094819840000e+16 ;  /* 0x4350000004048828 */ /* 0x000e140000000000 */
[----:B0-----:R-:W-:Y:S02]  /*2000*/  @!P0 IMAD.MOV.U32 R3, RZ, RZ, R5 ;  /* 0x000000ffff038224 */ /* 0x001fe400078e0005 */
[----:B------:R-:W-:-:S03]  /*2010*/  @!P0 IMAD.MOV.U32 R24, RZ, RZ, R4 ;  /* 0x000000ffff188224 */ /* 0x000fc600078e0004 */
[----:B------:R-:W-:-:S04]  /*2020*/  IADD3 R0, R3, -0x1, RZ ;  /* 0xffffffff03007810 */ /* 0x000fc80007ffe0ff */
[----:B------:R-:W-:Y:S01]  /*2030*/  ISETP.GE.U32.AND P1, PT, R0, 0x7fefffff, PT ;  /* 0x7fefffff0000780c */ /* 0x000fe20003f26070 */
[----:B------:R-:W-:Y:S02]  /*2040*/  IMAD.MOV.U32 R0, RZ, RZ, -0x3ff ;  /* 0xfffffc01ff007424 */ /* 0x000fe400078e00ff */
[----:B------:R-:W-:-:S10]  /*2050*/  @!P0 IMAD.MOV.U32 R0, RZ, RZ, -0x435 ;  /* 0xfffffbcbff008424 */ /* 0x000fd400078e00ff */
[----:B------:R-:W-:Y:S01]  /*2060*/  @P1 IMAD.MOV.U32 R6, RZ, RZ, 0x0 ;  /* 0x00000000ff061424 */ /* 0x000fe200078e00ff */
[----:B------:R-:W-:Y:S01]  /*2070*/  @P1 FSETP.NEU.FTZ.AND P2, PT, R5, RZ, PT ;  /* 0x000000ff0500120b */ /* 0x000fe20003f5d000 */
[----:B------:R-:W-:-:S06]  /*2080*/  @P1 IMAD.MOV.U32 R7, RZ, RZ, 0x7ff00000 ;  /* 0x7ff00000ff071424 */ /* 0x000fcc00078e00ff */
[----:B------:R-:W0:-:S10]  /*2090*/  @P1 DFMA R6, R4, R6, +INF ;  /* 0x7ff000000406142b */ /* 0x000e140000000006 */
[----:B0-----:R-:W-:Y:S02]  /*20a0*/  @P1 FSEL R10, R6, RZ, P2 ;  /* 0x000000ff060a1208 */ /* 0x001fe40001000000 */
[----:B------:R-:W-:Y:S01]  /*20b0*/  @P1 FSEL R11, R7, -QNAN , P2 ;  /* 0xfff00000070b1808 */ /* 0x000fe20001000000 */
[----:B------:R-:W-:Y:S05]  /*20c0*/  @P1 BRA `(.L_x_2139) ;  /* 0x0000051000001947 */ /* 0x000fea0003800000 */
[C---:B------:R-:W-:Y:S01]  /*20d0*/  LOP3.LUT R4, R3.reuse, 0x800fffff, RZ, 0xc0, !PT ;  /* 0x800fffff03047812 */ /* 0x040fe200078ec0ff */
[----:B------:R-:W-:Y:S01]  /*20e0*/  IMAD.MOV.U32 R6, RZ, RZ, RZ ;  /* 0x000000ffff067224 */ /* 0x000fe200078e00ff */
[----:B------:R-:W-:Y:S01]  /*20f0*/  LEA.HI R0, R3, R0, RZ, 0xc ;  /* 0x0000000003007211 */ /* 0x000fe200078f60ff */
[----:B------:R-:W-:Y:S01]  /*2100*/  IMAD.MOV.U32 R14, RZ, RZ, 0x3ae80f1e ;  /* 0x3ae80f1eff0e7424 */ /* 0x000fe200078e00ff */
[----:B------:R-:W-:Y:S01]  /*2110*/  LOP3.LUT R5, R4, 0x3ff00000, RZ, 0xfc, !PT ;  /* 0x3ff0000004057812 */ /* 0x000fe200078efcff */
[----:B------:R-:W-:Y:S02]  /*2120*/  IMAD.MOV.U32 R4, RZ, RZ, R24 ;  /* 0x000000ffff047224 */ /* 0x000fe400078e0018 */
[----:B------:R-:W-:Y:S01]  /*2130*/  IMAD.MOV.U32 R15, RZ, RZ, 0x3eb1380b ;  /* 0x3eb1380bff0f7424 */ /* 0x000fe200078e00ff */
[----:B------:R-:W-:-:S13]  /*2140*/  ISETP.GE.AND P0, PT, R5, 0x3ff6a09f, PT ;  /* 0x3ff6a09f0500780c */ /* 0x000fda0003f06270 */
[----:B------:R-:W-:Y:S02]  /*2150*/  @P0 IADD3 R7, R5, -0x100000, RZ ;  /* 0xfff0000005070810 */ /* 0x000fe40007ffe0ff */
[----:B------:R-:W-:-:S03]  /*2160*/  @P0 IADD3 R0, R0, 0x1, RZ ;  /* 0x0000000100000810 */ /* 0x000fc60007ffe0ff */
[----:B------:R-:W-:-:S06]  /*2170*/  @P0 IMAD.MOV.U32 R5, RZ, RZ, R7 ;  /* 0x000000ffff050224 */ /* 0x000fcc00078e0007 */
[----:B------:R-:W0:-:S04]  /*2180*/  DADD R12, R4, 1 ;  /* 0x3ff00000040c7429 */ /* 0x000e080000000000 */
[----:B------:R-:W-:Y:S02]  /*2190*/  DADD R4, R4, -1 ;  /* 0xbff0000004047429 */ /* 0x000fe40000000000 */
[----:B0-----:R-:W0:Y:S02]  /*21a0*/  MUFU.RCP64H R7, R13 ;  /* 0x0000000d00077308 */ /* 0x001e240000001800 */
[----:B0-----:R0:W1:Y:S02]  /*21b0*/  DFMA R8, -R12, R6, 1 ;  /* 0x3ff000000c08742b */ /* 0x0010640000000106 */
[----:B0-----:R-:W-:Y:S01]  /*21c0*/  LOP3.LUT R12, R0, 0x80000000, RZ, 0x3c, !PT ;  /* 0x80000000000c7812 */ /* 0x001fe200078e3cff */
[----:B------:R-:W-:-:S03]  /*21d0*/  IMAD.MOV.U32 R13, RZ, RZ, 0x43300000 ;  /* 0x43300000ff0d7424 */ /* 0x000fc600078e00ff */
[----:B-1----:R-:W0:-:S04]  /*21e0*/  DFMA R8, R8, R8, R8 ;  /* 0x000000080808722b */ /* 0x002e080000000008 */
[----:B------:R-:W-:-:S04]  /*21f0*/  DADD R12, R12, c[0x2][0x38] ;  /* 0x00800e000c0c7629 */ /* 0x000fc80000000000 */
[----:B0-----:R-:W0:-:S06]  /*2200*/  DFMA R6, R6, R8, R6 ;  /* 0x000000080606722b */ /* 0x001e0c0000000006 */
[----:B0-----:R-:W0:-:S06]  /*2210*/  DMUL R8, R6, R4 ;  /* 0x0000000406087228 */ /* 0x001e0c0000000000 */
[----:B0-----:R-:W0:-:S06]  /*2220*/  DFMA R8, R6, R4, R8 ;  /* 0x000000040608722b */ /* 0x001e0c0000000008 */
[----:B0-----:R-:W0:-:S04]  /*2230*/  DMUL R10, R8, R8 ;  /* 0x00000008080a7228 */ /* 0x001e080000000000 */
[----:B------:R-:W1:-:S04]  /*2240*/  DADD R20, R4, -R8 ;  /* 0x0000000004147229 */ /* 0x000e480000000808 */
[----:B0-----:R-:W0:-:S04]  /*2250*/  DFMA R14, R10, R14, c[0x2][0x0] ;  /* 0x008000000a0e762b */ /* 0x001e08000000000e */
[----:B-1----:R-:W1:-:S04]  /*2260*/  DADD R24, R20, R20 ;  /* 0x0000000014187229 */ /* 0x002e480000000014 */
[----:B0-----:R-:W0:-:S04]  /*2270*/  DFMA R14, R10, R14, c[0x2][0x8] ;  /* 0x008002000a0e762b */ /* 0x001e08000000000e */
[----:B-1----:R-:W1:-:S04]  /*2280*/  DFMA R24, R4, -R8, R24 ;  /* 0x800000080418722b */ /* 0x002e480000000018 */
[----:B0-----:R-:W0:-:S04]  /*2290*/  DFMA R14, R10, R14, c[0x2][0x10] ;  /* 0x008004000a0e762b */ /* 0x001e08000000000e */
[----:B-1----:R-:W-:-:S04]  /*22a0*/  DMUL R24, R6, R24 ;  /* 0x0000001806187228 */ /* 0x002fc80000000000 */
[----:B0-----:R-:W0:-:S06]  /*22b0*/  DFMA R14, R10, R14, c[0x2][0x18] ;  /* 0x008006000a0e762b */ /* 0x001e0c000000000e */
[----:B0-----:R-:W0:-:S06]  /*22c0*/  DFMA R14, R10, R14, c[0x2][0x20] ;  /* 0x008008000a0e762b */ /* 0x001e0c000000000e */
[----:B0-----:R-:W0:-:S04]  /*22d0*/  DFMA R20, R10, R14, c[0x2][0x28] ;  /* 0x00800a000a14762b */ /* 0x001e08000000000e */
[----:B------:R-:W1:-:S04]  /*22e0*/  DFMA R14, R12, c[0x2][0x40], R8 ;  /* 0x008010000c0e7a2b */ /* 0x000e480000000008 */
[----:B0-----:R-:W0:-:S04]  /*22f0*/  DFMA R20, R10, R20, c[0x2][0x30] ;  /* 0x00800c000a14762b */ /* 0x001e080000000014 */
[----:B-1----:R-:W1:-:S04]  /*2300*/  DFMA R4, -R12, c[0x2][0x40], R14 ;  /* 0x008010000c047a2b */ /* 0x002e48000000010e */
[----:B0-----:R-:W0:-:S04]  /*2310*/  DMUL R20, R10, R20 ;  /* 0x000000140a147228 */ /* 0x001e080000000000 */
[----:B-1----:R-:W-:-:S04]  /*2320*/  DADD R4, -R8, R4 ;  /* 0x0000000008047229 */ /* 0x002fc80000000104 */
[----:B0-----:R-:W0:-:S06]  /*2330*/  DFMA R20, R8, R20, R24 ;  /* 0x000000140814722b */ /* 0x001e0c0000000018 */
[----:B0-----:R-:W0:-:S06]  /*2340*/  DADD R4, R20, -R4 ;  /* 0x0000000014047229 */ /* 0x001e0c0000000804 */
[----:B0-----:R-:W0:-:S06]  /*2350*/  DFMA R4, R12, c[0x2][0x48], R4 ;  /* 0x008012000c047a2b */ /* 0x001e0c0000000004 */
[----:B0-----:R0:W1:Y:S01]  /*2360*/  DADD R10, R14, R4 ;  /* 0x000000000e0a7229 */ /* 0x0010620000000004 */
[----:B------:R-:W-:Y:S05]  /*2370*/  BRA `(.L_x_2139) ;  /* 0x0000026000007947 */ /* 0x000fea0003800000 */
.L_x_2138:
[----:B------:R-:W0:Y:S01]  /*2380*/  DADD R12, R24, 2 ;  /* 0x40000000180c7429 */ /* 0x000e220000000000 */
[----:B------:R-:W-:Y:S01]  /*2390*/  IMAD.MOV.U32 R4, RZ, RZ, 0x1 ;  /* 0x00000001ff047424 */ /* 0x000fe200078e00ff */
[----:B------:R-:W-:Y:S01]  /*23a0*/  FSETP.GEU.AND P1, PT, |R25|, 6.5827683646048100446e-37, PT ;  /* 0x036000001900780b */ /* 0x000fe20003f2e200 */
[----:B------:R-:W-:Y:S03]  /*23b0*/  BSSY B1, `(.L_x_2140) ;  /* 0x0000013000017945 */ /* 0x000fe60003800000 */
[----:B0-----:R-:W0:Y:S02]  /*23c0*/  MUFU.RCP64H R5, R13 ;  /* 0x0000000d00057308 */ /* 0x001e240000001800 */
[----:B0-----:R-:W0:-:S06]  /*23d0*/  DFMA R6, -R12, R4, 1 ;  /* 0x3ff000000c06742b */ /* 0x001e0c0000000104 */
[----:B0-----:R-:W0:-:S06]  /*23e0*/  DFMA R6, R6, R6, R6 ;  /* 0x000000060606722b */ /* 0x001e0c0000000006 */
[----:B0-----:R-:W0:-:S06]  /*23f0*/  DFMA R6, R4, R6, R4 ;  /* 0x000000060406722b */ /* 0x001e0c0000000004 */
[----:B0-----:R-:W0:-:S06]  /*2400*/  DFMA R4, -R12, R6, 1 ;  /* 0x3ff000000c04742b */ /* 0x001e0c0000000106 */
[----:B0-----:R-:W0:-:S06]  /*2410*/  DFMA R4, R6, R4, R6 ;  /* 0x000000040604722b */ /* 0x001e0c0000000006 */
[----:B0-----:R-:W0:-:S06]  /*2420*/  DMUL R6, R24, R4 ;  /* 0x0000000418067228 */ /* 0x001e0c0000000000 */
[----:B0-----:R-:W0:-:S06]  /*2430*/  DFMA R8, -R12, R6, R24 ;  /* 0x000000060c08722b */ /* 0x001e0c0000000118 */
[----:B0-----:R-:W0:-:S10]  /*2440*/  DFMA R4, R4, R8, R6 ;  /* 0x000000080404722b */ /* 0x001e140000000006 */
[----:B0-----:R-:W-:-:S05]  /*2450*/  FFMA R0, RZ, R13, R5 ;  /* 0x0000000dff007223 */ /* 0x001fca0000000005 */
[----:B------:R-:W-:-:S13]  /*2460*/  FSETP.GT.AND P0, PT, |R0|, 1.469367938527859385e-39, PT ;  /* 0x001000000000780b */ /* 0x000fda0003f04200 */
[----:B------:R-:W-:Y:S05]  /*2470*/  @P0 BRA P1, `(.L_x_2141) ;  /* 0x0000006000000947 */ /* 0x000fea0000800000 */
[----:B------:R-:W-:Y:S01]  /*2480*/  IMAD.MOV.U32 R14, RZ, RZ, R24 ;  /* 0x000000ffff0e7224 */ /* 0x000fe200078e0018 */
[----:B------:R-:W-:Y:S01]  /*2490*/  MOV R0, 0x24c0 ;  /* 0x000024c000007802 */ /* 0x000fe20000000f00 */
[----:B------:R-:W-:Y:S02]  /*24a0*/  IMAD.MOV.U32 R15, RZ, RZ, R25 ;  /* 0x000000ffff0f7224 */ /* 0x000fe400078e0019 */
[----:B------:R-:W-:Y:S05]  /*24b0*/  CALL.REL.NOINC `($__internal_0_$__cuda_sm20_div_rn_f64_full) ;  /* 0x0000b33000007944 */ /* 0x000fea0003c00000 */
[----:B------:R-:W-:Y:S02]  /*24c0*/  IMAD.MOV.U32 R4, RZ, RZ, R26 ;  /* 0x000000ffff047224 */ /* 0x000fe400078e001a */
[----:B------:R-:W-:Y:S02]  /*24d0*/  IMAD.MOV.U32 R5, RZ, RZ, R3 ;  /* 0x000000ffff057224 */ /* 0x000fe400078e0003 */
.L_x_2141:
[----:B------:R-:W-:Y:S05]  /*24e0*/  BSYNC B1 ;  /* 0x0000000000017941 */ /* 0x000fea0003800000 */
.L_x_2140:
[----:B------:R-:W2:Y:S01]  /*24f0*/  DMUL R4, R24, R4 ;  /* 0x0000000418047228 */ /* 0x000ea20000000000 */
[----:B------:R-:W-:Y:S02]  /*2500*/  IMAD.MOV.U32 R10, RZ, RZ, 0x2fbe14b5 ;  /* 0x2fbe14b5ff0a7424 */ /* 0x000fe400078e00ff */
[----:B------:R-:W-:-:S03]  /*2510*/  IMAD.MOV.U32 R11, RZ, RZ, 0x3eb372fb ;  /* 0x3eb372fbff0b7424 */ /* 0x000fc600078e00ff */
[----:B--2---:R-:W2:-:S06]  /*2520*/  DADD R6, R24, -R4 ;  /* 0x0000000018067229 */ /* 0x004e8c0000000804 */
[----:B--2---:R-:W2:-:S06]  /*2530*/  DMUL R8, R6, R6 ;  /* 0x0000000606087228 */ /* 0x004e8c0000000000 */
[----:B--2---:R-:W2:-:S06]  /*2540*/  DFMA R10, R8, R10, c[0x2][0x50] ;  /* 0x00801400080a762b */ /* 0x004e8c000000000a */
[----:B--2---:R-:W2:-:S06]  /*2550*/  DFMA R10, R8, R10, c[0x2][0x58] ;  /* 0x00801600080a762b */ /* 0x004e8c000000000a */
[----:B--2---:R-:W2:-:S06]  /*2560*/  DFMA R10, R8, R10, c[0x2][0x60] ;  /* 0x00801800080a762b */ /* 0x004e8c000000000a */
[----:B--2---:R-:W2:-:S06]  /*2570*/  DFMA R10, R8, R10, c[0x2][0x68] ;  /* 0x00801a00080a762b */ /* 0x004e8c000000000a */
[----:B--2---:R-:W2:-:S06]  /*2580*/  DFMA R10, R8, R10, c[0x2][0x70] ;  /* 0x00801c00080a762b */ /* 0x004e8c000000000a */
[----:B--2---:R-:W2:-:S06]  /*2590*/  DFMA R10, R8, R10, c[0x2][0x78] ;  /* 0x00801e00080a762b */ /* 0x004e8c000000000a */
[----:B--2---:R-:W2:-:S06]  /*25a0*/  DFMA R10, R8, R10, c[0x2][0x80] ;  /* 0x00802000080a762b */ /* 0x004e8c000000000a */
[----:B--2---:R-:W2:-:S06]  /*25b0*/  DMUL R10, R8, R10 ;  /* 0x0000000a080a7228 */ /* 0x004e8c0000000000 */
[----:B--2---:R-:W2:-:S06]  /*25c0*/  DFMA R10, R6, R10, -R4 ;  /* 0x0000000a060a722b */ /* 0x004e8c0000000804 */
[----:B--2---:R2:W3:-:S06]  /*25d0*/  DADD R10, R24, R10 ;  /* 0x00000000180a7229 */ /* 0x0044cc000000000a */
.L_x_2139:
[----:B------:R-:W-:Y:S05]  /*25e0*/  BSYNC B0 ;  /* 0x0000000000007941 */ /* 0x000fea0003800000 */
.L_x_2137:
[----:B------:R-:W4:Y:S01]  /*25f0*/  LDC.U8 R3, c[0x0][0x371] ;  /* 0x0000dc40ff037b82 */ /* 0x000f220000000000 */
[----:B01-3--:R-:W0:-:S10]  /*2600*/  DADD R4, R10, c[0x2][0x40] ;  /* 0x008010000a047629 */ /* 0x00be140000000000 */
[----:B0-----:R-:W-:Y:S02]  /*2610*/  FSEL R5, R5, R11, P4 ;  /* 0x0000000b05057208 */ /* 0x001fe40002000000 */
[----:B------:R-:W-:Y:S02]  /*2620*/  FSEL R4, R4, R10, P4 ;  /* 0x0000000a04047208 */ /* 0x000fe40002000000 */
[----:B------:R-:W-:Y:S02]  /*2630*/  LOP3.LUT R5, R5, 0x80000000, R23, 0xb8, !PT ;  /* 0x8000000005057812 */ /* 0x000fe400078eb817 */
[----:B----4-:R-:W-:-:S04]  /*2640*/  PRMT R0, R3, 0x9910, RZ ;  /* 0x0000991003007816 */ /* 0x010fc800000000ff */
        /* <DEDUP_REMOVED lines=10> */
[----:B------:R-:W0:Y:S02]  /*26f0*/  F2I.F64.TRUNC R5, R4 ;  /* 0x0000000400057311 */ /* 0x000e24000030d100 */
[----:B0-----:R0:W-:Y:S01]  /*2700*/  STG.E.U8 [R16.64], R5 ;  /* 0x0000000510007986 */ /* 0x0011e2000c101124 */
[----:B------:R-:W-:Y:S05]  /*2710*/  BRA `(.L_x_2147) ;  /* 0x00000f1000007947 */ /* 0x000fea0003800000 */
.L_x_2145:
[----:B------:R-:W0:Y:S02]  /*2720*/  F2I.S64.F64.TRUNC R4, R4 ;  /* 0x0000000400047311 */ /* 0x000e24000030d900 */
[----:B0-----:R-:W-:-:S05]  /*2730*/  IMAD.MOV.U32 R3, RZ, RZ, R4 ;  /* 0x000000ffff037224 */ /* 0x001fca00078e0004 */
[----:B------:R0:W-:Y:S01]  /*2740*/  STG.E.U8 [R16.64], R3 ;  /* 0x0000000310007986 */ /* 0x0001e2000c101124 */
[----:B------:R-:W-:Y:S05]  /*2750*/  BRA `(.L_x_2147) ;  /* 0x00000ed000007947 */ /* 0x000fea0003800000 */
.L_x_2144:
[----:B------:R-:W-:-:S13]  /*2760*/  ISETP.NE.AND P0, PT, R0, 0x2, PT ;  /* 0x000000020000780c */ /* 0x000fda0003f05270 */
[----:B------:R-:W-:Y:S05]  /*2770*/  @!P0 BRA `(.L_x_2148) ;  /* 0x000000a000008947 */ /* 0x000fea0003800000 */
[----:B------:R-:W-:-:S13]  /*2780*/  ISETP.NE.AND P0, PT, R0, 0x3, PT ;  /* 0x000000030000780c */ /* 0x000fda0003f05270 */
[----:B------:R-:W-:Y:S05]  /*2790*/  @!P0 BRA `(.L_x_2149) ;  /* 0x0000005000008947 */ /* 0x000fea0003800000 */
[----:B------:R-:W-:-:S13]  /*27a0*/  ISETP.NE.AND P0, PT, R0, 0x4, PT ;  /* 0x000000040000780c */ /* 0x000fda0003f05270 */
[----:B------:R-:W-:Y:S05]  /*27b0*/  @P0 BRA `(.L_x_2146) ;  /* 0x00000ce000000947 */ /* 0x000fea0003800000 */
[----:B------:R-:W0:Y:S02]  /*27c0*/  F2I.S64.F64.TRUNC R4, R4 ;  /* 0x0000000400047311 */ /* 0x000e24000030d900 */
[----:B0-----:R0:W-:Y:S01]  /*27d0*/  STG.E.64 [R16.64], R4 ;  /* 0x0000000410007986 */ /* 0x0011e2000c101b24 */
[----:B------:R-:W-:Y:S05]  /*27e0*/  BRA `(.L_x_2147) ;  /* 0x00000e4000007947 */ /* 0x000fea0003800000 */
.L_x_2149:
[----:B------:R-:W0:Y:S02]  /*27f0*/  F2I.F64.TRUNC R5, R4 ;  /* 0x0000000400057311 */ /* 0x000e24000030d100 */
[----:B0-----:R0:W-:Y:S01]  /*2800*/  STG.E [R16.64], R5 ;  /* 0x0000000510007986 */ /* 0x0011e2000c101924 */
[----:B------:R-:W-:Y:S05]  /*2810*/  BRA `(.L_x_2147) ;  /* 0x00000e1000007947 */ /* 0x000fea0003800000 */
.L_x_2148:
[----:B------:R-:W0:Y:S02]  /*2820*/  F2I.F64.TRUNC R5, R4 ;  /* 0x0000000400057311 */ /* 0x000e24000030d100 */
[----:B0-----:R0:W-:Y:S01]  /*2830*/  STG.E.U16 [R16.64], R5 ;  /* 0x0000000510007986 */ /* 0x0011e2000c101524 */
[----:B------:R-:W-:Y:S05]  /*2840*/  BRA `(.L_x_2147) ;  /* 0x00000de000007947 */ /* 0x000fea0003800000 */
.L_x_2143:
[----:B------:R-:W-:-:S13]  /*2850*/  ISETP.GT.AND P0, PT, R0, 0x6, PT ;  /* 0x000000060000780c */ /* 0x000fda0003f04270 */
[----:B------:R-:W-:Y:S05]  /*2860*/  @P0 BRA `(.L_x_2150) ;  /* 0x000000f000000947 */ /* 0x000fea0003800000 */
[----:B------:R-:W-:-:S13]  /*2870*/  ISETP.NE.AND P0, PT, R0, 0x5, PT ;  /* 0x000000050000780c */ /* 0x000fda0003f05270 */
[----:B------:R-:W-:Y:S05]  /*2880*/  @!P0 BRA `(.L_x_2151) ;  /* 0x0000007000008947 */ /* 0x000fea0003800000 */
[----:B------:R-:W-:-:S13]  /*2890*/  ISETP.NE.AND P0, PT, R0, 0x6, PT ;  /* 0x000000060000780c */ /* 0x000fda0003f05270 */
[----:B------:R-:W-:Y:S05]  /*28a0*/  @P0 BRA `(.L_x_2146) ;  /* 0x00000bf000000947 */ /* 0x000fea0003800000 */
[----:B------:R-:W0:Y:S01]  /*28b0*/  F2F.F32.F64 R3, R4 ;  /* 0x0000000400037310 */ /* 0x000e220000301000 */
[----:B------:R-:W0:-:S14]  /*28c0*/  DSETP.GEU.AND P0, PT, |R4|, c[0x2][0x88], PT ;  /* 0x008022000400762a */ /* 0x000e1c0003f0e200 */
[----:B0-----:R-:W-:-:S05]  /*28d0*/  @!P0 FMUL R3, R3, 1.175494350822287508e-38 ;  /* 0x0080000003038820 */ /* 0x001fca0000400000 */
[----:B------:R0:W-:Y:S01]  /*28e0*/  STG.E [R16.64], R3 ;  /* 0x0000000310007986 */ /* 0x0001e2000c101924 */
[----:B------:R-:W-:Y:S05]  /*28f0*/  BRA `(.L_x_2147) ;  /* 0x00000d3000007947 */ /* 0x000fea0003800000 */
.L_x_2151:
[----:B------:R-:W0:Y:S01]  /*2900*/  F2F.F32.F64 R0, R4 ;  /* 0x0000000400007310 */ /* 0x000e220000301000 */
[----:B------:R-:W0:-:S14]  /*2910*/  DSETP.GEU.AND P0, PT, |R4|, c[0x2][0x88], PT ;  /* 0x008022000400762a */ /* 0x000e1c0003f0e200 */
[----:B0-----:R-:W-:-:S05]  /*2920*/  @!P0 FMUL R0, R0, 1.175494350822287508e-38 ;  /* 0x0080000000008820 */ /* 0x001fca0000400000 */
[----:B------:R-:W-:-:S05]  /*2930*/  F2FP.PACK_AB R0, RZ, R0 ;  /* 0x00000000ff00723e */ /* 0x000fca00000000ff */
[----:B------:R0:W-:Y:S01]  /*2940*/  STG.E.U16 [R16.64], R0 ;  /* 0x0000000010007986 */ /* 0x0001e2000c101524 */
[----:B------:R-:W-:Y:S05]  /*2950*/  BRA `(.L_x_2147) ;  /* 0x00000cd000007947 */ /* 0x000fea0003800000 */
.L_x_2150:
[----:B------:R-:W-:-:S13]  /*2960*/  ISETP.NE.AND P0, PT, R0, 0x7, PT ;  /* 0x000000070000780c */ /* 0x000fda0003f05270 */
[----:B------:R-:W-:Y:S05]  /*2970*/  @!P0 BRA `(.L_x_2152) ;  /* 0x0000011000008947 */ /* 0x000fea0003800000 */
[----:B------:R-:W-:-:S13]  /*2980*/  ISETP.NE.AND P0, PT, R0, 0x8, PT ;  /* 0x000000080000780c */ /* 0x000fda0003f05270 */
[----:B------:R-:W-:Y:S05]  /*2990*/  @!P0 BRA `(.L_x_2153) ;  /* 0x0000008000008947 */ /* 0x000fea0003800000 */
[----:B------:R-:W-:-:S13]  /*29a0*/  ISETP.NE.AND P0, PT, R0, 0x9, PT ;  /* 0x000000090000780c */ /* 0x000fda0003f05270 */
[----:B------:R-:W-:Y:S05]  /*29b0*/  @P0 BRA `(.L_x_2146) ;  /* 0x00000ae000000947 */ /* 0x000fea0003800000 */
[----:B------:R-:W0:Y:S01]  /*29c0*/  F2F.F32.F64 R6, R4 ;  /* 0x0000000400067310 */ /* 0x000e220000301000 */
[----:B------:R-:W0:Y:S01]  /*29d0*/  DSETP.GEU.AND P0, PT, |R4|, c[0x2][0x88], PT ;  /* 0x008022000400762a */ /* 0x000e220003f0e200 */
[----:B------:R-:W-:-:S13]  /*29e0*/  IMAD.MOV.U32 R7, RZ, RZ, RZ ;  /* 0x000000ffff077224 */ /* 0x000fda00078e00ff */
[----:B0-----:R-:W-:-:S05]  /*29f0*/  @!P0 FMUL R6, R6, 1.175494350822287508e-38 ;  /* 0x0080000006068820 */ /* 0x001fca0000400000 */
[----:B------:R0:W-:Y:S01]  /*2a00*/  STG.E.64 [R16.64], R6 ;  /* 0x0000000610007986 */ /* 0x0001e2000c101b24 */
[----:B------:R-:W-:Y:S05]  /*2a10*/  BRA `(.L_x_2147) ;  /* 0x00000c1000007947 */ /* 0x000fea0003800000 */
.L_x_2153:
[----:B------:R-:W0:Y:S01]  /*2a20*/  F2F.F32.F64 R0, R4 ;  /* 0x0000000400007310 */ /* 0x000e220000301000 */
[----:B------:R-:W0:-:S14]  /*2a30*/  DSETP.GEU.AND P0, PT, |R4|, c[0x2][0x88], PT ;  /* 0x008022000400762a */ /* 0x000e1c0003f0e200 */
[----:B0-----:R-:W-:-:S05]  /*2a40*/  @!P0 FMUL R0, R0, 1.175494350822287508e-38 ;  /* 0x0080000000008820 */ /* 0x001fca0000400000 */
[----:B------:R-:W-:-:S04]  /*2a50*/  F2FP.PACK_AB R3, RZ, R0 ;  /* 0x00000000ff03723e */ /* 0x000fc800000000ff */
[----:B------:R-:W-:-:S05]  /*2a60*/  PRMT R3, R3, 0x5410, RZ ;  /* 0x0000541003037816 */ /* 0x000fca00000000ff */
[----:B------:R0:W-:Y:S01]  /*2a70*/  STG.E [R16.64], R3 ;  /* 0x0000000310007986 */ /* 0x0001e2000c101924 */
[----:B------:R-:W-:Y:S05]  /*2a80*/  BRA `(.L_x_2147) ;  /* 0x00000ba000007947 */ /* 0x000fea0003800000 */
.L_x_2152:
[----:B------:R0:W-:Y:S01]  /*2a90*/  STG.E.64 [R16.64], R4 ;  /* 0x0000000410007986 */ /* 0x0001e2000c101b24 */
[----:B------:R-:W-:Y:S05]  /*2aa0*/  BRA `(.L_x_2147) ;  /* 0x00000b8000007947 */ /* 0x000fea0003800000 */
.L_x_2142:
        /* <DEDUP_REMOVED lines=8> */
[----:B------:R-:W0:-:S06]  /*2b30*/  DSETP.NEU.AND P0, PT, R4, RZ, PT ;  /* 0x000000ff0400722a */ /* 0x000e0c0003f0d000 */
[----:B0-----:R-:W-:-:S05]  /*2b40*/  SEL R3, RZ, 0x1, !P0 ;  /* 0x00000001ff037807 */ /* 0x001fca0004000000 */
[----:B------:R0:W-:Y:S01]  /*2b50*/  STG.E.U8 [R16.64], R3 ;  /* 0x0000000310007986 */ /* 0x0001e2000c101124 */
[----:B------:R-:W-:Y:S05]  /*2b60*/  BRA `(.L_x_2147) ;  /* 0x00000ac000007947 */ /* 0x000fea0003800000 */
.L_x_2156:
[----:B------:R-:W-:-:S05]  /*2b70*/  CS2R R6, SRZ ;  /* 0x0000000000067805 */ /* 0x000fca000001ff00 */
[----:B------:R0:W-:Y:S01]  /*2b80*/  STG.E.128 [R16.64], R4 ;  /* 0x0000000410007986 */ /* 0x0001e2000c101d24 */
[----:B------:R-:W-:Y:S05]  /*2b90*/  BRA `(.L_x_2147) ;  /* 0x00000a9000007947 */ /* 0x000fea0003800000 */
.L_x_2155:
        /* <DEDUP_REMOVED lines=8> */
[----:B------:R-:W-:-:S13]  /*2c20*/  BSSY B0, `(.L_x_2159) ;  /* 0x000000f000007945 */ /* 0x000fda0003800000 */
[----:B0-----:R-:W-:-:S05]  /*2c30*/  @!P0 FMUL R9, R9, 1.175494350822287508e-38 ;  /* 0x0080000009098820 */ /* 0x001fca0000400000 */
        /* <DEDUP_REMOVED lines=13> */
.L_x_2160:
[----:B------:R-:W-:Y:S05]  /*2d10*/  BSYNC B0 ;  /* 0x0000000000007941 */ /* 0x000fea0003800000 */
.L_x_2159:
[----:B------:R-:W-:-:S05]  /*2d20*/  LOP3.LUT R7, R0, R7, RZ, 0xfc, !PT ;  /* 0x0000000700077212 */ /* 0x000fca00078efcff */
[----:B------:R0:W-:Y:S01]  /*2d30*/  STG.E.U8 [R16.64], R7 ;  /* 0x0000000710007986 */ /* 0x0001e2000c101124 */
[----:B------:R-:W-:Y:S05]  /*2d40*/  BRA `(.L_x_2147) ;  /* 0x000008e000007947 */ /* 0x000fea0003800000 */
.L_x_2158:
[----:B------:R-:W0:Y:S01]  /*2d50*/  F2F.F32.F64 R7, R4 ;  /* 0x0000000400077310 */ /* 0x000e220000301000 */
[----:B------:R-:W0:Y:S01]  /*2d60*/  DSETP.GEU.AND P0, PT, |R4|, c[0x2][0x88], PT ;  /* 0x008022000400762a */ /* 0x000e220003f0e200 */
[----:B------:R-:W-:-:S13]  /*2d70*/  BSSY B0, `(.L_x_2161) ;  /* 0x0000010000007945 */ /* 0x000fda0003800000 */
[----:B0-----:R-:W-:-:S05]  /*2d80*/  @!P0 FMUL R7, R7, 1.175494350822287508e-38 ;  /* 0x0080000007078820 */ /* 0x001fca0000400000 */
        /* <DEDUP_REMOVED lines=11> */
.L_x_2162:
[----:B------:R-:W-:Y:S01]  /*2e40*/  IMAD.MOV.U32 R0, RZ, RZ, 0x7f ;  /* 0x0000007fff007424 */ /* 0x000fe200078e00ff */
[----:B------:R-:W-:-:S04]  /*2e50*/  ISETP.GT.U32.AND P0, PT, R3, 0x7f800000, PT ;  /* 0x7f8000000300780c */ /* 0x000fc80003f04070 */
[----:B------:R-:W-:-:S04]  /*2e60*/  SEL R0, R0, 0x7c, P0 ;  /* 0x0000007c00007807 */ /* 0x000fc80000000000 */
.L_x_2163:
[----:B------:R-:W-:Y:S05]  /*2e70*/  BSYNC B0 ;  /* 0x0000000000007941 */ /* 0x000fea0003800000 */
.L_x_2161:
[----:B------:R-:W-:-:S04]  /*2e80*/  LOP3.LUT R3, R7, 0x80000000, RZ, 0xc0, !PT ;  /* 0x8000000007037812 */ /* 0x000fc800078ec0ff */
[----:B------:R-:W-:-:S04]  /*2e90*/  SHF.R.U32.HI R3, RZ, 0x18, R3 ;  /* 0x00000018ff037819 */ /* 0x000fc80000011603 */
[----:B------:R-:W-:-:S05]  /*2ea0*/  LOP3.LUT R3, R0, R3, RZ, 0xfc, !PT ;  /* 0x0000000300037212 */ /* 0x000fca00078efcff */
[----:B------:R0:W-:Y:S01]  /*2eb0*/  STG.E.U8 [R16.64], R3 ;  /* 0x0000000310007986 */ /* 0x0001e2000c101124 */
[----:B------:R-:W-:Y:S05]  /*2ec0*/  BRA `(.L_x_2147) ;  /* 0x0000076000007947 */ /* 0x000fea0003800000 */
.L_x_2157:
[----:B------:R-:W0:Y:S01]  /*2ed0*/  F2F.F32.F64 R0, R4 ;  /* 0x0000000400007310 */ /* 0x000e220000301000 */
[----:B------:R-:W0:-:S14]  /*2ee0*/  DSETP.GEU.AND P0, PT, |R4|, c[0x2][0x88], PT ;  /* 0x008022000400762a */ /* 0x000e1c0003f0e200 */
[----:B0-----:R-:W-:-:S05]  /*2ef0*/  @!P0 FMUL R0, R0, 1.175494350822287508e-38 ;  /* 0x0080000000008820 */ /* 0x001fca0000400000 */
[----:B------:R-:W-:-:S05]  /*2f00*/  F2FP.BF16.PACK_AB R0, RZ, R0 ;  /* 0x00000000ff00723e */ /* 0x000fca00000010ff */
[----:B------:R0:W-:Y:S01]  /*2f10*/  STG.E.U16 [R16.64], R0 ;  /* 0x0000000010007986 */ /* 0x0001e2000c101524 */
[----:B------:R-:W-:Y:S05]  /*2f20*/  BRA `(.L_x_2147) ;  /* 0x0000070000007947 */ /* 0x000fea0003800000 */
.L_x_2154:
        /* <DEDUP_REMOVED lines=8> */
[----:B------:R-:W0:Y:S02]  /*2fb0*/  F2I.U32.F64.TRUNC R5, R4 ;  /* 0x0000000400057311 */ /* 0x000e24000030d000 */
[----:B0-----:R0:W-:Y:S01]  /*2fc0*/  STG.E.U16 [R16.64], R5 ;  /* 0x0000000510007986 */ /* 0x0011e2000c101524 */
[----:B------:R-:W-:Y:S05]  /*2fd0*/  BRA `(.L_x_2147) ;  /* 0x0000065000007947 */ /* 0x000fea0003800000 */
.L_x_2166:
[----:B------:R-:W0:Y:S01]  /*2fe0*/  F2F.F32.F64 R7, R4 ;  /* 0x0000000400077310 */ /* 0x000e220000301000 */
[----:B------:R-:W0:Y:S01]  /*2ff0*/  DSETP.GEU.AND P0, PT, |R4|, c[0x2][0x88], PT ;  /* 0x008022000400762a */ /* 0x000e220003f0e200 */
[----:B------:R-:W-:Y:S01]  /*3000*/  BSSY B0, `(.L_x_2167) ;  /* 0x0000015000007945 */ /* 0x000fe20003800000 */
[----:B------:R-:W-:-:S12]  /*3010*/  IMAD.MOV.U32 R8, RZ, RZ, 0x80 ;  /* 0x00000080ff087424 */ /* 0x000fd800078e00ff */
[----:B0-----:R-:W-:-:S05]  /*3020*/  @!P0 FMUL R7, R7, 1.175494350822287508e-38 ;  /* 0x0080000007078820 */ /* 0x001fca0000400000 */
        /* <DEDUP_REMOVED lines=14> */
.L_x_2169:
[----:B------:R-:W-:-:S04]  /*3110*/  LOP3.LUT R3, R7, 0x80000000, RZ, 0xc0, !PT ;  /* 0x8000000007037812 */ /* 0x000fc800078ec0ff */
[----:B------:R-:W-:-:S04]  /*3120*/  SHF.R.U32.HI R3, RZ, 0x18, R3 ;  /* 0x00000018ff037819 */ /* 0x000fc80000011603 */
[----:B------:R-:W-:-:S04]  /*3130*/  LOP3.LUT R0, R0, R3, RZ, 0xfc, !PT ;  /* 0x0000000300007212 */ /* 0x000fc800078efcff */
[----:B------:R-:W-:Y:S02]  /*3140*/  PRMT R8, R0, 0x7610, R8 ;  /* 0x0000761000087816 */ /* 0x000fe40000000008 */
.L_x_2168:
[----:B------:R-:W-:Y:S05]  /*3150*/  BSYNC B0 ;  /* 0x0000000000007941 */ /* 0x000fea0003800000 */
.L_x_2167:
[----:B------:R0:W-:Y:S01]  /*3160*/  STG.E.U8 [R16.64], R8 ;  /* 0x0000000810007986 */ /* 0x0001e2000c101124 */
[----:B------:R-:W-:Y:S05]  /*3170*/  BRA `(.L_x_2147) ;  /* 0x000004b000007947 */ /* 0x000fea0003800000 */
.L_x_2165:
        /* <DEDUP_REMOVED lines=19> */
.L_x_2172:
[----:B------:R-:W-:-:S04]  /*32b0*/  LOP3.LUT R3, R7, 0x80000000, RZ, 0xc0, !PT ;  /* 0x8000000007037812 */ /* 0x000fc800078ec0ff */
[----:B------:R-:W-:-:S04]  /*32c0*/  SHF.R.U32.HI R3, RZ, 0x18, R3 ;  /* 0x00000018ff037819 */ /* 0x000fc80000011603 */
[----:B------:R-:W-:-:S04]  /*32d0*/  LOP3.LUT R0, R0, R3, RZ, 0xfc, !PT ;  /* 0x0000000300007212 */ /* 0x000fc800078efcff */
[----:B------:R-:W-:Y:S02]  /*32e0*/  PRMT R8, R0, 0x7610, R8 ;  /* 0x0000761000087816 */ /* 0x000fe40000000008 */
.L_x_2171:
[----:B------:R-:W-:Y:S05]  /*32f0*/  BSYNC B0 ;  /* 0x0000000000007941 */ /* 0x000fea0003800000 */
.L_x_2170:
[----:B------:R0:W-:Y:S01]  /*3300*/  STG.E.U8 [R16.64], R8 ;  /* 0x0000000810007986 */ /* 0x0001e2000c101124 */
[----:B------:R-:W-:Y:S05]  /*3310*/  BRA `(.L_x_2147) ;  /* 0x0000031000007947 */ /* 0x000fea0003800000 */
.L_x_2164:
[----:B------:R-:W-:-:S13]  /*3320*/  ISETP.NE.AND P0, PT, R0, 0x1c, PT ;  /* 0x0000001c0000780c */ /* 0x000fda0003f05270 */
[----:B------:R-:W-:Y:S05]  /*3330*/  @!P0 BRA `(.L_x_2173) ;  /* 0x000002d000008947 */ /* 0x000fea0003800000 */
[----:B------:R-:W-:-:S13]  /*3340*/  ISETP.NE.AND P0, PT, R0, 0x1d, PT ;  /* 0x0000001d0000780c */ /* 0x000fda0003f05270 */
[----:B------:R-:W-:Y:S05]  /*3350*/  @!P0 BRA `(.L_x_2174) ;  /* 0x0000028000008947 */ /* 0x000fea0003800000 */
[----:B------:R-:W-:-:S13]  /*3360*/  ISETP.NE.AND P0, PT, R0, 0x2c, PT ;  /* 0x0000002c0000780c */ /* 0x000fda0003f05270 */
[----:B------:R-:W-:Y:S05]  /*3370*/  @P0 BRA `(.L_x_2146) ;  /* 0x0000012000000947 */ /* 0x000fea0003800000 */
[----:B------:R-:W0:Y:S01]  /*3380*/  F2F.F32.F64 R8, R4 ;  /* 0x0000000400087310 */ /* 0x000e220000301000 */
[----:B------:R-:W0:-:S14]  /*3390*/  DSETP.GEU.AND P0, PT, |R4|, c[0x2][0x88], PT ;  /* 0x008022000400762a */ /* 0x000e1c0003f0e200 */
[----:B0-----:R-:W-:Y:S01]  /*33a0*/  @!P0 FMUL R8, R8, 1.175494350822287508e-38 ;  /* 0x0080000008088820 */ /* 0x001fe20000400000 */
        /* <DEDUP_REMOVED lines=15> */
.L_x_2146:
        /* <DEDUP_REMOVED lines=18> */
[----:B0-2---:R-:W-:Y:S05]  /*35c0*/  CALL.ABS.NOINC R14 ;  /* 0x000000000e007343 */ /* 0x005fea0003c00000 */
[----:B------:R-:W-:Y:S05]  /*35d0*/  BRA `(.L_x_2147) ;  /* 0x0000005000007947 */ /* 0x000fea0003800000 */
.L_x_2174:
[----:B------:R-:W0:Y:S02]  /*35e0*/  F2I.U64.F64.TRUNC R4, R4 ;  /* 0x0000000400047311 */ /* 0x000e24000030d800 */
[----:B0-----:R0:W-:Y:S01]  /*35f0*/  STG.E.64 [R16.64], R4 ;  /* 0x0000000410007986 */ /* 0x0011e2000c101b24 */
[----:B------:R-:W-:Y:S05]  /*3600*/  BRA `(.L_x_2147) ;  /* 0x0000002000007947 */ /* 0x000fea0003800000 */
.L_x_2173:
[----:B------:R-:W0:Y:S02]  /*3610*/  F2I.U32.F64.TRUNC R5, R4 ;  /* 0x0000000400057311 */ /* 0x000e24000030d000 */
[----:B0-----:R0:W-:Y:S02]  /*3620*/  STG.E [R16.64], R5 ;  /* 0x0000000510007986 */ /* 0x0011e4000c101924 */
.L_x_2147:
[----:B------:R-:W-:-:S05]  /*3630*/  IMAD R2, R2, 0x200, R19 ;  /* 0x0000020002027824 */ /* 0x000fca00078e0213 */
[----:B0-----:R-:W-:Y:S02]  /*3640*/  IADD3 R17, R2, 0x80, RZ ;  /* 0x0000008002117810 */ /* 0x001fe40007ffe0ff */
.L_x_2103:
[----:B------:R-:W-:Y:S05]  /*3650*/  BSYNC B6 ;  /* 0x0000000000067941 */ /* 0x000fea0003800000 */
.L_x_2102:
[----:B------:R-:W-:Y:S01]  /*3660*/  ISETP.GE.AND P0, PT, R17, c[0x0][0x160], PT ;  /* 0x0000580011007a0c */ /* 0x000fe20003f06270 */
[----:B------:R-:W-:-:S12]  /*3670*/  BSSY B6, `(.L_x_2175) ;  /* 0x00006ba000067945 */ /* 0x000fd80003800000 */
[----:B------:R-:W-:Y:S05]  /*3680*/  @P0 BRA `(.L_x_2176) ;  /* 0x00006b8000000947 */ /* 0x000fea0003800000 */
[----:B------:R-:W-:Y:S01]  /*3690*/  ISETP.NE.AND P0, PT, RZ, c[0x0][0x168], PT ;  /* 0x00005a00ff007a0c */ /* 0x000fe20003f05270 */
[----:B------:R-:W-:Y:S02]  /*36a0*/  IMAD.MOV.U32 R0, RZ, RZ, RZ ;  /* 0x000000ffff007224 */ /* 0x000fe400078e00ff */
        /* <DEDUP_REMOVED lines=226> */
.L_x_2177:
        /* <DEDUP_REMOVED lines=17> */
[----:B--23--:R0:W1:Y:S01]  /*45e0*/  I2F.F64.S16 R24, R2 ;  /* 0x0000000200187312 */ /* 0x00c0620000101c00 */
[----:B------:R-:W-:Y:S05]  /*45f0*/  BRA `(.L_x_2183) ;  /* 0x00000e2000007947 */ /* 0x000fea0003800000 */
.L_x_2181:
[----:B------:R-:W3:Y:S02]  /*4600*/  LDG.E.U8 R2, [R2.64] ;  /* 0x0000002402027981 */ /* 0x000ee4000c1e1100 */
[----:B--23--:R0:W1:Y:S01]  /*4610*/  I2F.F64.U16 R24, R2 ;  /* 0x0000000200187312 */ /* 0x00c0620000101800 */
[----:B------:R-:W-:Y:S05]  /*4620*/  BRA `(.L_x_2183) ;  /* 0x00000df000007947 */ /* 0x000fea0003800000 */
.L_x_2180:
[----:B------:R-:W-:-:S13]  /*4630*/  ISETP.NE.AND P0, PT, R4, 0x2, PT ;  /* 0x000000020400780c */ /* 0x000fda0003f05270 */
[----:B------:R-:W-:Y:S05]  /*4640*/  @!P0 BRA `(.L_x_2184) ;  /* 0x000000a000008947 */ /* 0x000fea0003800000 */
[----:B------:R-:W-:-:S13]  /*4650*/  ISETP.NE.AND P0, PT, R4, 0x3, PT ;  /* 0x000000030400780c */ /* 0x000fda0003f05270 */
[----:B------:R-:W-:Y:S05]  /*4660*/  @!P0 BRA `(.L_x_2185) ;  /* 0x0000005000008947 */ /* 0x000fea0003800000 */
[----:B------:R-:W-:-:S13]  /*4670*/  ISETP.NE.AND P0, PT, R4, 0x4, PT ;  /* 0x000000040400780c */ /* 0x000fda0003f05270 */
[----:B------:R-:W-:Y:S05]  /*4680*/  @P0 BRA `(.L_x_2182) ;  /* 0x00000bf000000947 */ /* 0x000fea0003800000 */
[----:B--2---:R-:W2:Y:S02]  /*4690*/  LDG.E.64 R24, [R2.64] ;  /* 0x0000002402187981 */ /* 0x004ea4000c1e1b00 */
[----:B--2---:R-:W0:Y:S01]  /*46a0*/  I2F.F64.S64 R24, R24 ;  /* 0x0000001800187312 */ /* 0x004e220000301c00 */
[----:B------:R-:W-:Y:S05]  /*46b0*/  BRA `(.L_x_2183) ;  /* 0x00000d6000007947 */ /* 0x000fea0003800000 */
.L_x_2185:
[----:B------:R-:W3:Y:S02]  /*46c0*/  LDG.E R2, [R2.64] ;  /* 0x0000002402027981 */ /* 0x000ee4000c1e1900 */
[----:B--23--:R0:W1:Y:S01]  /*46d0*/  I2F.F64 R24, R2 ;  /* 0x0000000200187312 */ /* 0x00c0620000201c00 */
[----:B------:R-:W-:Y:S05]  /*46e0*/  BRA `(.L_x_2183) ;  /* 0x00000d3000007947 */ /* 0x000fea0003800000 */
.L_x_2184:
[----:B------:R-:W3:Y:S02]  /*46f0*/  LDG.E.U16 R2, [R2.64] ;  /* 0x0000002402027981 */ /* 0x000ee4000c1e1500 */
[----:B--23--:R0:W1:Y:S01]  /*4700*/  I2F.F64.S16 R24, R2 ;  /* 0x0000000200187312 */ /* 0x00c0620000101c00 */
[----:B------:R-:W-:Y:S05]  /*4710*/  BRA `(.L_x_2183) ;  /* 0x00000d0000007947 */ /* 0x000fea0003800000 */
.L_x_2179:
[----:B------:R-:W-:-:S13]  /*4720*/  ISETP.GT.AND P0, PT, R4, 0x6, PT ;  /* 0x000000060400780c */ /* 0x000fda0003f04270 */
[----:B------:R-:W-:Y:S05]  /*4730*/  @P0 BRA `(.L_x_2186) ;  /* 0x000000d000000947 */ /* 0x000fea0003800000 */
[----:B------:R-:W-:-:S13]  /*4740*/  ISETP.NE.AND P0, PT, R4, 0x5, PT ;  /* 0x000000050400780c */ /* 0x000fda0003f05270 */
[----:B------:R-:W-:Y:S05]  /*4750*/  @!P0 BRA `(.L_x_2187) ;  /* 0x0000006000008947 */ /* 0x000fea0003800000 */
[----:B------:R-:W-:-:S13]  /*4760*/  ISETP.NE.AND P0, PT, R4, 0x6, PT ;  /* 0x000000060400780c */ /* 0x000fda0003f05270 */
[----:B------:R-:W-:Y:S05]  /*4770*/  @P0 BRA `(.L_x_2182) ;  /* 0x00000b0000000947 */ /* 0x000fea0003800000 */
[----:B--2---:R-:W2:Y:S02]  /*4780*/  LDG.E R24, [R2.64] ;  /* 0x0000002402187981 */ /* 0x004ea4000c1e1900 */
[----:B--2---:R-:W-:-:S06]  /*4790*/  FMUL.FTZ R24, R24, 1 ;  /* 0x3f80000018187820 */ /* 0x004fcc0000410000 */
[----:B------:R-:W0:Y:S01]  /*47a0*/  F2F.F64.F32 R24, R24 ;  /* 0x0000001800187310 */ /* 0x000e220000201800 */
[----:B------:R-:W-:Y:S05]  /*47b0*/  BRA `(.L_x_2183) ;  /* 0x00000c6000007947 */ /* 0x000fea0003800000 */
.L_x_2187:
[----:B------:R-:W3:Y:S02]  /*47c0*/  LDG.E.U16 R0, [R2.64] ;  /* 0x0000002402007981 */ /* 0x000ee4000c1e1500 */
[----:B---3--:R-:W-:-:S05]  /*47d0*/  HADD2.F32 R0, -RZ, R0.H0_H0 ;  /* 0x20000000ff007230 */ /* 0x008fca0000004100 */
[----:B------:R-:W-:-:S04]  /*47e0*/  FMUL.FTZ R0, R0, 1 ;  /* 0x3f80000000007820 */ /* 0x000fc80000410000 */
[----:B--2---:R0:W1:Y:S01]  /*47f0*/  F2F.F64.F32 R24, R0 ;  /* 0x0000000000187310 */ /* 0x0040620000201800 */
[----:B------:R-:W-:Y:S05]  /*4800*/  BRA `(.L_x_2183) ;  /* 0x00000c1000007947 */ /* 0x000fea0003800000 */
.L_x_2186:
[----:B------:R-:W-:-:S13]  /*4810*/  ISETP.NE.AND P0, PT, R4, 0x7, PT ;  /* 0x000000070400780c */ /* 0x000fda0003f05270 */
[----:B------:R-:W-:Y:S05]  /*4820*/  @!P0 BRA `(.L_x_2188) ;  /* 0x000000d000008947 */ /* 0x000fea0003800000 */
[----:B------:R-:W-:-:S13]  /*4830*/  ISETP.NE.AND P0, PT, R4, 0x8, PT ;  /* 0x000000080400780c */ /* 0x000fda0003f05270 */
[----:B------:R-:W-:Y:S05]  /*4840*/  @!P0 BRA `(.L_x_2189) ;  /* 0x0000006000008947 */ /* 0x000fea0003800000 */
[----:B------:R-:W-:-:S13]  /*4850*/  ISETP.NE.AND P0, PT, R4, 0x9, PT ;  /* 0x000000090400780c */ /* 0x000fda0003f05270 */
[----:B------:R-:W-:Y:S05]  /*4860*/  @P0 BRA `(.L_x_2182) ;  /* 0x00000a1000000947 */ /* 0x000fea0003800000 */
[----:B------:R-:W3:Y:S02]  /*4870*/  LDG.E R2, [R2.64] ;  /* 0x0000002402027981 */ /* 0x000ee4000c1e1900 */
[----:B--23--:R-:W-:-:S06]  /*4880*/  FMUL.FTZ R24, R2, 1 ;  /* 0x3f80000002187820 */ /* 0x00cfcc0000410000 */
[----:B------:R-:W0:Y:S01]  /*4890*/  F2F.F64.F32 R24, R24 ;  /* 0x0000001800187310 */ /* 0x000e220000201800 */
[----:B------:R-:W-:Y:S05]  /*48a0*/  BRA `(.L_x_2183) ;  /* 0x00000b7000007947 */ /* 0x000fea0003800000 */
.L_x_2189:
[----:B------:R-:W3:Y:S02]  /*48b0*/  LDG.E.U16 R2, [R2.64] ;  /* 0x0000002402027981 */ /* 0x000ee4000c1e1500 */
[----:B---3--:R-:W-:-:S05]  /*48c0*/  HADD2.F32 R0, -RZ, R2.H0_H0 ;  /* 0x20000002ff007230 */ /* 0x008fca0000004100 */
[----:B------:R-:W-:-:S04]  /*48d0*/  FMUL.FTZ R0, R0, 1 ;  /* 0x3f80000000007820 */ /* 0x000fc80000410000 */
[----:B--2---:R0:W1:Y:S01]  /*48e0*/  F2F.F64.F32 R24, R0 ;  /* 0x0000000000187310 */ /* 0x0040620000201800 */
[----:B------:R-:W-:Y:S05]  /*48f0*/  BRA `(.L_x_2183) ;  /* 0x00000b2000007947 */ /* 0x000fea0003800000 */
.L_x_2188:
[----:B--2---:R0:W5:Y:S01]  /*4900*/  LDG.E.64 R24, [R2.64] ;  /* 0x0000002402187981 */ /* 0x004162000c1e1b00 */
[----:B------:R-:W-:Y:S05]  /*4910*/  BRA `(.L_x_2183) ;  /* 0x00000b0000007947 */ /* 0x000fea0003800000 */
.L_x_2178:
        /* <DEDUP_REMOVED lines=8> */
[----:B------:R-:W3:Y:S01]  /*49a0*/  LDG.E.U8 R2, [R2.64] ;  /* 0x0000002402027981 */ /* 0x000ee2000c1e1100 */
[----:B--2---:R-:W-:Y:S01]  /*49b0*/  IMAD.MOV.U32 R24, RZ, RZ, RZ ;  /* 0x000000ffff187224 */ /* 0x004fe200078e00ff */
[----:B---3--:R-:W-:-:S04]  /*49c0*/  ISETP.NE.AND P0, PT, R2, RZ, PT ;  /* 0x000000ff0200720c */ /* 0x008fc80003f05270 */
[----:B------:R-:W-:Y:S01]  /*49d0*/  FSEL R25, RZ, 1.875, !P0 ;  /* 0x3ff00000ff197808 */ /* 0x000fe20004000000 */
[----:B------:R-:W-:Y:S05]  /*49e0*/  BRA `(.L_x_2183) ;  /* 0x00000a3000007947 */ /* 0x000fea0003800000 */
.L_x_2192:
[----:B--2---:R0:W5:Y:S01]  /*49f0*/  LDG.E.64 R24, [R2.64] ;  /* 0x0000002402187981 */ /* 0x004162000c1e1b00 */
[----:B------:R-:W-:Y:S05]  /*4a00*/  BRA `(.L_x_2183) ;  /* 0x00000a1000007947 */ /* 0x000fea0003800000 */
.L_x_2191:
        /* <DEDUP_REMOVED lines=26> */
[----:B--2---:R0:W1:Y:S01]  /*4bb0*/  F2F.F64.F32 R24, R5 ;  /* 0x0000000500187310 */ /* 0x0040620000201800 */
[----:B------:R-:W-:Y:S05]  /*4bc0*/  BRA `(.L_x_2183) ;  /* 0x0000085000007947 */ /* 0x000fea0003800000 */
.L_x_2194:
[----:B------:R-:W3:Y:S02]  /*4bd0*/  LDG.E.U8 R2, [R2.64] ;  /* 0x0000002402027981 */ /* 0x000ee4000c1e1100 */
[C---:B---3--:R-:W-:Y:S02]  /*4be0*/  IMAD.SHL.U32 R0, R2.reuse, 0x2000000, RZ ;  /* 0x0200000002007824 */ /* 0x048fe400078e00ff */
        /* <DEDUP_REMOVED lines=9> */
[----:B------:R-:W-:-:S05]  /*4c80*/  LOP3.LUT R4, R4, 0x80000000, R5, 0xf8, !PT ;  /* 0x8000000004047812 */ /* 0x000fca00078ef805 */
[----:B------:R-:W-:-:S04]  /*4c90*/  FMUL.FTZ R4, R4, 1 ;  /* 0x3f80000004047820 */ /* 0x000fc80000410000 */
[----:B--2---:R0:W1:Y:S01]  /*4ca0*/  F2F.F64.F32 R24, R4 ;  /* 0x0000000400187310 */ /* 0x0040620000201800 */
[----:B------:R-:W-:Y:S05]  /*4cb0*/  BRA `(.L_x_2183) ;  /* 0x0000076000007947 */ /* 0x000fea0003800000 */
.L_x_2193:
[----:B------:R-:W3:Y:S02]  /*4cc0*/  LDG.E.U16 R0, [R2.64] ;  /* 0x0000002402007981 */ /* 0x000ee4000c1e1500 */
[----:B---3--:R-:W-:-:S05]  /*4cd0*/  PRMT R0, RZ, 0x5410, R0 ;  /* 0x00005410ff007816 */ /* 0x008fca0000000000 */
[----:B------:R-:W-:-:S04]  /*4ce0*/  FMUL.FTZ R0, R0, 1 ;  /* 0x3f80000000007820 */ /* 0x000fc80000410000 */
[----:B--2---:R0:W1:Y:S01]  /*4cf0*/  F2F.F64.F32 R24, R0 ;  /* 0x0000000000187310 */ /* 0x0040620000201800 */
[----:B------:R-:W-:Y:S05]  /*4d00*/  BRA `(.L_x_2183) ;  /* 0x0000071000007947 */ /* 0x000fea0003800000 */
.L_x_2190:
        /* <DEDUP_REMOVED lines=9> */
[----:B--23--:R0:W1:Y:S01]  /*4da0*/  I2F.F64.U16 R24, R2 ;  /* 0x0000000200187312 */ /* 0x00c0620000101800 */
[----:B------:R-:W-:Y:S05]  /*4db0*/  BRA `(.L_x_2183) ;  /* 0x0000066000007947 */ /* 0x000fea0003800000 */
.L_x_2197:
[----:B------:R-:W3:Y:S01]  /*4dc0*/  LDG.E.U8 R2, [R2.64] ;  /* 0x0000002402027981 */ /* 0x000ee2000c1e1100 */
[----:B------:R-:W-:Y:S01]  /*4dd0*/  BSSY B0, `(.L_x_2198) ;  /* 0x0000018000007945 */ /* 0x000fe20003800000 */
[----:B------:R-:W-:Y:S01]  /*4de0*/  IMAD.MOV.U32 R0, RZ, RZ, RZ ;  /* 0x000000ffff007224 */ /* 0x000fe200078e00ff */
        /* <DEDUP_REMOVED lines=18> */
.L_x_2201:
[----:B------:R-:W-:Y:S05]  /*4f10*/  BSYNC B1 ;  /* 0x0000000000017941 */ /* 0x000fea0003800000 */
.L_x_2200:
[----:B------:R-:W-:Y:S01]  /*4f20*/  LEA R3, R0, 0x3b800000, 0x17 ;  /* 0x3b80000000037811 */ /* 0x000fe200078eb8ff */
[----:B------:R-:W-:-:S05]  /*4f30*/  IMAD.SHL.U32 R0, R2, 0x100000, RZ ;  /* 0x0010000002007824 */ /* 0x000fca00078e00ff */
[----:B------:R-:W-:Y:S02]  /*4f40*/  LOP3.LUT R0, R3, R0, R4, 0xfe, !PT ;  /* 0x0000000003007212 */ /* 0x000fe400078efe04 */
.L_x_2199:
[----:B------:R-:W-:Y:S05]  /*4f50*/  BSYNC B0 ;  /* 0x0000000000007941 */ /* 0x000fea0003800000 */
.L_x_2198:
[----:B------:R-:W-:-:S04]  /*4f60*/  FMUL.FTZ R0, R0, 1 ;  /* 0x3f80000000007820 */ /* 0x000fc80000410000 */
[----:B--2---:R0:W1:Y:S01]  /*4f70*/  F2F.F64.F32 R24, R0 ;  /* 0x0000000000187310 */ /* 0x0040620000201800 */
[----:B------:R-:W-:Y:S05]  /*4f80*/  BRA `(.L_x_2183) ;  /* 0x0000049000007947 */ /* 0x000fea0003800000 */
.L_x_2196:
        /* <DEDUP_REMOVED lines=21> */
.L_x_2205:
[----:B------:R-:W-:Y:S05]  /*50e0*/  BSYNC B1 ;  /* 0x0000000000017941 */ /* 0x000fea0003800000 */
.L_x_2204:
[----:B------:R-:W-:Y:S01]  /*50f0*/  LEA R3, R0, 0x37800000, 0x17 ;  /* 0x3780000000037811 */ /* 0x000fe200078eb8ff */
[----:B------:R-:W-:-:S05]  /*5100*/  IMAD.SHL.U32 R0, R2, 0x200000, RZ ;  /* 0x0020000002007824 */ /* 0x000fca00078e00ff */
[----:B------:R-:W-:Y:S02]  /*5110*/  LOP3.LUT R0, R3, R0, R4, 0xfe, !PT ;  /* 0x0000000003007212 */ /* 0x000fe400078efe04 */
.L_x_2203:
[----:B------:R-:W-:Y:S05]  /*5120*/  BSYNC B0 ;  /* 0x0000000000007941 */ /* 0x000fea0003800000 */
.L_x_2202:
[----:B------:R-:W-:-:S04]  /*5130*/  FMUL.FTZ R0, R0, 1 ;  /* 0x3f80000000007820 */ /* 0x000fc80000410000 */
[----:B--2---:R0:W1:Y:S01]  /*5140*/  F2F.F64.F32 R24, R0 ;  /* 0x0000000000187310 */ /* 0x0040620000201800 */
[----:B------:R-:W-:Y:S05]  /*5150*/  BRA `(.L_x_2183) ;  /* 0x000002c000007947 */ /* 0x000fea0003800000 */
.L_x_2195:
[----:B------:R-:W-:-:S13]  /*5160*/  ISETP.NE.AND P0, PT, R4, 0x1c, PT ;  /* 0x0000001c0400780c */ /* 0x000fda0003f05270 */
[----:B------:R-:W-:Y:S05]  /*5170*/  @!P0 BRA `(.L_x_2206) ;  /* 0x0000028000008947 */ /* 0x000fea0003800000 */
[----:B------:R-:W-:-:S13]  /*5180*/  ISETP.NE.AND P0, PT, R4, 0x1d, PT ;  /* 0x0000001d0400780c */ /* 0x000fda0003f05270 */
[----:B------:R-:W-:Y:S05]  /*5190*/  @!P0 BRA `(.L_x_2207) ;  /* 0x0000023000008947 */ /* 0x000fea0003800000 */
[----:B------:R-:W-:-:S13]  /*51a0*/  ISETP.NE.AND P0, PT, R4, 0x2c, PT ;  /* 0x0000002c0400780c */ /* 0x000fda0003f05270 */
[----:B------:R-:W-:Y:S05]  /*51b0*/  @P0 BRA `(.L_x_2182) ;  /* 0x000000c000000947 */ /* 0x000fea0003800000 */
[----:B------:R-:W3:Y:S01]  /*51c0*/  LDG.E.U8 R2, [R2.64] ;  /* 0x0000002402027981 */ /* 0x000ee2000c1e1100 */
[----:B------:R-:W-:Y:S01]  /*51d0*/  BSSY B0, `(.L_x_2208) ;  /* 0x0000007000007945 */ /* 0x000fe20003800000 */
[----:B------:R-:W-:Y:S01]  /*51e0*/  IMAD.MOV.U32 R0, RZ, RZ, 0x400000 ;  /* 0x00400000ff007424 */ /* 0x000fe200078e00ff */
[----:B---3--:R-:W-:-:S13]  /*51f0*/  ISETP.NE.AND P0, PT, R2, RZ, PT ;  /* 0x000000ff0200720c */ /* 0x008fda0003f05270 */
[----:B------:R-:W-:Y:S05]  /*5200*/  @!P0 BRA `(.L_x_2209) ;  /* 0x0000003000008947 */ /* 0x000fea0003800000 */
[----:B------:R-:W-:-:S13]  /*5210*/  ISETP.NE.AND P0, PT, R2, 0xff, PT ;  /* 0x000000ff0200780c */ /* 0x000fda0003f05270 */
[----:B------:R-:W-:Y:S02]  /*5220*/  @!P0 IMAD.MOV.U32 R0, RZ, RZ, 0x7f800001 ;  /* 0x7f800001ff008424 */ /* 0x000fe400078e00ff */
[----:B------:R-:W-:Y:S02]  /*5230*/  @P0 IMAD.SHL.U32 R0, R2, 0x800000, RZ ;  /* 0x0080000002000824 */ /* 0x000fe400078e00ff */
.L_x_2209:
[----:B------:R-:W-:Y:S05]  /*5240*/  BSYNC B0 ;  /* 0x0000000000007941 */ /* 0x000fea0003800000 */
.L_x_2208:
[----:B------:R-:W-:-:S04]  /*5250*/  FMUL.FTZ R0, R0, 1 ;  /* 0x3f80000000007820 */ /* 0x000fc80000410000 */
[----:B--2---:R0:W1:Y:S01]  /*5260*/  F2F.F64.F32 R24, R0 ;  /* 0x0000000000187310 */ /* 0x0040620000201800 */
[----:B------:R-:W-:Y:S05]  /*5270*/  BRA `(.L_x_2183) ;  /* 0x000001a000007947 */ /* 0x000fea0003800000 */
.L_x_2182:
        /* <DEDUP_REMOVED lines=19> */
[----:B------:R-:W-:Y:S01]  /*53b0*/  CS2R R24, SRZ ;  /* 0x0000000000187805 */ /* 0x000fe2000001ff00 */
[----:B------:R-:W-:Y:S05]  /*53c0*/  BRA `(.L_x_2183) ;  /* 0x0000005000007947 */ /* 0x000fea0003800000 */
.L_x_2207:
[----:B--2---:R-:W2:Y:S02]  /*53d0*/  LDG.E.64 R24, [R2.64] ;  /* 0x0000002402187981 */ /* 0x004ea4000c1e1b00 */
[----:B--2---:R-:W0:Y:S01]  /*53e0*/  I2F.F64.U64 R24, R24 ;  /* 0x0000001800187312 */ /* 0x004e220000301800 */
[----:B------:R-:W-:Y:S05]  /*53f0*/  BRA `(.L_x_2183) ;  /* 0x0000002000007947 */ /* 0x000fea0003800000 */
.L_x_2206:
[----:B------:R-:W3:Y:S02]  /*5400*/  LDG.E R2, [R2.64] ;  /* 0x0000002402027981 */ /* 0x000ee4000c1e1900 */
[----:B--23--:R0:W1:Y:S02]  /*5410*/  I2F.F64.U32 R24, R2 ;  /* 0x0000000200187312 */ /* 0x00c0640000201800 */
.L_x_2183:
        /* <DEDUP_REMOVED lines=29> */
[----:B------:R-:W-:-:S10]  /*55f0*/  IMAD.MOV.U32 R5, RZ, RZ, R3 ;  /* 0x000000ffff057224 */ /* 0x000fd400078e0003 */
        /* <DEDUP_REMOVED lines=24> */
[----:B------:R-:W-:Y:S01]  /*5780*/  @P0 IMAD.MOV.U32 R5, RZ, RZ, R7 ;  /* 0x000000ffff050224 */ /* 0x000fe200078e0007 */
[----:B------:R-:W-:Y:S01]  /*5790*/  LOP3.LUT R2, R3, 0x80000000, RZ, 0x3c, !PT ;  /* 0x8000000003027812 */ /* 0x000fe200078e3cff */
[----:B------:R-:W-:-:S04]  /*57a0*/  IMAD.MOV.U32 R3, RZ, RZ, 0x43300000 ;  /* 0x43300000ff037424 */ /* 0x000fc800078e00ff */
[----:B------:R-:W0:-:S04]  /*57b0*/  DADD R12, R4, 1 ;  /* 0x3ff00000040c7429 */ /* 0x000e080000000000 */
[----:B------:R-:W-:Y:S02]  /*57c0*/  DADD R4, R4, -1 ;  /* 0xbff0000004047429 */ /* 0x000fe40000000000 */
[----:B0-----:R-:W0:Y:S02]  /*57d0*/  MUFU.RCP64H R7, R13 ;  /* 0x0000000d00077308 */ /* 0x001e240000001800 */
[----:B------:R-:W-:-:S04]  /*57e0*/  DADD R2, R2, c[0x2][0x38] ;  /* 0x00800e0002027629 */ /* 0x000fc80000000000 */
[----:B0-----:R-:W0:-:S06]  /*57f0*/  DFMA R8, -R12, R6, 1 ;  /* 0x3ff000000c08742b */ /* 0x001e0c0000000106 */
[----:B0-----:R-:W0:-:S06]  /*5800*/  DFMA R8, R8, R8, R8 ;  /* 0x000000080808722b */ /* 0x001e0c0000000008 */
[----:B0-----:R-:W0:-:S06]  /*5810*/  DFMA R6, R6, R8, R6 ;  /* 0x000000080606722b */ /* 0x001e0c0000000006 */
[----:B0-----:R-:W0:-:S06]  /*5820*/  DMUL R8, R6, R4 ;  /* 0x0000000406087228 */ /* 0x001e0c0000000000 */
[----:B0-----:R-:W0:-:S06]  /*5830*/  DFMA R8, R6, R4, R8 ;  /* 0x000000040608722b */ /* 0x001e0c0000000008 */
[----:B0-----:R-:W0:-:S04]  /*5840*/  DMUL R10, R8, R8 ;  /* 0x00000008080a7228 */ /* 0x001e080000000000 */
[----:B------:R-:W1:-:S04]  /*5850*/  DADD R12, R4, -R8 ;  /* 0x00000000040c7229 */ /* 0x000e480000000808 */
[----:B0-----:R-:W0:-:S04]  /*5860*/  DFMA R14, R10, R14, c[0x2][0x0] ;  /* 0x008000000a0e762b */ /* 0x001e08000000000e */
[----:B-1----:R-:W-:-:S04]  /*5870*/  DADD R20, R12, R12 ;  /* 0x000000000c147229 */ /* 0x002fc8000000000c */
[----:B0-----:R-:W0:-:S04]  /*5880*/  DFMA R14, R10, R14, c[0x2][0x8] ;  /* 0x008002000a0e762b */ /* 0x001e08000000000e */
[----:B------:R-:W-:-:S04]  /*5890*/  DFMA R12, R2, c[0x2][0x40], R8 ;  /* 0x00801000020c7a2b */ /* 0x000fc80000000008 */
[----:B0-----:R-:W0:-:S04]  /*58a0*/  DFMA R14, R10, R14, c[0x2][0x10] ;  /* 0x008004000a0e762b */ /* 0x001e08000000000e */
[----:B------:R-:W-:-:S04]  /*58b0*/  DFMA R20, R4, -R8, R20 ;  /* 0x800000080414722b */ /* 0x000fc80000000014 */
[----:B0-----:R-:W0:-:S04]  /*58c0*/  DFMA R14, R10, R14, c[0x2][0x18] ;  /* 0x008006000a0e762b */ /* 0x001e08000000000e */
[----:B------:R-:W-:-:S04]  /*58d0*/  DFMA R4, -R2, c[0x2][0x40], R12 ;  /* 0x0080100002047a2b */ /* 0x000fc8000000010c */
[----:B0-----:R-:W0:-:S04]  /*58e0*/  DFMA R14, R10, R14, c[0x2][0x20] ;  /* 0x008008000a0e762b */ /* 0x001e08000000000e */
[----:B------:R-:W-:-:S04]  /*58f0*/  DMUL R20, R6, R20 ;  /* 0x0000001406147228 */ /* 0x000fc80000000000 */
[----:B0-----:R-:W0:-:S04]  /*5900*/  DFMA R14, R10, R14, c[0x2][0x28] ;  /* 0x00800a000a0e762b */ /* 0x001e08000000000e */
[----:B------:R-:W-:-:S04]  /*5910*/  DADD R4, -R8, R4 ;  /* 0x0000000008047229 */ /* 0x000fc80000000104 */
[----:B0-----:R-:W0:-:S06]  /*5920*/  DFMA R14, R10, R14, c[0x2][0x30] ;  /* 0x00800c000a0e762b */ /* 0x001e0c000000000e */
[----:B0-----:R-:W0:-:S06]  /*5930*/  DMUL R14, R10, R14 ;  /* 0x0000000e0a0e7228 */ /* 0x001e0c0000000000 */
[----:B0-----:R-:W0:-:S06]  /*5940*/  DFMA R14, R8, R14, R20 ;  /* 0x0000000e080e722b */ /* 0x001e0c0000000014 */
[----:B0-----:R-:W0:-:S06]  /*5950*/  DADD R4, R14, -R4 ;  /* 0x000000000e047229 */ /* 0x001e0c0000000804 */
[----:B0-----:R-:W0:-:S06]  /*5960*/  DFMA R4, R2, c[0x2][0x48], R4 ;  /* 0x0080120002047a2b */ /* 0x001e0c0000000004 */
[----:B0-----:R0:W1:Y:S01]  /*5970*/  DADD R8, R12, R4 ;  /* 0x000000000c087229 */ /* 0x0010620000000004 */
[----:B------:R-:W-:Y:S05]  /*5980*/  BRA `(.L_x_2212) ;  /* 0x0000025000007947 */ /* 0x000fea0003800000 */
.L_x_2211:
        /* <DEDUP_REMOVED lines=21> */
.L_x_2214:
[----:B------:R-:W-:Y:S05]  /*5ae0*/  BSYNC B1 ;  /* 0x0000000000017941 */ /* 0x000fea0003800000 */
.L_x_2213:
        /* <DEDUP_REMOVED lines=15> */
.L_x_2212:
[----:B------:R-:W-:Y:S05]  /*5be0*/  BSYNC B0 ;  /* 0x0000000000007941 */ /* 0x000fea0003800000 */
.L_x_2210:
[----:B------:R-:W4:Y:S01]  /*5bf0*/  LDC.U8 R6, c[0x0][0x371] ;  /* 0x0000dc40ff067b82 */ /* 0x000f220000000000 */
[----:B-1-3--:R-:W1:-:S10]  /*5c00*/  DADD R2, R8, c[0x2][0x40] ;  /* 0x0080100008027629 */ /* 0x00ae540000000000 */
[----:B01----:R-:W-:Y:S02]  /*5c10*/  FSEL R5, R3, R9, P4 ;  /* 0x0000000903057208 */ /* 0x003fe40002000000 */
        /* <DEDUP_REMOVED lines=16> */
.L_x_2218:
[----:B------:R-:W0:Y:S02]  /*5d20*/  F2I.S64.F64.TRUNC R4, R4 ;  /* 0x0000000400047311 */ /* 0x000e24000030d900 */
[----:B0-----:R-:W-:-:S05]  /*5d30*/  IMAD.MOV.U32 R3, RZ, RZ, R4 ;  /* 0x000000ffff037224 */ /* 0x001fca00078e0004 */
[----:B------:R0:W-:Y:S01]  /*5d40*/  STG.E.U8 [R18.64], R3 ;  /* 0x0000000312007986 */ /* 0x0001e2000c101124 */
[----:B------:R-:W-:Y:S05]  /*5d50*/  BRA `(.L_x_2220) ;  /* 0x00000ed000007947 */ /* 0x000fea0003800000 */
.L_x_2217:
        /* <DEDUP_REMOVED lines=9> */
.L_x_2222:
[----:B------:R-:W0:Y:S02]  /*5df0*/  F2I.F64.TRUNC R5, R4 ;  /* 0x0000000400057311 */ /* 0x000e24000030d100 */
[----:B0-----:R0:W-:Y:S01]  /*5e00*/  STG.E [R18.64], R5 ;  /* 0x0000000512007986 */ /* 0x0011e2000c101924 */
[----:B------:R-:W-:Y:S05]  /*5e10*/  BRA `(.L_x_2220) ;  /* 0x00000e1000007947 */ /* 0x000fea0003800000 */
.L_x_2221:
[----:B------:R-:W0:Y:S02]  /*5e20*/  F2I.F64.TRUNC R5, R4 ;  /* 0x0000000400057311 */ /* 0x000e24000030d100 */
[----:B0-----:R0:W-:Y:S01]  /*5e30*/  STG.E.U16 [R18.64], R5 ;  /* 0x0000000512007986 */ /* 0x0011e2000c101524 */
[----:B------:R-:W-:Y:S05]  /*5e40*/  BRA `(.L_x_2220) ;  /* 0x00000de000007947 */ /* 0x000fea0003800000 */
.L_x_2216:
        /* <DEDUP_REMOVED lines=11> */
.L_x_2224:
[----:B------:R-:W0:Y:S01]  /*5f00*/  F2F.F32.F64 R0, R4 ;  /* 0x0000000400007310 */ /* 0x000e220000301000 */
[----:B------:R-:W0:-:S14]  /*5f10*/  DSETP.GEU.AND P0, PT, |R4|, c[0x2][0x88], PT ;  /* 0x008022000400762a */ /* 0x000e1c0003f0e200 */
[----:B0-----:R-:W-:-:S05]  /*5f20*/  @!P0 FMUL R0, R0, 1.175494350822287508e-38 ;  /* 0x0080000000008820 */ /* 0x001fca0000400000 */
[----:B------:R-:W-:-:S05]  /*5f30*/  F2FP.PACK_AB R0, RZ, R0 ;  /* 0x00000000ff00723e */ /* 0x000fca00000000ff */
[----:B------:R0:W-:Y:S01]  /*5f40*/  STG.E.U16 [R18.64], R0 ;  /* 0x0000000012007986 */ /* 0x0001e2000c101524 */
[----:B------:R-:W-:Y:S05]  /*5f50*/  BRA `(.L_x_2220) ;  /* 0x00000cd000007947 */ /* 0x000fea0003800000 */
.L_x_2223:
        /* <DEDUP_REMOVED lines=12> */
.L_x_2226:
[----:B------:R-:W0:Y:S01]  /*6020*/  F2F.F32.F64 R0, R4 ;  /* 0x0000000400007310 */ /* 0x000e220000301000 */
[----:B------:R-:W0:-:S14]  /*6030*/  DSETP.GEU.AND P0, PT, |R4|, c[0x2][0x88], PT ;  /* 0x008022000400762a */ /* 0x000e1c0003f0e200 */
[----:B0-----:R-:W-:-:S05]  /*6040*/  @!P0 FMUL R0, R0, 1.175494350822287508e-38 ;  /* 0x0080000000008820 */ /* 0x001fca0000400000 */
[----:B------:R-:W-:-:S04]  /*6050*/  F2FP.PACK_AB R3, RZ, R0 ;  /* 0x00000000ff03723e */ /* 0x000fc800000000ff */
[----:B------:R-:W-:-:S05]  /*6060*/  PRMT R3, R3, 0x5410, RZ ;  /* 0x0000541003037816 */ /* 0x000fca00000000ff */
[----:B------:R0:W-:Y:S01]  /*6070*/  STG.E [R18.64], R3 ;  /* 0x0000000312007986 */ /* 0x0001e2000c101924 */
[----:B------:R-:W-:Y:S05]  /*6080*/  BRA `(.L_x_2220) ;  /* 0x00000ba000007947 */ /* 0x000fea0003800000 */
.L_x_2225:
[----:B------:R0:W-:Y:S01]  /*6090*/  STG.E.64 [R18.64], R4 ;  /* 0x0000000412007986 */ /* 0x0001e2000c101b24 */
[----:B------:R-:W-:Y:S05]  /*60a0*/  BRA `(.L_x_2220) ;  /* 0x00000b8000007947 */ /* 0x000fea0003800000 */
.L_x_2215:
        /* <DEDUP_REMOVED lines=12> */
.L_x_2229:
[----:B------:R-:W-:-:S05]  /*6170*/  CS2R R6, SRZ ;  /* 0x0000000000067805 */ /* 0x000fca000001ff00 */
[----:B------:R0:W-:Y:S01]  /*6180*/  STG.E.128 [R18.64], R4 ;  /* 0x0000000412007986 */ /* 0x0001e2000c101d24 */
[----:B------:R-:W-:Y:S05]  /*6190*/  BRA `(.L_x_2220) ;  /* 0x00000a9000007947 */ /* 0x000fea0003800000 */
.L_x_2228:
        /* <DEDUP_REMOVED lines=23> */
.L_x_2233:
[----:B------:R-:W-:Y:S05]  /*6310*/  BSYNC B0 ;  /* 0x0000000000007941 */ /* 0x000fea0003800000 */
.L_x_2232:
[----:B------:R-:W-:-:S05]  /*6320*/  LOP3.LUT R3, R0, R3, RZ, 0xfc, !PT ;  /* 0x0000000300037212 */ /* 0x000fca00078efcff */
[----:B------:R0:W-:Y:S01]  /*6330*/  STG.E.U8 [R18.64], R3 ;  /* 0x0000000312007986 */ /* 0x0001e2000c101124 */
[----:B------:R-:W-:Y:S05]  /*6340*/  BRA `(.L_x_2220) ;  /* 0x000008e000007947 */ /* 0x000fea0003800000 */
.L_x_2231:
        /* <DEDUP_REMOVED lines=15> */
.L_x_2235:
[----:B------:R-:W-:Y:S01]  /*6440*/  IMAD.MOV.U32 R0, RZ, RZ, 0x7f ;  /* 0x0000007fff007424 */ /* 0x000fe200078e00ff */
[----:B------:R-:W-:-:S04]  /*6450*/  ISETP.GT.U32.AND P0, PT, R2, 0x7f800000, PT ;  /* 0x7f8000000200780c */ /* 0x000fc80003f04070 */
[----:B------:R-:W-:-:S04]  /*6460*/  SEL R0, R0, 0x7c, P0 ;  /* 0x0000007c00007807 */ /* 0x000fc80000000000 */
.L_x_2236:
[----:B------:R-:W-:Y:S05]  /*6470*/  BSYNC B0 ;  /* 0x0000000000007941 */ /* 0x000fea0003800000 */
.L_x_2234:
[----:B------:R-:W-:-:S04]  /*6480*/  LOP3.LUT R2, R3, 0x80000000, RZ, 0xc0, !PT ;  /* 0x8000000003027812 */ /* 0x000fc800078ec0ff */
[----:B------:R-:W-:-:S04]  /*6490*/  SHF.R.U32.HI R3, RZ, 0x18, R2 ;  /* 0x00000018ff037819 */ /* 0x000fc80000011602 */
[----:B------:R-:W-:-:S05]  /*64a0*/  LOP3.LUT R3, R0, R3, RZ, 0xfc, !PT ;  /* 0x0000000300037212 */ /* 0x000fca00078efcff */
[----:B------:R0:W-:Y:S01]  /*64b0*/  STG.E.U8 [R18.64], R3 ;  /* 0x0000000312007986 */ /* 0x0001e2000c101124 */
[----:B------:R-:W-:Y:S05]  /*64c0*/  BRA `(.L_x_2220) ;  /* 0x0000076000007947 */ /* 0x000fea0003800000 */
.L_x_2230:
[----:B------:R-:W0:Y:S01]  /*64d0*/  F2F.F32.F64 R0, R4 ;  /* 0x0000000400007310 */ /* 0x000e220000301000 */
[----:B------:R-:W0:-:S14]  /*64e0*/  DSETP.GEU.AND P0, PT, |R4|, c[0x2][0x88], PT ;  /* 0x008022000400762a */ /* 0x000e1c0003f0e200 */
[----:B0-----:R-:W-:-:S05]  /*64f0*/  @!P0 FMUL R0, R0, 1.175494350822287508e-38 ;  /* 0x0080000000008820 */ /* 0x001fca0000400000 */
[----:B------:R-:W-:-:S05]  /*6500*/  F2FP.BF16.PACK_AB R0, RZ, R0 ;  /* 0x00000000ff00723e */ /* 0x000fca00000010ff */
[----:B------:R0:W-:Y:S01]  /*6510*/  STG.E.U16 [R18.64], R0 ;  /* 0x0000000012007986 */ /* 0x0001e2000c101524 */
[----:B------:R-:W-:Y:S05]  /*6520*/  BRA `(.L_x_2220) ;  /* 0x0000070000007947 */ /* 0x000fea0003800000 */
.L_x_2227:
        /* <DEDUP_REMOVED lines=11> */
.L_x_2239:
        /* <DEDUP_REMOVED lines=19> */
.L_x_2242:
[----:B------:R-:W-:-:S04]  /*6710*/  LOP3.LUT R2, R3, 0x80000000, RZ, 0xc0, !PT ;  /* 0x8000000003027812 */ /* 0x000fc800078ec0ff */
[----:B------:R-:W-:-:S04]  /*6720*/  SHF.R.U32.HI R3, RZ, 0x18, R2 ;  /* 0x00000018ff037819 */ /* 0x000fc80000011602 */
[----:B------:R-:W-:-:S04]  /*6730*/  LOP3.LUT R0, R0, R3, RZ, 0xfc, !PT ;  /* 0x0000000300007212 */ /* 0x000fc800078efcff */
[----:B------:R-:W-:Y:S02]  /*6740*/  PRMT R9, R0, 0x7610, R9 ;  /* 0x0000761000097816 */ /* 0x000fe40000000009 */
.L_x_2241:
[----:B------:R-:W-:Y:S05]  /*6750*/  BSYNC B0 ;  /* 0x0000000000007941 */ /* 0x000fea0003800000 */
.L_x_2240:
[----:B------:R0:W-:Y:S01]  /*6760*/  STG.E.U8 [R18.64], R9 ;  /* 0x0000000912007986 */ /* 0x0001e2000c101124 */
[----:B------:R-:W-:Y:S05]  /*6770*/  BRA `(.L_x_2220) ;  /* 0x000004b000007947 */ /* 0x000fea0003800000 */
.L_x_2238:
        /* <DEDUP_REMOVED lines=19> */
.L_x_2245:
[----:B------:R-:W-:-:S04]  /*68b0*/  LOP3.LUT R2, R3, 0x80000000, RZ, 0xc0, !PT ;  /* 0x8000000003027812 */ /* 0x000fc800078ec0ff */
[----:B------:R-:W-:-:S04]  /*68c0*/  SHF.R.U32.HI R3, RZ, 0x18, R2 ;  /* 0x00000018ff037819 */ /* 0x000fc80000011602 */
[----:B------:R-:W-:-:S04]  /*68d0*/  LOP3.LUT R0, R0, R3, RZ, 0xfc, !PT ;  /* 0x0000000300007212 */ /* 0x000fc800078efcff */
[----:B------:R-:W-:Y:S02]  /*68e0*/  PRMT R9, R0, 0x7610, R9 ;  /* 0x0000761000097816 */ /* 0x000fe40000000009 */
.L_x_2244:
[----:B------:R-:W-:Y:S05]  /*68f0*/  BSYNC B0 ;  /* 0x0000000000007941 */ /* 0x000fea0003800000 */
.L_x_2243:
[----:B------:R0:W-:Y:S01]  /*6900*/  STG.E.U8 [R18.64], R9 ;  /* 0x0000000912007986 */ /* 0x0001e2000c101124 */
[----:B------:R-:W-:Y:S05]  /*6910*/  BRA `(.L_x_2220) ;  /* 0x0000031000007947 */ /* 0x000fea0003800000 */
.L_x_2237:
        /* <DEDUP_REMOVED lines=24> */
.L_x_2219:
[----:B------:R-:W-:Y:S01]  /*6aa0*/  MOV R0, 0x0 ;  /* 0x0000000000007802 */ /* 0x000fe20000000f00 */
[----:B------:R-:W-:Y:S02]  /*6ab0*/  IMAD.MOV.U32 R4, RZ, RZ, c[0x4][0x158] ;  /* 0x01005600ff047624 */ /* 0x000fe400078e00ff */
[----:B------:R-:W-:Y:S01]  /*6ac0*/  IMAD.MOV.U32 R5, RZ, RZ, c[0x4][0x15c] ;  /* 0x01005700ff057624 */ /* 0x000fe200078e00ff */
[----:B------:R0:W1:Y:S01]  /*6ad0*/  LDC.64 R2, c[0x4][R0] ;  /* 0x0100000000027b82 */ /* 0x0000620000000a00 */
[----:B------:R-:W-:Y:S02]  /*6ae0*/  IMAD.MOV.U32 R6, RZ, RZ, c[0x4][0x160] ;  /* 0x01005800ff067624 */ /* 0x000fe400078e00ff */
[----:B------:R-:W-:Y:S02]  /*6af0*/  IMAD.MOV.U32 R7, RZ, RZ, c[0x4][0x164] ;  /* 0x01005900ff077624 */ /* 0x000fe400078e00ff */
[----:B------:R-:W-:-:S02]  /*6b00*/  IMAD.MOV.U32 R8, RZ, RZ, 0x65 ;  /* 0x00000065ff087424 */ /* 0x000fc400078e00ff */
[----:B------:R-:W-:Y:S02]  /*6b10*/  IMAD.MOV.U32 R10, RZ, RZ, c[0x4][0x40] ;  /* 0x01001000ff0a7624 */ /* 0x000fe400078e00ff */
[----:B------:R-:W-:Y:S02]  /*6b20*/  IMAD.MOV.U32 R11, RZ, RZ, c[0x4][0x44] ;  /* 0x01001100ff0b7624 */ /* 0x000fe400078e00ff */
[----:B------:R-:W-:Y:S02]  /*6b30*/  IMAD.MOV.U32 R12, RZ, RZ, 0x1 ;  /* 0x00000001ff0c7424 */ /* 0x000fe400078e00ff */
[----:B------:R-:W-:Y:S02]  /*6b40*/  IMAD.MOV.U32 R13, RZ, RZ, RZ ;  /* 0x000000ffff0d7224 */ /* 0x000fe400078e00ff */
[----:B0-----:R-:W-:Y:S01]  /*6b50*/  LEPC R14 ;  /* 0x00000000000e734e */ /* 0x001fe20000000000 */
[----:B------:R-:W-:Y:S02]  /*6b60*/  MOV R9, 0x6bd0 ;  /* 0x00006bd000097802 */ /* 0x000fe40000000f00 */
[----:B------:R-:W-:Y:S02]  /*6b70*/  MOV R20, 0x6b50 ;  /* 0x00006b5000147802 */ /* 0x000fe40000000f00 */
[----:B------:R-:W-:-:S02]  /*6b80*/  MOV R21, 0x0 ;  /* 0x0000000000157802 */ /* 0x000fc40000000f00 */
[----:B------:R-:W-:Y:S02]  /*6b90*/  MOV R0, 0x0 ;  /* 0x0000000000007802 */ /* 0x000fe40000000f00 */
[----:B------:R-:W-:-:S04]  /*6ba0*/  IADD3 R20, P0, P1, -R20, R9, R14 ;  /* 0x0000000914147210 */ /* 0x000fc8000791e10e */
[----:B------:R-:W-:-:S04]  /*6bb0*/  IADD3.X R21, ~R0, R21, R15, P0, P1 ;  /* 0x0000001500157210 */ /* 0x000fc800007e250f */
[----:B-12---:R-:W-:Y:S05]  /*6bc0*/  CALL.ABS.NOINC R2 ;  /* 0x0000000002007343 */ /* 0x006fea0003c00000 */
[----:B------:R-:W-:Y:S05]  /*6bd0*/  BRA `(.L_x_2220) ;  /* 0x0000005000007947 */ /* 0x000fea0003800000 */
.L_x_2247:
[----:B------:R-:W0:Y:S02]  /*6be0*/  F2I.U64.F64.TRUNC R4, R4 ;  /* 0x0000000400047311 */ /* 0x000e24000030d800 */
[----:B0-----:R0:W-:Y:S01]  /*6bf0*/  STG.E.64 [R18.64], R4 ;  /* 0x0000000412007986 */ /* 0x0011e2000c101b24 */
[----:B------:R-:W-:Y:S05]  /*6c00*/  BRA `(.L_x_2220) ;  /* 0x0000002000007947 */ /* 0x000fea0003800000 */
.L_x_2246:
[----:B------:R-:W0:Y:S02]  /*6c10*/  F2I.U32.F64.TRUNC R5, R4 ;  /* 0x0000000400057311 */ /* 0x000e24000030d000 */
[----:B0-----:R0:W-:Y:S02]  /*6c20*/  STG.E [R18.64], R5 ;  /* 0x0000000512007986 */ /* 0x0011e4000c101924 */
.L_x_2220:
        /* <DEDUP_REMOVED lines=231> */
.L_x_2248:
        /* <DEDUP_REMOVED lines=19> */
.L_x_2252:
[----:B------:R-:W3:Y:S02]  /*7bd0*/  LDG.E.U8 R2, [R2.64] ;  /* 0x0000002402027981 */ /* 0x000ee4000c1e1100 */
[----:B--23--:R0:W1:Y:S01]  /*7be0*/  I2F.F64.U16 R22, R2 ;  /* 0x0000000200167312 */ /* 0x00c0620000101800 */
[----:B------:R-:W-:Y:S05]  /*7bf0*/  BRA `(.L_x_2254) ;  /* 0x00000df000007947 */ /* 0x000fea0003800000 */
.L_x_2251:
        /* <DEDUP_REMOVED lines=9> */
.L_x_2256:
[----:B------:R-:W3:Y:S02]  /*7c90*/  LDG.E R2, [R2.64] ;  /* 0x0000002402027981 */ /* 0x000ee4000c1e1900 */
[----:B--23--:R0:W1:Y:S01]  /*7ca0*/  I2F.F64 R22, R2 ;  /* 0x0000000200167312 */ /* 0x00c0620000201c00 */
[----:B------:R-:W-:Y:S05]  /*7cb0*/  BRA `(.L_x_2254) ;  /* 0x00000d3000007947 */ /* 0x000fea0003800000 */
.L_x_2255:
[----:B------:R-:W3:Y:S02]  /*7cc0*/  LDG.E.U16 R2, [R2.64] ;  /* 0x0000002402027981 */ /* 0x000ee4000c1e1500 */
[----:B--23--:R0:W1:Y:S01]  /*7cd0*/  I2F.F64.S16 R22, R2 ;  /* 0x0000000200167312 */ /* 0x00c0620000101c00 */
[----:B------:R-:W-:Y:S05]  /*7ce0*/  BRA `(.L_x_2254) ;  /* 0x00000d0000007947 */ /* 0x000fea0003800000 */
.L_x_2250:
        /* <DEDUP_REMOVED lines=10> */
.L_x_2258:
[----:B------:R-:W3:Y:S02]  /*7d90*/  LDG.E.U16 R0, [R2.64] ;  /* 0x0000002402007981 */ /* 0x000ee4000c1e1500 */
[----:B---3--:R-:W-:-:S05]  /*7da0*/  HADD2.F32 R0, -RZ, R0.H0_H0 ;  /* 0x20000000ff007230 */ /* 0x008fca0000004100 */
[----:B------:R-:W-:-:S04]  /*7db0*/  FMUL.FTZ R0, R0, 1 ;  /* 0x3f80000000007820 */ /* 0x000fc80000410000 */
[----:B--2---:R0:W1:Y:S01]  /*7dc0*/  F2F.F64.F32 R22, R0 ;  /* 0x0000000000167310 */ /* 0x0040620000201800 */
[----:B------:R-:W-:Y:S05]  /*7dd0*/  BRA `(.L_x_2254) ;  /* 0x00000c1000007947 */ /* 0x000fea0003800000 */
.L_x_2257:
        /* <DEDUP_REMOVED lines=10> */
.L_x_2260:
[----:B------:R-:W3:Y:S02]  /*7e80*/  LDG.E.U16 R2, [R2.64] ;  /* 0x0000002402027981 */ /* 0x000ee4000c1e1500 */
[----:B---3--:R-:W-:-:S05]  /*7e90*/  HADD2.F32 R0, -RZ, R2.H0_H0 ;  /* 0x20000002ff007230 */ /* 0x008fca0000004100 */
[----:B------:R-:W-:-:S04]  /*7ea0*/  FMUL.FTZ R0, R0, 1 ;  /* 0x3f80000000007820 */ /* 0x000fc80000410000 */
[----:B--2---:R0:W1:Y:S01]  /*7eb0*/  F2F.F64.F32 R22, R0 ;  /* 0x0000000000167310 */ /* 0x0040620000201800 */
[----:B------:R-:W-:Y:S05]  /*7ec0*/  BRA `(.L_x_2254) ;  /* 0x00000b2000007947 */ /* 0x000fea0003800000 */
.L_x_2259:
[----:B--2---:R0:W5:Y:S01]  /*7ed0*/  LDG.E.64 R22, [R2.64] ;  /* 0x0000002402167981 */ /* 0x004162000c1e1b00 */
[----:B------:R-:W-:Y:S05]  /*7ee0*/  BRA `(.L_x_2254) ;  /* 0x00000b0000007947 */ /* 0x000fea0003800000 */
.L_x_2249:
        /* <DEDUP_REMOVED lines=13> */
.L_x_2263:
[----:B--2---:R0:W5:Y:S01]  /*7fc0*/  LDG.E.64 R22, [R2.64] ;  /* 0x0000002402167981 */ /* 0x004162000c1e1b00 */
[----:B------:R-:W-:Y:S05]  /*7fd0*/  BRA `(.L_x_2254) ;  /* 0x00000a1000007947 */ /* 0x000fea0003800000 */
.L_x_2262:
        /* <DEDUP_REMOVED lines=28> */
.L_x_2265:
        /* <DEDUP_REMOVED lines=15> */
.L_x_2264:
[----:B------:R-:W3:Y:S02]  /*8290*/  LDG.E.U16 R0, [R2.64] ;  /* 0x0000002402007981 */ /* 0x000ee4000c1e1500 */
[----:B---3--:R-:W-:-:S05]  /*82a0*/  PRMT R0, RZ, 0x5410, R0 ;  /* 0x00005410ff007816 */ /* 0x008fca0000000000 */
[----:B------:R-:W-:-:S04]  /*82b0*/  FMUL.FTZ R0, R0, 1 ;  /* 0x3f80000000007820 */ /* 0x000fc80000410000 */
[----:B--2---:R0:W1:Y:S01]  /*82c0*/  F2F.F64.F32 R22, R0 ;  /* 0x0000000000167310 */ /* 0x0040620000201800 */
[----:B------:R-:W-:Y:S05]  /*82d0*/  BRA `(.L_x_2254) ;  /* 0x0000071000007947 */ /* 0x000fea0003800000 */
.L_x_2261:
        /* <DEDUP_REMOVED lines=11> */
.L_x_2268:
        /* <DEDUP_REMOVED lines=21> */
.L_x_2272:
[----:B------:R-:W-:Y:S05]  /*84e0*/  BSYNC B1 ;  /* 0x0000000000017941 */ /* 0x000fea0003800000 */
.L_x_2271:
[----:B------:R-:W-:Y:S01]  /*84f0*/  LEA R3, R0, 0x3b800000, 0x17 ;  /* 0x3b80000000037811 */ /* 0x000fe200078eb8ff */
[----:B------:R-:W-:-:S05]  /*8500*/  IMAD.SHL.U32 R0, R2, 0x100000, RZ ;  /* 0x0010000002007824 */ /* 0x000fca00078e00ff */
[----:B------:R-:W-:Y:S02]  /*8510*/  LOP3.LUT R0, R3, R0, R4, 0xfe, !PT ;  /* 0x0000000003007212 */ /* 0x000fe400078efe04 */
.L_x_2270:
[----:B------:R-:W-:Y:S05]  /*8520*/  BSYNC B0 ;  /* 0x0000000000007941 */ /* 0x000fea0003800000 */
.L_x_2269:
[----:B------:R-:W-:-:S04]  /*8530*/  FMUL.FTZ R0, R0, 1 ;  /* 0x3f80000000007820 */ /* 0x000fc80000410000 */
[----:B--2---:R0:W1:Y:S01]  /*8540*/  F2F.F64.F32 R22, R0 ;  /* 0x0000000000167310 */ /* 0x0040620000201800 */
[----:B------:R-:W-:Y:S05]  /*8550*/  BRA `(.L_x_2254) ;  /* 0x0000049000007947 */ /* 0x000fea0003800000 */
.L_x_2267:
        /* <DEDUP_REMOVED lines=21> */
.L_x_2276:
[----:B------:R-:W-:Y:S05]  /*86b0*/  BSYNC B1 ;  /* 0x0000000000017941 */ /* 0x000fea0003800000 */
.L_x_2275:
[----:B------:R-:W-:Y:S01]  /*86c0*/  LEA R3, R0, 0x37800000, 0x17 ;  /* 0x3780000000037811 */ /* 0x000fe200078eb8ff */
[----:B------:R-:W-:-:S05]  /*86d0*/  IMAD.SHL.U32 R0, R2, 0x200000, RZ ;  /* 0x0020000002007824 */ /* 0x000fca00078e00ff */
[----:B------:R-:W-:Y:S02]  /*86e0*/  LOP3.LUT R0, R3, R0, R4, 0xfe, !PT ;  /* 0x0000000003007212 */ /* 0x000fe400078efe04 */
.L_x_2274:
[----:B------:R-:W-:Y:S05]  /*86f0*/  BSYNC B0 ;  /* 0x0000000000007941 */ /* 0x000fea0003800000 */
.L_x_2273:
[----:B------:R-:W-:-:S04]  /*8700*/  FMUL.FTZ R0, R0, 1 ;  /* 0x3f80000000007820 */ /* 0x000fc80000410000 */
[----:B--2---:R0:W1:Y:S01]  /*8710*/  F2F.F64.F32 R22, R0 ;  /* 0x0000000000167310 */ /* 0x0040620000201800 */
[----:B------:R-:W-:Y:S05]  /*8720*/  BRA `(.L_x_2254) ;  /* 0x000002c000007947 */ /* 0x000fea0003800000 */
.L_x_2266:
        /* <DEDUP_REMOVED lines=14> */
.L_x_2280:
[----:B------:R-:W-:Y:S05]  /*8810*/  BSYNC B0 ;  /* 0x0000000000007941 */ /* 0x000fea0003800000 */
.L_x_2279:
[----:B------:R-:W-:-:S04]  /*8820*/  FMUL.FTZ R0, R0, 1 ;  /* 0x3f80000000007820 */ /* 0x000fc80000410000 */
[----:B--2---:R0:W1:Y:S01]  /*8830*/  F2F.F64.F32 R22, R0 ;  /* 0x0000000000167310 */ /* 0x0040620000201800 */
[----:B------:R-:W-:Y:S05]  /*8840*/  BRA `(.L_x_2254) ;  /* 0x000001a000007947 */ /* 0x000fea0003800000 */
.L_x_2253:
        /* <DEDUP_REMOVED lines=21> */
.L_x_2278:
[----:B--2---:R-:W2:Y:S02]  /*89a0*/  LDG.E.64 R22, [R2.64] ;  /* 0x0000002402167981 */ /* 0x004ea4000c1e1b00 */
[----:B--2---:R-:W0:Y:S01]  /*89b0*/  I2F.F64.U64 R22, R22 ;  /* 0x0000001600167312 */ /* 0x004e220000301800 */
[----:B------:R-:W-:Y:S05]  /*89c0*/  BRA `(.L_x_2254) ;  /* 0x0000002000007947 */ /* 0x000fea0003800000 */
.L_x_2277:
[----:B------:R-:W3:Y:S02]  /*89d0*/  LDG.E R2, [R2.64] ;  /* 0x0000002402027981 */ /* 0x000ee4000c1e1900 */
[----:B--23--:R0:W1:Y:S02]  /*89e0*/  I2F.F64.U32 R22, R2 ;  /* 0x0000000200167312 */ /* 0x00c0640000201800 */
.L_x_2254:
        /* <DEDUP_REMOVED lines=87> */
.L_x_2282:
        /* <DEDUP_REMOVED lines=21> */
.L_x_2285:
[----:B------:R-:W-:Y:S05]  /*90b0*/  BSYNC B1 ;  /* 0x0000000000017941 */ /* 0x000fea0003800000 */
.L_x_2284:
        /* <DEDUP_REMOVED lines=15> */
.L_x_2283:
[----:B------:R-:W-:Y:S05]  /*91b0*/  BSYNC B0 ;  /* 0x0000000000007941 */ /* 0x000fea0003800000 */
.L_x_2281:
        /* <DEDUP_REMOVED lines=19> */
.L_x_2289:
[----:B------:R-:W0:Y:S02]  /*92f0*/  F2I.S64.F64.TRUNC R4, R4 ;  /* 0x0000000400047311 */ /* 0x000e24000030d900 */
[----:B0-----:R-:W-:-:S05]  /*9300*/  IMAD.MOV.U32 R3, RZ, RZ, R4 ;  /* 0x000000ffff037224 */ /* 0x001fca00078e0004 */
[----:B------:R0:W-:Y:S01]  /*9310*/  STG.E.U8 [R18.64], R3 ;  /* 0x0000000312007986 */ /* 0x0001e2000c101124 */
[----:B------:R-:W-:Y:S05]  /*9320*/  BRA `(.L_x_2291) ;  /* 0x00000ed000007947 */ /* 0x000fea0003800000 */
.L_x_2288:
        /* <DEDUP_REMOVED lines=9> */
.L_x_2293:
[----:B------:R-:W0:Y:S02]  /*93c0*/  F2I.F64.TRUNC R5, R4 ;  /* 0x0000000400057311 */ /* 0x000e24000030d100 */
[----:B0-----:R0:W-:Y:S01]  /*93d0*/  STG.E [R18.64], R5 ;  /* 0x0000000512007986 */ /* 0x0011e2000c101924 */
[----:B------:R-:W-:Y:S05]  /*93e0*/  BRA `(.L_x_2291) ;  /* 0x00000e1000007947 */ /* 0x000fea0003800000 */
.L_x_2292:
[----:B------:R-:W0:Y:S02]  /*93f0*/  F2I.F64.TRUNC R5, R4 ;  /* 0x0000000400057311 */ /* 0x000e24000030d100 */
[----:B0-----:R0:W-:Y:S01]  /*9400*/  STG.E.U16 [R18.64], R5 ;  /* 0x0000000512007986 */ /* 0x0011e2000c101524 */
[----:B------:R-:W-:Y:S05]  /*9410*/  BRA `(.L_x_2291) ;  /* 0x00000de000007947 */ /* 0x000fea0003800000 */
.L_x_2287:
        /* <DEDUP_REMOVED lines=11> */
.L_x_2295:
[----:B------:R-:W0:Y:S01]  /*94d0*/  F2F.F32.F64 R0, R4 ;  /* 0x0000000400007310 */ /* 0x000e220000301000 */
[----:B------:R-:W0:-:S14]  /*94e0*/  DSETP.GEU.AND P0, PT, |R4|, c[0x2][0x88], PT ;  /* 0x008022000400762a */ /* 0x000e1c0003f0e200 */
[----:B0-----:R-:W-:-:S05]  /*94f0*/  @!P0 FMUL R0, R0, 1.175494350822287508e-38 ;  /* 0x0080000000008820 */ /* 0x001fca0000400000 */
[----:B------:R-:W-:-:S05]  /*9500*/  F2FP.PACK_AB R0, RZ, R0 ;  /* 0x00000000ff00723e */ /* 0x000fca00000000ff */
[----:B------:R0:W-:Y:S01]  /*9510*/  STG.E.U16 [R18.64], R0 ;  /* 0x0000000012007986 */ /* 0x0001e2000c101524 */
[----:B------:R-:W-:Y:S05]  /*9520*/  BRA `(.L_x_2291) ;  /* 0x00000cd000007947 */ /* 0x000fea0003800000 */
.L_x_2294:
        /* <DEDUP_REMOVED lines=12> */
.L_x_2297:
[----:B------:R-:W0:Y:S01]  /*95f0*/  F2F.F32.F64 R0, R4 ;  /* 0x0000000400007310 */ /* 0x000e220000301000 */
[----:B------:R-:W0:-:S14]  /*9600*/  DSETP.GEU.AND P0, PT, |R4|, c[0x2][0x88], PT ;  /* 0x008022000400762a */ /* 0x000e1c0003f0e200 */
[----:B0-----:R-:W-:-:S05]  /*9610*/  @!P0 FMUL R0, R0, 1.175494350822287508e-38 ;  /* 0x0080000000008820 */ /* 0x001fca0000400000 */
[----:B------:R-:W-:-:S04]  /*9620*/  F2FP.PACK_AB R3, RZ, R0 ;  /* 0x00000000ff03723e */ /* 0x000fc800000000ff */
[----:B------:R-:W-:-:S05]  /*9630*/  PRMT R3, R3, 0x5410, RZ ;  /* 0x0000541003037816 */ /* 0x000fca00000000ff */
[----:B------:R0:W-:Y:S01]  /*9640*/  STG.E [R18.64], R3 ;  /* 0x0000000312007986 */ /* 0x0001e2000c101924 */
[----:B------:R-:W-:Y:S05]  /*9650*/  BRA `(.L_x_2291) ;  /* 0x00000ba000007947 */ /* 0x000fea0003800000 */
.L_x_2296:
[----:B------:R0:W-:Y:S01]  /*9660*/  STG.E.64 [R18.64], R4 ;  /* 0x0000000412007986 */ /* 0x0001e2000c101b24 */
[----:B------:R-:W-:Y:S05]  /*9670*/  BRA `(.L_x_2291) ;  /* 0x00000b8000007947 */ /* 0x000fea0003800000 */
.L_x_2286:
        /* <DEDUP_REMOVED lines=12> */
.L_x_2300:
[----:B------:R-:W-:-:S05]  /*9740*/  CS2R R6, SRZ ;  /* 0x0000000000067805 */ /* 0x000fca000001ff00 */
[----:B------:R0:W-:Y:S01]  /*9750*/  STG.E.128 [R18.64], R4 ;  /* 0x0000000412007986 */ /* 0x0001e2000c101d24 */
[----:B------:R-:W-:Y:S05]  /*9760*/  BRA `(.L_x_2291) ;  /* 0x00000a9000007947 */ /* 0x000fea0003800000 */
.L_x_2299:
        /* <DEDUP_REMOVED lines=23> */
.L_x_2304:
[----:B------:R-:W-:Y:S05]  /*98e0*/  BSYNC B0 ;  /* 0x0000000000007941 */ /* 0x000fea0003800000 */
.L_x_2303:
[----:B------:R-:W-:-:S05]  /*98f0*/  LOP3.LUT R3, R0, R3, RZ, 0xfc, !PT ;  /* 0x0000000300037212 */ /* 0x000fca00078efcff */
[----:B------:R0:W-:Y:S01]  /*9900*/  STG.E.U8 [R18.64], R3 ;  /* 0x0000000312007986 */ /* 0x0001e2000c101124 */
[----:B------:R-:W-:Y:S05]  /*9910*/  BRA `(.L_x_2291) ;  /* 0x000008e000007947 */ /* 0x000fea0003800000 */
.L_x_2302:
        /* <DEDUP_REMOVED lines=15> */
.L_x_2306:
[----:B------:R-:W-:Y:S01]  /*9a10*/  IMAD.MOV.U32 R0, RZ, RZ, 0x7f ;  /* 0x0000007fff007424 */ /* 0x000fe200078e00ff */
[----:B------:R-:W-:-:S04]  /*9a20*/  ISETP.GT.U32.AND P0, PT, R2, 0x7f800000, PT ;  /* 0x7f8000000200780c */ /* 0x000fc80003f04070 */
[----:B------:R-:W-:-:S04]  /*9a30*/  SEL R0, R0, 0x7c, P0 ;  /* 0x0000007c00007807 */ /* 0x000fc80000000000 */
.L_x_2307:
[----:B------:R-:W-:Y:S05]  /*9a40*/  BSYNC B0 ;  /* 0x0000000000007941 */ /* 0x000fea0003800000 */
.L_x_2305:
[----:B------:R-:W-:-:S04]  /*9a50*/  LOP3.LUT R2, R3, 0x80000000, RZ, 0xc0, !PT ;  /* 0x8000000003027812 */ /* 0x000fc800078ec0ff */
[----:B------:R-:W-:-:S04]  /*9a60*/  SHF.R.U32.HI R3, RZ, 0x18, R2 ;  /* 0x00000018ff037819 */ /* 0x000fc80000011602 */
[----:B------:R-:W-:-:S05]  /*9a70*/  LOP3.LUT R3, R0, R3, RZ, 0xfc, !PT ;  /* 0x0000000300037212 */ /* 0x000fca00078efcff */
[----:B------:R0:W-:Y:S01]  /*9a80*/  STG.E.U8 [R18.64], R3 ;  /* 0x0000000312007986 */ /* 0x0001e2000c101124 */
[----:B------:R-:W-:Y:S05]  /*9a90*/  BRA `(.L_x_2291) ;  /* 0x0000076000007947 */ /* 0x000fea0003800000 */
.L_x_2301:
[----:B------:R-:W0:Y:S01]  /*9aa0*/  F2F.F32.F64 R0, R4 ;  /* 0x0000000400007310 */ /* 0x000e220000301000 */
[----:B------:R-:W0:-:S14]  /*9ab0*/  DSETP.GEU.AND P0, PT, |R4|, c[0x2][0x88], PT ;  /* 0x008022000400762a */ /* 0x000e1c0003f0e200 */
[----:B0-----:R-:W-:-:S05]  /*9ac0*/  @!P0 FMUL R0, R0, 1.175494350822287508e-38 ;  /* 0x0080000000008820 */ /* 0x001fca0000400000 */
[----:B------:R-:W-:-:S05]  /*9ad0*/  F2FP.BF16.PACK_AB R0, RZ, R0 ;  /* 0x00000000ff00723e */ /* 0x000fca00000010ff */
[----:B------:R0:W-:Y:S01]  /*9ae0*/  STG.E.U16 [R18.64], R0 ;  /* 0x0000000012007986 */ /* 0x0001e2000c101524 */
[----:B------:R-:W-:Y:S05]  /*9af0*/  BRA `(.L_x_2291) ;  /* 0x0000070000007947 */ /* 0x000fea0003800000 */
.L_x_2298:
        /* <DEDUP_REMOVED lines=11> */
.L_x_2310:
        /* <DEDUP_REMOVED lines=19> */
.L_x_2313:
[----:B------:R-:W-:-:S04]  /*9ce0*/  LOP3.LUT R2, R3, 0x80000000, RZ, 0xc0, !PT ;  /* 0x8000000003027812 */ /* 0x000fc800078ec0ff */
[----:B------:R-:W-:-:S04]  /*9cf0*/  SHF.R.U32.HI R3, RZ, 0x18, R2 ;  /* 0x00000018ff037819 */ /* 0x000fc80000011602 */
[----:B------:R-:W-:-:S04]  /*9d00*/  LOP3.LUT R0, R0, R3, RZ, 0xfc, !PT ;  /* 0x0000000300007212 */ /* 0x000fc800078efcff */
[----:B------:R-:W-:Y:S02]  /*9d10*/  PRMT R9, R0, 0x7610, R9 ;  /* 0x0000761000097816 */ /* 0x000fe40000000009 */
.L_x_2312:
[----:B------:R-:W-:Y:S05]  /*9d20*/  BSYNC B0 ;  /* 0x0000000000007941 */ /* 0x000fea0003800000 */
.L_x_2311:
[----:B------:R0:W-:Y:S01]  /*9d30*/  STG.E.U8 [R18.64], R9 ;  /* 0x0000000912007986 */ /* 0x0001e2000c101124 */
[----:B------:R-:W-:Y:S05]  /*9d40*/  BRA `(.L_x_2291) ;  /* 0x000004b000007947 */ /* 0x000fea0003800000 */
.L_x_2309:
        /* <DEDUP_REMOVED lines=19> */
.L_x_2316:
[----:B------:R-:W-:-:S04]  /*9e80*/  LOP3.LUT R2, R3, 0x80000000, RZ, 0xc0, !PT ;  /* 0x8000000003027812 */ /* 0x000fc800078ec0ff */
[----:B------:R-:W-:-:S04]  /*9e90*/  SHF.R.U32.HI R3, RZ, 0x18, R2 ;  /* 0x00000018ff037819 */ /* 0x000fc80000011602 */
[----:B------:R-:W-:-:S04]  /*9ea0*/  LOP3.LUT R0, R0, R3, RZ, 0xfc, !PT ;  /* 0x0000000300007212 */ /* 0x000fc800078efcff */
[----:B------:R-:W-:Y:S02]  /*9eb0*/  PRMT R9, R0, 0x7610, R9 ;  /* 0x0000761000097816 */ /* 0x000fe40000000009 */
.L_x_2315:
[----:B------:R-:W-:Y:S05]  /*9ec0*/  BSYNC B0 ;  /* 0x0000000000007941 */ /* 0x000fea0003800000 */
.L_x_2314:
[----:B------:R0:W-:Y:S01]  /*9ed0*/  STG.E.U8 [R18.64], R9 ;  /* 0x0000000912007986 */ /* 0x0001e2000c101124 */
[----:B------:R-:W-:Y:S05]  /*9ee0*/  BRA `(.L_x_2291) ;  /* 0x0000031000007947 */ /* 0x000fea0003800000 */
.L_x_2308:
        /* <DEDUP_REMOVED lines=24> */
.L_x_2290:
        /* <DEDUP_REMOVED lines=20> */
.L_x_2318:
[----:B------:R-:W0:Y:S02]  /*a1b0*/  F2I.U64.F64.TRUNC R4, R4 ;  /* 0x0000000400047311 */ /* 0x000e24000030d800 */
[----:B0-----:R0:W-:Y:S01]  /*a1c0*/  STG.E.64 [R18.64], R4 ;  /* 0x0000000412007986 */ /* 0x0011e2000c101b24 */
[----:B------:R-:W-:Y:S05]  /*a1d0*/  BRA `(.L_x_2291) ;  /* 0x0000002000007947 */ /* 0x000fea0003800000 */
.L_x_2317:
[----:B------:R-:W0:Y:S02]  /*a1e0*/  F2I.U32.F64.TRUNC R5, R4 ;  /* 0x0000000400057311 */ /* 0x000e24000030d000 */
[----:B0-----:R0:W-:Y:S02]  /*a1f0*/  STG.E [R18.64], R5 ;  /* 0x0000000512007986 */ /* 0x0011e4000c101924 */
.L_x_2291:
[----:B------:R-:W-:Y:S02]  /*a200*/  IADD3 R17, R17, 0x80, RZ ;  /* 0x0000008011117810 */ /* 0x000fe40007ffe0ff */
.L_x_2176:
[----:B------:R-:W-:Y:S05]  /*a210*/  BSYNC B6 ;  /* 0x0000000000067941 */ /* 0x000fea0003800000 */
.L_x_2175:
        /* <DEDUP_REMOVED lines=230> */
.L_x_2319:
        /* <DEDUP_REMOVED lines=19> */
.L_x_2323:
[----:B------:R-:W3:Y:S02]  /*b1b0*/  LDG.E.U8 R2, [R2.64] ;  /* 0x0000002402027981 */ /* 0x000ee4000c1e1100 */
[----:B--23--:R0:W1:Y:S01]  /*b1c0*/  I2F.F64.U16 R22, R2 ;  /* 0x0000000200167312 */ /* 0x00c0620000101800 */
[----:B------:R-:W-:Y:S05]  /*b1d0*/  BRA `(.L_x_2325) ;  /* 0x00000df000007947 */ /* 0x000fea0003800000 */
.L_x_2322:
        /* <DEDUP_REMOVED lines=9> */
.L_x_2327:
[----:B------:R-:W3:Y:S02]  /*b270*/  LDG.E R2, [R2.64] ;  /* 0x0000002402027981 */ /* 0x000ee4000c1e1900 */
[----:B--23--:R0:W1:Y:S01]  /*b280*/  I2F.F64 R22, R2 ;  /* 0x0000000200167312 */ /* 0x00c0620000201c00 */
[----:B------:R-:W-:Y:S05]  /*b290*/  BRA `(.L_x_2325) ;  /* 0x00000d3000007947 */ /* 0x000fea0003800000 */
.L_x_2326:
[----:B------:R-:W3:Y:S02]  /*b2a0*/  LDG.E.U16 R2, [R2.64] ;  /* 0x0000002402027981 */ /* 0x000ee4000c1e1500 */
[----:B--23--:R0:W1:Y:S01]  /*b2b0*/  I2F.F64.S16 R22, R2 ;  /* 0x0000000200167312 */ /* 0x00c0620000101c00 */
[----:B------:R-:W-:Y:S05]  /*b2c0*/  BRA `(.L_x_2325) ;  /* 0x00000d0000007947 */ /* 0x000fea0003800000 */
.L_x_2321:
        /* <DEDUP_REMOVED lines=10> */
.L_x_2329:
[----:B------:R-:W3:Y:S02]  /*b370*/  LDG.E.U16 R0, [R2.64] ;  /* 0x0000002402007981 */ /* 0x000ee4000c1e1500 */
[----:B---3--:R-:W-:-:S05]  /*b380*/  HADD2.F32 R0, -RZ, R0.H0_H0 ;  /* 0x20000000ff007230 */ /* 0x008fca0000004100 */
[----:B------:R-:W-:-:S04]  /*b390*/  FMUL.FTZ R0, R0, 1 ;  /* 0x3f80000000007820 */ /* 0x000fc80000410000 */
[----:B--2---:R0:W1:Y:S01]  /*b3a0*/  F2F.F64.F32 R22, R0 ;  /* 0x0000000000167310 */ /* 0x0040620000201800 */
[----:B------:R-:W-:Y:S05]  /*b3b0*/  BRA `(.L_x_2325) ;  /* 0x00000c1000007947 */ /* 0x000fea0003800000 */
.L_x_2328:
        /* <DEDUP_REMOVED lines=10> */
.L_x_2331:
[----:B------:R-:W3:Y:S02]  /*b460*/  LDG.E.U16 R2, [R2.64] ;  /* 0x0000002402027981 */ /* 0x000ee4000c1e1500 */
[----:B---3--:R-:W-:-:S05]  /*b470*/  HADD2.F32 R0, -RZ, R2.H0_H0 ;  /* 0x20000002ff007230 */ /* 0x008fca0000004100 */
[----:B------:R-:W-:-:S04]  /*b480*/  FMUL.FTZ R0, R0, 1 ;  /* 0x3f80000000007820 */ /* 0x000fc80000410000 */
[----:B--2---:R0:W1:Y:S01]  /*b490*/  F2F.F64.F32 R22, R0 ;  /* 0x0000000000167310 */ /* 0x0040620000201800 */
[----:B------:R-:W-:Y:S05]  /*b4a0*/  BRA `(.L_x_2325) ;  /* 0x00000b2000007947 */ /* 0x000fea0003800000 */
.L_x_2330:
[----:B--2---:R0:W5:Y:S01]  /*b4b0*/  LDG.E.64 R22, [R2.64] ;  /* 0x0000002402167981 */ /* 0x004162000c1e1b00 */
[----:B------:R-:W-:Y:S05]  /*b4c0*/  BRA `(.L_x_2325) ;  /* 0x00000b0000007947 */ /* 0x000fea0003800000 */
.L_x_2320:
        /* <DEDUP_REMOVED lines=13> */
.L_x_2334:
[----:B--2---:R0:W5:Y:S01]  /*b5a0*/  LDG.E.64 R22, [R2.64] ;  /* 0x0000002402167981 */ /* 0x004162000c1e1b00 */
[----:B------:R-:W-:Y:S05]  /*b5b0*/  BRA `(.L_x_2325) ;  /* 0x00000a1000007947 */ /* 0x000fea0003800000 */
.L_x_2333:
        /* <DEDUP_REMOVED lines=28> */
.L_x_2336:
        /* <DEDUP_REMOVED lines=15> */
.L_x_2335:
[----:B------:R-:W3:Y:S02]  /*b870*/  LDG.E.U16 R0, [R2.64] ;  /* 0x0000002402007981 */ /* 0x000ee4000c1e1500 */
[----:B---3--:R-:W-:-:S05]  /*b880*/  PRMT R0, RZ, 0x5410, R0 ;  /* 0x00005410ff007816 */ /* 0x008fca0000000000 */
[----:B------:R-:W-:-:S04]  /*b890*/  FMUL.FTZ R0, R0, 1 ;  /* 0x3f80000000007820 */ /* 0x000fc80000410000 */
[----:B--2---:R0:W1:Y:S01]  /*b8a0*/  F2F.F64.F32 R22, R0 ;  /* 0x0000000000167310 */ /* 0x0040620000201800 */
[----:B------:R-:W-:Y:S05]  /*b8b0*/  BRA `(.L_x_2325) ;  /* 0x0000071000007947 */ /* 0x000fea0003800000 */
.L_x_2332:
        /* <DEDUP_REMOVED lines=11> */
.L_x_2339:
        /* <DEDUP_REMOVED lines=21> */
.L_x_2343:
[----:B------:R-:W-:Y:S05]  /*bac0*/  BSYNC B1 ;  /* 0x0000000000017941 */ /* 0x000fea0003800000 */
.L_x_2342:
[----:B------:R-:W-:Y:S01]  /*bad0*/  LEA R3, R0, 0x3b800000, 0x17 ;  /* 0x3b80000000037811 */ /* 0x000fe200078eb8ff */
[----:B------:R-:W-:-:S05]  /*bae0*/  IMAD.SHL.U32 R0, R2, 0x100000, RZ ;  /* 0x0010000002007824 */ /* 0x000fca00078e00ff */
[----:B------:R-:W-:Y:S02]  /*baf0*/  LOP3.LUT R0, R3, R0, R4, 0xfe, !PT ;  /* 0x0000000003007212 */ /* 0x000fe400078efe04 */
.L_x_2341:
[----:B------:R-:W-:Y:S05]  /*bb00*/  BSYNC B0 ;  /* 0x0000000000007941 */ /* 0x000fea0003800000 */
.L_x_2340:
[----:B------:R-:W-:-:S04]  /*bb10*/  FMUL.FTZ R0, R0, 1 ;  /* 0x3f80000000007820 */ /* 0x000fc80000410000 */
[----:B--2---:R0:W1:Y:S01]  /*bb20*/  F2F.F64.F32 R22, R0 ;  /* 0x0000000000167310 */ /* 0x0040620000201800 */
[----:B------:R-:W-:Y:S05]  /*bb30*/  BRA `(.L_x_2325) ;  /* 0x0000049000007947 */ /* 0x000fea0003800000 */
.L_x_2338:
        /* <DEDUP_REMOVED lines=21> */
.L_x_2347:
[----:B------:R-:W-:Y:S05]  /*bc90*/  BSYNC B1 ;  /* 0x0000000000017941 */ /* 0x000fea0003800000 */
.L_x_2346:
[----:B------:R-:W-:Y:S01]  /*bca0*/  LEA R3, R0, 0x37800000, 0x17 ;  /* 0x3780000000037811 */ /* 0x000fe200078eb8ff */
[----:B------:R-:W-:-:S05]  /*bcb0*/  IMAD.SHL.U32 R0, R2, 0x200000, RZ ;  /* 0x0020000002007824 */ /* 0x000fca00078e00ff */
[----:B------:R-:W-:Y:S02]  /*bcc0*/  LOP3.LUT R0, R3, R0, R4, 0xfe, !PT ;  /* 0x0000000003007212 */ /* 0x000fe400078efe04 */
.L_x_2345:
[----:B------:R-:W-:Y:S05]  /*bcd0*/  BSYNC B0 ;  /* 0x0000000000007941 */ /* 0x000fea0003800000 */
.L_x_2344:
[----:B------:R-:W-:-:S04]  /*bce0*/  FMUL.FTZ R0, R0, 1 ;  /* 0x3f80000000007820 */ /* 0x000fc80000410000 */
[----:B--2---:R0:W1:Y:S01]  /*bcf0*/  F2F.F64.F32 R22, R0 ;  /* 0x0000000000167310 */ /* 0x0040620000201800 */
[----:B------:R-:W-:Y:S05]  /*bd00*/  BRA `(.L_x_2325) ;  /* 0x000002c000007947 */ /* 0x000fea0003800000 */
.L_x_2337:
        /* <DEDUP_REMOVED lines=14> */
.L_x_2351:
[----:B------:R-:W-:Y:S05]  /*bdf0*/  BSYNC B0 ;  /* 0x0000000000007941 */ /* 0x000fea0003800000 */
.L_x_2350:
[----:B------:R-:W-:-:S04]  /*be00*/  FMUL.FTZ R0, R0, 1 ;  /* 0x3f80000000007820 */ /* 0x000fc80000410000 */
[----:B--2---:R0:W1:Y:S01]  /*be10*/  F2F.F64.F32 R22, R0 ;  /* 0x0000000000167310 */ /* 0x0040620000201800 */
[----:B------:R-:W-:Y:S05]  /*be20*/  BRA `(.L_x_2325) ;  /* 0x000001a000007947 */ /* 0x000fea0003800000 */
.L_x_2324:
        /* <DEDUP_REMOVED lines=19> */
[----:B------:R-:W-:Y:S01]  /*bf60*/  CS2R R22, SRZ ;  /* 0x0000000000167805 */ /* 0x000fe2000001ff00 */
[----:B------:R-:W-:Y:S05]  /*bf70*/  BRA `(.L_x_2325) ;  /* 0x0000005000007947 */ /* 0x000fea0003800000 */
.L_x_2349:
[----:B--2---:R-:W2:Y:S02]  /*bf80*/  LDG.E.64 R22, [R2.64] ;  /* 0x0000002402167981 */ /* 0x004ea4000c1e1b00 */
[----:B--2---:R-:W0:Y:S01]  /*bf90*/  I2F.F64.U64 R22, R22 ;  /* 0x0000001600167312 */ /* 0x004e220000301800 */
[----:B------:R-:W-:Y:S05]  /*bfa0*/  BRA `(.L_x_2325) ;  /* 0x0000002000007947 */ /* 0x000fea0003800000 */
.L_x_2348:
[----:B------:R-:W3:Y:S02]  /*bfb0*/  LDG.E R2, [R2.64] ;  /* 0x0000002402027981 */ /* 0x000ee4000c1e1900 */
[----:B--23--:R0:W1:Y:S02]  /*bfc0*/  I2F.F64.U32 R22, R2 ;  /* 0x0000000200167312 */ /* 0x00c0640000201800 */
.L_x_2325:
        /* <DEDUP_REMOVED lines=87> */
.L_x_2353:
        /* <DEDUP_REMOVED lines=21> */
.L_x_2356:
[----:B------:R-:W-:Y:S05]  /*c690*/  BSYNC B1 ;  /* 0x0000000000017941 */ /* 0x000fea0003800000 */
.L_x_2355:
        /* <DEDUP_REMOVED lines=15> */
.L_x_2354:
[----:B------:R-:W-:Y:S05]  /*c790*/  BSYNC B0 ;  /* 0x0000000000007941 */ /* 0x000fea0003800000 */
.L_x_2352:
        /* <DEDUP_REMOVED lines=17> */
[----:B0-----:R-:W-:Y:S01]  /*c8b0*/  STG.E.U8 [R16.64], R5 ;  /* 0x0000000510007986 */ /* 0x001fe2000c101124 */
[----:B------:R-:W-:Y:S05]  /*c8c0*/  EXIT ;  /* 0x000000000000794d */ /* 0x000fea0003800000 */
.L_x_2360:
[----:B------:R-:W0:Y:S02]  /*c8d0*/  F2I.S64.F64.TRUNC R4, R4 ;  /* 0x0000000400047311 */ /* 0x000e24000030d900 */
[----:B0-----:R-:W-:-:S05]  /*c8e0*/  IMAD.MOV.U32 R3, RZ, RZ, R4 ;  /* 0x000000ffff037224 */ /* 0x001fca00078e0004 */
[----:B------:R-:W-:Y:S01]  /*c8f0*/  STG.E.U8 [R16.64], R3 ;  /* 0x0000000310007986 */ /* 0x000fe2000c101124 */
[----:B------:R-:W-:Y:S05]  /*c900*/  EXIT ;  /* 0x000000000000794d */ /* 0x000fea0003800000 */
.L_x_2359:
[----:B------:R-:W-:-:S13]  /*c910*/  ISETP.NE.AND P0, PT, R0, 0x2, PT ;  /* 0x000000020000780c */ /* 0x000fda0003f05270 */
[----:B------:R-:W-:Y:S05]  /*c920*/  @!P0 BRA `(.L_x_2362) ;  /* 0x000000a000008947 */ /* 0x000fea0003800000 */
[----:B------:R-:W-:-:S13]  /*c930*/  ISETP.NE.AND P0, PT, R0, 0x3, PT ;  /* 0x000000030000780c */ /* 0x000fda0003f05270 */
[----:B------:R-:W-:Y:S05]  /*c940*/  @!P0 BRA `(.L_x_2363) ;  /* 0x0000005000008947 */ /* 0x000fea0003800000 */
[----:B------:R-:W-:-:S13]  /*c950*/  ISETP.NE.AND P0, PT, R0, 0x4, PT ;  /* 0x000000040000780c */ /* 0x000fda0003f05270 */
[----:B------:R-:W-:Y:S05]  /*c960*/  @P0 BRA `(.L_x_2361) ;  /* 0x00000ce000000947 */ /* 0x000fea0003800000 */
[----:B------:R-:W0:Y:S02]  /*c970*/  F2I.S64.F64.TRUNC R4, R4 ;  /* 0x0000000400047311 */ /* 0x000e24000030d900 */
[----:B0-----:R-:W-:Y:S01]  /*c980*/  STG.E.64 [R16.64], R4 ;  /* 0x0000000410007986 */ /* 0x001fe2000c101b24 */
[----:B------:R-:W-:Y:S05]  /*c990*/  EXIT ;  /* 0x000000000000794d */ /* 0x000fea0003800000 */
.L_x_2363:
[----:B------:R-:W0:Y:S02]  /*c9a0*/  F2I.F64.TRUNC R5, R4 ;  /* 0x0000000400057311 */ /* 0x000e24000030d100 */
[----:B0-----:R-:W-:Y:S01]  /*c9b0*/  STG.E [R16.64], R5 ;  /* 0x0000000510007986 */ /* 0x001fe2000c101924 */
[----:B------:R-:W-:Y:S05]  /*c9c0*/  EXIT ;  /* 0x000000000000794d */ /* 0x000fea0003800000 */
.L_x_2362:
[----:B------:R-:W0:Y:S02]  /*c9d0*/  F2I.F64.TRUNC R5, R4 ;  /* 0x0000000400057311 */ /* 0x000e24000030d100 */
[----:B0-----:R-:W-:Y:S01]  /*c9e0*/  STG.E.U16 [R16.64], R5 ;  /* 0x0000000510007986 */ /* 0x001fe2000c101524 */
[----:B------:R-:W-:Y:S05]  /*c9f0*/  EXIT ;  /* 0x000000000000794d */ /* 0x000fea0003800000 */
.L_x_2358:
        /* <DEDUP_REMOVED lines=9> */
[----:B------:R-:W-:Y:S01]  /*ca90*/  STG.E [R16.64], R3 ;  /* 0x0000000310007986 */ /* 0x000fe2000c101924 */
[----:B------:R-:W-:Y:S05]  /*caa0*/  EXIT ;  /* 0x000000000000794d */ /* 0x000fea0003800000 */
.L_x_2365:
[----:B------:R-:W0:Y:S01]  /*cab0*/  F2F.F32.F64 R0, R4 ;  /* 0x0000000400007310 */ /* 0x000e220000301000 */
[----:B------:R-:W0:-:S14]  /*cac0*/  DSETP.GEU.AND P0, PT, |R4|, c[0x2][0x88], PT ;  /* 0x008022000400762a */ /* 0x000e1c0003f0e200 */
[----:B0-----:R-:W-:-:S05]  /*cad0*/  @!P0 FMUL R0, R0, 1.175494350822287508e-38 ;  /* 0x0080000000008820 */ /* 0x001fca0000400000 */
[----:B------:R-:W-:-:S05]  /*cae0*/  F2FP.PACK_AB R0, RZ, R0 ;  /* 0x00000000ff00723e */ /* 0x000fca00000000ff */
[----:B------:R-:W-:Y:S01]  /*caf0*/  STG.E.U16 [R16.64], R0 ;  /* 0x0000000010007986 */ /* 0x000fe2000c101524 */
[----:B------:R-:W-:Y:S05]  /*cb00*/  EXIT ;  /* 0x000000000000794d */ /* 0x000fea0003800000 */
.L_x_2364:
        /* <DEDUP_REMOVED lines=10> */
[----:B------:R-:W-:Y:S01]  /*cbb0*/  STG.E.64 [R16.64], R2 ;  /* 0x0000000210007986 */ /* 0x000fe2000c101b24 */
[----:B------:R-:W-:Y:S05]  /*cbc0*/  EXIT ;  /* 0x000000000000794d */ /* 0x000fea0003800000 */
.L_x_2367:
[----:B------:R-:W0:Y:S01]  /*cbd0*/  F2F.F32.F64 R0, R4 ;  /* 0x0000000400007310 */ /* 0x000e220000301000 */
[----:B------:R-:W0:-:S14]  /*cbe0*/  DSETP.GEU.AND P0, PT, |R4|, c[0x2][0x88], PT ;  /* 0x008022000400762a */ /* 0x000e1c0003f0e200 */
[----:B0-----:R-:W-:-:S05]  /*cbf0*/  @!P0 FMUL R0, R0, 1.175494350822287508e-38 ;  /* 0x0080000000008820 */ /* 0x001fca0000400000 */
[----:B------:R-:W-:-:S04]  /*cc00*/  F2FP.PACK_AB R3, RZ, R0 ;  /* 0x00000000ff03723e */ /* 0x000fc800000000ff */
[----:B------:R-:W-:-:S05]  /*cc10*/  PRMT R3, R3, 0x5410, RZ ;  /* 0x0000541003037816 */ /* 0x000fca00000000ff */
[----:B------:R-:W-:Y:S01]  /*cc20*/  STG.E [R16.64], R3 ;  /* 0x0000000310007986 */ /* 0x000fe2000c101924 */
[----:B------:R-:W-:Y:S05]  /*cc30*/  EXIT ;  /* 0x000000000000794d */ /* 0x000fea0003800000 */
.L_x_2366:
[----:B------:R-:W-:Y:S01]  /*cc40*/  STG.E.64 [R16.64], R4 ;  /* 0x0000000410007986 */ /* 0x000fe2000c101b24 */
[----:B------:R-:W-:Y:S05]  /*cc50*/  EXIT ;  /* 0x000000000000794d */ /* 0x000fea0003800000 */
.L_x_2357:
        /* <DEDUP_REMOVED lines=10> */
[----:B------:R-:W-:Y:S01]  /*cd00*/  STG.E.U8 [R16.64], R3 ;  /* 0x0000000310007986 */ /* 0x000fe2000c101124 */
[----:B------:R-:W-:Y:S05]  /*cd10*/  EXIT ;  /* 0x000000000000794d */ /* 0x000fea0003800000 */
.L_x_2370:
[----:B------:R-:W-:-:S05]  /*cd20*/  CS2R R6, SRZ ;  /* 0x0000000000067805 */ /* 0x000fca000001ff00 */
[----:B------:R-:W-:Y:S01]  /*cd30*/  STG.E.128 [R16.64], R4 ;  /* 0x0000000410007986 */ /* 0x000fe2000c101d24 */
[----:B------:R-:W-:Y:S05]  /*cd40*/  EXIT ;  /* 0x000000000000794d */ /* 0x000fea0003800000 */
.L_x_2369:
        /* <DEDUP_REMOVED lines=23> */
.L_x_2374:
[----:B------:R-:W-:Y:S05]  /*cec0*/  BSYNC B0 ;  /* 0x0000000000007941 */ /* 0x000fea0003800000 */
.L_x_2373:
[----:B------:R-:W-:-:S05]  /*ced0*/  LOP3.LUT R3, R0, R3, RZ, 0xfc, !PT ;  /* 0x0000000300037212 */ /* 0x000fca00078efcff */
[----:B------:R-:W-:Y:S01]  /*cee0*/  STG.E.U8 [R16.64], R3 ;  /* 0x0000000310007986 */ /* 0x000fe2000c101124 */
[----:B------:R-:W-:Y:S05]  /*cef0*/  EXIT ;  /* 0x000000000000794d */ /* 0x000fea0003800000 */
.L_x_2372:
        /* <DEDUP_REMOVED lines=15> */
.L_x_2376:
[----:B------:R-:W-:Y:S01]  /*cff0*/  IMAD.MOV.U32 R0, RZ, RZ, 0x7f ;  /* 0x0000007fff007424 */ /* 0x000fe200078e00ff */
[----:B------:R-:W-:-:S04]  /*d000*/  ISETP.GT.U32.AND P0, PT, R2, 0x7f800000, PT ;  /* 0x7f8000000200780c */ /* 0x000fc80003f04070 */
[----:B------:R-:W-:-:S04]  /*d010*/  SEL R0, R0, 0x7c, P0 ;  /* 0x0000007c00007807 */ /* 0x000fc80000000000 */
.L_x_2377:
[----:B------:R-:W-:Y:S05]  /*d020*/  BSYNC B0 ;  /* 0x0000000000007941 */ /* 0x000fea0003800000 */
.L_x_2375:
[----:B------:R-:W-:-:S04]  /*d030*/  LOP3.LUT R2, R3, 0x80000000, RZ, 0xc0, !PT ;  /* 0x8000000003027812 */ /* 0x000fc800078ec0ff */
[----:B------:R-:W-:-:S04]  /*d040*/  SHF.R.U32.HI R3, RZ, 0x18, R2 ;  /* 0x00000018ff037819 */ /* 0x000fc80000011602 */
[----:B------:R-:W-:-:S05]  /*d050*/  LOP3.LUT R3, R0, R3, RZ, 0xfc, !PT ;  /* 0x0000000300037212 */ /* 0x000fca00078efcff */
[----:B------:R-:W-:Y:S01]  /*d060*/  STG.E.U8 [R16.64], R3 ;  /* 0x0000000310007986 */ /* 0x000fe2000c101124 */
[----:B------:R-:W-:Y:S05]  /*d070*/  EXIT ;  /* 0x000000000000794d */ /* 0x000fea0003800000 */
.L_x_2371:
[----:B------:R-:W0:Y:S01]  /*d080*/  F2F.F32.F64 R0, R4 ;  /* 0x0000000400007310 */ /* 0x000e220000301000 */
[----:B------:R-:W0:-:S14]  /*d090*/  DSETP.GEU.AND P0, PT, |R4|, c[0x2][0x88], PT ;  /* 0x008022000400762a */ /* 0x000e1c0003f0e200 */
[----:B0-----:R-:W-:-:S05]  /*d0a0*/  @!P0 FMUL R0, R0, 1.175494350822287508e-38 ;  /* 0x0080000000008820 */ /* 0x001fca0000400000 */
[----:B------:R-:W-:-:S05]  /*d0b0*/  F2FP.BF16.PACK_AB R0, RZ, R0 ;  /* 0x00000000ff00723e */ /* 0x000fca00000010ff */
[----:B------:R-:W-:Y:S01]  /*d0c0*/  STG.E.U16 [R16.64], R0 ;  /* 0x0000000010007986 */ /* 0x000fe2000c101524 */
[----:B------:R-:W-:Y:S05]  /*d0d0*/  EXIT ;  /* 0x000000000000794d */ /* 0x000fea0003800000 */
.L_x_2368:
        /* <DEDUP_REMOVED lines=9> */
[----:B0-----:R-:W-:Y:S01]  /*d170*/  STG.E.U16 [R16.64], R5 ;  /* 0x0000000510007986 */ /* 0x001fe2000c101524 */
[----:B------:R-:W-:Y:S05]  /*d180*/  EXIT ;  /* 0x000000000000794d */ /* 0x000fea0003800000 */
.L_x_2380:
        /* <DEDUP_REMOVED lines=19> */
.L_x_2383:
[----:B------:R-:W-:-:S04]  /*d2c0*/  LOP3.LUT R2, R3, 0x80000000, RZ, 0xc0, !PT ;  /* 0x8000000003027812 */ /* 0x000fc800078ec0ff */
[----:B------:R-:W-:-:S04]  /*d2d0*/  SHF.R.U32.HI R3, RZ, 0x18, R2 ;  /* 0x00000018ff037819 */ /* 0x000fc80000011602 */
[----:B------:R-:W-:-:S04]  /*d2e0*/  LOP3.LUT R0, R0, R3, RZ, 0xfc, !PT ;  /* 0x0000000300007212 */ /* 0x000fc800078efcff */
[----:B------:R-:W-:Y:S02]  /*d2f0*/  PRMT R8, R0, 0x7610, R8 ;  /* 0x0000761000087816 */ /* 0x000fe40000000008 */
.L_x_2382:
[----:B------:R-:W-:Y:S05]  /*d300*/  BSYNC B0 ;  /* 0x0000000000007941 */ /* 0x000fea0003800000 */
.L_x_2381:
[----:B------:R-:W-:Y:S01]  /*d310*/  STG.E.U8 [R16.64], R8 ;  /* 0x0000000810007986 */ /* 0x000fe2000c101124 */
[----:B------:R-:W-:Y:S05]  /*d320*/  EXIT ;  /* 0x000000000000794d */ /* 0x000fea0003800000 */
.L_x_2379:
        /* <DEDUP_REMOVED lines=19> */
.L_x_2386:
[----:B------:R-:W-:-:S04]  /*d460*/  LOP3.LUT R2, R3, 0x80000000, RZ, 0xc0, !PT ;  /* 0x8000000003027812 */ /* 0x000fc800078ec0ff */
[----:B------:R-:W-:-:S04]  /*d470*/  SHF.R.U32.HI R3, RZ, 0x18, R2 ;  /* 0x00000018ff037819 */ /* 0x000fc80000011602 */
[----:B------:R-:W-:-:S04]  /*d480*/  LOP3.LUT R0, R0, R3, RZ, 0xfc, !PT ;  /* 0x0000000300007212 */ /* 0x000fc800078efcff */
[----:B------:R-:W-:Y:S02]  /*d490*/  PRMT R8, R0, 0x7610, R8 ;  /* 0x0000761000087816 */ /* 0x000fe40000000008 */
.L_x_2385:
[----:B------:R-:W-:Y:S05]  /*d4a0*/  BSYNC B0 ;  /* 0x0000000000007941 */ /* 0x000fea0003800000 */
.L_x_2384:
[----:B------:R-:W-:Y:S01]  /*d4b0*/  STG.E.U8 [R16.64], R8 ;  /* 0x0000000810007986 */ /* 0x000fe2000c101124 */
[----:B------:R-:W-:Y:S05]  /*d4c0*/  EXIT ;  /* 0x000000000000794d */ /* 0x000fea0003800000 */
.L_x_2378:
        /* <DEDUP_REMOVED lines=24> */
.L_x_2361:
        /* <DEDUP_REMOVED lines=19> */
[----:B------:R-:W-:Y:S05]  /*d780*/  EXIT ;  /* 0x000000000000794d */ /* 0x000fea0003800000 */
.L_x_2388:
[----:B------:R-:W0:Y:S02]  /*d790*/  F2I.U64.F64.TRUNC R4, R4 ;  /* 0x0000000400047311 */ /* 0x000e24000030d800 */
[----:B0-----:R-:W-:Y:S01]  /*d7a0*/  STG.E.64 [R16.64], R4 ;  /* 0x0000000410007986 */ /* 0x001fe2000c101b24 */
[----:B------:R-:W-:Y:S05]  /*d7b0*/  EXIT ;  /* 0x000000000000794d */ /* 0x000fea0003800000 */
.L_x_2387:
[----:B------:R-:W0:Y:S02]  /*d7c0*/  F2I.U32.F64.TRUNC R5, R4 ;  /* 0x0000000400057311 */ /* 0x000e24000030d000 */
[----:B0-----:R-:W-:Y:S01]  /*d7d0*/  STG.E [R16.64], R5 ;  /* 0x0000000510007986 */ /* 0x001fe2000c101924 */
[----:B------:R-:W-:Y:S05]  /*d7e0*/  EXIT ;  /* 0x000000000000794d */ /* 0x000fea0003800000 */
        .weak           $__internal_0_$__cuda_sm20_div_rn_f64_full
        .type           $__internal_0_$__cuda_sm20_div_rn_f64_full,@function
        .size           $__internal_0_$__cuda_sm20_div_rn_f64_full,(.L_x_16795 - $__internal_0_$__cuda_sm20_div_rn_f64_full)
$__internal_0_$__cuda_sm20_div_rn_f64_full:
[----:B------:R-:W-:Y:S01]  /*d7f0*/  FSETP.GEU.AND P0, PT, |R13|, 1.469367938527859385e-39, PT ;  /* 0x001000000d00780b */ /* 0x000fe20003f0e200 */
[----:B------:R-:W-:Y:S01]  /*d800*/  IMAD.MOV.U32 R20, RZ, RZ, 0x1 ;  /* 0x00000001ff147424 */ /* 0x000fe200078e00ff */
[----:B------:R-:W-:Y:S01]  /*d810*/  FSETP.GEU.AND P1, PT, |R15|, 1.469367938527859385e-39, PT ;  /* 0x001000000f00780b */ /* 0x000fe20003f2e200 */
[----:B------:R-:W-:Y:S01]  /*d820*/  IMAD.MOV.U32 R8, RZ, RZ, R14 ;  /* 0x000000ffff087224 */ /* 0x000fe200078e000e */
[----:B------:R-:W-:Y:S01]  /*d830*/  LOP3.LUT R10, R13, 0x800fffff, RZ, 0xc0, !PT ;  /* 0x800fffff0d0a7812 */ /* 0x000fe200078ec0ff */
[----:B------:R-:W-:Y:S01]  /*d840*/  BSSY B2, `(.L_x_2389) ;  /* 0x0000053000027945 */ /* 0x000fe20003800000 */
[----:B------:R-:W-:-:S02]  /*d850*/  LOP3.LUT R3, R15, 0x7ff00000, RZ, 0xc0, !PT ;  /* 0x7ff000000f037812 */ /* 0x000fc400078ec0ff */
[----:B------:R-:W-:Y:S01]  /*d860*/  LOP3.LUT R11, R10, 0x3ff00000, RZ, 0xfc, !PT ;  /* 0x3ff000000a0b7812 */ /* 0x000fe200078efcff */
[----:B------:R-:W-:Y:S01]  /*d870*/  IMAD.MOV.U32 R10, RZ, RZ, R12 ;  /* 0x000000ffff0a7224 */ /* 0x000fe200078e000c */
[----:B------:R-:W-:-:S03]  /*d880*/  LOP3.LUT R6, R13, 0x7ff00000, RZ, 0xc0, !PT ;  /* 0x7ff000000d067812 */ /* 0x000fc600078ec0ff */
[----:B------:R-:W0:Y:S01]  /*d890*/  @!P0 DMUL R10, R12, 8.98846567431157953865e+307 ;  /* 0x7fe000000c0a8828 */ /* 0x000e220000000000 */
[----:B------:R-:W-:Y:S01]  /*d8a0*/  ISETP.GE.U32.AND P3, PT, R3, R6, PT ;  /* 0x000000060300720c */ /* 0x000fe20003f66070 */
[----:B------:R-:W-:Y:S01]  /*d8b0*/  @!P1 IMAD.MOV.U32 R28, RZ, RZ, RZ ;  /* 0x000000ffff1c9224 */ /* 0x000fe200078e00ff */
[----:B------:R-:W-:-:S03]  /*d8c0*/  @!P1 LOP3.LUT R4, R13, 0x7ff00000, RZ, 0xc0, !PT ;  /* 0x7ff000000d049812 */ /* 0x000fc600078ec0ff */
[----:B0-----:R-:W0:Y:S01]  /*d8d0*/  MUFU.RCP64H R21, R11 ;  /* 0x0000000b00157308 */ /* 0x001e220000001800 */
[----:B------:R-:W-:Y:S01]  /*d8e0*/  @!P1 ISETP.GE.U32.AND P2, PT, R3, R4, PT ;  /* 0x000000040300920c */ /* 0x000fe20003f46070 */
[----:B------:R-:W-:Y:S02]  /*d8f0*/  IMAD.MOV.U32 R4, RZ, RZ, 0x1ca00000 ;  /* 0x1ca00000ff047424 */ /* 0x000fe400078e00ff */
[----:B------:R-:W-:-:S03]  /*d900*/  @!P0 LOP3.LUT R6, R11, 0x7ff00000, RZ, 0xc0, !PT ;  /* 0x7ff000000b068812 */ /* 0x000fc600078ec0ff */
[C---:B------:R-:W-:Y:S02]  /*d910*/  @!P1 SEL R5, R4.reuse, 0x63400000, !P2 ;  /* 0x6340000004059807 */ /* 0x040fe40005000000 */
[----:B------:R-:W-:Y:S02]  /*d920*/  SEL R9, R4, 0x63400000, !P3 ;  /* 0x6340000004097807 */ /* 0x000fe40005800000 */
[--C-:B------:R-:W-:Y:S02]  /*d930*/  @!P1 LOP3.LUT R5, R5, 0x80000000, R15.reuse, 0xf8, !PT ;  /* 0x8000000005059812 */ /* 0x100fe400078ef80f */
[----:B------:R-:W-:Y:S02]  /*d940*/  LOP3.LUT R9, R9, 0x800fffff, R15, 0xf8, !PT ;  /* 0x800fffff09097812 */ /* 0x000fe400078ef80f */
[----:B------:R-:W-:Y:S01]  /*d950*/  @!P1 LOP3.LUT R29, R5, 0x100000, RZ, 0xfc, !PT ;  /* 0x00100000051d9812 */ /* 0x000fe200078efcff */
[----:B0-----:R-:W0:Y:S01]  /*d960*/  DFMA R26, R20, -R10, 1 ;  /* 0x3ff00000141a742b */ /* 0x001e22000000080a */
[----:B------:R-:W-:-:S04]  /*d970*/  IMAD.MOV.U32 R5, RZ, RZ, R3 ;  /* 0x000000ffff057224 */ /* 0x000fc800078e0003 */
[----:B------:R-:W-:-:S04]  /*d980*/  @!P1 DFMA R8, R8, 2, -R28 ;  /* 0x400000000808982b */ /* 0x000fc8000000081c */
[----:B0-----:R-:W0:-:S06]  /*d990*/  DFMA R26, R26, R26, R26 ;  /* 0x0000001a1a1a722b */ /* 0x001e0c000000001a */
[----:B0-----:R-:W0:Y:S01]  /*d9a0*/  DFMA R20, R20, R26, R20 ;  /* 0x0000001a1414722b */ /* 0x001e220000000014 */
[----:B------:R-:W-:-:S04]  /*d9b0*/  @!P1 LOP3.LUT R5, R9, 0x7ff00000, RZ, 0xc0, !PT ;  /* 0x7ff0000009059812 */ /* 0x000fc800078ec0ff */
[----:B------:R-:W-:Y:S01]  /*d9c0*/  IADD3 R7, R5, -0x1, RZ ;  /* 0xffffffff05077810 */ /* 0x000fe20007ffe0ff */
[----:B0-----:R-:W0:-:S03]  /*d9d0*/  DFMA R26, R20, -R10, 1 ;  /* 0x3ff00000141a742b */ /* 0x001e06000000080a */
[----:B------:R-:W-:-:S03]  /*d9e0*/  ISETP.GT.U32.AND P0, PT, R7, 0x7feffffe, PT ;  /* 0x7feffffe0700780c */ /* 0x000fc60003f04070 */
[----:B0-----:R0:W1:Y:S02]  /*d9f0*/  DFMA R20, R20, R26, R20 ;  /* 0x0000001a1414722b */ /* 0x0010640000000014 */
[----:B0-----:R-:W-:-:S04]  /*da00*/  IADD3 R26, R6, -0x1, RZ ;  /* 0xffffffff061a7810 */ /* 0x001fc80007ffe0ff */
[----:B------:R-:W-:Y:S01]  /*da10*/  ISETP.GT.U32.OR P0, PT, R26, 0x7feffffe, P0 ;  /* 0x7feffffe1a00780c */ /* 0x000fe20000704470 */
[----:B-1----:R-:W0:-:S06]  /*da20*/  DMUL R28, R20, R8 ;  /* 0x00000008141c7228 */ /* 0x002e0c0000000000 */
[----:B0-----:R-:W0:-:S06]  /*da30*/  DFMA R30, R28, -R10, R8 ;  /* 0x8000000a1c1e722b */ /* 0x001e0c0000000008 */
[----:B0-----:R0:W1:Y:S01]  /*da40*/  DFMA R20, R20, R30, R28 ;  /* 0x0000001e1414722b */ /* 0x001062000000001c */
[----:B------:R-:W-:Y:S05]  /*da50*/  @P0 BRA `(.L_x_2390) ;  /* 0x000001c000000947 */ /* 0x000fea0003800000 */
[----:B------:R-:W-:-:S04]  /*da60*/  LOP3.LUT R6, R13, 0x7ff00000, RZ, 0xc0, !PT ;  /* 0x7ff000000d067812 */ /* 0x000fc800078ec0ff */
[C---:B------:R-:W-:Y:S01]  /*da70*/  ISETP.GE.U32.AND P0, PT, R3.reuse, R6, PT ;  /* 0x000000060300720c */ /* 0x040fe20003f06070 */
[----:B------:R-:W-:Y:S02]  /*da80*/  IMAD.IADD R5, R3, 0x1, -R6 ;  /* 0x0000000103057824 */ /* 0x000fe400078e0a06 */
[----:B------:R-:W-:Y:S01]  /*da90*/  IMAD.MOV.U32 R6, RZ, RZ, RZ ;  /* 0x000000ffff067224 */ /* 0x000fe200078e00ff */
[----:B------:R-:W-:Y:S02]  /*daa0*/  SEL R4, R4, 0x63400000, !P0 ;  /* 0x6340000004047807 */ /* 0x000fe40004000000 */
[----:B------:R-:W-:-:S04]  /*dab0*/  IMNMX R5, R5, -0x46a00000, !PT ;  /* 0xb960000005057817 */ /* 0x000fc80007800200 */
[----:B------:R-:W-:-:S05]  /*dac0*/  IMNMX R5, R5, 0x46a00000, PT ;  /* 0x46a0000005057817 */ /* 0x000fca0003800200 */
[----:B------:R-:W-:-:S05]  /*dad0*/  IMAD.IADD R4, R5, 0x1, -R4 ;  /* 0x0000000105047824 */ /* 0x000fca00078e0a04 */
[----:B------:R-:W-:-:S06]  /*dae0*/  IADD3 R7, R4, 0x7fe00000, RZ ;  /* 0x7fe0000004077810 */ /* 0x000fcc0007ffe0ff */
[----:B-1----:R-:W1:-:S10]  /*daf0*/  DMUL R26, R20, R6 ;  /* 0x00000006141a7228 */ /* 0x002e540000000000 */
[----:B-1----:R-:W-:-:S13]  /*db00*/  FSETP.GTU.AND P0, PT, |R27|, 1.469367938527859385e-39, PT ;  /* 0x001000001b00780b */ /* 0x002fda0003f0c200 */
[----:B------:R-:W-:Y:S05]  /*db10*/  @P0 BRA `(.L_x_2391) ;  /* 0x0000025000000947 */ /* 0x000fea0003800000 */
[----:B------:R-:W1:-:S06]  /*db20*/  DFMA R8, R20, -R10, R8 ;  /* 0x8000000a1408722b */ /* 0x000e4c0000000008 */
[----:B-1----:R-:W-:-:S04]  /*db30*/  IMAD.MOV.U32 R8, RZ, RZ, RZ ;  /* 0x000000ffff087224 */ /* 0x002fc800078e00ff */
[C---:B------:R-:W-:Y:S02]  /*db40*/  FSETP.NEU.AND P0, PT, R9.reuse, RZ, PT ;  /* 0x000000ff0900720b */ /* 0x040fe40003f0d000 */
[----:B------:R-:W-:-:S04]  /*db50*/  LOP3.LUT R13, R9, 0x80000000, R13, 0x48, !PT ;  /* 0x80000000090d7812 */ /* 0x000fc800078e480d */
[----:B------:R-:W-:-:S07]  /*db60*/  LOP3.LUT R9, R13, R7, RZ, 0xfc, !PT ;  /* 0x000000070d097212 */ /* 0x000fce00078efcff */
[----:B------:R-:W-:Y:S05]  /*db70*/  @!P0 BRA `(.L_x_2391) ;  /* 0x000001f000008947 */ /* 0x000fea0003800000 */
[----:B------:R-:W-:Y:S01]  /*db80*/  IMAD.MOV R7, RZ, RZ, -R4 ;  /* 0x000000ffff077224 */ /* 0x000fe200078e0a04 */
[----:B------:R-:W1:Y:S01]  /*db90*/  DMUL.RP R8, R20, R8 ;  /* 0x0000000814087228 */ /* 0x000e620000008000 */
[----:B------:R-:W-:Y:S01]  /*dba0*/  IMAD.MOV.U32 R6, RZ, RZ, RZ ;  /* 0x000000ffff067224 */ /* 0x000fe200078e00ff */
[----:B------:R-:W-:-:S05]  /*dbb0*/  IADD3 R3, -R4, -0x43300000, RZ ;  /* 0xbcd0000004037810 */ /* 0x000fca0007ffe1ff */
[----:B------:R-:W2:-:S03]  /*dbc0*/  DFMA R6, R26, -R6, R20 ;  /* 0x800000061a06722b */ /* 0x000e860000000014 */
[----:B-1----:R-:W-:-:S07]  /*dbd0*/  LOP3.LUT R13, R9, R13, RZ, 0x3c, !PT ;  /* 0x0000000d090d7212 */ /* 0x002fce00078e3cff */
[----:B--2---:R-:W-:-:S04]  /*dbe0*/  FSETP.NEU.AND P0, PT, |R7|, R3, PT ;  /* 0x000000030700720b */ /* 0x004fc80003f0d200 */
[----:B------:R-:W-:Y:S02]  /*dbf0*/  FSEL R26, R8, R26, !P0 ;  /* 0x0000001a081a7208 */ /* 0x000fe40004000000 */
[----:B------:R-:W-:Y:S01]  /*dc00*/  FSEL R27, R13, R27, !P0 ;  /* 0x0000001b0d1b7208 */ /* 0x000fe20004000000 */
[----:B------:R-:W-:Y:S05]  /*dc10*/  BRA `(.L_x_2391) ;  /* 0x0000015000007947 */ /* 0x000fea0003800000 */
.L_x_2390:
[----:B------:R-:W2:-:S14]  /*dc20*/  DSETP.NAN.AND P0, PT, R14, R14, PT ;  /* 0x0000000e0e00722a */ /* 0x000e9c0003f08000 */
[----:B--2---:R-:W-:Y:S05]  /*dc30*/  @P0 BRA `(.L_x_2392) ;  /* 0x0000011000000947 */ /* 0x004fea0003800000 */
[----:B------:R-:W2:-:S14]  /*dc40*/  DSETP.NAN.AND P0, PT, R12, R12, PT ;  /* 0x0000000c0c00722a */ /* 0x000e9c0003f08000 */
[----:B--2---:R-:W-:Y:S05]  /*dc50*/  @P0 BRA `(.L_x_2393) ;  /* 0x000000c000000947 */ /* 0x004fea0003800000 */
[----:B------:R-:W-:Y:S01]  /*dc60*/  ISETP.NE.AND P0, PT, R5, R6, PT ;  /* 0x000000060500720c */ /* 0x000fe20003f05270 */
[----:B------:R-:W-:Y:S02]  /*dc70*/  IMAD.MOV.U32 R26, RZ, RZ, 0x0 ;  /* 0x00000000ff1a7424 */ /* 0x000fe400078e00ff */
[----:B------:R-:W-:-:S10]  /*dc80*/  IMAD.MOV.U32 R27, RZ, RZ, -0x80000 ;  /* 0xfff80000ff1b7424 */ /* 0x000fd400078e00ff */
[----:B------:R-:W-:Y:S05]  /*dc90*/  @!P0 BRA `(.L_x_2391) ;  /* 0x000000d000008947 */ /* 0x000fea0003800000 */
[----:B------:R-:W-:Y:S02]  /*dca0*/  ISETP.NE.AND P0, PT, R5, 0x7ff00000, PT ;  /* 0x7ff000000500780c */ /* 0x000fe40003f05270 */
[----:B------:R-:W-:Y:S02]  /*dcb0*/  LOP3.LUT R27, R15, 0x80000000, R13, 0x48, !PT ;  /* 0x800000000f1b7812 */ /* 0x000fe400078e480d */
[----:B------:R-:W-:-:S13]  /*dcc0*/  ISETP.EQ.OR P0, PT, R6, RZ, !P0 ;  /* 0x000000ff0600720c */ /* 0x000fda0004702670 */
[----:B------:R-:W-:Y:S01]  /*dcd0*/  @P0 LOP3.LUT R3, R27, 0x7ff00000, RZ, 0xfc, !PT ;  /* 0x7ff000001b030812 */ /* 0x000fe200078efcff */
[----:B------:R-:W-:Y:S02]  /*dce0*/  @!P0 IMAD.MOV.U32 R26, RZ, RZ, RZ ;  /* 0x000000ffff1a8224 */ /* 0x000fe400078e00ff */
[----:B------:R-:W-:Y:S02]  /*dcf0*/  @P0 IMAD.MOV.U32 R26, RZ, RZ, RZ ;  /* 0x000000ffff1a0224 */ /* 0x000fe400078e00ff */
[----:B------:R-:W-:Y:S01]  /*dd00*/  @P0 IMAD.MOV.U32 R27, RZ, RZ, R3 ;  /* 0x000000ffff1b0224 */ /* 0x000fe200078e0003 */
[----:B------:R-:W-:Y:S05]  /*dd10*/  BRA `(.L_x_2391) ;  /* 0x0000005000007947 */ /* 0x000fea0003800000 */
.L_x_2393:
[----:B------:R-:W-:Y:S01]  /*dd20*/  LOP3.LUT R27, R13, 0x80000, RZ, 0xfc, !PT ;  /* 0x000800000d1b7812 */ /* 0x000fe200078efcff */
[----:B------:R-:W-:Y:S01]  /*dd30*/  IMAD.MOV.U32 R26, RZ, RZ, R12 ;  /* 0x000000ffff1a7224 */ /* 0x000fe200078e000c */
[----:B------:R-:W-:Y:S05]  /*dd40*/  BRA `(.L_x_2391) ;  /* 0x0000002000007947 */ /* 0x000fea0003800000 */
.L_x_2392:
[----:B------:R-:W-:Y:S01]  /*dd50*/  LOP3.LUT R27, R15, 0x80000, RZ, 0xfc, !PT ;  /* 0x000800000f1b7812 */ /* 0x000fe200078efcff */
[----:B------:R-:W-:Y:S02]  /*dd60*/  IMAD.MOV.U32 R26, RZ, RZ, R14 ;  /* 0x000000ffff1a7224 */ /* 0x000fe400078e000e */
.L_x_2391:
[----:B------:R-:W-:Y:S05]  /*dd70*/  BSYNC B2 ;  /* 0x0000000000027941 */ /* 0x000fea0003800000 */
.L_x_2389:
[----:B------:R-:W-:Y:S02]  /*dd80*/  IMAD.MOV.U32 R4, RZ, RZ, R0 ;  /* 0x000000ffff047224 */ /* 0x000fe400078e0000 */
[----:B------:R-:W-:-:S02]  /*dd90*/  IMAD.MOV.U32 R5, RZ, RZ, 0x0 ;  /* 0x00000000ff057424 */ /* 0x000fc400078e00ff */
[----:B------:R-:W-:Y:S02]  /*dda0*/  IMAD.MOV.U32 R3, RZ, RZ, R27 ;  /* 0x000000ffff037224 */ /* 0x000fe400078e001b */
[----:B------:R-:W-:Y:S05]  /*ddb0*/  RET.REL.NODEC R4 `(_ZN2at6native18elementwise_kernelILi128ELi4EZNS0_15gpu_kernel_implIZZZNS0_17asinh_kernel_cudaERNS_18TensorIteratorBaseEENKUlvE0_clEvENKUlvE_clEvEUldE_EEvS4_RKT_EUliE_EEviT1_) ;  /* 0xffff224004007950 */ /* 0x000fea0003c3ffff */
.L_x_2394:
        /* <DEDUP_REMOVED lines=12> */
.L_x_16795:


//--------------------- .text._ZN2at6native27unrolled_elementwise_kernelIZZZNS0_17asinh_kernel_cudaERNS_18TensorIteratorBaseEENKUlvE0_clEvENKUlvE_clEvEUldE_St5arrayIPcLm2EELi4E23TrivialOffsetCalculatorILi1EjESB_NS0_6memory12LoadWithCastILi1EEENSC_13StoreWithCastILi1EEEEEviT_T0_T2_T3_T4_T5_ --------------------------
	.section	.text._ZN2at6native27unrolled_elementwise_kernelIZZZNS0_17asinh_kernel_cudaERNS_18TensorIteratorBaseEENKUlvE0_clEvENKUlvE_clEvEUldE_St5arrayIPcLm2EELi4E23TrivialOffsetCalculatorILi1EjESB_NS0_6memory12LoadWithCastILi1EEENSC_13StoreWithCastILi1EEEEEviT_T0_T2_T3_T4_T5_,"ax",@progbits
	.sectioninfo	@"SHI_REGISTERS=38"
	.align	128
        .global         _ZN2at6native27unrolled_elementwise_kernelIZZZNS0_17asinh_kernel_cudaERNS_18TensorIteratorBaseEENKUlvE0_clEvENKUlvE_clEvEUldE_St5arrayIPcLm2EELi4E23TrivialOffsetCalculatorILi1EjESB_NS0_6memory12LoadWithCastILi1EEENSC_13StoreWithCastILi1EEEEEviT_T0_T2_T3_T4_T5_
        .type           _ZN2at6native27unrolled_elementwise_kernelIZZZNS0_17asinh_kernel_cudaERNS_18TensorIteratorBaseEENKUlvE0_clEvENKUlvE_clEvEUldE_St5arrayIPcLm2EELi4E23TrivialOffsetCalculatorILi1EjESB_NS0_6memory12LoadWithCastILi1EEENSC_13StoreWithCastILi1EEEEEviT_T0_T2_T3_T4_T5_,@function
        .size           _ZN2at6native27unrolled_elementwise_kernelIZZZNS0_17asinh_kernel_cudaERNS_18TensorIteratorBaseEENKUlvE0_clEvENKUlvE_clEvEUldE_St5arrayIPcLm2EELi4E23TrivialOffsetCalculatorILi1EjESB_NS0_6memory12LoadWithCastILi1EEENSC_13StoreWithCastILi1EEEEEviT_T0_T2_T3_T4_T5_,(.L_x_16796 - _ZN2at6native27unrolled_elementwise_kernelIZZZNS0_17asinh_kernel_cudaERNS_18TensorIteratorBaseEENKUlvE0_clEvENKUlvE_clEvEUldE_St5arrayIPcLm2EELi4E23TrivialOffsetCalculatorILi1EjESB_NS0_6memory12LoadWithCastILi1EEENSC_13StoreWithCastILi1EEEEEviT_T0_T2_T3_T4_T5_)
        .other          _ZN2at6native27unrolled_elementwise_kernelIZZZNS0_17asinh_kernel_cudaERNS_18TensorIteratorBaseEENKUlvE0_clEvENKUlvE_clEvEUldE_St5arrayIPcLm2EELi4E23TrivialOffsetCalculatorILi1EjESB_NS0_6memory12LoadWithCastILi1EEENSC_13StoreWithCastILi1EEEEEviT_T0_T2_T3_T4_T5_,@"STO_CUDA_ENTRY STV_DEFAULT"
_ZN2at6native27unrolled_elementwise_kernelIZZZNS0_17asinh_kernel_cudaERNS_18TensorIteratorBaseEENKUlvE0_clEvENKUlvE_clEvEUldE_St5arrayIPcLm2EELi4E23TrivialOffsetCalculatorILi1EjESB_NS0_6memory12LoadWithCastILi1EEENSC_13StoreWithCastILi1EEEEEviT_T0_T2_T3_T4_T5_:
.text._ZN2at6native27unrolled_elementwise_kernelIZZZNS0_17asinh_kernel_cudaERNS_18TensorIteratorBaseEENKUlvE0_clEvENKUlvE_clEvEUldE_St5arrayIPcLm2EELi4E23TrivialOffsetCalculatorILi1EjESB_NS0_6memory12LoadWithCastILi1EEENSC_13StoreWithCastILi1EEEEEviT_T0_T2_T3_T4_T5_:
        /* <DEDUP_REMOVED lines=8> */
[----:B------:R-:W-:Y:S01]  /*0080*/  CS2R R26, SRZ ;  /* 0x00000000001a7805 */ /* 0x000fe2000001ff00 */
        /* <DEDUP_REMOVED lines=21> */
.L_x_2400:
[----:B------:R-:W2:Y:S02]  /*01e0*/  LDG.E.U8 R4, [R4.64] ;  /* 0x0000002404047981 */ /* 0x000ea4000c1e1100 */
[----:B--2---:R0:W1:Y:S01]  /*01f0*/  I2F.F64.U16 R26, R4 ;  /* 0x00000004001a7312 */ /* 0x0040620000101800 */
[----:B------:R-:W-:Y:S05]  /*0200*/  BRA `(.L_x_2402) ;  /* 0x00000e0000007947 */ /* 0x000fea0003800000 */
.L_x_2399:
        /* <DEDUP_REMOVED lines=9> */
.L_x_2404:
[----:B------:R-:W2:Y:S02]  /*02a0*/  LDG.E R4, [R4.64] ;  /* 0x0000002404047981 */ /* 0x000ea4000c1e1900 */
[----:B--2---:R0:W1:Y:S01]  /*02b0*/  I2F.F64 R26, R4 ;  /* 0x00000004001a7312 */ /* 0x0040620000201c00 */
[----:B------:R-:W-:Y:S05]  /*02c0*/  BRA `(.L_x_2402) ;  /* 0x00000d4000007947 */ /* 0x000fea0003800000 */
.L_x_2403:
[----:B------:R-:W2:Y:S02]  /*02d0*/  LDG.E.U16 R4, [R4.64] ;  /* 0x0000002404047981 */ /* 0x000ea4000c1e1500 */
[----:B--2---:R0:W1:Y:S01]  /*02e0*/  I2F.F64.S16 R26, R4 ;  /* 0x00000004001a7312 */ /* 0x0040620000101c00 */
[----:B------:R-:W-:Y:S05]  /*02f0*/  BRA `(.L_x_2402) ;  /* 0x00000d1000007947 */ /* 0x000fea0003800000 */
.L_x_2398:
        /* <DEDUP_REMOVED lines=10> */
.L_x_2406:
[----:B------:R-:W2:Y:S02]  /*03a0*/  LDG.E.U16 R0, [R4.64] ;  /* 0x0000002404007981 */ /* 0x000ea4000c1e1500 */
[----:B--2---:R-:W-:-:S05]  /*03b0*/  HADD2.F32 R0, -RZ, R0.H0_H0 ;  /* 0x20000000ff007230 */ /* 0x004fca0000004100 */
[----:B------:R-:W-:-:S04]  /*03c0*/  FMUL.FTZ R0, R0, 1 ;  /* 0x3f80000000007820 */ /* 0x000fc80000410000 */
[----:B------:R0:W1:Y:S01]  /*03d0*/  F2F.F64.F32 R26, R0 ;  /* 0x00000000001a7310 */ /* 0x0000620000201800 */
[----:B------:R-:W-:Y:S05]  /*03e0*/  BRA `(.L_x_2402) ;  /* 0x00000c2000007947 */ /* 0x000fea0003800000 */
.L_x_2405:
        /* <DEDUP_REMOVED lines=10> */
.L_x_2408:
[----:B------:R-:W2:Y:S02]  /*0490*/  LDG.E.U16 R4, [R4.64] ;  /* 0x0000002404047981 */ /* 0x000ea4000c1e1500 */
[----:B--2---:R-:W-:-:S05]  /*04a0*/  HADD2.F32 R0, -RZ, R4.H0_H0 ;  /* 0x20000004ff007230 */ /* 0x004fca0000004100 */
[----:B------:R-:W-:-:S04]  /*04b0*/  FMUL.FTZ R0, R0, 1 ;  /* 0x3f80000000007820 */ /* 0x000fc80000410000 */
[----:B------:R0:W1:Y:S01]  /*04c0*/  F2F.F64.F32 R26, R0 ;  /* 0x00000000001a7310 */ /* 0x0000620000201800 */
[----:B------:R-:W-:Y:S05]  /*04d0*/  BRA `(.L_x_2402) ;  /* 0x00000b3000007947 */ /* 0x000fea0003800000 */
.L_x_2407:
[----:B------:R0:W5:Y:S01]  /*04e0*/  LDG.E.64 R26, [R4.64] ;  /* 0x00000024041a7981 */ /* 0x000162000c1e1b00 */
[----:B------:R-:W-:Y:S05]  /*04f0*/  BRA `(.L_x_2402) ;  /* 0x00000b1000007947 */ /* 0x000fea0003800000 */
.L_x_2397:
        /* <DEDUP_REMOVED lines=13> */
.L_x_2411:
[----:B------:R0:W5:Y:S01]  /*05d0*/  LDG.E.64 R26, [R4.64] ;  /* 0x00000024041a7981 */ /* 0x000162000c1e1b00 */
[----:B------:R-:W-:Y:S05]  /*05e0*/  BRA `(.L_x_2402) ;  /* 0x00000a2000007947 */ /* 0x000fea0003800000 */
.L_x_2410:
        /* <DEDUP_REMOVED lines=28> */
.L_x_2413:
        /* <DEDUP_REMOVED lines=16> */
.L_x_2412:
[----:B------:R-:W2:Y:S02]  /*08b0*/  LDG.E.U16 R0, [R4.64] ;  /* 0x0000002404007981 */ /* 0x000ea4000c1e1500 */
[----:B--2---:R-:W-:-:S05]  /*08c0*/  PRMT R0, RZ, 0x5410, R0 ;  /* 0x00005410ff007816 */ /* 0x004fca0000000000 */
[----:B------:R-:W-:-:S04]  /*08d0*/  FMUL.FTZ R0, R0, 1 ;  /* 0x3f80000000007820 */ /* 0x000fc80000410000 */
[----:B------:R0:W1:Y:S01]  /*08e0*/  F2F.F64.F32 R26, R0 ;  /* 0x00000000001a7310 */ /* 0x0000620000201800 */
[----:B------:R-:W-:Y:S05]  /*08f0*/  BRA `(.L_x_2402) ;  /* 0x0000071000007947 */ /* 0x000fea0003800000 */
.L_x_2409:
        /* <DEDUP_REMOVED lines=11> */
.L_x_2416:
        /* <DEDUP_REMOVED lines=21> */
.L_x_2420:
[----:B------:R-:W-:Y:S05]  /*0b00*/  BSYNC B1 ;  /* 0x0000000000017941 */ /* 0x000fea0003800000 */
.L_x_2419:
[----:B------:R-:W-:Y:S01]  /*0b10*/  LEA R5, R0, 0x3b800000, 0x17 ;  /* 0x3b80000000057811 */ /* 0x000fe200078eb8ff */
[----:B------:R-:W-:-:S05]  /*0b20*/  IMAD.SHL.U32 R0, R3, 0x100000, RZ ;  /* 0x0010000003007824 */ /* 0x000fca00078e00ff */
[----:B------:R-:W-:Y:S02]  /*0b30*/  LOP3.LUT R0, R5, R0, R6, 0xfe, !PT ;  /* 0x0000000005007212 */ /* 0x000fe400078efe06 */
.L_x_2418:
[----:B------:R-:W-:Y:S05]  /*0b40*/  BSYNC B0 ;  /* 0x0000000000007941 */ /* 0x000fea0003800000 */
.L_x_2417:
[----:B------:R-:W-:-:S04]  /*0b50*/  FMUL.FTZ R0, R0, 1 ;  /* 0x3f80000000007820 */ /* 0x000fc80000410000 */
[----:B------:R0:W1:Y:S01]  /*0b60*/  F2F.F64.F32 R26, R0 ;  /* 0x00000000001a7310 */ /* 0x0000620000201800 */
[----:B------:R-:W-:Y:S05]  /*0b70*/  BRA `(.L_x_2402) ;  /* 0x0000049000007947 */ /* 0x000fea0003800000 */
.L_x_2415:
        /* <DEDUP_REMOVED lines=21> */
.L_x_2424:
[----:B------:R-:W-:Y:S05]  /*0cd0*/  BSYNC B1 ;  /* 0x0000000000017941 */ /* 0x000fea0003800000 */
.L_x_2423:
[----:B------:R-:W-:Y:S01]  /*0ce0*/  LEA R5, R0, 0x37800000, 0x17 ;  /* 0x3780000000057811 */ /* 0x000fe200078eb8ff */
[----:B------:R-:W-:-:S05]  /*0cf0*/  IMAD.SHL.U32 R0, R3, 0x200000, RZ ;  /* 0x0020000003007824 */ /* 0x000fca00078e00ff */
[----:B------:R-:W-:Y:S02]  /*0d00*/  LOP3.LUT R0, R5, R0, R6, 0xfe, !PT ;  /* 0x0000000005007212 */ /* 0x000fe400078efe06 */
.L_x_2422:
[----:B------:R-:W-:Y:S05]  /*0d10*/  BSYNC B0 ;  /* 0x0000000000007941 */ /* 0x000fea0003800000 */
.L_x_2421:
[----:B------:R-:W-:-:S04]  /*0d20*/  FMUL.FTZ R0, R0, 1 ;  /* 0x3f80000000007820 */ /* 0x000fc80000410000 */
[----:B------:R0:W1:Y:S01]  /*0d30*/  F2F.F64.F32 R26, R0 ;  /* 0x00000000001a7310 */ /* 0x0000620000201800 */
[----:B------:R-:W-:Y:S05]  /*0d40*/  BRA `(.L_x_2402) ;  /* 0x000002c000007947 */ /* 0x000fea0003800000 */
.L_x_2414:
        /* <DEDUP_REMOVED lines=14> */
.L_x_2428:
[----:B------:R-:W-:Y:S05]  /*0e30*/  BSYNC B0 ;  /* 0x0000000000007941 */ /* 0x000fea0003800000 */
.L_x_2427:
[----:B------:R-:W-:-:S04]  /*0e40*/  FMUL.FTZ R0, R0, 1 ;  /* 0x3f80000000007820 */ /* 0x000fc80000410000 */
[----:B------:R0:W1:Y:S01]  /*0e50*/  F2F.F64.F32 R26, R0 ;  /* 0x00000000001a7310 */ /* 0x0000620000201800 */
[----:B------:R-:W-:Y:S05]  /*0e60*/  BRA `(.L_x_2402) ;  /* 0x000001a000007947 */ /* 0x000fea0003800000 */
.L_x_2401:
        /* <DEDUP_REMOVED lines=21> */
.L_x_2426:
[----:B------:R-:W2:Y:S02]  /*0fc0*/  LDG.E.64 R26, [R4.64] ;  /* 0x00000024041a7981 */ /* 0x000ea4000c1e1b00 */
[----:B--2---:R-:W0:Y:S01]  /*0fd0*/  I2F.F64.U64 R26, R26 ;  /* 0x0000001a001a7312 */ /* 0x004e220000301800 */
[----:B------:R-:W-:Y:S05]  /*0fe0*/  BRA `(.L_x_2402) ;  /* 0x0000002000007947 */ /* 0x000fea0003800000 */
.L_x_2425:
[----:B------:R-:W2:Y:S02]  /*0ff0*/  LDG.E R4, [R4.64] ;  /* 0x0000002404047981 */ /* 0x000ea4000c1e1900 */
[----:B--2---:R0:W1:Y:S02]  /*1000*/  I2F.F64.U32 R26, R4 ;  /* 0x00000004001a7312 */ /* 0x0040640000201800 */
.L_x_2402:
[----:B------:R-:W2:Y:S02]  /*1010*/  S2R R29, SR_TID.X ;  /* 0x00000000001d7919 */ /* 0x000ea40000002100 */
[----:B--2---:R-:W-:Y:S02]  /*1020*/  IADD3 R29, R29, 0x80, RZ ;  /* 0x000000801d1d7810 */ /* 0x004fe40007ffe0ff */
.L_x_2396:
[----:B-1----:R-:W-:Y:S05]  /*1030*/  BSYNC B6 ;  /* 0x0000000000067941 */ /* 0x002fea0003800000 */
.L_x_2395:
        /* <DEDUP_REMOVED lines=22> */
.L_x_2434:
[----:B------:R-:W2:Y:S02]  /*11a0*/  LDG.E.U8 R4, [R4.64] ;  /* 0x0000002404047981 */ /* 0x000ea4000c1e1100 */
[----:B--2---:R0:W1:Y:S01]  /*11b0*/  I2F.F64.U16 R24, R4 ;  /* 0x0000000400187312 */ /* 0x0040620000101800 */
[----:B------:R-:W-:Y:S05]  /*11c0*/  BRA `(.L_x_2436) ;  /* 0x00000df000007947 */ /* 0x000fea0003800000 */
.L_x_2433:
        /* <DEDUP_REMOVED lines=9> */
.L_x_2438:
[----:B------:R-:W2:Y:S02]  /*1260*/  LDG.E R4, [R4.64] ;  /* 0x0000002404047981 */ /* 0x000ea4000c1e1900 */
[----:B--2---:R0:W1:Y:S01]  /*1270*/  I2F.F64 R24, R4 ;  /* 0x0000000400187312 */ /* 0x0040620000201c00 */
[----:B------:R-:W-:Y:S05]  /*1280*/  BRA `(.L_x_2436) ;  /* 0x00000d3000007947 */ /* 0x000fea0003800000 */
.L_x_2437:
[----:B------:R-:W2:Y:S02]  /*1290*/  LDG.E.U16 R4, [R4.64] ;  /* 0x0000002404047981 */ /* 0x000ea4000c1e1500 */
[----:B--2---:R0:W1:Y:S01]  /*12a0*/  I2F.F64.S16 R24, R4 ;  /* 0x0000000400187312 */ /* 0x0040620000101c00 */
[----:B------:R-:W-:Y:S05]  /*12b0*/  BRA `(.L_x_2436) ;  /* 0x00000d0000007947 */ /* 0x000fea0003800000 */
.L_x_2432:
        /* <DEDUP_REMOVED lines=10> */
.L_x_2440:
[----:B------:R-:W2:Y:S02]  /*1360*/  LDG.E.U16 R0, [R4.64] ;  /* 0x0000002404007981 */ /* 0x000ea4000c1e1500 */
[----:B--2---:R-:W-:-:S05]  /*1370*/  HADD2.F32 R0, -RZ, R0.H0_H0 ;  /* 0x20000000ff007230 */ /* 0x004fca0000004100 */
[----:B------:R-:W-:-:S04]  /*1380*/  FMUL.FTZ R0, R0, 1 ;  /* 0x3f80000000007820 */ /* 0x000fc80000410000 */
[----:B------:R0:W1:Y:S01]  /*1390*/  F2F.F64.F32 R24, R0 ;  /* 0x0000000000187310 */ /* 0x0000620000201800 */
[----:B------:R-:W-:Y:S05]  /*13a0*/  BRA `(.L_x_2436) ;  /* 0x00000c1000007947 */ /* 0x000fea0003800000 */
.L_x_2439:
        /* <DEDUP_REMOVED lines=10> */
.L_x_2442:
[----:B------:R-:W2:Y:S02]  /*1450*/  LDG.E.U16 R4, [R4.64] ;  /* 0x0000002404047981 */ /* 0x000ea4000c1e1500 */
[----:B--2---:R-:W-:-:S05]  /*1460*/  HADD2.F32 R0, -RZ, R4.H0_H0 ;  /* 0x20000004ff007230 */ /* 0x004fca0000004100 */
[----:B------:R-:W-:-:S04]  /*1470*/  FMUL.FTZ R0, R0, 1 ;  /* 0x3f80000000007820 */ /* 0x000fc80000410000 */
[----:B------:R0:W1:Y:S01]  /*1480*/  F2F.F64.F32 R24, R0 ;  /* 0x0000000000187310 */ /* 0x0000620000201800 */
[----:B------:R-:W-:Y:S05]  /*1490*/  BRA `(.L_x_2436) ;  /* 0x00000b2000007947 */ /* 0x000fea0003800000 */
.L_x_2441:
[----:B------:R0:W5:Y:S01]  /*14a0*/  LDG.E.64 R24, [R4.64] ;  /* 0x0000002404187981 */ /* 0x000162000c1e1b00 */
[----:B------:R-:W-:Y:S05]  /*14b0*/  BRA `(.L_x_2436) ;  /* 0x00000b0000007947 */ /* 0x000fea0003800000 */
.L_x_2431:
        /* <DEDUP_REMOVED lines=13> */
.L_x_2445:
[----:B------:R0:W5:Y:S01]  /*1590*/  LDG.E.64 R24, [R4.64] ;  /* 0x0000002404187981 */ /* 0x000162000c1e1b00 */
[----:B------:R-:W-:Y:S05]  /*15a0*/  BRA `(.L_x_2436) ;  /* 0x00000a1000007947 */ /* 0x000fea0003800000 */
.L_x_2444:
        /* <DEDUP_REMOVED lines=28> */
.L_x_2447:
        /* <DEDUP_REMOVED lines=15> */
.L_x_2446:
[----:B------:R-:W2:Y:S02]  /*1860*/  LDG.E.U16 R0, [R4.64] ;  /* 0x0000002404007981 */ /* 0x000ea4000c1e1500 */
[----:B--2---:R-:W-:-:S05]  /*1870*/  PRMT R0, RZ, 0x5410, R0 ;  /* 0x00005410ff007816 */ /* 0x004fca0000000000 */
[----:B------:R-:W-:-:S04]  /*1880*/  FMUL.FTZ R0, R0, 1 ;  /* 0x3f80000000007820 */ /* 0x000fc80000410000 */
[----:B------:R0:W1:Y:S01]  /*1890*/  F2F.F64.F32 R24, R0 ;  /* 0x0000000000187310 */ /* 0x0000620000201800 */
[----:B------:R-:W-:Y:S05]  /*18a0*/  BRA `(.L_x_2436) ;  /* 0x0000071000007947 */ /* 0x000fea0003800000 */
.L_x_2443:
        /* <DEDUP_REMOVED lines=11> */
.L_x_2450:
        /* <DEDUP_REMOVED lines=21> */
.L_x_2454:
[----:B------:R-:W-:Y:S05]  /*1ab0*/  BSYNC B1 ;  /* 0x0000000000017941 */ /* 0x000fea0003800000 */
.L_x_2453:
[----:B------:R-:W-:Y:S01]  /*1ac0*/  LEA R5, R0, 0x3b800000, 0x17 ;  /* 0x3b80000000057811 */ /* 0x000fe200078eb8ff */
[----:B------:R-:W-:-:S05]  /*1ad0*/  IMAD.SHL.U32 R0, R3, 0x100000, RZ ;  /* 0x0010000003007824 */ /* 0x000fca00078e00ff */
[----:B------:R-:W-:Y:S02]  /*1ae0*/  LOP3.LUT R0, R5, R0, R6, 0xfe, !PT ;  /* 0x0000000005007212 */ /* 0x000fe400078efe06 */
.L_x_2452:
[----:B------:R-:W-:Y:S05]  /*1af0*/  BSYNC B0 ;  /* 0x0000000000007941 */ /* 0x000fea0003800000 */
.L_x_2451:
[----:B------:R-:W-:-:S04]  /*1b00*/  FMUL.FTZ R0, R0, 1 ;  /* 0x3f80000000007820 */ /* 0x000fc80000410000 */
[----:B------:R0:W1:Y:S01]  /*1b10*/  F2F.F64.F32 R24, R0 ;  /* 0x0000000000187310 */ /* 0x0000620000201800 */
[----:B------:R-:W-:Y:S05]  /*1b20*/  BRA `(.L_x_2436) ;  /* 0x0000049000007947 */ /* 0x000fea0003800000 */
.L_x_2449:
        /* <DEDUP_REMOVED lines=21> */
.L_x_2458:
[----:B------:R-:W-:Y:S05]  /*1c80*/  BSYNC B1 ;  /* 0x0000000000017941 */ /* 0x000fea0003800000 */
.L_x_2457:
[----:B------:R-:W-:Y:S01]  /*1c90*/  LEA R5, R0, 0x37800000, 0x17 ;  /* 0x3780000000057811 */ /* 0x000fe200078eb8ff */
[----:B------:R-:W-:-:S05]  /*1ca0*/  IMAD.SHL.U32 R0, R3, 0x200000, RZ ;  /* 0x0020000003007824 */ /* 0x000fca00078e00ff */
[----:B------:R-:W-:Y:S02]  /*1cb0*/  LOP3.LUT R0, R5, R0, R6, 0xfe, !PT ;  /* 0x0000000005007212 */ /* 0x000fe400078efe06 */
.L_x_2456:
[----:B------:R-:W-:Y:S05]  /*1cc0*/  BSYNC B0 ;  /* 0x0000000000007941 */ /* 0x000fea0003800000 */
.L_x_2455:
[----:B------:R-:W-:-:S04]  /*1cd0*/  FMUL.FTZ R0, R0, 1 ;  /* 0x3f80000000007820 */ /* 0x000fc80000410000 */
[----:B------:R0:W1:Y:S01]  /*1ce0*/  F2F.F64.F32 R24, R0 ;  /* 0x0000000000187310 */ /* 0x0000620000201800 */
[----:B------:R-:W-:Y:S05]  /*1cf0*/  BRA `(.L_x_2436) ;  /* 0x000002c000007947 */ /* 0x000fea0003800000 */
.L_x_2448:
        /* <DEDUP_REMOVED lines=14> */
.L_x_2462:
[----:B------:R-:W-:Y:S05]  /*1de0*/  BSYNC B0 ;  /* 0x0000000000007941 */ /* 0x000fea0003800000 */
.L_x_2461:
[----:B------:R-:W-:-:S04]  /*1df0*/  FMUL.FTZ R0, R0, 1 ;  /* 0x3f80000000007820 */ /* 0x000fc80000410000 */
[----:B------:R0:W1:Y:S01]  /*1e00*/  F2F.F64.F32 R24, R0 ;  /* 0x0000000000187310 */ /* 0x0000620000201800 */
[----:B------:R-:W-:Y:S05]  /*1e10*/  BRA `(.L_x_2436) ;  /* 0x000001a000007947 */ /* 0x000fea0003800000 */
.L_x_2435:
        /* <DEDUP_REMOVED lines=19> */
[----:B------:R-:W-:Y:S01]  /*1f50*/  CS2R R24, SRZ ;  /* 0x0000000000187805 */ /* 0x000fe2000001ff00 */
[----:B------:R-:W-:Y:S05]  /*1f60*/  BRA `(.L_x_2436) ;  /* 0x0000005000007947 */ /* 0x000fea0003800000 */
.L_x_2460:
[----:B------:R-:W2:Y:S02]  /*1f70*/  LDG.E.64 R24, [R4.64] ;  /* 0x0000002404187981 */ /* 0x000ea4000c1e1b00 */
[----:B--2---:R-:W0:Y:S01]  /*1f80*/  I2F.F64.U64 R24, R24 ;  /* 0x0000001800187312 */ /* 0x004e220000301800 */
[----:B------:R-:W-:Y:S05]  /*1f90*/  BRA `(.L_x_2436) ;  /* 0x0000002000007947 */ /* 0x000fea0003800000 */
.L_x_2459:
[----:B------:R-:W2:Y:S02]  /*1fa0*/  LDG.E R4, [R4.64] ;  /* 0x0000002404047981 */ /* 0x000ea4000c1e1900 */
[----:B--2---:R0:W1:Y:S02]  /*1fb0*/  I2F.F64.U32 R24, R4 ;  /* 0x0000000400187312 */ /* 0x0040640000201800 */
.L_x_2436:
[----:B------:R-:W-:-:S03]  /*1fc0*/  IADD3 R29, R29, 0x80, RZ ;  /* 0x000000801d1d7810 */ /* 0x000fc60007ffe0ff */
.L_x_2430:
[----:B------:R-:W-:Y:S05]  /*1fd0*/  BSYNC B6 ;  /* 0x0000000000067941 */ /* 0x000fea0003800000 */
.L_x_2429:
[----:B------:R-:W-:Y:S01]  /*1fe0*/  ISETP.GE.AND P0, PT, R29, R2, PT ;  /* 0x000000021d00720c */ /* 0x000fe20003f06270 */
[----:B------:R-:W-:Y:S01]  /*1ff0*/  BSSY B6, `(.L_x_2463) ;  /* 0x00000fa000067945 */ /* 0x000fe20003800000 */
[----:B------:R-:W-:Y:S01]  /*2000*/  CS2R R16, SRZ ;  /* 0x0000000000107805 */ /* 0x000fe2000001ff00 */
[----:B------:R-:W-:-:S10]  /*2010*/  CS2R R18, SRZ ;  /* 0x0000000000127805 */ /* 0x000fd4000001ff00 */
        /* <DEDUP_REMOVED lines=18> */
[----:B--2---:R0:W2:Y:S01]  /*2140*/  I2F.F64.S16 R18, R4 ;  /* 0x0000000400127312 */ /* 0x0040a20000101c00 */
[----:B------:R-:W-:Y:S05]  /*2150*/  BRA `(.L_x_2470) ;  /* 0x00000e2000007947 */ /* 0x000fea0003800000 */
.L_x_2468:
[----:B------:R-:W2:Y:S02]  /*2160*/  LDG.E.U8 R4, [R4.64] ;  /* 0x0000002404047981 */ /* 0x000ea4000c1e1100 */
[----:B--2---:R0:W2:Y:S01]  /*2170*/  I2F.F64.U16 R18, R4 ;  /* 0x0000000400127312 */ /* 0x0040a20000101800 */
[----:B------:R-:W-:Y:S05]  /*2180*/  BRA `(.L_x_2470) ;  /* 0x00000df000007947 */ /* 0x000fea0003800000 */
.L_x_2467:
        /* <DEDUP_REMOVED lines=9> */
.L_x_2472:
[----:B------:R-:W2:Y:S02]  /*2220*/  LDG.E R4, [R4.64] ;  /* 0x0000002404047981 */ /* 0x000ea4000c1e1900 */
[----:B--2---:R0:W2:Y:S01]  /*2230*/  I2F.F64 R18, R4 ;  /* 0x0000000400127312 */ /* 0x0040a20000201c00 */
[----:B------:R-:W-:Y:S05]  /*2240*/  BRA `(.L_x_2470) ;  /* 0x00000d3000007947 */ /* 0x000fea0003800000 */
.L_x_2471:
[----:B------:R-:W2:Y:S02]  /*2250*/  LDG.E.U16 R4, [R4.64] ;  /* 0x0000002404047981 */ /* 0x000ea4000c1e1500 */
[----:B--2---:R0:W2:Y:S01]  /*2260*/  I2F.F64.S16 R18, R4 ;  /* 0x0000000400127312 */ /* 0x0040a20000101c00 */
[----:B------:R-:W-:Y:S05]  /*2270*/  BRA `(.L_x_2470) ;  /* 0x00000d0000007947 */ /* 0x000fea0003800000 */
.L_x_2466:
        /* <DEDUP_REMOVED lines=10> */
.L_x_2474:
[----:B------:R-:W2:Y:S02]  /*2320*/  LDG.E.U16 R0, [R4.64] ;  /* 0x0000002404007981 */ /* 0x000ea4000c1e1500 */
[----:B--2---:R-:W-:-:S05]  /*2330*/  HADD2.F32 R0, -RZ, R0.H0_H0 ;  /* 0x20000000ff007230 */ /* 0x004fca0000004100 */
[----:B------:R-:W-:-:S04]  /*2340*/  FMUL.FTZ R0, R0, 1 ;  /* 0x3f80000000007820 */ /* 0x000fc80000410000 */
[----:B------:R0:W2:Y:S01]  /*2350*/  F2F.F64.F32 R18, R0 ;  /* 0x0000000000127310 */ /* 0x0000a20000201800 */
[----:B------:R-:W-:Y:S05]  /*2360*/  BRA `(.L_x_2470) ;  /* 0x00000c1000007947 */ /* 0x000fea0003800000 */
.L_x_2473:
        /* <DEDUP_REMOVED lines=10> */
.L_x_2476:
[----:B------:R-:W2:Y:S02]  /*2410*/  LDG.E.U16 R4, [R4.64] ;  /* 0x0000002404047981 */ /* 0x000ea4000c1e1500 */
[----:B--2---:R-:W-:-:S05]  /*2420*/  HADD2.F32 R0, -RZ, R4.H0_H0 ;  /* 0x20000004ff007230 */ /* 0x004fca0000004100 */
[----:B------:R-:W-:-:S04]  /*2430*/  FMUL.FTZ R0, R0, 1 ;  /* 0x3f80000000007820 */ /* 0x000fc80000410000 */
[----:B------:R0:W2:Y:S01]  /*2440*/  F2F.F64.F32 R18, R0 ;  /* 0x0000000000127310 */ /* 0x0000a20000201800 */
[----:B------:R-:W-:Y:S05]  /*2450*/  BRA `(.L_x_2470) ;  /* 0x00000b2000007947 */ /* 0x000fea0003800000 */
.L_x_2475:
[----:B------:R0:W5:Y:S01]  /*2460*/  LDG.E.64 R18, [R4.64] ;  /* 0x0000002404127981 */ /* 0x000162000c1e1b00 */
[----:B------:R-:W-:Y:S05]  /*2470*/  BRA `(.L_x_2470) ;  /* 0x00000b0000007947 */ /* 0x000fea0003800000 */
.L_x_2465:
        /* <DEDUP_REMOVED lines=13> */
.L_x_2479:
[----:B------:R0:W5:Y:S01]  /*2550*/  LDG.E.64 R18, [R4.64] ;  /* 0x0000002404127981 */ /* 0x000162000c1e1b00 */
[----:B------:R-:W-:Y:S05]  /*2560*/  BRA `(.L_x_2470) ;  /* 0x00000a1000007947 */ /* 0x000fea0003800000 */
.L_x_2478:
        /* <DEDUP_REMOVED lines=26> */
[----:B------:R0:W2:Y:S01]  /*2710*/  F2F.F64.F32 R18, R7 ;  /* 0x0000000700127310 */ /* 0x0000a20000201800 */
[----:B------:R-:W-:Y:S05]  /*2720*/  BRA `(.L_x_2470) ;  /* 0x0000085000007947 */ /* 0x000fea0003800000 */
.L_x_2481:
        /* <DEDUP_REMOVED lines=13> */
[----:B------:R0:W2:Y:S01]  /*2800*/  F2F.F64.F32 R18, R0 ;  /* 0x0000000000127310 */ /* 0x0000a20000201800 */
[----:B------:R-:W-:Y:S05]  /*2810*/  BRA `(.L_x_2470) ;  /* 0x0000076000007947 */ /* 0x000fea0003800000 */
.L_x_2480:
[----:B------:R-:W2:Y:S02]  /*2820*/  LDG.E.U16 R0, [R4.64] ;  /* 0x0000002404007981 */ /* 0x000ea4000c1e1500 */
[----:B--2---:R-:W-:-:S05]  /*2830*/  PRMT R0, RZ, 0x5410, R0 ;  /* 0x00005410ff007816 */ /* 0x004fca0000000000 */
[----:B------:R-:W-:-:S04]  /*2840*/  FMUL.FTZ R0, R0, 1 ;  /* 0x3f80000000007820 */ /* 0x000fc80000410000 */
[----:B------:R0:W2:Y:S01]  /*2850*/  F2F.F64.F32 R18, R0 ;  /* 0x0000000000127310 */ /* 0x0000a20000201800 */
[----:B------:R-:W-:Y:S05]  /*2860*/  BRA `(.L_x_2470) ;  /* 0x0000071000007947 */ /* 0x000fea0003800000 */
.L_x_2477:
        /* <DEDUP_REMOVED lines=9> */
[----:B--2---:R0:W2:Y:S01]  /*2900*/  I2F.F64.U16 R18, R4 ;  /* 0x0000000400127312 */ /* 0x0040a20000101800 */
[----:B------:R-:W-:Y:S05]  /*2910*/  BRA `(.L_x_2470) ;  /* 0x0000066000007947 */ /* 0x000fea0003800000 */
.L_x_2484:
        /* <DEDUP_REMOVED lines=21> */
.L_x_2488:
[----:B------:R-:W-:Y:S05]  /*2a70*/  BSYNC B1 ;  /* 0x0000000000017941 */ /* 0x000fea0003800000 */
.L_x_2487:
[----:B------:R-:W-:Y:S01]  /*2a80*/  LEA R5, R0, 0x3b800000, 0x17 ;  /* 0x3b80000000057811 */ /* 0x000fe200078eb8ff */
[----:B------:R-:W-:-:S05]  /*2a90*/  IMAD.SHL.U32 R0, R3, 0x100000, RZ ;  /* 0x0010000003007824 */ /* 0x000fca00078e00ff */
[----:B------:R-:W-:Y:S02]  /*2aa0*/  LOP3.LUT R0, R5, R0, R6, 0xfe, !PT ;  /* 0x0000000005007212 */ /* 0x000fe400078efe06 */
.L_x_2486:
[----:B------:R-:W-:Y:S05]  /*2ab0*/  BSYNC B0 ;  /* 0x0000000000007941 */ /* 0x000fea0003800000 */
.L_x_2485:
[----:B------:R-:W-:-:S04]  /*2ac0*/  FMUL.FTZ R0, R0, 1 ;  /* 0x3f80000000007820 */ /* 0x000fc80000410000 */
[----:B------:R0:W2:Y:S01]  /*2ad0*/  F2F.F64.F32 R18, R0 ;  /* 0x0000000000127310 */ /* 0x0000a20000201800 */
[----:B------:R-:W-:Y:S05]  /*2ae0*/  BRA `(.L_x_2470) ;  /* 0x0000049000007947 */ /* 0x000fea0003800000 */
.L_x_2483:
        /* <DEDUP_REMOVED lines=21> */
.L_x_2492:
[----:B------:R-:W-:Y:S05]  /*2c40*/  BSYNC B1 ;  /* 0x0000000000017941 */ /* 0x000fea0003800000 */
.L_x_2491:
[----:B------:R-:W-:Y:S01]  /*2c50*/  LEA R5, R0, 0x37800000, 0x17 ;  /* 0x3780000000057811 */ /* 0x000fe200078eb8ff */
[----:B------:R-:W-:-:S05]  /*2c60*/  IMAD.SHL.U32 R0, R3, 0x200000, RZ ;  /* 0x0020000003007824 */ /* 0x000fca00078e00ff */
[----:B------:R-:W-:Y:S02]  /*2c70*/  LOP3.LUT R0, R5, R0, R6, 0xfe, !PT ;  /* 0x0000000005007212 */ /* 0x000fe400078efe06 */
.L_x_2490:
[----:B------:R-:W-:Y:S05]  /*2c80*/  BSYNC B0 ;  /* 0x0000000000007941 */ /* 0x000fea0003800000 */
.L_x_2489:
[----:B------:R-:W-:-:S04]  /*2c90*/  FMUL.FTZ R0, R0, 1 ;  /* 0x3f80000000007820 */ /* 0x000fc80000410000 */
[----:B------:R0:W2:Y:S01]  /*2ca0*/  F2F.F64.F32 R18, R0 ;  /* 0x0000000000127310 */ /* 0x0000a20000201800 */
[----:B------:R-:W-:Y:S05]  /*2cb0*/  BRA `(.L_x_2470) ;  /* 0x000002c000007947 */ /* 0x000fea0003800000 */
.L_x_2482:
        /* <DEDUP_REMOVED lines=14> */
.L_x_2496:
[----:B------:R-:W-:Y:S05]  /*2da0*/  BSYNC B0 ;  /* 0x0000000000007941 */ /* 0x000fea0003800000 */
.L_x_2495:
[----:B------:R-:W-:-:S04]  /*2db0*/  FMUL.FTZ R0, R0, 1 ;  /* 0x3f80000000007820 */ /* 0x000fc80000410000 */
[----:B------:R0:W2:Y:S01]  /*2dc0*/  F2F.F64.F32 R18, R0 ;  /* 0x0000000000127310 */ /* 0x0000a20000201800 */
[----:B------:R-:W-:Y:S05]  /*2dd0*/  BRA `(.L_x_2470) ;  /* 0x000001a000007947 */ /* 0x000fea0003800000 */
.L_x_2469:
        /* <DEDUP_REMOVED lines=18> */
[----:B01---5:R-:W-:Y:S05]  /*2f00*/  CALL.ABS.NOINC R14 ;  /* 0x000000000e007343 */ /* 0x023fea0003c00000 */
[----:B------:R-:W-:Y:S01]  /*2f10*/  CS2R R18, SRZ ;  /* 0x0000000000127805 */ /* 0x000fe2000001ff00 */
[----:B------:R-:W-:Y:S05]  /*2f20*/  BRA `(.L_x_2470) ;  /* 0x0000005000007947 */ /* 0x000fea0003800000 */
.L_x_2494:
[----:B------:R-:W2:Y:S02]  /*2f30*/  LDG.E.64 R18, [R4.64] ;  /* 0x0000002404127981 */ /* 0x000ea4000c1e1b00 */
[----:B--2---:R-:W0:Y:S01]  /*2f40*/  I2F.F64.U64 R18, R18 ;  /* 0x0000001200127312 */ /* 0x004e220000301800 */
[----:B------:R-:W-:Y:S05]  /*2f50*/  BRA `(.L_x_2470) ;  /* 0x0000002000007947 */ /* 0x000fea0003800000 */
.L_x_2493:
[----:B------:R-:W2:Y:S02]  /*2f60*/  LDG.E R4, [R4.64] ;  /* 0x0000002404047981 */ /* 0x000ea4000c1e1900 */
[----:B--2---:R0:W2:Y:S02]  /*2f70*/  I2F.F64.U32 R18, R4 ;  /* 0x0000000400127312 */ /* 0x0040a40000201800 */
.L_x_2470:
[----:B------:R-:W-:-:S03]  /*2f80*/  IADD3 R29, R29, 0x80, RZ ;  /* 0x000000801d1d7810 */ /* 0x000fc60007ffe0ff */
.L_x_2464:
[----:B------:R-:W-:Y:S05]  /*2f90*/  BSYNC B6 ;  /* 0x0000000000067941 */ /* 0x000fea0003800000 */
.L_x_2463:
[----:B------:R-:W-:Y:S01]  /*2fa0*/  ISETP.GE.AND P0, PT, R29, R2, PT ;  /* 0x000000021d00720c */ /* 0x000fe20003f06270 */
[----:B------:R-:W-:-:S12]  /*2fb0*/  BSSY B6, `(.L_x_2497) ;  /* 0x00000f5000067945 */ /* 0x000fd80003800000 */
        /* <DEDUP_REMOVED lines=17> */
[----:B---3--:R0:W3:Y:S01]  /*30d0*/  I2F.F64.S16 R16, R4 ;  /* 0x0000000400107312 */ /* 0x0080e20000101c00 */
[----:B------:R-:W-:Y:S05]  /*30e0*/  BRA `(.L_x_2498) ;  /* 0x00000e1000007947 */ /* 0x000fea0003800000 */
.L_x_2502:
[----:B------:R-:W3:Y:S02]  /*30f0*/  LDG.E.U8 R4, [R4.64] ;  /* 0x0000002404047981 */ /* 0x000ee4000c1e1100 */
[----:B---3--:R0:W3:Y:S01]  /*3100*/  I2F.F64.U16 R16, R4 ;  /* 0x0000000400107312 */ /* 0x0080e20000101800 */
[----:B------:R-:W-:Y:S05]  /*3110*/  BRA `(.L_x_2498) ;  /* 0x00000de000007947 */ /* 0x000fea0003800000 */
.L_x_2501:
[----:B------:R-:W-:-:S13]  /*3120*/  ISETP.NE.AND P0, PT, R0, 0x2, PT ;  /* 0x000000020000780c */ /* 0x000fda0003f05270 */
[----:B------:R-:W-:Y:S05]  /*3130*/  @!P0 BRA `(.L_x_2504) ;  /* 0x000000a000008947 */ /* 0x000fea0003800000 */
[----:B------:R-:W-:-:S13]  /*3140*/  ISETP.NE.AND P0, PT, R0, 0x3, PT ;  /* 0x000000030000780c */ /* 0x000fda0003f05270 */
[----:B------:R-:W-:Y:S05]  /*3150*/  @!P0 BRA `(.L_x_2505) ;  /* 0x0000005000008947 */ /* 0x000fea0003800000 */
[----:B------:R-:W-:-:S13]  /*3160*/  ISETP.NE.AND P0, PT, R0, 0x4, PT ;  /* 0x000000040000780c */ /* 0x000fda0003f05270 */
[----:B------:R-:W-:Y:S05]  /*3170*/  @P0 BRA `(.L_x_2503) ;  /* 0x00000bf000000947 */ /* 0x000fea0003800000 */
[----:B------:R-:W3:Y:S02]  /*3180*/  LDG.E.64 R16, [R4.64] ;  /* 0x0000002404107981 */ /* 0x000ee4000c1e1b00 */
[----:B---3--:R-:W0:Y:S01]  /*3190*/  I2F.F64.S64 R16, R16 ;  /* 0x0000001000107312 */ /* 0x008e220000301c00 */
[----:B------:R-:W-:Y:S05]  /*31a0*/  BRA `(.L_x_2498) ;  /* 0x00000d5000007947 */ /* 0x000fea0003800000 */
.L_x_2505:
[----:B------:R-:W3:Y:S02]  /*31b0*/  LDG.E R4, [R4.64] ;  /* 0x0000002404047981 */ /* 0x000ee4000c1e1900 */
[----:B---3--:R0:W3:Y:S01]  /*31c0*/  I2F.F64 R16, R4 ;  /* 0x0000000400107312 */ /* 0x0080e20000201c00 */
[----:B------:R-:W-:Y:S05]  /*31d0*/  BRA `(.L_x_2498) ;  /* 0x00000d2000007947 */ /* 0x000fea0003800000 */
.L_x_2504:
[----:B------:R-:W3:Y:S02]  /*31e0*/  LDG.E.U16 R4, [R4.64] ;  /* 0x0000002404047981 */ /* 0x000ee4000c1e1500 */
[----:B---3--:R0:W3:Y:S01]  /*31f0*/  I2F.F64.S16 R16, R4 ;  /* 0x0000000400107312 */ /* 0x0080e20000101c00 */
[----:B------:R-:W-:Y:S05]  /*3200*/  BRA `(.L_x_2498) ;  /* 0x00000cf000007947 */ /* 0x000fea0003800000 */
.L_x_2500:
[----:B------:R-:W-:-:S13]  /*3210*/  ISETP.GT.AND P0, PT, R0, 0x6, PT ;  /* 0x000000060000780c */ /* 0x000fda0003f04270 */
[----:B------:R-:W-:Y:S05]  /*3220*/  @P0 BRA `(.L_x_2506) ;  /* 0x000000d000000947 */ /* 0x000fea0003800000 */
[----:B------:R-:W-:-:S13]  /*3230*/  ISETP.NE.AND P0, PT, R0, 0x5, PT ;  /* 0x000000050000780c */ /* 0x000fda0003f05270 */
[----:B------:R-:W-:Y:S05]  /*3240*/  @!P0 BRA `(.L_x_2507) ;  /* 0x0000006000008947 */ /* 0x000fea0003800000 */
[----:B------:R-:W-:-:S13]  /*3250*/  ISETP.NE.AND P0, PT, R0, 0x6, PT ;  /* 0x000000060000780c */ /* 0x000fda0003f05270 */
[----:B------:R-:W-:Y:S05]  /*3260*/  @P0 BRA `(.L_x_2503) ;  /* 0x00000b0000000947 */ /* 0x000fea0003800000 */
[----:B------:R-:W3:Y:S02]  /*3270*/  LDG.E R16, [R4.64] ;  /* 0x0000002404107981 */ /* 0x000ee4000c1e1900 */
[----:B---3--:R-:W-:-:S06]  /*3280*/  FMUL.FTZ R16, R16, 1 ;  /* 0x3f80000010107820 */ /* 0x008fcc0000410000 */
[----:B------:R-:W0:Y:S01]  /*3290*/  F2F.F64.F32 R16, R16 ;  /* 0x0000001000107310 */ /* 0x000e220000201800 */
[----:B------:R-:W-:Y:S05]  /*32a0*/  BRA `(.L_x_2498) ;  /* 0x00000c5000007947 */ /* 0x000fea0003800000 */
.L_x_2507:
[----:B------:R-:W3:Y:S02]  /*32b0*/  LDG.E.U16 R0, [R4.64] ;  /* 0x0000002404007981 */ /* 0x000ee4000c1e1500 */
[----:B---3--:R-:W-:-:S05]  /*32c0*/  HADD2.F32 R0, -RZ, R0.H0_H0 ;  /* 0x20000000ff007230 */ /* 0x008fca0000004100 */
[----:B------:R-:W-:-:S04]  /*32d0*/  FMUL.FTZ R0, R0, 1 ;  /* 0x3f80000000007820 */ /* 0x000fc80000410000 */
[----:B------:R0:W3:Y:S01]  /*32e0*/  F2F.F64.F32 R16, R0 ;  /* 0x0000000000107310 */ /* 0x0000e20000201800 */
[----:B------:R-:W-:Y:S05]  /*32f0*/  BRA `(.L_x_2498) ;  /* 0x00000c0000007947 */ /* 0x000fea0003800000 */
.L_x_2506:
[----:B------:R-:W-:-:S13]  /*3300*/  ISETP.NE.AND P0, PT, R0, 0x7, PT ;  /* 0x000000070000780c */ /* 0x000fda0003f05270 */
[----:B------:R-:W-:Y:S05]  /*3310*/  @!P0 BRA `(.L_x_2508) ;  /* 0x000000d000008947 */ /* 0x000fea0003800000 */
        /* <DEDUP_REMOVED lines=8> */
.L_x_2509:
[----:B------:R-:W3:Y:S02]  /*33a0*/  LDG.E.U16 R4, [R4.64] ;  /* 0x0000002404047981 */ /* 0x000ee4000c1e1500 */
[----:B---3--:R-:W-:-:S05]  /*33b0*/  HADD2.F32 R0, -RZ, R4.H0_H0 ;  /* 0x20000004ff007230 */ /* 0x008fca0000004100 */
[----:B------:R-:W-:-:S04]  /*33c0*/  FMUL.FTZ R0, R0, 1 ;  /* 0x3f80000000007820 */ /* 0x000fc80000410000 */
[----:B------:R0:W3:Y:S01]  /*33d0*/  F2F.F64.F32 R16, R0 ;  /* 0x0000000000107310 */ /* 0x0000e20000201800 */
[----:B------:R-:W-:Y:S05]  /*33e0*/  BRA `(.L_x_2498) ;  /* 0x00000b1000007947 */ /* 0x000fea0003800000 */
.L_x_2508:
[----:B------:R0:W5:Y:S01]  /*33f0*/  LDG.E.64 R16, [R4.64] ;  /* 0x0000002404107981 */ /* 0x000162000c1e1b00 */
[----:B------:R-:W-:Y:S05]  /*3400*/  BRA `(.L_x_2498) ;  /* 0x00000af000007947 */ /* 0x000fea0003800000 */
.L_x_2499:
        /* <DEDUP_REMOVED lines=9> */
[----:B------:R-:W-:Y:S01]  /*34a0*/  IMAD.MOV.U32 R16, RZ, RZ, RZ ;  /* 0x000000ffff107224 */ /* 0x000fe200078e00ff */
[----:B---3--:R-:W-:-:S04]  /*34b0*/  ISETP.NE.AND P0, PT, R4, RZ, PT ;  /* 0x000000ff0400720c */ /* 0x008fc80003f05270 */
[----:B------:R-:W-:Y:S01]  /*34c0*/  FSEL R17, RZ, 1.875, !P0 ;  /* 0x3ff00000ff117808 */ /* 0x000fe20004000000 */
[----:B------:R-:W-:Y:S05]  /*34d0*/  BRA `(.L_x_2498) ;  /* 0x00000a2000007947 */ /* 0x000fea0003800000 */
.L_x_2512:
[----:B------:R0:W5:Y:S01]  /*34e0*/  LDG.E.64 R16, [R4.64] ;  /* 0x0000002404107981 */ /* 0x000162000c1e1b00 */
[----:B------:R-:W-:Y:S05]  /*34f0*/  BRA `(.L_x_2498) ;  /* 0x00000a0000007947 */ /* 0x000fea0003800000 */
.L_x_2511:
        /* <DEDUP_REMOVED lines=26> */
[----:B------:R0:W3:Y:S01]  /*36a0*/  F2F.F64.F32 R16, R7 ;  /* 0x0000000700107310 */ /* 0x0000e20000201800 */
[----:B------:R-:W-:Y:S05]  /*36b0*/  BRA `(.L_x_2498) ;  /* 0x0000084000007947 */ /* 0x000fea0003800000 */
.L_x_2514:
        /* <DEDUP_REMOVED lines=13> */
[----:B------:R0:W3:Y:S01]  /*3790*/  F2F.F64.F32 R16, R0 ;  /* 0x0000000000107310 */ /* 0x0000e20000201800 */
[----:B------:R-:W-:Y:S05]  /*37a0*/  BRA `(.L_x_2498) ;  /* 0x0000075000007947 */ /* 0x000fea0003800000 */
.L_x_2513:
[----:B------:R-:W3:Y:S02]  /*37b0*/  LDG.E.U16 R0, [R4.64] ;  /* 0x0000002404007981 */ /* 0x000ee4000c1e1500 */
[----:B---3--:R-:W-:-:S05]  /*37c0*/  PRMT R0, RZ, 0x5410, R0 ;  /* 0x00005410ff007816 */ /* 0x008fca0000000000 */
[----:B------:R-:W-:-:S04]  /*37d0*/  FMUL.FTZ R0, R0, 1 ;  /* 0x3f80000000007820 */ /* 0x000fc80000410000 */
[----:B------:R0:W3:Y:S01]  /*37e0*/  F2F.F64.F32 R16, R0 ;  /* 0x0000000000107310 */ /* 0x0000e20000201800 */
[----:B------:R-:W-:Y:S05]  /*37f0*/  BRA `(.L_x_2498) ;  /* 0x0000070000007947 */ /* 0x000fea0003800000 */
.L_x_2510:
        /* <DEDUP_REMOVED lines=9> */
[----:B---3--:R0:W3:Y:S01]  /*3890*/  I2F.F64.U16 R16, R4 ;  /* 0x0000000400107312 */ /* 0x0080e20000101800 */
[----:B------:R-:W-:Y:S05]  /*38a0*/  BRA `(.L_x_2498) ;  /* 0x0000065000007947 */ /* 0x000fea0003800000 */
.L_x_2517:
        /* <DEDUP_REMOVED lines=21> */
.L_x_2521:
[----:B------:R-:W-:Y:S05]  /*3a00*/  BSYNC B1 ;  /* 0x0000000000017941 */ /* 0x000fea0003800000 */
.L_x_2520:
[----:B------:R-:W-:Y:S01]  /*3a10*/  LEA R5, R0, 0x3b800000, 0x17 ;  /* 0x3b80000000057811 */ /* 0x000fe200078eb8ff */
[----:B------:R-:W-:-:S05]  /*3a20*/  IMAD.SHL.U32 R0, R3, 0x100000, RZ ;  /* 0x0010000003007824 */ /* 0x000fca00078e00ff */
[----:B------:R-:W-:Y:S02]  /*3a30*/  LOP3.LUT R0, R5, R0, R6, 0xfe, !PT ;  /* 0x0000000005007212 */ /* 0x000fe400078efe06 */
.L_x_2519:
[----:B------:R-:W-:Y:S05]  /*3a40*/  BSYNC B0 ;  /* 0x0000000000007941 */ /* 0x000fea0003800000 */
.L_x_2518:
[----:B------:R-:W-:-:S04]  /*3a50*/  FMUL.FTZ R0, R0, 1 ;  /* 0x3f80000000007820 */ /* 0x000fc80000410000 */
[----:B------:R0:W3:Y:S01]  /*3a60*/  F2F.F64.F32 R16, R0 ;  /* 0x0000000000107310 */ /* 0x0000e20000201800 */
[----:B------:R-:W-:Y:S05]  /*3a70*/  BRA `(.L_x_2498) ;  /* 0x0000048000007947 */ /* 0x000fea0003800000 */
.L_x_2516:
        /* <DEDUP_REMOVED lines=21> */
.L_x_2525:
[----:B------:R-:W-:Y:S05]  /*3bd0*/  BSYNC B1 ;  /* 0x0000000000017941 */ /* 0x000fea0003800000 */
.L_x_2524:
[----:B------:R-:W-:Y:S01]  /*3be0*/  LEA R5, R0, 0x37800000, 0x17 ;  /* 0x3780000000057811 */ /* 0x000fe200078eb8ff */
[----:B------:R-:W-:-:S05]  /*3bf0*/  IMAD.SHL.U32 R0, R3, 0x200000, RZ ;  /* 0x0020000003007824 */ /* 0x000fca00078e00ff */
[----:B------:R-:W-:Y:S02]  /*3c00*/  LOP3.LUT R0, R5, R0, R6, 0xfe, !PT ;  /* 0x0000000005007212 */ /* 0x000fe400078efe06 */
.L_x_2523:
[----:B------:R-:W-:Y:S05]  /*3c10*/  BSYNC B0 ;  /* 0x0000000000007941 */ /* 0x000fea0003800000 */
.L_x_2522:
[----:B------:R-:W-:-:S04]  /*3c20*/  FMUL.FTZ R0, R0, 1 ;  /* 0x3f80000000007820 */ /* 0x000fc80000410000 */
[----:B------:R0:W3:Y:S01]  /*3c30*/  F2F.F64.F32 R16, R0 ;  /* 0x0000000000107310 */ /* 0x0000e20000201800 */
[----:B------:R-:W-:Y:S05]  /*3c40*/  BRA `(.L_x_2498) ;  /* 0x000002b000007947 */ /* 0x000fea0003800000 */
.L_x_2515:
        /* <DEDUP_REMOVED lines=14> */
.L_x_2529:
[----:B------:R-:W-:Y:S05]  /*3d30*/  BSYNC B0 ;  /* 0x0000000000007941 */ /* 0x000fea0003800000 */
.L_x_2528:
[----:B------:R-:W-:-:S04]  /*3d40*/  FMUL.FTZ R0, R0, 1 ;  /* 0x3f80000000007820 */ /* 0x000fc80000410000 */
[----:B------:R0:W3:Y:S01]  /*3d50*/  F2F.F64.F32 R16, R0 ;  /* 0x0000000000107310 */ /* 0x0000e20000201800 */
[----:B------:R-:W-:Y:S05]  /*3d60*/  BRA `(.L_x_2498) ;  /* 0x0000019000007947 */ /* 0x000fea0003800000 */
.L_x_2503:
        /* <DEDUP_REMOVED lines=18> */
[----:B012--5:R-:W-:Y:S05]  /*3e90*/  CALL.ABS.NOINC R14 ;  /* 0x000000000e007343 */ /* 0x027fea0003c00000 */
[----:B------:R-:W-:Y:S05]  /*3ea0*/  BRA `(.L_x_2498) ;  /* 0x0000005000007947 */ /* 0x000fea0003800000 */
.L_x_2527:
[----:B------:R-:W3:Y:S02]  /*3eb0*/  LDG.E.64 R16, [R4.64] ;  /* 0x0000002404107981 */ /* 0x000ee4000c1e1b00 */
[----:B---3--:R-:W0:Y:S01]  /*3ec0*/  I2F.F64.U64 R16, R16 ;  /* 0x0000001000107312 */ /* 0x008e220000301800 */
[----:B------:R-:W-:Y:S05]  /*3ed0*/  BRA `(.L_x_2498) ;  /* 0x0000002000007947 */ /* 0x000fea0003800000 */
.L_x_2526:
[----:B------:R-:W3:Y:S02]  /*3ee0*/  LDG.E R4, [R4.64] ;  /* 0x0000002404047981 */ /* 0x000ee4000c1e1900 */
[----:B---3--:R0:W3:Y:S02]  /*3ef0*/  I2F.F64.U32 R16, R4 ;  /* 0x0000000400107312 */ /* 0x0080e40000201800 */
.L_x_2498:
[----:B------:R-:W-:Y:S05]  /*3f00*/  BSYNC B6 ;  /* 0x0000000000067941 */ /* 0x000fea0003800000 */
.L_x_2497:
[----:B------:R-:W4:Y:S01]  /*3f10*/  S2R R23, SR_TID.X ;  /* 0x0000000000177919 */ /* 0x000f220000002100 */
[----:B------:R-:W-:Y:S01]  /*3f20*/  BSSY B1, `(.L_x_2530) ;  /* 0x0000087000017945 */ /* 0x000fe20003800000 */
[----:B----4-:R-:W-:-:S13]  /*3f30*/  ISETP.GE.AND P1, PT, R23, R2, PT ;  /* 0x000000021700720c */ /* 0x010fda0003f26270 */
[----:B------:R-:W-:Y:S05]  /*3f40*/  @P1 BRA `(.L_x_2531) ;  /* 0x0000084000001947 */ /* 0x000fea0003800000 */
[----:B0----5:R-:W0:Y:S01]  /*3f50*/  DFMA R4, R26, R26, 1 ;  /* 0x3ff000001a04742b */ /* 0x021e22000000001a */
[----:B------:R-:W-:Y:S01]  /*3f60*/  IMAD.MOV.U32 R6, RZ, RZ, RZ ;  /* 0x000000ffff067224 */ /* 0x000fe200078e00ff */
[----:B------:R-:W-:Y:S01]  /*3f70*/  BSSY B2, `(.L_x_2532) ;  /* 0x000007d000027945 */ /* 0x000fe20003800000 */
[----:B------:R-:W-:Y:S02]  /*3f80*/  IMAD.MOV.U32 R10, RZ, RZ, 0x0 ;  /* 0x00000000ff0a7424 */ /* 0x000fe400078e00ff */
[----:B------:R-:W-:Y:S01]  /*3f90*/  IMAD.MOV.U32 R11, RZ, RZ, 0x3fd80000 ;  /* 0x3fd80000ff0b7424 */ /* 0x000fe200078e00ff */
[----:B0-----:R-:W0:Y:S02]  /*3fa0*/  MUFU.RSQ64H R7, R5 ;  /* 0x0000000500077308 */ /* 0x001e240000001c00 */
        /* <DEDUP_REMOVED lines=8> */
[----:B0-----:R0:W4:Y:S02]  /*4030*/  DFMA R10, R4, R4, R4 ;  /* 0x00000004040a722b */ /* 0x0011240000000004 */
[----:B0-----:R-:W-:Y:S01]  /*4040*/  LOP3.LUT R5, R27, 0x7fffffff, RZ, 0xc0, !PT ;  /* 0x7fffffff1b057812 */ /* 0x001fe200078ec0ff */
[----:B------:R-:W-:-:S03]  /*4050*/  IMAD.MOV.U32 R4, RZ, RZ, R26 ;  /* 0x000000ffff047224 */ /* 0x000fc600078e001a */
[----:B----4-:R-:W0:Y:S01]  /*4060*/  DFMA R10, R6, R10, R6 ;  /* 0x0000000a060a722b */ /* 0x010e220000000006 */
[----:B------:R-:W-:-:S05]  /*4070*/  ISETP.GT.U32.AND P5, PT, R5, 0x43dfffff, PT ;  /* 0x43dfffff0500780c */ /* 0x000fca0003fa4070 */
        /* <DEDUP_REMOVED lines=13> */
[----:B0-----:R-:W-:-:S05]  /*4150*/  @!P0 IMAD.MOV.U32 R3, RZ, RZ, R7 ;  /* 0x000000ffff038224 */ /* 0x001fca00078e0007 */
[----:B------:R-:W-:-:S04]  /*4160*/  IADD3 R0, R3, -0x1, RZ ;  /* 0xffffffff03007810 */ /* 0x000fc80007ffe0ff */
[----:B------:R-:W-:Y:S01]  /*4170*/  ISETP.GE.U32.AND P2, PT, R0, 0x7fefffff, PT ;  /* 0x7fefffff0000780c */ /* 0x000fe20003f46070 */
[----:B------:R-:W-:Y:S02]  /*4180*/  IMAD.MOV.U32 R0, RZ, RZ, -0x3ff ;  /* 0xfffffc01ff007424 */ /* 0x000fe400078e00ff */
[----:B------:R-:W-:-:S10]  /*4190*/  @!P0 IMAD.MOV.U32 R0, RZ, RZ, -0x435 ;  /* 0xfffffbcbff008424 */ /* 0x000fd400078e00ff */
[----:B------:R-:W-:Y:S01]  /*41a0*/  @P2 IMAD.MOV.U32 R8, RZ, RZ, 0x0 ;  /* 0x00000000ff082424 */ /* 0x000fe200078e00ff */
[----:B------:R-:W-:Y:S01]  /*41b0*/  @P2 FSETP.NEU.FTZ.AND P3, PT, R7, RZ, PT ;  /* 0x000000ff0700220b */ /* 0x000fe20003f7d000 */
[----:B------:R-:W-:-:S06]  /*41c0*/  @P2 IMAD.MOV.U32 R9, RZ, RZ, 0x7ff00000 ;  /* 0x7ff00000ff092424 */ /* 0x000fcc00078e00ff */
[----:B------:R0:W4:Y:S02]  /*41d0*/  @P2 DFMA R8, R6, R8, +INF ;  /* 0x7ff000000608242b */ /* 0x0001240000000008 */
[----:B0-----:R-:W-:Y:S02]  /*41e0*/  IMAD.MOV.U32 R7, RZ, RZ, R4 ;  /* 0x000000ffff077224 */ /* 0x001fe400078e0004 */
[----:B------:R-:W-:-:S06]  /*41f0*/  @!P0 IMAD.MOV.U32 R7, RZ, RZ, R6 ;  /* 0x000000ffff078224 */ /* 0x000fcc00078e0006 */
[----:B----4-:R-:W-:Y:S02]  /*4200*/  @P2 FSEL R4, R8, RZ, P3 ;  /* 0x000000ff08042208 */ /* 0x010fe40001800000 */
        /* <DEDUP_REMOVED lines=16> */
[----:B0-----:R0:W4:Y:S02]  /*4310*/  DFMA R8, -R12, R6, 1 ;  /* 0x3ff000000c08742b */ /* 0x0011240000000106 */
[----:B0-----:R-:W-:Y:S01]  /*4320*/  LOP3.LUT R12, R0, 0x80000000, RZ, 0x3c, !PT ;  /* 0x80000000000c7812 */ /* 0x001fe200078e3cff */
[----:B------:R-:W-:-:S03]  /*4330*/  IMAD.MOV.U32 R13, RZ, RZ, 0x43300000 ;  /* 0x43300000ff0d7424 */ /* 0x000fc600078e00ff */
[----:B----4-:R-:W0:-:S04]  /*4340*/  DFMA R8, R8, R8, R8 ;  /* 0x000000080808722b */ /* 0x010e080000000008 */
[----:B------:R-:W-:-:S04]  /*4350*/  DADD R12, R12, c[0x2][0x38] ;  /* 0x00800e000c0c7629 */ /* 0x000fc80000000000 */
[----:B0-----:R-:W0:-:S06]  /*4360*/  DFMA R6, R6, R8, R6 ;  /* 0x000000080606722b */ /* 0x001e0c0000000006 */
[----:B0-----:R-:W0:-:S06]  /*4370*/  DMUL R8, R6, R4 ;  /* 0x0000000406087228 */ /* 0x001e0c0000000000 */
[----:B0-----:R-:W0:-:S06]  /*4380*/  DFMA R8, R6, R4, R8 ;  /* 0x000000040608722b */ /* 0x001e0c0000000008 */
[----:B0-----:R-:W0:-:S04]  /*4390*/  DMUL R10, R8, R8 ;  /* 0x00000008080a7228 */ /* 0x001e080000000000 */
[----:B------:R-:W4:-:S04]  /*43a0*/  DADD R20, R4, -R8 ;  /* 0x0000000004147229 */ /* 0x000f080000000808 */
[----:B0-----:R-:W0:-:S04]  /*43b0*/  DFMA R14, R10, R14, c[0x2][0x0] ;  /* 0x008000000a0e762b */ /* 0x001e08000000000e */
[----:B----4-:R-:W4:-:S04]  /*43c0*/  DADD R28, R20, R20 ;  /* 0x00000000141c7229 */ /* 0x010f080000000014 */
[----:B0-----:R-:W0:-:S04]  /*43d0*/  DFMA R14, R10, R14, c[0x2][0x8] ;  /* 0x008002000a0e762b */ /* 0x001e08000000000e */
[----:B----4-:R-:W4:-:S04]  /*43e0*/  DFMA R28, R4, -R8, R28 ;  /* 0x80000008041c722b */ /* 0x010f08000000001c */
[----:B0-----:R-:W0:-:S04]  /*43f0*/  DFMA R14, R10, R14, c[0x2][0x10] ;  /* 0x008004000a0e762b */ /* 0x001e08000000000e */
[----:B----4-:R-:W-:-:S04]  /*4400*/  DMUL R28, R6, R28 ;  /* 0x0000001c061c7228 */ /* 0x010fc80000000000 */
[----:B0-----:R-:W0:-:S06]  /*4410*/  DFMA R14, R10, R14, c[0x2][0x18] ;  /* 0x008006000a0e762b */ /* 0x001e0c000000000e */
[----:B0-----:R-:W0:-:S06]  /*4420*/  DFMA R14, R10, R14, c[0x2][0x20] ;  /* 0x008008000a0e762b */ /* 0x001e0c000000000e */
[----:B0-----:R-:W0:-:S04]  /*4430*/  DFMA R20, R10, R14, c[0x2][0x28] ;  /* 0x00800a000a14762b */ /* 0x001e08000000000e */
[----:B------:R-:W4:-:S04]  /*4440*/  DFMA R14, R12, c[0x2][0x40], R8 ;  /* 0x008010000c0e7a2b */ /* 0x000f080000000008 */
[----:B0-----:R-:W0:-:S04]  /*4450*/  DFMA R20, R10, R20, c[0x2][0x30] ;  /* 0x00800c000a14762b */ /* 0x001e080000000014 */
[----:B----4-:R-:W4:-:S04]  /*4460*/  DFMA R4, -R12, c[0x2][0x40], R14 ;  /* 0x008010000c047a2b */ /* 0x010f08000000010e */
[----:B0-----:R-:W0:-:S04]  /*4470*/  DMUL R20, R10, R20 ;  /* 0x000000140a147228 */ /* 0x001e080000000000 */
[----:B----4-:R-:W-:-:S04]  /*4480*/  DADD R4, -R8, R4 ;  /* 0x0000000008047229 */ /* 0x010fc80000000104 */
[----:B0-----:R-:W0:-:S06]  /*4490*/  DFMA R20, R8, R20, R28 ;  /* 0x000000140814722b */ /* 0x001e0c000000001c */
[----:B0-----:R-:W0:-:S06]  /*44a0*/  DADD R4, R20, -R4 ;  /* 0x0000000014047229 */ /* 0x001e0c0000000804 */
[----:B0-----:R-:W0:-:S06]  /*44b0*/  DFMA R4, R12, c[0x2][0x48], R4 ;  /* 0x008012000c047a2b */ /* 0x001e0c0000000004 */
[----:B0-----:R0:W4:Y:S01]  /*44c0*/  DADD R4, R14, R4 ;  /* 0x000000000e047229 */ /* 0x0011220000000004 */
[----:B------:R-:W-:Y:S05]  /*44d0*/  BRA `(.L_x_2534) ;  /* 0x0000026000007947 */ /* 0x000fea0003800000 */
.L_x_2533:
        /* <DEDUP_REMOVED lines=19> */
[----:B-123--:R-:W-:Y:S05]  /*4610*/  CALL.REL.NOINC `($__internal_1_$__cuda_sm20_div_rn_f64_full) ;  /* 0x00005e0000007944 */ /* 0x00efea0003c00000 */
[----:B------:R-:W-:Y:S02]  /*4620*/  IMAD.MOV.U32 R6, RZ, RZ, R32 ;  /* 0x000000ffff067224 */ /* 0x000fe400078e0020 */
[----:B------:R-:W-:Y:S02]  /*4630*/  IMAD.MOV.U32 R7, RZ, RZ, R33 ;  /* 0x000000ffff077224 */ /* 0x000fe400078e0021 */
.L_x_2536:
[----:B------:R-:W-:Y:S05]  /*4640*/  BSYNC B3 ;  /* 0x0000000000037941 */ /* 0x000fea0003800000 */
.L_x_2535:
[----:B------:R-:W0:Y:S01]  /*4650*/  DMUL R8, R4, R6 ;  /* 0x0000000604087228 */ /* 0x000e220000000000 */
[----:B------:R-:W-:Y:S02]  /*4660*/  IMAD.MOV.U32 R12, RZ, RZ, 0x2fbe14b5 ;  /* 0x2fbe14b5ff0c7424 */ /* 0x000fe400078e00ff */
[----:B------:R-:W-:-:S03]  /*4670*/  IMAD.MOV.U32 R13, RZ, RZ, 0x3eb372fb ;  /* 0x3eb372fbff0d7424 */ /* 0x000fc600078e00ff */
[----:B0-----:R-:W0:-:S06]  /*4680*/  DADD R6, R4, -R8 ;  /* 0x0000000004067229 */ /* 0x001e0c0000000808 */
[----:B0-----:R-:W0:-:S06]  /*4690*/  DMUL R10, R6, R6 ;  /* 0x00000006060a7228 */ /* 0x001e0c0000000000 */
[----:B0-----:R-:W0:-:S06]  /*46a0*/  DFMA R12, R10, R12, c[0x2][0x50] ;  /* 0x008014000a0c762b */ /* 0x001e0c000000000c */
[----:B0-----:R-:W0:-:S06]  /*46b0*/  DFMA R12, R10, R12, c[0x2][0x58] ;  /* 0x008016000a0c762b */ /* 0x001e0c000000000c */
[----:B0-----:R-:W0:-:S06]  /*46c0*/  DFMA R12, R10, R12, c[0x2][0x60] ;  /* 0x008018000a0c762b */ /* 0x001e0c000000000c */
[----:B0-----:R-:W0:-:S06]  /*46d0*/  DFMA R12, R10, R12, c[0x2][0x68] ;  /* 0x00801a000a0c762b */ /* 0x001e0c000000000c */
[----:B0-----:R-:W0:-:S06]  /*46e0*/  DFMA R12, R10, R12, c[0x2][0x70] ;  /* 0x00801c000a0c762b */ /* 0x001e0c000000000c */
[----:B0-----:R-:W0:-:S06]  /*46f0*/  DFMA R12, R10, R12, c[0x2][0x78] ;  /* 0x00801e000a0c762b */ /* 0x001e0c000000000c */
[----:B0-----:R-:W0:-:S06]  /*4700*/  DFMA R12, R10, R12, c[0x2][0x80] ;  /* 0x008020000a0c762b */ /* 0x001e0c000000000c */
[----:B0-----:R-:W0:-:S06]  /*4710*/  DMUL R12, R10, R12 ;  /* 0x0000000c0a0c7228 */ /* 0x001e0c0000000000 */
[----:B0-----:R-:W0:-:S06]  /*4720*/  DFMA R12, R6, R12, -R8 ;  /* 0x0000000c060c722b */ /* 0x001e0c0000000808 */
[----:B0-----:R0:W4:-:S06]  /*4730*/  DADD R4, R4, R12 ;  /* 0x0000000004047229 */ /* 0x00110c000000000c */
.L_x_2534:
[----:B------:R-:W-:Y:S05]  /*4740*/  BSYNC B2 ;  /* 0x0000000000027941 */ /* 0x000fea0003800000 */
.L_x_2532:
[----:B----4-:R-:W4:-:S10]  /*4750*/  DADD R6, R4, c[0x2][0x40] ;  /* 0x0080100004067629 */ /* 0x010f140000000000 */
[----:B----4-:R-:W-:Y:S02]  /*4760*/  FSEL R5, R7, R5, P5 ;  /* 0x0000000507057208 */ /* 0x010fe40002800000 */
[----:B------:R-:W-:Y:S02]  /*4770*/  FSEL R4, R6, R4, P5 ;  /* 0x0000000406047208 */ /* 0x000fe40002800000 */
[----:B------:R-:W-:Y:S02]  /*4780*/  LOP3.LUT R5, R5, 0x80000000, R27, 0xb8, !PT ;  /* 0x8000000005057812 */ /* 0x000fe400078eb81b */
.L_x_2531:
[----:B------:R-:W-:Y:S05]  /*4790*/  BSYNC B1 ;  /* 0x0000000000017941 */ /* 0x000fea0003800000 */
.L_x_2530:
[----:B0----5:R-:W-:Y:S01]  /*47a0*/  IADD3 R27, R23, 0x80, RZ ;  /* 0x00000080171b7810 */ /* 0x021fe20007ffe0ff */
[----:B------:R-:W-:Y:S03]  /*47b0*/  BSSY B1, `(.L_x_2537) ;  /* 0x0000086000017945 */ /* 0x000fe60003800000 */
[----:B------:R-:W-:-:S13]  /*47c0*/  ISETP.GE.AND P0, PT, R27, R2, PT ;  /* 0x000000021b00720c */ /* 0x000fda0003f06270 */
[----:B------:R-:W-:Y:S05]  /*47d0*/  @P0 BRA `(.L_x_2538) ;  /* 0x0000083000000947 */ /* 0x000fea0003800000 */
[----:B-1----:R-:W0:Y:S01]  /*47e0*/  DFMA R6, R24, R24, 1 ;  /* 0x3ff000001806742b */ /* 0x002e220000000018 */
        /* <DEDUP_REMOVED lines=87> */
.L_x_2540:
        /* <DEDUP_REMOVED lines=19> */
[----:B--23--:R-:W-:Y:S05]  /*4e90*/  CALL.REL.NOINC `($__internal_1_$__cuda_sm20_div_rn_f64_full) ;  /* 0x0000558000007944 */ /* 0x00cfea0003c00000 */
[----:B------:R-:W-:Y:S02]  /*4ea0*/  IMAD.MOV.U32 R6, RZ, RZ, R32 ;  /* 0x000000ffff067224 */ /* 0x000fe400078e0020 */
[----:B------:R-:W-:Y:S02]  /*4eb0*/  IMAD.MOV.U32 R7, RZ, RZ, R33 ;  /* 0x000000ffff077224 */ /* 0x000fe400078e0021 */
.L_x_2543:
[----:B------:R-:W-:Y:S05]  /*4ec0*/  BSYNC B3 ;  /* 0x0000000000037941 */ /* 0x000fea0003800000 */
.L_x_2542:
        /* <DEDUP_REMOVED lines=15> */
.L_x_2541:
[----:B------:R-:W-:Y:S05]  /*4fc0*/  BSYNC B2 ;  /* 0x0000000000027941 */ /* 0x000fea0003800000 */
.L_x_2539:
[----:B01--4-:R-:W0:-:S10]  /*4fd0*/  DADD R6, R12, c[0x2][0x40] ;  /* 0x008010000c067629 */ /* 0x013e140000000000 */
[----:B0-----:R-:W-:Y:S02]  /*4fe0*/  FSEL R29, R7, R13, P5 ;  /* 0x0000000d071d7208 */ /* 0x001fe40002800000 */
[----:B------:R-:W-:Y:S02]  /*4ff0*/  FSEL R28, R6, R12, P5 ;  /* 0x0000000c061c7208 */ /* 0x000fe40002800000 */
[----:B------:R-:W-:Y:S02]  /*5000*/  LOP3.LUT R29, R29, 0x80000000, R25, 0xb8, !PT ;  /* 0x800000001d1d7812 */ /* 0x000fe400078eb819 */
.L_x_2538:
[----:B------:R-:W-:Y:S05]  /*5010*/  BSYNC B1 ;  /* 0x0000000000017941 */ /* 0x000fea0003800000 */
.L_x_2537:
[----:B------:R-:W-:Y:S01]  /*5020*/  IADD3 R3, R23, 0x100, RZ ;  /* 0x0000010017037810 */ /* 0x000fe20007ffe0ff */
[----:B------:R-:W-:Y:S03]  /*5030*/  BSSY B1, `(.L_x_2544) ;  /* 0x0000086000017945 */ /* 0x000fe60003800000 */
[----:B------:R-:W-:-:S13]  /*5040*/  ISETP.GE.AND P0, PT, R3, R2, PT ;  /* 0x000000020300720c */ /* 0x000fda0003f06270 */
[----:B------:R-:W-:Y:S05]  /*5050*/  @P0 BRA `(.L_x_2545) ;  /* 0x0000083000000947 */ /* 0x000fea0003800000 */
[----:B--2---:R-:W0:Y:S01]  /*5060*/  DFMA R6, R18, R18, 1 ;  /* 0x3ff000001206742b */ /* 0x004e220000000012 */
[----:B------:R-:W-:Y:S01]  /*5070*/  IMAD.MOV.U32 R8, RZ, RZ, RZ ;  /* 0x000000ffff087224 */ /* 0x000fe200078e00ff */
[----:B-1----:R-:W-:Y:S01]  /*5080*/  LOP3.LUT R25, R19, 0x7fffffff, RZ, 0xc0, !PT ;  /* 0x7fffffff13197812 */ /* 0x002fe200078ec0ff */
        /* <DEDUP_REMOVED lines=85> */
.L_x_2547:
        /* <DEDUP_REMOVED lines=19> */
[----:B---3--:R-:W-:Y:S05]  /*5710*/  CALL.REL.NOINC `($__internal_1_$__cuda_sm20_div_rn_f64_full) ;  /* 0x00004d0000007944 */ /* 0x008fea0003c00000 */
[----:B------:R-:W-:Y:S02]  /*5720*/  IMAD.MOV.U32 R6, RZ, RZ, R32 ;  /* 0x000000ffff067224 */ /* 0x000fe400078e0020 */
[----:B------:R-:W-:Y:S02]  /*5730*/  IMAD.MOV.U32 R7, RZ, RZ, R33 ;  /* 0x000000ffff077224 */ /* 0x000fe400078e0021 */
.L_x_2550:
[----:B------:R-:W-:Y:S05]  /*5740*/  BSYNC B3 ;  /* 0x0000000000037941 */ /* 0x000fea0003800000 */
.L_x_2549:
        /* <DEDUP_REMOVED lines=14> */
[----:B0-----:R0:W2:-:S06]  /*5830*/  DADD R12, R24, R12 ;  /* 0x00000000180c7229 */ /* 0x00108c000000000c */
.L_x_2548:
[----:B------:R-:W-:Y:S05]  /*5840*/  BSYNC B2 ;  /* 0x0000000000027941 */ /* 0x000fea0003800000 */
.L_x_2546:
[----:B012---:R-:W0:-:S10]  /*5850*/  DADD R6, R12, c[0x2][0x40] ;  /* 0x008010000c067629 */ /* 0x007e140000000000 */
[----:B0-----:R-:W-:Y:S02]  /*5860*/  FSEL R25, R7, R13, P5 ;  /* 0x0000000d07197208 */ /* 0x001fe40002800000 */
[----:B------:R-:W-:Y:S02]  /*5870*/  FSEL R24, R6, R12, P5 ;  /* 0x0000000c06187208 */ /* 0x000fe40002800000 */
[----:B------:R-:W-:Y:S02]  /*5880*/  LOP3.LUT R25, R25, 0x80000000, R19, 0xb8, !PT ;  /* 0x8000000019197812 */ /* 0x000fe400078eb813 */
.L_x_2545:
[----:B------:R-:W-:Y:S05]  /*5890*/  BSYNC B1 ;  /* 0x0000000000017941 */ /* 0x000fea0003800000 */
.L_x_2544:
[----:B------:R-:W-:Y:S01]  /*58a0*/  IADD3 R3, R23, 0x180, RZ ;  /* 0x0000018017037810 */ /* 0x000fe20007ffe0ff */
[----:B------:R-:W-:Y:S03]  /*58b0*/  BSSY B1, `(.L_x_2551) ;  /* 0x0000087000017945 */ /* 0x000fe60003800000 */
[----:B------:R-:W-:-:S13]  /*58c0*/  ISETP.GE.AND P0, PT, R3, R2, PT ;  /* 0x000000020300720c */ /* 0x000fda0003f06270 */
[----:B------:R-:W-:Y:S05]  /*58d0*/  @P0 BRA `(.L_x_2552) ;  /* 0x0000084000000947 */ /* 0x000fea0003800000 */
[----:B---3--:R-:W0:Y:S01]  /*58e0*/  DFMA R6, R16, R16, 1 ;  /* 0x3ff000001006742b */ /* 0x008e220000000010 */
[----:B------:R-:W-:Y:S01]  /*58f0*/  IMAD.MOV.U32 R8, RZ, RZ, RZ ;  /* 0x000000ffff087224 */ /* 0x000fe200078e00ff */
[----:B--2---:R-:W-:Y:S01]  /*5900*/  LOP3.LUT R19, R17, 0x7fffffff, RZ, 0xc0, !PT ;  /* 0x7fffffff11137812 */ /* 0x004fe200078ec0ff */
        /* <DEDUP_REMOVED lines=25> */
[--C-:B------:R-:W-:Y:S02]  /*5aa0*/  IMAD.MOV.U32 R6, RZ, RZ, R18.reuse ;  /* 0x000000ffff067224 */ /* 0x100fe400078e0012 */
[--C-:B------:R-:W-:Y:S02]  /*5ab0*/  IMAD.MOV.U32 R7, RZ, RZ, R19.reuse ;  /* 0x000000ffff077224 */ /* 0x100fe400078e0013 */
[----:B------:R-:W-:Y:S02]  /*5ac0*/  IMAD.MOV.U32 R3, RZ, RZ, R19 ;  /* 0x000000ffff037224 */ /* 0x000fe400078e0013 */
[----:B------:R-:W-:-:S06]  /*5ad0*/  IMAD.MOV.U32 R10, RZ, RZ, R18 ;  /* 0x000000ffff0a7224 */ /* 0x000fcc00078e0012 */
        /* <DEDUP_REMOVED lines=25> */
[----:B-1----:R-:W0:-:S04]  /*5c70*/  DADD R14, R6, 1 ;  /* 0x3ff00000060e7429 */ /* 0x002e080000000000 */
        /* <DEDUP_REMOVED lines=31> */
.L_x_2554:
        /* <DEDUP_REMOVED lines=19> */
[----:B-1----:R-:W-:Y:S05]  /*5fa0*/  CALL.REL.NOINC `($__internal_1_$__cuda_sm20_div_rn_f64_full) ;  /* 0x0000447000007944 */ /* 0x002fea0003c00000 */
[----:B------:R-:W-:Y:S02]  /*5fb0*/  IMAD.MOV.U32 R6, RZ, RZ, R32 ;  /* 0x000000ffff067224 */ /* 0x000fe400078e0020 */
[----:B------:R-:W-:Y:S02]  /*5fc0*/  IMAD.MOV.U32 R7, RZ, RZ, R33 ;  /* 0x000000ffff077224 */ /* 0x000fe400078e0021 */
.L_x_2557:
[----:B------:R-:W-:Y:S05]  /*5fd0*/  BSYNC B3 ;  /* 0x0000000000037941 */ /* 0x000fea0003800000 */
.L_x_2556:
        /* <DEDUP_REMOVED lines=15> */
.L_x_2555:
[----:B------:R-:W-:Y:S05]  /*60d0*/  BSYNC B2 ;  /* 0x0000000000027941 */ /* 0x000fea0003800000 */
.L_x_2553:
[----:B012---:R-:W0:-:S10]  /*60e0*/  DADD R6, R18, c[0x2][0x40] ;  /* 0x0080100012067629 */ /* 0x007e140000000000 */
[----:B0-----:R-:W-:Y:S02]  /*60f0*/  FSEL R3, R7, R19, P5 ;  /* 0x0000001307037208 */ /* 0x001fe40002800000 */
[----:B------:R-:W-:Y:S02]  /*6100*/  FSEL R16, R6, R18, P5 ;  /* 0x0000001206107208 */ /* 0x000fe40002800000 */
[----:B------:R-:W-:Y:S02]  /*6110*/  LOP3.LUT R17, R3, 0x80000000, R17, 0xb8, !PT ;  /* 0x8000000003117812 */ /* 0x000fe400078eb811 */
.L_x_2552:
[----:B------:R-:W-:Y:S05]  /*6120*/  BSYNC B1 ;  /* 0x0000000000017941 */ /* 0x000fea0003800000 */
.L_x_2551:
[----:B--2---:R-:W0:Y:S01]  /*6130*/  LDC.U8 R18, c[0x0][0x184] ;  /* 0x00006100ff127b82 */ /* 0x004e220000000000 */
[----:B------:R-:W-:Y:S01]  /*6140*/  BSSY B6, `(.L_x_2558) ;  /* 0x000011b000067945 */ /* 0x000fe20003800000 */
[----:B------:R-:W-:Y:S05]  /*6150*/  @P1 BRA `(.L_x_2559) ;  /* 0x0000119000001947 */ /* 0x000fea0003800000 */
[----:B------:R-:W2:Y:S02]  /*6160*/  S2R R3, SR_TID.X ;  /* 0x0000000000037919 */ /* 0x000ea40000002100 */
[----:B--2---:R-:W-:Y:S01]  /*6170*/  IMAD R0, R22, 0x200, R3 ;  /* 0x0000020016007824 */ /* 0x004fe200078e0203 */
        /* <DEDUP_REMOVED lines=15> */
[----:B------:R-:W0:Y:S01]  /*6270*/  F2I.F64.TRUNC R5, R4 ;  /* 0x0000000400057311 */ /* 0x000e22000030d100 */
[----:B------:R-:W-:Y:S01]  /*6280*/  IMAD.MOV.U32 R23, RZ, RZ, R27 ;  /* 0x000000ffff177224 */ /* 0x000fe200078e001b */
[----:B0-----:R0:W-:Y:S01]  /*6290*/  STG.E.U8 [R8.64], R5 ;  /* 0x0000000508007986 */ /* 0x0011e2000c101124 */
[----:B------:R-:W-:Y:S05]  /*62a0*/  BRA `(.L_x_2559) ;  /* 0x0000104000007947 */ /* 0x000fea0003800000 */
.L_x_2563:
[----:B------:R-:W0:Y:S01]  /*62b0*/  F2I.S64.F64.TRUNC R4, R4 ;  /* 0x0000000400047311 */ /* 0x000e22000030d900 */
[----:B------:R-:W-:Y:S02]  /*62c0*/  IMAD.MOV.U32 R23, RZ, RZ, R27 ;  /* 0x000000ffff177224 */ /* 0x000fe400078e001b */
[----:B0-----:R-:W-:-:S05]  /*62d0*/  IMAD.MOV.U32 R3, RZ, RZ, R4 ;  /* 0x000000ffff037224 */ /* 0x001fca00078e0004 */
[----:B------:R0:W-:Y:S01]  /*62e0*/  STG.E.U8 [R8.64], R3 ;  /* 0x0000000308007986 */ /* 0x0001e2000c101124 */
[----:B------:R-:W-:Y:S05]  /*62f0*/  BRA `(.L_x_2559) ;  /* 0x00000ff000007947 */ /* 0x000fea0003800000 */
.L_x_2562:
[----:B------:R-:W-:-:S13]  /*6300*/  ISETP.NE.AND P0, PT, R0, 0x2, PT ;  /* 0x000000020000780c */ /* 0x000fda0003f05270 */
[----:B------:R-:W-:Y:S05]  /*6310*/  @!P0 BRA `(.L_x_2565) ;  /* 0x000000c000008947 */ /* 0x000fea0003800000 */
[----:B------:R-:W-:-:S13]  /*6320*/  ISETP.NE.AND P0, PT, R0, 0x3, PT ;  /* 0x000000030000780c */ /* 0x000fda0003f05270 */
[----:B------:R-:W-:Y:S05]  /*6330*/  @!P0 BRA `(.L_x_2566) ;  /* 0x0000006000008947 */ /* 0x000fea0003800000 */
[----:B------:R-:W-:-:S13]  /*6340*/  ISETP.NE.AND P0, PT, R0, 0x4, PT ;  /* 0x000000040000780c */ /* 0x000fda0003f05270 */
[----:B------:R-:W-:Y:S05]  /*6350*/  @P0 BRA `(.L_x_2564) ;  /* 0x00000dd000000947 */ /* 0x000fea0003800000 */
[----:B------:R-:W0:Y:S01]  /*6360*/  F2I.S64.F64.TRUNC R4, R4 ;  /* 0x0000000400047311 */ /* 0x000e22000030d900 */
[----:B------:R-:W-:Y:S01]  /*6370*/  IMAD.MOV.U32 R23, RZ, RZ, R27 ;  /* 0x000000ffff177224 */ /* 0x000fe200078e001b */
[----:B0-----:R0:W-:Y:S01]  /*6380*/  STG.E.64 [R8.64], R4 ;  /* 0x0000000408007986 */ /* 0x0011e2000c101b24 */
[----:B------:R-:W-:Y:S05]  /*6390*/  BRA `(.L_x_2559) ;  /* 0x00000f5000007947 */ /* 0x000fea0003800000 */
.L_x_2566:
[----:B------:R-:W0:Y:S01]  /*63a0*/  F2I.F64.TRUNC R5, R4 ;  /* 0x0000000400057311 */ /* 0x000e22000030d100 */
[----:B------:R-:W-:Y:S01]  /*63b0*/  IMAD.MOV.U32 R23, RZ, RZ, R27 ;  /* 0x000000ffff177224 */ /* 0x000fe200078e001b */
[----:B0-----:R0:W-:Y:S01]  /*63c0*/  STG.E [R8.64], R5 ;  /* 0x0000000508007986 */ /* 0x0011e2000c101924 */
[----:B------:R-:W-:Y:S05]  /*63d0*/  BRA `(.L_x_2559) ;  /* 0x00000f1000007947 */ /* 0x000fea0003800000 */
.L_x_2565:
[----:B------:R-:W0:Y:S01]  /*63e0*/  F2I.F64.TRUNC R5, R4 ;  /* 0x0000000400057311 */ /* 0x000e22000030d100 */
[----:B------:R-:W-:Y:S01]  /*63f0*/  IMAD.MOV.U32 R23, RZ, RZ, R27 ;  /* 0x000000ffff177224 */ /* 0x000fe200078e001b */
[----:B0-----:R0:W-:Y:S01]  /*6400*/  STG.E.U16 [R8.64], R5 ;  /* 0x0000000508007986 */ /* 0x0011e2000c101524 */
[----:B------:R-:W-:Y:S05]  /*6410*/  BRA `(.L_x_2559) ;  /* 0x00000ed000007947 */ /* 0x000fea0003800000 */
.L_x_2561:
[----:B------:R-:W-:-:S13]  /*6420*/  ISETP.GT.AND P0, PT, R0, 0x6, PT ;  /* 0x000000060000780c */ /* 0x000fda0003f04270 */
[----:B------:R-:W-:Y:S05]  /*6430*/  @P0 BRA `(.L_x_2567) ;  /* 0x0000011000000947 */ /* 0x000fea0003800000 */
[----:B------:R-:W-:-:S13]  /*6440*/  ISETP.NE.AND P0, PT, R0, 0x5, PT ;  /* 0x000000050000780c */ /* 0x000fda0003f05270 */
[----:B------:R-:W-:Y:S05]  /*6450*/  @!P0 BRA `(.L_x_2568) ;  /* 0x0000008000008947 */ /* 0x000fea0003800000 */
[----:B------:R-:W-:-:S13]  /*6460*/  ISETP.NE.AND P0, PT, R0, 0x6, PT ;  /* 0x000000060000780c */ /* 0x000fda0003f05270 */
[----:B------:R-:W-:Y:S05]  /*6470*/  @P0 BRA `(.L_x_2564) ;  /* 0x00000cb000000947 */ /* 0x000fea0003800000 */
[----:B------:R-:W0:Y:S01]  /*6480*/  F2F.F32.F64 R3, R4 ;  /* 0x0000000400037310 */ /* 0x000e220000301000 */
[----:B------:R-:W0:Y:S01]  /*6490*/  DSETP.GEU.AND P0, PT, |R4|, c[0x2][0x88], PT ;  /* 0x008022000400762a */ /* 0x000e220003f0e200 */
[----:B------:R-:W-:-:S13]  /*64a0*/  IMAD.MOV.U32 R23, RZ, RZ, R27 ;  /* 0x000000ffff177224 */ /* 0x000fda00078e001b */
[----:B0-----:R-:W-:-:S05]  /*64b0*/  @!P0 FMUL R3, R3, 1.175494350822287508e-38 ;  /* 0x0080000003038820 */ /* 0x001fca0000400000 */
[----:B------:R0:W-:Y:S01]  /*64c0*/  STG.E [R8.64], R3 ;  /* 0x0000000308007986 */ /* 0x0001e2000c101924 */
[----:B------:R-:W-:Y:S05]  /*64d0*/  BRA `(.L_x_2559) ;  /* 0x00000e1000007947 */ /* 0x000fea0003800000 */
.L_x_2568:
[----:B------:R-:W0:Y:S01]  /*64e0*/  F2F.F32.F64 R0, R4 ;  /* 0x0000000400007310 */ /* 0x000e220000301000 */
[----:B------:R-:W0:Y:S01]  /*64f0*/  DSETP.GEU.AND P0, PT, |R4|, c[0x2][0x88], PT ;  /* 0x008022000400762a */ /* 0x000e220003f0e200 */
[----:B------:R-:W-:-:S13]  /*6500*/  IMAD.MOV.U32 R23, RZ, RZ, R27 ;  /* 0x000000ffff177224 */ /* 0x000fda00078e001b */
[----:B0-----:R-:W-:-:S05]  /*6510*/  @!P0 FMUL R0, R0, 1.175494350822287508e-38 ;  /* 0x0080000000008820 */ /* 0x001fca0000400000 */
[----:B------:R-:W-:-:S05]  /*6520*/  F2FP.PACK_AB R0, RZ, R0 ;  /* 0x00000000ff00723e */ /* 0x000fca00000000ff */
[----:B------:R0:W-:Y:S01]  /*6530*/  STG.E.U16 [R8.64], R0 ;  /* 0x0000000008007986 */ /* 0x0001e2000c101524 */
[----:B------:R-:W-:Y:S05]  /*6540*/  BRA `(.L_x_2559) ;  /* 0x00000da000007947 */ /* 0x000fea0003800000 */
.L_x_2567:
        /* <DEDUP_REMOVED lines=8> */
[----:B------:R-:W-:Y:S02]  /*65d0*/  IMAD.MOV.U32 R7, RZ, RZ, RZ ;  /* 0x000000ffff077224 */ /* 0x000fe400078e00ff */
[----:B------:R-:W-:-:S11]  /*65e0*/  IMAD.MOV.U32 R23, RZ, RZ, R27 ;  /* 0x000000ffff177224 */ /* 0x000fd600078e001b */
[----:B0-----:R-:W-:-:S05]  /*65f0*/  @!P0 FMUL R6, R6, 1.175494350822287508e-38 ;  /* 0x0080000006068820 */ /* 0x001fca0000400000 */
[----:B------:R0:W-:Y:S01]  /*6600*/  STG.E.64 [R8.64], R6 ;  /* 0x0000000608007986 */ /* 0x0001e2000c101b24 */
[----:B------:R-:W-:Y:S05]  /*6610*/  BRA `(.L_x_2559) ;  /* 0x00000cd000007947 */ /* 0x000fea0003800000 */
.L_x_2570:
[----:B------:R-:W0:Y:S01]  /*6620*/  F2F.F32.F64 R0, R4 ;  /* 0x0000000400007310 */ /* 0x000e220000301000 */
[----:B------:R-:W0:Y:S01]  /*6630*/  DSETP.GEU.AND P0, PT, |R4|, c[0x2][0x88], PT ;  /* 0x008022000400762a */ /* 0x000e220003f0e200 */
[----:B------:R-:W-:-:S13]  /*6640*/  IMAD.MOV.U32 R23, RZ, RZ, R27 ;  /* 0x000000ffff177224 */ /* 0x000fda00078e001b */
[----:B0-----:R-:W-:-:S05]  /*6650*/  @!P0 FMUL R0, R0, 1.175494350822287508e-38 ;  /* 0x0080000000008820 */ /* 0x001fca0000400000 */
[----:B------:R-:W-:-:S04]  /*6660*/  F2FP.PACK_AB R3, RZ, R0 ;  /* 0x00000000ff03723e */ /* 0x000fc800000000ff */
[----:B------:R-:W-:-:S05]  /*6670*/  PRMT R3, R3, 0x5410, RZ ;  /* 0x0000541003037816 */ /* 0x000fca00000000ff */
[----:B------:R0:W-:Y:S01]  /*6680*/  STG.E [R8.64], R3 ;  /* 0x0000000308007986 */ /* 0x0001e2000c101924 */
[----:B------:R-:W-:Y:S05]  /*6690*/  BRA `(.L_x_2559) ;  /* 0x00000c5000007947 */ /* 0x000fea0003800000 */
.L_x_2569:
[----:B------:R0:W-:Y:S01]  /*66a0*/  STG.E.64 [R8.64], R4 ;  /* 0x0000000408007986 */ /* 0x0001e2000c101b24 */
[----:B------:R-:W-:Y:S01]  /*66b0*/  IMAD.MOV.U32 R23, RZ, RZ, R27 ;  /* 0x000000ffff177224 */ /* 0x000fe200078e001b */
[----:B------:R-:W-:Y:S05]  /*66c0*/  BRA `(.L_x_2559) ;  /* 0x00000c2000007947 */ /* 0x000fea0003800000 */
.L_x_2560:
        /* <DEDUP_REMOVED lines=8> */
[----:B------:R-:W0:Y:S01]  /*6750*/  DSETP.NEU.AND P0, PT, R4, RZ, PT ;  /* 0x000000ff0400722a */ /* 0x000e220003f0d000 */
[----:B------:R-:W-:-:S05]  /*6760*/  IMAD.MOV.U32 R23, RZ, RZ, R27 ;  /* 0x000000ffff177224 */ /* 0x000fca00078e001b */
[----:B0-----:R-:W-:-:S05]  /*6770*/  SEL R3, RZ, 0x1, !P0 ;  /* 0x00000001ff037807 */ /* 0x001fca0004000000 */
[----:B------:R0:W-:Y:S01]  /*6780*/  STG.E.U8 [R8.64], R3 ;  /* 0x0000000308007986 */ /* 0x0001e2000c101124 */
[----:B------:R-:W-:Y:S05]  /*6790*/  BRA `(.L_x_2559) ;  /* 0x00000b5000007947 */ /* 0x000fea0003800000 */
.L_x_2573:
[----:B------:R-:W-:Y:S01]  /*67a0*/  CS2R R6, SRZ ;  /* 0x0000000000067805 */ /* 0x000fe2000001ff00 */
[----:B------:R-:W-:-:S04]  /*67b0*/  IMAD.MOV.U32 R23, RZ, RZ, R27 ;  /* 0x000000ffff177224 */ /* 0x000fc800078e001b */
[----:B------:R0:W-:Y:S01]  /*67c0*/  STG.E.128 [R8.64], R4 ;  /* 0x0000000408007986 */ /* 0x0001e2000c101d24 */
[----:B------:R-:W-:Y:S05]  /*67d0*/  BRA `(.L_x_2559) ;  /* 0x00000b1000007947 */ /* 0x000fea0003800000 */
.L_x_2572:
        /* <DEDUP_REMOVED lines=23> */
.L_x_2577:
[----:B------:R-:W-:Y:S05]  /*6950*/  BSYNC B0 ;  /* 0x0000000000007941 */ /* 0x000fea0003800000 */
.L_x_2576:
[----:B------:R-:W-:Y:S01]  /*6960*/  LOP3.LUT R7, R0, R7, RZ, 0xfc, !PT ;  /* 0x0000000700077212 */ /* 0x000fe200078efcff */
[----:B------:R-:W-:-:S04]  /*6970*/  IMAD.MOV.U32 R23, RZ, RZ, R27 ;  /* 0x000000ffff177224 */ /* 0x000fc800078e001b */
[----:B------:R0:W-:Y:S01]  /*6980*/  STG.E.U8 [R8.64], R7 ;  /* 0x0000000708007986 */ /* 0x0001e2000c101124 */
[----:B------:R-:W-:Y:S05]  /*6990*/  BRA `(.L_x_2559) ;  /* 0x0000095000007947 */ /* 0x000fea0003800000 */
.L_x_2575:
        /* <DEDUP_REMOVED lines=15> */
.L_x_2579:
[----:B------:R-:W-:Y:S01]  /*6a90*/  IMAD.MOV.U32 R0, RZ, RZ, 0x7f ;  /* 0x0000007fff007424 */ /* 0x000fe200078e00ff */
[----:B------:R-:W-:-:S04]  /*6aa0*/  ISETP.GT.U32.AND P0, PT, R3, 0x7f800000, PT ;  /* 0x7f8000000300780c */ /* 0x000fc80003f04070 */
[----:B------:R-:W-:-:S04]  /*6ab0*/  SEL R0, R0, 0x7c, P0 ;  /* 0x0000007c00007807 */ /* 0x000fc80000000000 */
.L_x_2580:
[----:B------:R-:W-:Y:S05]  /*6ac0*/  BSYNC B0 ;  /* 0x0000000000007941 */ /* 0x000fea0003800000 */
.L_x_2578:
[----:B------:R-:W-:Y:S01]  /*6ad0*/  LOP3.LUT R3, R7, 0x80000000, RZ, 0xc0, !PT ;  /* 0x8000000007037812 */ /* 0x000fe200078ec0ff */
[----:B------:R-:W-:-:S03]  /*6ae0*/  IMAD.MOV.U32 R23, RZ, RZ, R27 ;  /* 0x000000ffff177224 */ /* 0x000fc600078e001b */
[----:B------:R-:W-:-:S04]  /*6af0*/  SHF.R.U32.HI R3, RZ, 0x18, R3 ;  /* 0x00000018ff037819 */ /* 0x000fc80000011603 */
[----:B------:R-:W-:-:S05]  /*6b00*/  LOP3.LUT R3, R0, R3, RZ, 0xfc, !PT ;  /* 0x0000000300037212 */ /* 0x000fca00078efcff */
[----:B------:R0:W-:Y:S01]  /*6b10*/  STG.E.U8 [R8.64], R3 ;  /* 0x0000000308007986 */ /* 0x0001e2000c101124 */
[----:B------:R-:W-:Y:S05]  /*6b20*/  BRA `(.L_x_2559) ;  /* 0x000007c000007947 */ /* 0x000fea0003800000 */
.L_x_2574:
[----:B------:R-:W0:Y:S01]  /*6b30*/  F2F.F32.F64 R0, R4 ;  /* 0x0000000400007310 */ /* 0x000e220000301000 */
[----:B------:R-:W0:Y:S01]  /*6b40*/  DSETP.GEU.AND P0, PT, |R4|, c[0x2][0x88], PT ;  /* 0x008022000400762a */ /* 0x000e220003f0e200 */
[----:B------:R-:W-:-:S13]  /*6b50*/  IMAD.MOV.U32 R23, RZ, RZ, R27 ;  /* 0x000000ffff177224 */ /* 0x000fda00078e001b */
[----:B0-----:R-:W-:-:S05]  /*6b60*/  @!P0 FMUL R0, R0, 1.175494350822287508e-38 ;  /* 0x0080000000008820 */ /* 0x001fca0000400000 */
[----:B------:R-:W-:-:S05]  /*6b70*/  F2FP.BF16.PACK_AB R0, RZ, R0 ;  /* 0x00000000ff00723e */ /* 0x000fca00000010ff */
[----:B------:R0:W-:Y:S01]  /*6b80*/  STG.E.U16 [R8.64], R0 ;  /* 0x0000000008007986 */ /* 0x0001e2000c101524 */
[----:B------:R-:W-:Y:S05]  /*6b90*/  BRA `(.L_x_2559) ;  /* 0x0000075000007947 */ /* 0x000fea0003800000 */
.L_x_2571:
        /* <DEDUP_REMOVED lines=8> */
[----:B------:R-:W0:Y:S01]  /*6c20*/  F2I.U32.F64.TRUNC R5, R4 ;  /* 0x0000000400057311 */ /* 0x000e22000030d000 */
[----:B------:R-:W-:Y:S01]  /*6c30*/  IMAD.MOV.U32 R23, RZ, RZ, R27 ;  /* 0x000000ffff177224 */ /* 0x000fe200078e001b */
[----:B0-----:R0:W-:Y:S01]  /*6c40*/  STG.E.U16 [R8.64], R5 ;  /* 0x0000000508007986 */ /* 0x0011e2000c101524 */
[----:B------:R-:W-:Y:S05]  /*6c50*/  BRA `(.L_x_2559) ;  /* 0x0000069000007947 */ /* 0x000fea0003800000 */
.L_x_2583:
        /* <DEDUP_REMOVED lines=19> */
.L_x_2586:
[----:B------:R-:W-:-:S04]  /*6d90*/  LOP3.LUT R0, R7, 0x80000000, RZ, 0xc0, !PT ;  /* 0x8000000007007812 */ /* 0x000fc800078ec0ff */
[----:B------:R-:W-:-:S04]  /*6da0*/  SHF.R.U32.HI R0, RZ, 0x18, R0 ;  /* 0x00000018ff007819 */ /* 0x000fc80000011600 */
[----:B------:R-:W-:Y:S02]  /*6db0*/  LOP3.LUT R0, R3, R0, RZ, 0xfc, !PT ;  /* 0x0000000003007212 */ /* 0x000fe400078efcff */
.L_x_2585:
[----:B------:R-:W-:Y:S05]  /*6dc0*/  BSYNC B0 ;  /* 0x0000000000007941 */ /* 0x000fea0003800000 */
.L_x_2584:
[----:B------:R0:W-:Y:S01]  /*6dd0*/  STG.E.U8 [R8.64], R0 ;  /* 0x0000000008007986 */ /* 0x0001e2000c101124 */
[----:B------:R-:W-:Y:S01]  /*6de0*/  IMAD.MOV.U32 R23, RZ, RZ, R27 ;  /* 0x000000ffff177224 */ /* 0x000fe200078e001b */
[----:B------:R-:W-:Y:S05]  /*6df0*/  BRA `(.L_x_2559) ;  /* 0x000004f000007947 */ /* 0x000fea0003800000 */
.L_x_2582:
        /* <DEDUP_REMOVED lines=19> */
.L_x_2589:
[----:B------:R-:W-:-:S04]  /*6f30*/  LOP3.LUT R0, R7, 0x80000000, RZ, 0xc0, !PT ;  /* 0x8000000007007812 */ /* 0x000fc800078ec0ff */
[----:B------:R-:W-:-:S04]  /*6f40*/  SHF.R.U32.HI R0, RZ, 0x18, R0 ;  /* 0x00000018ff007819 */ /* 0x000fc80000011600 */
[----:B------:R-:W-:Y:S02]  /*6f50*/  LOP3.LUT R0, R3, R0, RZ, 0xfc, !PT ;  /* 0x0000000003007212 */ /* 0x000fe400078efcff */
.L_x_2588:
[----:B------:R-:W-:Y:S05]  /*6f60*/  BSYNC B0 ;  /* 0x0000000000007941 */ /* 0x000fea0003800000 */
.L_x_2587:
[----:B------:R0:W-:Y:S01]  /*6f70*/  STG.E.U8 [R8.64], R0 ;  /* 0x0000000008007986 */ /* 0x0001e2000c101124 */
[----:B------:R-:W-:Y:S01]  /*6f80*/  IMAD.MOV.U32 R23, RZ, RZ, R27 ;  /* 0x000000ffff177224 */ /* 0x000fe200078e001b */
[----:B------:R-:W-:Y:S05]  /*6f90*/  BRA `(.L_x_2559) ;  /* 0x0000035000007947 */ /* 0x000fea0003800000 */
.L_x_2581:
        /* <DEDUP_REMOVED lines=8> */
[----:B------:R-:W-:-:S13]  /*7020*/  IMAD.MOV.U32 R23, RZ, RZ, R27 ;  /* 0x000000ffff177224 */ /* 0x000fda00078e001b */
        /* <DEDUP_REMOVED lines=16> */
.L_x_2564:
[----:B-1----:R-:W-:Y:S01]  /*7130*/  MOV R14, 0x0 ;  /* 0x00000000000e7802 */ /* 0x002fe20000000f00 */
        /* <DEDUP_REMOVED lines=17> */
[----:B0--3--:R-:W-:Y:S05]  /*7250*/  CALL.ABS.NOINC R14 ;  /* 0x000000000e007343 */ /* 0x009fea0003c00000 */
[----:B------:R-:W-:Y:S01]  /*7260*/  IMAD.MOV.U32 R23, RZ, RZ, R27 ;  /* 0x000000ffff177224 */ /* 0x000fe200078e001b */
[----:B------:R-:W-:Y:S05]  /*7270*/  BRA `(.L_x_2559) ;  /* 0x0000007000007947 */ /* 0x000fea0003800000 */
.L_x_2591:
[----:B------:R-:W0:Y:S01]  /*7280*/  F2I.U64.F64.TRUNC R4, R4 ;  /* 0x0000000400047311 */ /* 0x000e22000030d800 */
[----:B------:R-:W-:Y:S01]  /*7290*/  IMAD.MOV.U32 R23, RZ, RZ, R27 ;  /* 0x000000ffff177224 */ /* 0x000fe200078e001b */
[----:B0-----:R0:W-:Y:S01]  /*72a0*/  STG.E.64 [R8.64], R4 ;  /* 0x0000000408007986 */ /* 0x0011e2000c101b24 */
[----:B------:R-:W-:Y:S05]  /*72b0*/  BRA `(.L_x_2559) ;  /* 0x0000003000007947 */ /* 0x000fea0003800000 */
.L_x_2590:
[----:B------:R-:W0:Y:S01]  /*72c0*/  F2I.U32.F64.TRUNC R5, R4 ;  /* 0x0000000400057311 */ /* 0x000e22000030d000 */
[----:B------:R-:W-:Y:S01]  /*72d0*/  IMAD.MOV.U32 R23, RZ, RZ, R27 ;  /* 0x000000ffff177224 */ /* 0x000fe200078e001b */
[----:B0-----:R0:W-:Y:S06]  /*72e0*/  STG.E [R8.64], R5 ;  /* 0x0000000508007986 */ /* 0x0011ec000c101924 */
.L_x_2559:
[----:B------:R-:W-:Y:S05]  /*72f0*/  BSYNC B6 ;  /* 0x0000000000067941 */ /* 0x000fea0003800000 */
.L_x_2558:
        /* <DEDUP_REMOVED lines=22> */
.L_x_2597:
[----:B------:R-:W0:Y:S02]  /*7460*/  F2I.S64.F64.TRUNC R28, R28 ;  /* 0x0000001c001c7311 */ /* 0x000e24000030d900 */
[----:B0-----:R-:W-:-:S05]  /*7470*/  IMAD.MOV.U32 R3, RZ, RZ, R28 ;  /* 0x000000ffff037224 */ /* 0x001fca00078e001c */
[----:B------:R0:W-:Y:S01]  /*7480*/  STG.E.U8 [R4.64], R3 ;  /* 0x0000000304007986 */ /* 0x0001e2000c101124 */
[----:B------:R-:W-:Y:S05]  /*7490*/  BRA `(.L_x_2599) ;  /* 0x00000eb000007947 */ /* 0x000fea0003800000 */
.L_x_2596:
        /* <DEDUP_REMOVED lines=9> */
.L_x_2601:
[----:B------:R-:W0:Y:S02]  /*7530*/  F2I.F64.TRUNC R29, R28 ;  /* 0x0000001c001d7311 */ /* 0x000e24000030d100 */
[----:B0-----:R0:W-:Y:S01]  /*7540*/  STG.E [R4.64], R29 ;  /* 0x0000001d04007986 */ /* 0x0011e2000c101924 */
[----:B------:R-:W-:Y:S05]  /*7550*/  BRA `(.L_x_2599) ;  /* 0x00000df000007947 */ /* 0x000fea0003800000 */
.L_x_2600:
[----:B------:R-:W0:Y:S02]  /*7560*/  F2I.F64.TRUNC R29, R28 ;  /* 0x0000001c001d7311 */ /* 0x000e24000030d100 */
[----:B0-----:R0:W-:Y:S01]  /*7570*/  STG.E.U16 [R4.64], R29 ;  /* 0x0000001d04007986 */ /* 0x0011e2000c101524 */
[----:B------:R-:W-:Y:S05]  /*7580*/  BRA `(.L_x_2599) ;  /* 0x00000dc000007947 */ /* 0x000fea0003800000 */
.L_x_2595:
        /* <DEDUP_REMOVED lines=11> */
.L_x_2603:
[----:B------:R-:W0:Y:S01]  /*7640*/  F2F.F32.F64 R0, R28 ;  /* 0x0000001c00007310 */ /* 0x000e220000301000 */
[----:B------:R-:W0:-:S14]  /*7650*/  DSETP.GEU.AND P0, PT, |R28|, c[0x2][0x88], PT ;  /* 0x008022001c00762a */ /* 0x000e1c0003f0e200 */
[----:B0-----:R-:W-:-:S05]  /*7660*/  @!P0 FMUL R0, R0, 1.175494350822287508e-38 ;  /* 0x0080000000008820 */ /* 0x001fca0000400000 */
[----:B------:R-:W-:-:S05]  /*7670*/  F2FP.PACK_AB R0, RZ, R0 ;  /* 0x00000000ff00723e */ /* 0x000fca00000000ff */
[----:B------:R0:W-:Y:S01]  /*7680*/  STG.E.U16 [R4.64], R0 ;  /* 0x0000000004007986 */ /* 0x0001e2000c101524 */
[----:B------:R-:W-:Y:S05]  /*7690*/  BRA `(.L_x_2599) ;  /* 0x00000cb000007947 */ /* 0x000fea0003800000 */
.L_x_2602:
        /* <DEDUP_REMOVED lines=12> */
.L_x_2605:
[----:B------:R-:W0:Y:S01]  /*7760*/  F2F.F32.F64 R0, R28 ;  /* 0x0000001c00007310 */ /* 0x000e220000301000 */
[----:B------:R-:W0:-:S14]  /*7770*/  DSETP.GEU.AND P0, PT, |R28|, c[0x2][0x88], PT ;  /* 0x008022001c00762a */ /* 0x000e1c0003f0e200 */
[----:B0-----:R-:W-:-:S05]  /*7780*/  @!P0 FMUL R0, R0, 1.175494350822287508e-38 ;  /* 0x0080000000008820 */ /* 0x001fca0000400000 */
[----:B------:R-:W-:-:S04]  /*7790*/  F2FP.PACK_AB R3, RZ, R0 ;  /* 0x00000000ff03723e */ /* 0x000fc800000000ff */
[----:B------:R-:W-:-:S05]  /*77a0*/  PRMT R3, R3, 0x5410, RZ ;  /* 0x0000541003037816 */ /* 0x000fca00000000ff */
[----:B------:R0:W-:Y:S01]  /*77b0*/  STG.E [R4.64], R3 ;  /* 0x0000000304007986 */ /* 0x0001e2000c101924 */
[----:B------:R-:W-:Y:S05]  /*77c0*/  BRA `(.L_x_2599) ;  /* 0x00000b8000007947 */ /* 0x000fea0003800000 */
.L_x_2604:
[----:B------:R0:W-:Y:S01]  /*77d0*/  STG.E.64 [R4.64], R28 ;  /* 0x0000001c04007986 */ /* 0x0001e2000c101b24 */
[----:B------:R-:W-:Y:S05]  /*77e0*/  BRA `(.L_x_2599) ;  /* 0x00000b6000007947 */ /* 0x000fea0003800000 */
.L_x_2594:
        /* <DEDUP_REMOVED lines=12> */
.L_x_2608:
[----:B------:R-:W-:-:S05]  /*78b0*/  CS2R R30, SRZ ;  /* 0x00000000001e7805 */ /* 0x000fca000001ff00 */
[----:B------:R0:W-:Y:S01]  /*78c0*/  STG.E.128 [R4.64], R28 ;  /* 0x0000001c04007986 */ /* 0x0001e2000c101d24 */
[----:B------:R-:W-:Y:S05]  /*78d0*/  BRA `(.L_x_2599) ;  /* 0x00000a7000007947 */ /* 0x000fea0003800000 */
.L_x_2607:
        /* <DEDUP_REMOVED lines=23> */
.L_x_2612:
[----:B------:R-:W-:Y:S05]  /*7a50*/  BSYNC B0 ;  /* 0x0000000000007941 */ /* 0x000fea0003800000 */
.L_x_2611:
[----:B------:R-:W-:-:S05]  /*7a60*/  LOP3.LUT R7, R0, R7, RZ, 0xfc, !PT ;  /* 0x0000000700077212 */ /* 0x000fca00078efcff */
[----:B------:R0:W-:Y:S01]  /*7a70*/  STG.E.U8 [R4.64], R7 ;  /* 0x0000000704007986 */ /* 0x0001e2000c101124 */
[----:B------:R-:W-:Y:S05]  /*7a80*/  BRA `(.L_x_2599) ;  /* 0x000008c000007947 */ /* 0x000fea0003800000 */
.L_x_2610:
        /* <DEDUP_REMOVED lines=15> */
.L_x_2614:
[----:B------:R-:W-:Y:S01]  /*7b80*/  IMAD.MOV.U32 R0, RZ, RZ, 0x7f ;  /* 0x0000007fff007424 */ /* 0x000fe200078e00ff */
[----:B------:R-:W-:-:S04]  /*7b90*/  ISETP.GT.U32.AND P0, PT, R3, 0x7f800000, PT ;  /* 0x7f8000000300780c */ /* 0x000fc80003f04070 */
[----:B------:R-:W-:-:S04]  /*7ba0*/  SEL R0, R0, 0x7c, P0 ;  /* 0x0000007c00007807 */ /* 0x000fc80000000000 */
.L_x_2615:
[----:B------:R-:W-:Y:S05]  /*7bb0*/  BSYNC B0 ;  /* 0x0000000000007941 */ /* 0x000fea0003800000 */
.L_x_2613:
[----:B------:R-:W-:-:S04]  /*7bc0*/  LOP3.LUT R3, R7, 0x80000000, RZ, 0xc0, !PT ;  /* 0x8000000007037812 */ /* 0x000fc800078ec0ff */
[----:B------:R-:W-:-:S04]  /*7bd0*/  SHF.R.U32.HI R3, RZ, 0x18, R3 ;  /* 0x00000018ff037819 */ /* 0x000fc80000011603 */
[----:B------:R-:W-:-:S05]  /*7be0*/  LOP3.LUT R3, R0, R3, RZ, 0xfc, !PT ;  /* 0x0000000300037212 */ /* 0x000fca00078efcff */
[----:B------:R0:W-:Y:S01]  /*7bf0*/  STG.E.U8 [R4.64], R3 ;  /* 0x0000000304007986 */ /* 0x0001e2000c101124 */
[----:B------:R-:W-:Y:S05]  /*7c00*/  BRA `(.L_x_2599) ;  /* 0x0000074000007947 */ /* 0x000fea0003800000 */
.L_x_2609:
[----:B------:R-:W0:Y:S01]  /*7c10*/  F2F.F32.F64 R0, R28 ;  /* 0x0000001c00007310 */ /* 0x000e220000301000 */
[----:B------:R-:W0:-:S14]  /*7c20*/  DSETP.GEU.AND P0, PT, |R28|, c[0x2][0x88], PT ;  /* 0x008022001c00762a */ /* 0x000e1c0003f0e200 */
[----:B0-----:R-:W-:-:S05]  /*7c30*/  @!P0 FMUL R0, R0, 1.175494350822287508e-38 ;  /* 0x0080000000008820 */ /* 0x001fca0000400000 */
[----:B------:R-:W-:-:S05]  /*7c40*/  F2FP.BF16.PACK_AB R0, RZ, R0 ;  /* 0x00000000ff00723e */ /* 0x000fca00000010ff */
[----:B------:R0:W-:Y:S01]  /*7c50*/  STG.E.U16 [R4.64], R0 ;  /* 0x0000000004007986 */ /* 0x0001e2000c101524 */
[----:B------:R-:W-:Y:S05]  /*7c60*/  BRA `(.L_x_2599) ;  /* 0x000006e000007947 */ /* 0x000fea0003800000 */
.L_x_2606:
        /* <DEDUP_REMOVED lines=11> */
.L_x_2618:
        /* <DEDUP_REMOVED lines=19> */
.L_x_2621:
[----:B------:R-:W-:-:S04]  /*7e50*/  LOP3.LUT R0, R7, 0x80000000, RZ, 0xc0, !PT ;  /* 0x8000000007007812 */ /* 0x000fc800078ec0ff */
[----:B------:R-:W-:-:S04]  /*7e60*/  SHF.R.U32.HI R0, RZ, 0x18, R0 ;  /* 0x00000018ff007819 */ /* 0x000fc80000011600 */
[----:B------:R-:W-:Y:S02]  /*7e70*/  LOP3.LUT R0, R3, R0, RZ, 0xfc, !PT ;  /* 0x0000000003007212 */ /* 0x000fe400078efcff */
.L_x_2620:
[----:B------:R-:W-:Y:S05]  /*7e80*/  BSYNC B0 ;  /* 0x0000000000007941 */ /* 0x000fea0003800000 */
.L_x_2619:
[----:B------:R0:W-:Y:S01]  /*7e90*/  STG.E.U8 [R4.64], R0 ;  /* 0x0000000004007986 */ /* 0x0001e2000c101124 */
[----:B------:R-:W-:Y:S05]  /*7ea0*/  BRA `(.L_x_2599) ;  /* 0x000004a000007947 */ /* 0x000fea0003800000 */
.L_x_2617:
        /* <DEDUP_REMOVED lines=19> */
.L_x_2624:
[----:B------:R-:W-:-:S04]  /*7fe0*/  LOP3.LUT R0, R7, 0x80000000, RZ, 0xc0, !PT ;  /* 0x8000000007007812 */ /* 0x000fc800078ec0ff */
[----:B------:R-:W-:-:S04]  /*7ff0*/  SHF.R.U32.HI R0, RZ, 0x18, R0 ;  /* 0x00000018ff007819 */ /* 0x000fc80000011600 */
[----:B------:R-:W-:Y:S02]  /*8000*/  LOP3.LUT R0, R3, R0, RZ, 0xfc, !PT ;  /* 0x0000000003007212 */ /* 0x000fe400078efcff */
.L_x_2623:
[----:B------:R-:W-:Y:S05]  /*8010*/  BSYNC B0 ;  /* 0x0000000000007941 */ /* 0x000fea0003800000 */
.L_x_2622:
[----:B------:R0:W-:Y:S01]  /*8020*/  STG.E.U8 [R4.64], R0 ;  /* 0x0000000004007986 */ /* 0x0001e2000c101124 */
[----:B------:R-:W-:Y:S05]  /*8030*/  BRA `(.L_x_2599) ;  /* 0x0000031000007947 */ /* 0x000fea0003800000 */
.L_x_2616:
        /* <DEDUP_REMOVED lines=24> */
.L_x_2598:
        /* <DEDUP_REMOVED lines=19> */
[----:B------:R-:W-:Y:S05]  /*82f0*/  BRA `(.L_x_2599) ;  /* 0x0000005000007947 */ /* 0x000fea0003800000 */
.L_x_2626:
[----:B------:R-:W0:Y:S02]  /*8300*/  F2I.U64.F64.TRUNC R28, R28 ;  /* 0x0000001c001c7311 */ /* 0x000e24000030d800 */
[----:B0-----:R0:W-:Y:S01]  /*8310*/  STG.E.64 [R4.64], R28 ;  /* 0x0000001c04007986 */ /* 0x0011e2000c101b24 */
[----:B------:R-:W-:Y:S05]  /*8320*/  BRA `(.L_x_2599) ;  /* 0x0000002000007947 */ /* 0x000fea0003800000 */
.L_x_2625:
[----:B------:R-:W0:Y:S02]  /*8330*/  F2I.U32.F64.TRUNC R29, R28 ;  /* 0x0000001c001d7311 */ /* 0x000e24000030d000 */
[----:B0-----:R0:W-:Y:S02]  /*8340*/  STG.E [R4.64], R29 ;  /* 0x0000001d04007986 */ /* 0x0011e4000c101924 */
.L_x_2599:
        /* <DEDUP_REMOVED lines=19> */
[----:B-1----:R-:W0:Y:S02]  /*8480*/  F2I.F64.TRUNC R25, R24 ;  /* 0x0000001800197311 */ /* 0x002e24000030d100 */
[----:B0-----:R0:W-:Y:S01]  /*8490*/  STG.E.U8 [R4.64], R25 ;  /* 0x0000001904007986 */ /* 0x0011e2000c101124 */
[----:B------:R-:W-:Y:S05]  /*84a0*/  BRA `(.L_x_2632) ;  /* 0x00000ef000007947 */ /* 0x000fea0003800000 */
.L_x_2630:
[----:B-1----:R-:W0:Y:S02]  /*84b0*/  F2I.S64.F64.TRUNC R24, R24 ;  /* 0x0000001800187311 */ /* 0x002e24000030d900 */
[----:B0-----:R-:W-:-:S05]  /*84c0*/  IMAD.MOV.U32 R3, RZ, RZ, R24 ;  /* 0x000000ffff037224 */ /* 0x001fca00078e0018 */
[----:B------:R0:W-:Y:S01]  /*84d0*/  STG.E.U8 [R4.64], R3 ;  /* 0x0000000304007986 */ /* 0x0001e2000c101124 */
[----:B------:R-:W-:Y:S05]  /*84e0*/  BRA `(.L_x_2632) ;  /* 0x00000eb000007947 */ /* 0x000fea0003800000 */
.L_x_2629:
[----:B------:R-:W-:-:S13]  /*84f0*/  ISETP.NE.AND P0, PT, R0, 0x2, PT ;  /* 0x000000020000780c */ /* 0x000fda0003f05270 */
[----:B------:R-:W-:Y:S05]  /*8500*/  @!P0 BRA `(.L_x_2633) ;  /* 0x000000a000008947 */ /* 0x000fea0003800000 */
[----:B------:R-:W-:-:S13]  /*8510*/  ISETP.NE.AND P0, PT, R0, 0x3, PT ;  /* 0x000000030000780c */ /* 0x000fda0003f05270 */
[----:B------:R-:W-:Y:S05]  /*8520*/  @!P0 BRA `(.L_x_2634) ;  /* 0x0000005000008947 */ /* 0x000fea0003800000 */
[----:B------:R-:W-:-:S13]  /*8530*/  ISETP.NE.AND P0, PT, R0, 0x4, PT ;  /* 0x000000040000780c */ /* 0x000fda0003f05270 */
[----:B------:R-:W-:Y:S05]  /*8540*/  @P0 BRA `(.L_x_2631) ;  /* 0x00000cc000000947 */ /* 0x000fea0003800000 */
[----:B-1----:R-:W0:Y:S02]  /*8550*/  F2I.S64.F64.TRUNC R24, R24 ;  /* 0x0000001800187311 */ /* 0x002e24000030d900 */
[----:B0-----:R0:W-:Y:S01]  /*8560*/  STG.E.64 [R4.64], R24 ;  /* 0x0000001804007986 */ /* 0x0011e2000c101b24 */
[----:B------:R-:W-:Y:S05]  /*8570*/  BRA `(.L_x_2632) ;  /* 0x00000e2000007947 */ /* 0x000fea0003800000 */
.L_x_2634:
[----:B-1----:R-:W0:Y:S02]  /*8580*/  F2I.F64.TRUNC R25, R24 ;  /* 0x0000001800197311 */ /* 0x002e24000030d100 */
[----:B0-----:R0:W-:Y:S01]  /*8590*/  STG.E [R4.64], R25 ;  /* 0x0000001904007986 */ /* 0x0011e2000c101924 */
[----:B------:R-:W-:Y:S05]  /*85a0*/  BRA `(.L_x_2632) ;  /* 0x00000df000007947 */ /* 0x000fea0003800000 */
.L_x_2633:
[----:B-1----:R-:W0:Y:S02]  /*85b0*/  F2I.F64.TRUNC R25, R24 ;  /* 0x0000001800197311 */ /* 0x002e24000030d100 */
[----:B0-----:R0:W-:Y:S01]  /*85c0*/  STG.E.U16 [R4.64], R25 ;  /* 0x0000001904007986 */ /* 0x0011e2000c101524 */
[----:B------:R-:W-:Y:S05]  /*85d0*/  BRA `(.L_x_2632) ;  /* 0x00000dc000007947 */ /* 0x000fea0003800000 */
.L_x_2628:
[----:B------:R-:W-:-:S13]  /*85e0*/  ISETP.GT.AND P0, PT, R0, 0x6, PT ;  /* 0x000000060000780c */ /* 0x000fda0003f04270 */
[----:B------:R-:W-:Y:S05]  /*85f0*/  @P0 BRA `(.L_x_2635) ;  /* 0x000000f000000947 */ /* 0x000fea0003800000 */
[----:B------:R-:W-:-:S13]  /*8600*/  ISETP.NE.AND P0, PT, R0, 0x5, PT ;  /* 0x000000050000780c */ /* 0x000fda0003f05270 */
[----:B------:R-:W-:Y:S05]  /*8610*/  @!P0 BRA `(.L_x_2636) ;  /* 0x0000007000008947 */ /* 0x000fea0003800000 */
[----:B------:R-:W-:-:S13]  /*8620*/  ISETP.NE.AND P0, PT, R0, 0x6, PT ;  /* 0x000000060000780c */ /* 0x000fda0003f05270 */
[----:B------:R-:W-:Y:S05]  /*8630*/  @P0 BRA `(.L_x_2631) ;  /* 0x00000bd000000947 */ /* 0x000fea0003800000 */
[----:B-1----:R-:W0:Y:S01]  /*8640*/  F2F.F32.F64 R3, R24 ;  /* 0x0000001800037310 */ /* 0x002e220000301000 */
[----:B------:R-:W0:-:S14]  /*8650*/  DSETP.GEU.AND P0, PT, |R24|, c[0x2][0x88], PT ;  /* 0x008022001800762a */ /* 0x000e1c0003f0e200 */
[----:B0-----:R-:W-:-:S05]  /*8660*/  @!P0 FMUL R3, R3, 1.175494350822287508e-38 ;  /* 0x0080000003038820 */ /* 0x001fca0000400000 */
[----:B------:R0:W-:Y:S01]  /*8670*/  STG.E [R4.64], R3 ;  /* 0x0000000304007986 */ /* 0x0001e2000c101924 */
[----:B------:R-:W-:Y:S05]  /*8680*/  BRA `(.L_x_2632) ;  /* 0x00000d1000007947 */ /* 0x000fea0003800000 */
.L_x_2636:
[----:B-1----:R-:W0:Y:S01]  /*8690*/  F2F.F32.F64 R0, R24 ;  /* 0x0000001800007310 */ /* 0x002e220000301000 */
[----:B------:R-:W0:-:S14]  /*86a0*/  DSETP.GEU.AND P0, PT, |R24|, c[0x2][0x88], PT ;  /* 0x008022001800762a */ /* 0x000e1c0003f0e200 */
[----:B0-----:R-:W-:-:S05]  /*86b0*/  @!P0 FMUL R0, R0, 1.175494350822287508e-38 ;  /* 0x0080000000008820 */ /* 0x001fca0000400000 */
[----:B------:R-:W-:-:S05]  /*86c0*/  F2FP.PACK_AB R0, RZ, R0 ;  /* 0x00000000ff00723e */ /* 0x000fca00000000ff */
[----:B------:R0:W-:Y:S01]  /*86d0*/  STG.E.U16 [R4.64], R0 ;  /* 0x0000000004007986 */ /* 0x0001e2000c101524 */
[----:B------:R-:W-:Y:S05]  /*86e0*/  BRA `(.L_x_2632) ;  /* 0x00000cb000007947 */ /* 0x000fea0003800000 */
.L_x_2635:
[----:B------:R-:W-:-:S13]  /*86f0*/  ISETP.NE.AND P0, PT, R0, 0x7, PT ;  /* 0x000000070000780c */ /* 0x000fda0003f05270 */
[----:B------:R-:W-:Y:S05]  /*8700*/  @!P0 BRA `(.L_x_2637) ;  /* 0x0000011000008947 */ /* 0x000fea0003800000 */
[----:B------:R-:W-:-:S13]  /*8710*/  ISETP.NE.AND P0, PT, R0, 0x8, PT ;  /* 0x000000080000780c */ /* 0x000fda0003f05270 */
[----:B------:R-:W-:Y:S05]  /*8720*/  @!P0 BRA `(.L_x_2638) ;  /* 0x0000008000008947 */ /* 0x000fea0003800000 */
[----:B------:R-:W-:-:S13]  /*8730*/  ISETP.NE.AND P0, PT, R0, 0x9, PT ;  /* 0x000000090000780c */ /* 0x000fda0003f05270 */
[----:B------:R-:W-:Y:S05]  /*8740*/  @P0 BRA `(.L_x_2631) ;  /* 0x00000ac000000947 */ /* 0x000fea0003800000 */
[----:B-1----:R-:W0:Y:S01]  /*8750*/  F2F.F32.F64 R6, R24 ;  /* 0x0000001800067310 */ /* 0x002e220000301000 */
[----:B------:R-:W0:Y:S01]  /*8760*/  DSETP.GEU.AND P0, PT, |R24|, c[0x2][0x88], PT ;  /* 0x008022001800762a */ /* 0x000e220003f0e200 */
[----:B------:R-:W-:-:S13]  /*8770*/  IMAD.MOV.U32 R7, RZ, RZ, RZ ;  /* 0x000000ffff077224 */ /* 0x000fda00078e00ff */
[----:B0-----:R-:W-:-:S05]  /*8780*/  @!P0 FMUL R6, R6, 1.175494350822287508e-38 ;  /* 0x0080000006068820 */ /* 0x001fca0000400000 */
[----:B------:R0:W-:Y:S01]  /*8790*/  STG.E.64 [R4.64], R6 ;  /* 0x0000000604007986 */ /* 0x0001e2000c101b24 */
[----:B------:R-:W-:Y:S05]  /*87a0*/  BRA `(.L_x_2632) ;  /* 0x00000bf000007947 */ /* 0x000fea0003800000 */
.L_x_2638:
[----:B-1----:R-:W0:Y:S01]  /*87b0*/  F2F.F32.F64 R0, R24 ;  /* 0x0000001800007310 */ /* 0x002e220000301000 */
[----:B------:R-:W0:-:S14]  /*87c0*/  DSETP.GEU.AND P0, PT, |R24|, c[0x2][0x88], PT ;  /* 0x008022001800762a */ /* 0x000e1c0003f0e200 */
[----:B0-----:R-:W-:-:S05]  /*87d0*/  @!P0 FMUL R0, R0, 1.175494350822287508e-38 ;  /* 0x0080000000008820 */ /* 0x001fca0000400000 */
[----:B------:R-:W-:-:S04]  /*87e0*/  F2FP.PACK_AB R3, RZ, R0 ;  /* 0x00000000ff03723e */ /* 0x000fc800000000ff */
[----:B------:R-:W-:-:S05]  /*87f0*/  PRMT R3, R3, 0x5410, RZ ;  /* 0x0000541003037816 */ /* 0x000fca00000000ff */
[----:B------:R0:W-:Y:S01]  /*8800*/  STG.E [R4.64], R3 ;  /* 0x0000000304007986 */ /* 0x0001e2000c101924 */
[----:B------:R-:W-:Y:S05]  /*8810*/  BRA `(.L_x_2632) ;  /* 0x00000b8000007947 */ /* 0x000fea0003800000 */
.L_x_2637:
[----:B-1----:R0:W-:Y:S01]  /*8820*/  STG.E.64 [R4.64], R24 ;  /* 0x0000001804007986 */ /* 0x0021e2000c101b24 */
[----:B------:R-:W-:Y:S05]  /*8830*/  BRA `(.L_x_2632) ;  /* 0x00000b6000007947 */ /* 0x000fea0003800000 */
.L_x_2627:
        /* <DEDUP_REMOVED lines=8> */
[----:B-1----:R-:W0:-:S06]  /*88c0*/  DSETP.NEU.AND P0, PT, R24, RZ, PT ;  /* 0x000000ff1800722a */ /* 0x002e0c0003f0d000 */
[----:B0-----:R-:W-:-:S05]  /*88d0*/  SEL R3, RZ, 0x1, !P0 ;  /* 0x00000001ff037807 */ /* 0x001fca0004000000 */
[----:B------:R0:W-:Y:S01]  /*88e0*/  STG.E.U8 [R4.64], R3 ;  /* 0x0000000304007986 */ /* 0x0001e2000c101124 */
[----:B------:R-:W-:Y:S05]  /*88f0*/  BRA `(.L_x_2632) ;  /* 0x00000aa000007947 */ /* 0x000fea0003800000 */
.L_x_2641:
[----:B------:R-:W-:-:S05]  /*8900*/  CS2R R26, SRZ ;  /* 0x00000000001a7805 */ /* 0x000fca000001ff00 */
[----:B-1----:R0:W-:Y:S01]  /*8910*/  STG.E.128 [R4.64], R24 ;  /* 0x0000001804007986 */ /* 0x0021e2000c101d24 */
[----:B------:R-:W-:Y:S05]  /*8920*/  BRA `(.L_x_2632) ;  /* 0x00000a7000007947 */ /* 0x000fea0003800000 */
.L_x_2640:
        /* <DEDUP_REMOVED lines=23> */
.L_x_2645:
[----:B------:R-:W-:Y:S05]  /*8aa0*/  BSYNC B0 ;  /* 0x0000000000007941 */ /* 0x000fea0003800000 */
.L_x_2644:
[----:B------:R-:W-:-:S05]  /*8ab0*/  LOP3.LUT R7, R0, R7, RZ, 0xfc, !PT ;  /* 0x0000000700077212 */ /* 0x000fca00078efcff */
[----:B------:R0:W-:Y:S01]  /*8ac0*/  STG.E.U8 [R4.64], R7 ;  /* 0x0000000704007986 */ /* 0x0001e2000c101124 */
[----:B------:R-:W-:Y:S05]  /*8ad0*/  BRA `(.L_x_2632) ;  /* 0x000008c000007947 */ /* 0x000fea0003800000 */
.L_x_2643:
[----:B-1----:R-:W0:Y:S01]  /*8ae0*/  F2F.F32.F64 R7, R24 ;  /* 0x0000001800077310 */ /* 0x002e220000301000 */
        /* <DEDUP_REMOVED lines=14> */
.L_x_2647:
[----:B------:R-:W-:Y:S01]  /*8bd0*/  IMAD.MOV.U32 R0, RZ, RZ, 0x7f ;  /* 0x0000007fff007424 */ /* 0x000fe200078e00ff */
[----:B------:R-:W-:-:S04]  /*8be0*/  ISETP.GT.U32.AND P0, PT, R3, 0x7f800000, PT ;  /* 0x7f8000000300780c */ /* 0x000fc80003f04070 */
[----:B------:R-:W-:-:S04]  /*8bf0*/  SEL R0, R0, 0x7c, P0 ;  /* 0x0000007c00007807 */ /* 0x000fc80000000000 */
.L_x_2648:
[----:B------:R-:W-:Y:S05]  /*8c00*/  BSYNC B0 ;  /* 0x0000000000007941 */ /* 0x000fea0003800000 */
.L_x_2646:
[----:B------:R-:W-:-:S04]  /*8c10*/  LOP3.LUT R3, R7, 0x80000000, RZ, 0xc0, !PT ;  /* 0x8000000007037812 */ /* 0x000fc800078ec0ff */
[----:B------:R-:W-:-:S04]  /*8c20*/  SHF.R.U32.HI R3, RZ, 0x18, R3 ;  /* 0x00000018ff037819 */ /* 0x000fc80000011603 */
[----:B------:R-:W-:-:S05]  /*8c30*/  LOP3.LUT R3, R0, R3, RZ, 0xfc, !PT ;  /* 0x0000000300037212 */ /* 0x000fca00078efcff */
[----:B------:R0:W-:Y:S01]  /*8c40*/  STG.E.U8 [R4.64], R3 ;  /* 0x0000000304007986 */ /* 0x0001e2000c101124 */
[----:B------:R-:W-:Y:S05]  /*8c50*/  BRA `(.L_x_2632) ;  /* 0x0000074000007947 */ /* 0x000fea0003800000 */
.L_x_2642:
[----:B-1----:R-:W0:Y:S01]  /*8c60*/  F2F.F32.F64 R0, R24 ;  /* 0x0000001800007310 */ /* 0x002e220000301000 */
[----:B------:R-:W0:-:S14]  /*8c70*/  DSETP.GEU.AND P0, PT, |R24|, c[0x2][0x88], PT ;  /* 0x008022001800762a */ /* 0x000e1c0003f0e200 */
[----:B0-----:R-:W-:-:S05]  /*8c80*/  @!P0 FMUL R0, R0, 1.175494350822287508e-38 ;  /* 0x0080000000008820 */ /* 0x001fca0000400000 */
[----:B------:R-:W-:-:S05]  /*8c90*/  F2FP.BF16.PACK_AB R0, RZ, R0 ;  /* 0x00000000ff00723e */ /* 0x000fca00000010ff */
[----:B------:R0:W-:Y:S01]  /*8ca0*/  STG.E.U16 [R4.64], R0 ;  /* 0x0000000004007986 */ /* 0x0001e2000c101524 */
[----:B------:R-:W-:Y:S05]  /*8cb0*/  BRA `(.L_x_2632) ;  /* 0x000006e000007947 */ /* 0x000fea0003800000 */
.L_x_2639:
        /* <DEDUP_REMOVED lines=8> */
[----:B-1----:R-:W0:Y:S02]  /*8d40*/  F2I.U32.F64.TRUNC R25, R24 ;  /* 0x0000001800197311 */ /* 0x002e24000030d000 */
[----:B0-----:R0:W-:Y:S01]  /*8d50*/  STG.E.U16 [R4.64], R25 ;  /* 0x0000001904007986 */ /* 0x0011e2000c101524 */
[----:B------:R-:W-:Y:S05]  /*8d60*/  BRA `(.L_x_2632) ;  /* 0x0000063000007947 */ /* 0x000fea0003800000 */
.L_x_2651:
[----:B-1----:R-:W0:Y:S01]  /*8d70*/  F2F.F32.F64 R7, R24 ;  /* 0x0000001800077310 */ /* 0x002e220000301000 */
        /* <DEDUP_REMOVED lines=18> */
.L_x_2654:
[----:B------:R-:W-:-:S04]  /*8ea0*/  LOP3.LUT R0, R7, 0x80000000, RZ, 0xc0, !PT ;  /* 0x8000000007007812 */ /* 0x000fc800078ec0ff */
[----:B------:R-:W-:-:S04]  /*8eb0*/  SHF.R.U32.HI R0, RZ, 0x18, R0 ;  /* 0x00000018ff007819 */ /* 0x000fc80000011600 */
[----:B------:R-:W-:Y:S02]  /*8ec0*/  LOP3.LUT R0, R3, R0, RZ, 0xfc, !PT ;  /* 0x0000000003007212 */ /* 0x000fe400078efcff */
.L_x_2653:
[----:B------:R-:W-:Y:S05]  /*8ed0*/  BSYNC B0 ;  /* 0x0000000000007941 */ /* 0x000fea0003800000 */
.L_x_2652:
[----:B------:R0:W-:Y:S01]  /*8ee0*/  STG.E.U8 [R4.64], R0 ;  /* 0x0000000004007986 */ /* 0x0001e2000c101124 */
[----:B------:R-:W-:Y:S05]  /*8ef0*/  BRA `(.L_x_2632) ;  /* 0x000004a000007947 */ /* 0x000fea0003800000 */
.L_x_2650:
        /* <DEDUP_REMOVED lines=19> */
.L_x_2657:
[----:B------:R-:W-:-:S04]  /*9030*/  LOP3.LUT R0, R7, 0x80000000, RZ, 0xc0, !PT ;  /* 0x8000000007007812 */ /* 0x000fc800078ec0ff */
[----:B------:R-:W-:-:S04]  /*9040*/  SHF.R.U32.HI R0, RZ, 0x18, R0 ;  /* 0x00000018ff007819 */ /* 0x000fc80000011600 */
[----:B------:R-:W-:Y:S02]  /*9050*/  LOP3.LUT R0, R3, R0, RZ, 0xfc, !PT ;  /* 0x0000000003007212 */ /* 0x000fe400078efcff */
.L_x_2656:
[----:B------:R-:W-:Y:S05]  /*9060*/  BSYNC B0 ;  /* 0x0000000000007941 */ /* 0x000fea0003800000 */
.L_x_2655:
[----:B------:R0:W-:Y:S01]  /*9070*/  STG.E.U8 [R4.64], R0 ;  /* 0x0000000004007986 */ /* 0x0001e2000c101124 */
[----:B------:R-:W-:Y:S05]  /*9080*/  BRA `(.L_x_2632) ;  /* 0x0000031000007947 */ /* 0x000fea0003800000 */
.L_x_2649:
[----:B------:R-:W-:-:S13]  /*9090*/  ISETP.NE.AND P0, PT, R0, 0x1c, PT ;  /* 0x0000001c0000780c */ /* 0x000fda0003f05270 */
[----:B------:R-:W-:Y:S05]  /*90a0*/  @!P0 BRA `(.L_x_2658) ;  /* 0x000002d000008947 */ /* 0x000fea0003800000 */
[----:B------:R-:W-:-:S13]  /*90b0*/  ISETP.NE.AND P0, PT, R0, 0x1d, PT ;  /* 0x0000001d0000780c */ /* 0x000fda0003f05270 */
[----:B------:R-:W-:Y:S05]  /*90c0*/  @!P0 BRA `(.L_x_2659) ;  /* 0x0000028000008947 */ /* 0x000fea0003800000 */
[----:B------:R-:W-:-:S13]  /*90d0*/  ISETP.NE.AND P0, PT, R0, 0x2c, PT ;  /* 0x0000002c0000780c */ /* 0x000fda0003f05270 */
[----:B------:R-:W-:Y:S05]  /*90e0*/  @P0 BRA `(.L_x_2631) ;  /* 0x0000012000000947 */ /* 0x000fea0003800000 */
[----:B-1----:R-:W0:Y:S01]  /*90f0*/  F2F.F32.F64 R8, R24 ;  /* 0x0000001800087310 */ /* 0x002e220000301000 */
        /* <DEDUP_REMOVED lines=17> */
.L_x_2631:
        /* <DEDUP_REMOVED lines=20> */
.L_x_2659:
[----:B-1----:R-:W0:Y:S02]  /*9350*/  F2I.U64.F64.TRUNC R24, R24 ;  /* 0x0000001800187311 */ /* 0x002e24000030d800 */
[----:B0-----:R0:W-:Y:S01]  /*9360*/  STG.E.64 [R4.64], R24 ;  /* 0x0000001804007986 */ /* 0x0011e2000c101b24 */
[----:B------:R-:W-:Y:S05]  /*9370*/  BRA `(.L_x_2632) ;  /* 0x0000002000007947 */ /* 0x000fea0003800000 */
.L_x_2658:
[----:B-1----:R-:W0:Y:S02]  /*9380*/  F2I.U32.F64.TRUNC R25, R24 ;  /* 0x0000001800197311 */ /* 0x002e24000030d000 */
[----:B0-----:R0:W-:Y:S02]  /*9390*/  STG.E [R4.64], R25 ;  /* 0x0000001904007986 */ /* 0x0011e4000c101924 */
.L_x_2632:
[----:B------:R-:W-:Y:S02]  /*93a0*/  IADD3 R23, R23, 0x80, RZ ;  /* 0x0000008017177810 */ /* 0x000fe40007ffe0ff */
.L_x_2593:
[----:B------:R-:W-:Y:S05]  /*93b0*/  BSYNC B6 ;  /* 0x0000000000067941 */ /* 0x000fea0003800000 */
.L_x_2592:
        /* <DEDUP_REMOVED lines=17> */
[----:B---3--:R-:W0:Y:S02]  /*94d0*/  F2I.F64.TRUNC R17, R16 ;  /* 0x0000001000117311 */ /* 0x008e24000030d100 */
[----:B0-----:R-:W-:Y:S01]  /*94e0*/  STG.E.U8 [R2.64], R17 ;  /* 0x0000001102007986 */ /* 0x001fe2000c101124 */
[----:B------:R-:W-:Y:S05]  /*94f0*/  EXIT ;  /* 0x000000000000794d */ /* 0x000fea0003800000 */
.L_x_2663:
[----:B---3--:R-:W0:Y:S02]  /*9500*/  F2I.S64.F64.TRUNC R16, R16 ;  /* 0x0000001000107311 */ /* 0x008e24000030d900 */
[----:B0-----:R-:W-:-:S05]  /*9510*/  IMAD.MOV.U32 R5, RZ, RZ, R16 ;  /* 0x000000ffff057224 */ /* 0x001fca00078e0010 */
[----:B------:R-:W-:Y:S01]  /*9520*/  STG.E.U8 [R2.64], R5 ;  /* 0x0000000502007986 */ /* 0x000fe2000c101124 */
[----:B------:R-:W-:Y:S05]  /*9530*/  EXIT ;  /* 0x000000000000794d */ /* 0x000fea0003800000 */
.L_x_2662:
[----:B------:R-:W-:-:S13]  /*9540*/  ISETP.NE.AND P0, PT, R0, 0x2, PT ;  /* 0x000000020000780c */ /* 0x000fda0003f05270 */
[----:B------:R-:W-:Y:S05]  /*9550*/  @!P0 BRA `(.L_x_2665) ;  /* 0x000000a000008947 */ /* 0x000fea0003800000 */
[----:B------:R-:W-:-:S13]  /*9560*/  ISETP.NE.AND P0, PT, R0, 0x3, PT ;  /* 0x000000030000780c */ /* 0x000fda0003f05270 */
[----:B------:R-:W-:Y:S05]  /*9570*/  @!P0 BRA `(.L_x_2666) ;  /* 0x0000005000008947 */ /* 0x000fea0003800000 */
[----:B------:R-:W-:-:S13]  /*9580*/  ISETP.NE.AND P0, PT, R0, 0x4, PT ;  /* 0x000000040000780c */ /* 0x000fda0003f05270 */
[----:B------:R-:W-:Y:S05]  /*9590*/  @P0 BRA `(.L_x_2664) ;  /* 0x00000ce000000947 */ /* 0x000fea0003800000 */
[----:B---3--:R-:W0:Y:S02]  /*95a0*/  F2I.S64.F64.TRUNC R16, R16 ;  /* 0x0000001000107311 */ /* 0x008e24000030d900 */
[----:B0-----:R-:W-:Y:S01]  /*95b0*/  STG.E.64 [R2.64], R16 ;  /* 0x0000001002007986 */ /* 0x001fe2000c101b24 */
[----:B------:R-:W-:Y:S05]  /*95c0*/  EXIT ;  /* 0x000000000000794d */ /* 0x000fea0003800000 */
.L_x_2666:
[----:B---3--:R-:W0:Y:S02]  /*95d0*/  F2I.F64.TRUNC R17, R16 ;  /* 0x0000001000117311 */ /* 0x008e24000030d100 */
[----:B0-----:R-:W-:Y:S01]  /*95e0*/  STG.E [R2.64], R17 ;  /* 0x0000001102007986 */ /* 0x001fe2000c101924 */
[----:B------:R-:W-:Y:S05]  /*95f0*/  EXIT ;  /* 0x000000000000794d */ /* 0x000fea0003800000 */
.L_x_2665:
[----:B---3--:R-:W0:Y:S02]  /*9600*/  F2I.F64.TRUNC R17, R16 ;  /* 0x0000001000117311 */ /* 0x008e24000030d100 */
[----:B0-----:R-:W-:Y:S01]  /*9610*/  STG.E.U16 [R2.64], R17 ;  /* 0x0000001102007986 */ /* 0x001fe2000c101524 */
[----:B------:R-:W-:Y:S05]  /*9620*/  EXIT ;  /* 0x000000000000794d */ /* 0x000fea0003800000 */
.L_x_2661:
[----:B------:R-:W-:-:S13]  /*9630*/  ISETP.GT.AND P0, PT, R0, 0x6, PT ;  /* 0x000000060000780c */ /* 0x000fda0003f04270 */
[----:B------:R-:W-:Y:S05]  /*9640*/  @P0 BRA `(.L_x_2667) ;  /* 0x000000f000000947 */ /* 0x000fea0003800000 */
[----:B------:R-:W-:-:S13]  /*9650*/  ISETP.NE.AND P0, PT, R0, 0x5, PT ;  /* 0x000000050000780c */ /* 0x000fda0003f05270 */
[----:B------:R-:W-:Y:S05]  /*9660*/  @!P0 BRA `(.L_x_2668) ;  /* 0x0000007000008947 */ /* 0x000fea0003800000 */
[----:B------:R-:W-:-:S13]  /*9670*/  ISETP.NE.AND P0, PT, R0, 0x6, PT ;  /* 0x000000060000780c */ /* 0x000fda0003f05270 */
[----:B------:R-:W-:Y:S05]  /*9680*/  @P0 BRA `(.L_x_2664) ;  /* 0x00000bf000000947 */ /* 0x000fea0003800000 */
[----:B---3--:R-:W0:Y:S01]  /*9690*/  F2F.F32.F64 R5, R16 ;  /* 0x0000001000057310 */ /* 0x008e220000301000 */
[----:B------:R-:W0:-:S14]  /*96a0*/  DSETP.GEU.AND P0, PT, |R16|, c[0x2][0x88], PT ;  /* 0x008022001000762a */ /* 0x000e1c0003f0e200 */
[----:B0-----:R-:W-:-:S05]  /*96b0*/  @!P0 FMUL R5, R5, 1.175494350822287508e-38 ;  /* 0x0080000005058820 */ /* 0x001fca0000400000 */
[----:B------:R-:W-:Y:S01]  /*96c0*/  STG.E [R2.64], R5 ;  /* 0x0000000502007986 */ /* 0x000fe2000c101924 */
[----:B------:R-:W-:Y:S05]  /*96d0*/  EXIT ;  /* 0x000000000000794d */ /* 0x000fea0003800000 */
.L_x_2668:
[----:B---3--:R-:W0:Y:S01]  /*96e0*/  F2F.F32.F64 R0, R16 ;  /* 0x0000001000007310 */ /* 0x008e220000301000 */
[----:B------:R-:W0:-:S14]  /*96f0*/  DSETP.GEU.AND P0, PT, |R16|, c[0x2][0x88], PT ;  /* 0x008022001000762a */ /* 0x000e1c0003f0e200 */
[----:B0-----:R-:W-:-:S05]  /*9700*/  @!P0 FMUL R0, R0, 1.175494350822287508e-38 ;  /* 0x0080000000008820 */ /* 0x001fca0000400000 */
[----:B------:R-:W-:-:S05]  /*9710*/  F2FP.PACK_AB R0, RZ, R0 ;  /* 0x00000000ff00723e */ /* 0x000fca00000000ff */
[----:B------:R-:W-:Y:S01]  /*9720*/  STG.E.U16 [R2.64], R0 ;  /* 0x0000000002007986 */ /* 0x000fe2000c101524 */
[----:B------:R-:W-:Y:S05]  /*9730*/  EXIT ;  /* 0x000000000000794d */ /* 0x000fea0003800000 */
.L_x_2667:
[----:B------:R-:W-:-:S13]  /*9740*/  ISETP.NE.AND P0, PT, R0, 0x7, PT ;  /* 0x000000070000780c */ /* 0x000fda0003f05270 */
[----:B------:R-:W-:Y:S05]  /*9750*/  @!P0 BRA `(.L_x_2669) ;  /* 0x0000011000008947 */ /* 0x000fea0003800000 */
[----:B------:R-:W-:-:S13]  /*9760*/  ISETP.NE.AND P0, PT, R0, 0x8, PT ;  /* 0x000000080000780c */ /* 0x000fda0003f05270 */
[----:B------:R-:W-:Y:S05]  /*9770*/  @!P0 BRA `(.L_x_2670) ;  /* 0x0000008000008947 */ /* 0x000fea0003800000 */
[----:B------:R-:W-:-:S13]  /*9780*/  ISETP.NE.AND P0, PT, R0, 0x9, PT ;  /* 0x000000090000780c */ /* 0x000fda0003f05270 */
[----:B------:R-:W-:Y:S05]  /*9790*/  @P0 BRA `(.L_x_2664) ;  /* 0x00000ae000000947 */ /* 0x000fea0003800000 */
[----:B---3--:R-:W0:Y:S01]  /*97a0*/  F2F.F32.F64 R4, R16 ;  /* 0x0000001000047310 */ /* 0x008e220000301000 */
[----:B------:R-:W0:Y:S01]  /*97b0*/  DSETP.GEU.AND P0, PT, |R16|, c[0x2][0x88], PT ;  /* 0x008022001000762a */ /* 0x000e220003f0e200 */
[----:B------:R-:W-:-:S13]  /*97c0*/  IMAD.MOV.U32 R5, RZ, RZ, RZ ;  /* 0x000000ffff057224 */ /* 0x000fda00078e00ff */
[----:B0-----:R-:W-:-:S05]  /*97d0*/  @!P0 FMUL R4, R4, 1.175494350822287508e-38 ;  /* 0x0080000004048820 */ /* 0x001fca0000400000 */
[----:B------:R-:W-:Y:S01]  /*97e0*/  STG.E.64 [R2.64], R4 ;  /* 0x0000000402007986 */ /* 0x000fe2000c101b24 */
[----:B------:R-:W-:Y:S05]  /*97f0*/  EXIT ;  /* 0x000000000000794d */ /* 0x000fea0003800000 */
.L_x_2670:
[----:B---3--:R-:W0:Y:S01]  /*9800*/  F2F.F32.F64 R0, R16 ;  /* 0x0000001000007310 */ /* 0x008e220000301000 */
[----:B------:R-:W0:-:S14]  /*9810*/  DSETP.GEU.AND P0, PT, |R16|, c[0x2][0x88], PT ;  /* 0x008022001000762a */ /* 0x000e1c0003f0e200 */
[----:B0-----:R-:W-:-:S05]  /*9820*/  @!P0 FMUL R0, R0, 1.175494350822287508e-38 ;  /* 0x0080000000008820 */ /* 0x001fca0000400000 */
[----:B------:R-:W-:-:S04]  /*9830*/  F2FP.PACK_AB R5, RZ, R0 ;  /* 0x00000000ff05723e */ /* 0x000fc800000000ff */
[----:B------:R-:W-:-:S05]  /*9840*/  PRMT R5, R5, 0x5410, RZ ;  /* 0x0000541005057816 */ /* 0x000fca00000000ff */
[----:B------:R-:W-:Y:S01]  /*9850*/  STG.E [R2.64], R5 ;  /* 0x0000000502007986 */ /* 0x000fe2000c101924 */
[----:B------:R-:W-:Y:S05]  /*9860*/  EXIT ;  /* 0x000000000000794d */ /* 0x000fea0003800000 */
.L_x_2669:
[----:B---3--:R-:W-:Y:S01]  /*9870*/  STG.E.64 [R2.64], R16 ;  /* 0x0000001002007986 */ /* 0x008fe2000c101b24 */
[----:B------:R-:W-:Y:S05]  /*9880*/  EXIT ;  /* 0x000000000000794d */ /* 0x000fea0003800000 */
.L_x_2660:
        /* <DEDUP_REMOVED lines=8> */
[----:B---3--:R-:W0:-:S06]  /*9910*/  DSETP.NEU.AND P0, PT, R16, RZ, PT ;  /* 0x000000ff1000722a */ /* 0x008e0c0003f0d000 */
[----:B0-----:R-:W-:-:S05]  /*9920*/  SEL R5, RZ, 0x1, !P0 ;  /* 0x00000001ff057807 */ /* 0x001fca0004000000 */
[----:B------:R-:W-:Y:S01]  /*9930*/  STG.E.U8 [R2.64], R5 ;  /* 0x0000000502007986 */ /* 0x000fe2000c101124 */
[----:B------:R-:W-:Y:S05]  /*9940*/  EXIT ;  /* 0x000000000000794d */ /* 0x000fea0003800000 */
.L_x_2673:
[----:B------:R-:W-:-:S05]  /*9950*/  CS2R R18, SRZ ;  /* 0x0000000000127805 */ /* 0x000fca000001ff00 */
[----:B---3--:R-:W-:Y:S01]  /*9960*/  STG.E.128 [R2.64], R16 ;  /* 0x0000001002007986 */ /* 0x008fe2000c101d24 */
[----:B------:R-:W-:Y:S05]  /*9970*/  EXIT ;  /* 0x000000000000794d */ /* 0x000fea0003800000 */
.L_x_2672:
        /* <DEDUP_REMOVED lines=23> */
.L_x_2677:
[----:B------:R-:W-:Y:S05]  /*9af0*/  BSYNC B0 ;  /* 0x0000000000007941 */ /* 0x000fea0003800000 */
.L_x_2676:
[----:B------:R-:W-:-:S05]  /*9b00*/  LOP3.LUT R5, R0, R5, RZ, 0xfc, !PT ;  /* 0x0000000500057212 */ /* 0x000fca00078efcff */
[----:B------:R-:W-:Y:S01]  /*9b10*/  STG.E.U8 [R2.64], R5 ;  /* 0x0000000502007986 */ /* 0x000fe2000c101124 */
[----:B------:R-:W-:Y:S05]  /*9b20*/  EXIT ;  /* 0x000000000000794d */ /* 0x000fea0003800000 */
.L_x_2675:
[----:B---3--:R-:W0:Y:S01]  /*9b30*/  F2F.F32.F64 R5, R16 ;  /* 0x0000001000057310 */ /* 0x008e220000301000 */
        /* <DEDUP_REMOVED lines=14> */
.L_x_2679:
[----:B------:R-:W-:Y:S01]  /*9c20*/  IMAD.MOV.U32 R0, RZ, RZ, 0x7f ;  /* 0x0000007fff007424 */ /* 0x000fe200078e00ff */
[----:B------:R-:W-:-:S04]  /*9c30*/  ISETP.GT.U32.AND P0, PT, R4, 0x7f800000, PT ;  /* 0x7f8000000400780c */ /* 0x000fc80003f04070 */
[----:B------:R-:W-:-:S04]  /*9c40*/  SEL R0, R0, 0x7c, P0 ;  /* 0x0000007c00007807 */ /* 0x000fc80000000000 */
.L_x_2680:
[----:B------:R-:W-:Y:S05]  /*9c50*/  BSYNC B0 ;  /* 0x0000000000007941 */ /* 0x000fea0003800000 */
.L_x_2678:
[----:B------:R-:W-:-:S04]  /*9c60*/  LOP3.LUT R4, R5, 0x80000000, RZ, 0xc0, !PT ;  /* 0x8000000005047812 */ /* 0x000fc800078ec0ff */
[----:B------:R-:W-:-:S04]  /*9c70*/  SHF.R.U32.HI R5, RZ, 0x18, R4 ;  /* 0x00000018ff057819 */ /* 0x000fc80000011604 */
[----:B------:R-:W-:-:S05]  /*9c80*/  LOP3.LUT R5, R0, R5, RZ, 0xfc, !PT ;  /* 0x0000000500057212 */ /* 0x000fca00078efcff */
[----:B------:R-:W-:Y:S01]  /*9c90*/  STG.E.U8 [R2.64], R5 ;  /* 0x0000000502007986 */ /* 0x000fe2000c101124 */
[----:B------:R-:W-:Y:S05]  /*9ca0*/  EXIT ;  /* 0x000000000000794d */ /* 0x000fea0003800000 */
.L_x_2674:
[----:B---3--:R-:W0:Y:S01]  /*9cb0*/  F2F.F32.F64 R0, R16 ;  /* 0x0000001000007310 */ /* 0x008e220000301000 */
[----:B------:R-:W0:-:S14]  /*9cc0*/  DSETP.GEU.AND P0, PT, |R16|, c[0x2][0x88], PT ;  /* 0x008022001000762a */ /* 0x000e1c0003f0e200 */
[----:B0-----:R-:W-:-:S05]  /*9cd0*/  @!P0 FMUL R0, R0, 1.175494350822287508e-38 ;  /* 0x0080000000008820 */ /* 0x001fca0000400000 */
[----:B------:R-:W-:-:S05]  /*9ce0*/  F2FP.BF16.PACK_AB R0, RZ, R0 ;  /* 0x00000000ff00723e */ /* 0x000fca00000010ff */
[----:B------:R-:W-:Y:S01]  /*9cf0*/  STG.E.U16 [R2.64], R0 ;  /* 0x0000000002007986 */ /* 0x000fe2000c101524 */
[----:B------:R-:W-:Y:S05]  /*9d00*/  EXIT ;  /* 0x000000000000794d */ /* 0x000fea0003800000 */
.L_x_2671:
        /* <DEDUP_REMOVED lines=8> */
[----:B---3--:R-:W0:Y:S02]  /*9d90*/  F2I.U32.F64.TRUNC R17, R16 ;  /* 0x0000001000117311 */ /* 0x008e24000030d000 */
[----:B0-----:R-:W-:Y:S01]  /*9da0*/  STG.E.U16 [R2.64], R17 ;  /* 0x0000001102007986 */ /* 0x001fe2000c101524 */
[----:B------:R-:W-:Y:S05]  /*9db0*/  EXIT ;  /* 0x000000000000794d */ /* 0x000fea0003800000 */
.L_x_2683:
[----:B---3--:R-:W0:Y:S01]  /*9dc0*/  F2F.F32.F64 R7, R16 ;  /* 0x0000001000077310 */ /* 0x008e220000301000 */
        /* <DEDUP_REMOVED lines=18> */
.L_x_2686:
[----:B------:R-:W-:-:S04]  /*9ef0*/  LOP3.LUT R0, R7, 0x80000000, RZ, 0xc0, !PT ;  /* 0x8000000007007812 */ /* 0x000fc800078ec0ff */
[----:B------:R-:W-:-:S04]  /*9f00*/  SHF.R.U32.HI R5, RZ, 0x18, R0 ;  /* 0x00000018ff057819 */ /* 0x000fc80000011600 */
[----:B------:R-:W-:-:S04]  /*9f10*/  LOP3.LUT R4, R4, R5, RZ, 0xfc, !PT ;  /* 0x0000000504047212 */ /* 0x000fc800078efcff */
[----:B------:R-:W-:Y:S02]  /*9f20*/  PRMT R0, R4, 0x7610, R0 ;  /* 0x0000761004007816 */ /* 0x000fe40000000000 */
.L_x_2685:
[----:B------:R-:W-:Y:S05]  /*9f30*/  BSYNC B0 ;  /* 0x0000000000007941 */ /* 0x000fea0003800000 */
.L_x_2684:
[----:B------:R-:W-:Y:S01]  /*9f40*/  STG.E.U8 [R2.64], R0 ;  /* 0x0000000002007986 */ /* 0x000fe2000c101124 */
[----:B------:R-:W-:Y:S05]  /*9f50*/  EXIT ;  /* 0x000000000000794d */ /* 0x000fea0003800000 */
.L_x_2682:
        /* <DEDUP_REMOVED lines=19> */
.L_x_2689:
[----:B------:R-:W-:-:S04]  /*a090*/  LOP3.LUT R0, R7, 0x80000000, RZ, 0xc0, !PT ;  /* 0x8000000007007812 */ /* 0x000fc800078ec0ff */
[----:B------:R-:W-:-:S04]  /*a0a0*/  SHF.R.U32.HI R5, RZ, 0x18, R0 ;  /* 0x00000018ff057819 */ /* 0x000fc80000011600 */
[----:B------:R-:W-:-:S04]  /*a0b0*/  LOP3.LUT R4, R4, R5, RZ, 0xfc, !PT ;  /* 0x0000000504047212 */ /* 0x000fc800078efcff */
[----:B------:R-:W-:Y:S02]  /*a0c0*/  PRMT R0, R4, 0x7610, R0 ;  /* 0x0000761004007816 */ /* 0x000fe40000000000 */
.L_x_2688:
[----:B------:R-:W-:Y:S05]  /*a0d0*/  BSYNC B0 ;  /* 0x0000000000007941 */ /* 0x000fea0003800000 */
.L_x_2687:
[----:B------:R-:W-:Y:S01]  /*a0e0*/  STG.E.U8 [R2.64], R0 ;  /* 0x0000000002007986 */ /* 0x000fe2000c101124 */
[----:B------:R-:W-:Y:S05]  /*a0f0*/  EXIT ;  /* 0x000000000000794d */ /* 0x000fea0003800000 */
.L_x_2681:
[----:B------:R-:W-:-:S13]  /*a100*/  ISETP.NE.AND P0, PT, R0, 0x1c, PT ;  /* 0x0000001c0000780c */ /* 0x000fda0003f05270 */
[----:B------:R-:W-:Y:S05]  /*a110*/  @!P0 BRA `(.L_x_2690) ;  /* 0x000002d000008947 */ /* 0x000fea0003800000 */
[----:B------:R-:W-:-:S13]  /*a120*/  ISETP.NE.AND P0, PT, R0, 0x1d, PT ;  /* 0x0000001d0000780c */ /* 0x000fda0003f05270 */
[----:B------:R-:W-:Y:S05]  /*a130*/  @!P0 BRA `(.L_x_2691) ;  /* 0x0000028000008947 */ /* 0x000fea0003800000 */
[----:B------:R-:W-:-:S13]  /*a140*/  ISETP.NE.AND P0, PT, R0, 0x2c, PT ;  /* 0x0000002c0000780c */ /* 0x000fda0003f05270 */
[----:B------:R-:W-:Y:S05]  /*a150*/  @P0 BRA `(.L_x_2664) ;  /* 0x0000012000000947 */ /* 0x000fea0003800000 */
[----:B---3--:R-:W0:Y:S01]  /*a160*/  F2F.F32.F64 R6, R16 ;  /* 0x0000001000067310 */ /* 0x008e220000301000 */
        /* <DEDUP_REMOVED lines=17> */
.L_x_2664:
[----:B------:R-:W-:Y:S01]  /*a280*/  MOV R0, 0x0 ;  /* 0x0000000000007802 */ /* 0x000fe20000000f00 */
[----:B------:R-:W-:Y:S02]  /*a290*/  IMAD.MOV.U32 R4, RZ, RZ, c[0x4][0x158] ;  /* 0x01005600ff047624 */ /* 0x000fe400078e00ff */
[----:B------:R-:W-:Y:S01]  /*a2a0*/  IMAD.MOV.U32 R5, RZ, RZ, c[0x4][0x15c] ;  /* 0x01005700ff057624 */ /* 0x000fe200078e00ff */
[----:B------:R0:W2:Y:S01]  /*a2b0*/  LDC.64 R2, c[0x4][R0] ;  /* 0x0100000000027b82 */ /* 0x0000a20000000a00 */
[----:B------:R-:W-:Y:S02]  /*a2c0*/  IMAD.MOV.U32 R6, RZ, RZ, c[0x4][0x160] ;  /* 0x01005800ff067624 */ /* 0x000fe400078e00ff */
[----:B------:R-:W-:Y:S02]  /*a2d0*/  IMAD.MOV.U32 R7, RZ, RZ, c[0x4][0x164] ;  /* 0x01005900ff077624 */ /* 0x000fe400078e00ff */
[----:B------:R-:W-:-:S02]  /*a2e0*/  IMAD.MOV.U32 R8, RZ, RZ, 0x65 ;  /* 0x00000065ff087424 */ /* 0x000fc400078e00ff */
[----:B------:R-:W-:Y:S02]  /*a2f0*/  IMAD.MOV.U32 R10, RZ, RZ, c[0x4][0x40] ;  /* 0x01001000ff0a7624 */ /* 0x000fe400078e00ff */
[----:B------:R-:W-:Y:S02]  /*a300*/  IMAD.MOV.U32 R11, RZ, RZ, c[0x4][0x44] ;  /* 0x01001100ff0b7624 */ /* 0x000fe400078e00ff */
[----:B------:R-:W-:Y:S02]  /*a310*/  IMAD.MOV.U32 R12, RZ, RZ, 0x1 ;  /* 0x00000001ff0c7424 */ /* 0x000fe400078e00ff */
[----:B------:R-:W-:Y:S02]  /*a320*/  IMAD.MOV.U32 R13, RZ, RZ, RZ ;  /* 0x000000ffff0d7224 */ /* 0x000fe400078e00ff */
[----:B01----:R-:W-:Y:S01]  /*a330*/  LEPC R14 ;  /* 0x00000000000e734e */ /* 0x003fe20000000000 */
[----:B------:R-:W-:Y:S02]  /*a340*/  MOV R9, 0xa3b0 ;  /* 0x0000a3b000097802 */ /* 0x000fe40000000f00 */
[----:B------:R-:W-:Y:S02]  /*a350*/  MOV R20, 0xa330 ;  /* 0x0000a33000147802 */ /* 0x000fe40000000f00 */
[----:B------:R-:W-:-:S02]  /*a360*/  MOV R21, 0x0 ;  /* 0x0000000000157802 */ /* 0x000fc40000000f00 */
[----:B------:R-:W-:Y:S02]  /*a370*/  MOV R0, 0x0 ;  /* 0x0000000000007802 */ /* 0x000fe40000000f00 */
[----:B------:R-:W-:-:S04]  /*a380*/  IADD3 R20, P0, P1, -R20, R9, R14 ;  /* 0x0000000914147210 */ /* 0x000fc8000791e10e */
[----:B------:R-:W-:-:S04]  /*a390*/  IADD3.X R21, ~R0, R21, R15, P0, P1 ;  /* 0x0000001500157210 */ /* 0x000fc800007e250f */
[----:B--23--:R-:W-:Y:S05]  /*a3a0*/  CALL.ABS.NOINC R2 ;  /* 0x0000000002007343 */ /* 0x00cfea0003c00000 */
[----:B------:R-:W-:Y:S05]  /*a3b0*/  EXIT ;  /* 0x000000000000794d */ /* 0x000fea0003800000 */
.L_x_2691:
[----:B---3--:R-:W0:Y:S02]  /*a3c0*/  F2I.U64.F64.TRUNC R16, R16 ;  /* 0x0000001000107311 */ /* 0x008e24000030d800 */
[----:B0-----:R-:W-:Y:S01]  /*a3d0*/  STG.E.64 [R2.64], R16 ;  /* 0x0000001002007986 */ /* 0x001fe2000c101b24 */
[----:B------:R-:W-:Y:S05]  /*a3e0*/  EXIT ;  /* 0x000000000000794d */ /* 0x000fea0003800000 */
.L_x_2690:
[----:B---3--:R-:W0:Y:S02]  /*a3f0*/  F2I.U32.F64.TRUNC R17, R16 ;  /* 0x0000001000117311 */ /* 0x008e24000030d000 */
[----:B0-----:R-:W-:Y:S01]  /*a400*/  STG.E [R2.64], R17 ;  /* 0x0000001102007986 */ /* 0x001fe2000c101924 */
[----:B------:R-:W-:Y:S05]  /*a410*/  EXIT ;  /* 0x000000000000794d */ /* 0x000fea0003800000 */
        .weak           $__internal_1_$__cuda_sm20_div_rn_f64_full
        .type           $__internal_1_$__cuda_sm20_div_rn_f64_full,@function
        .size           $__internal_1_$__cuda_sm20_div_rn_f64_full,(.L_x_16796 - $__internal_1_$__cuda_sm20_div_rn_f64_full)
$__internal_1_$__cuda_sm20_div_rn_f64_full:
[----:B------:R-:W-:Y:S01]  /*a420*/  FSETP.GEU.AND P0, PT, |R9|, 1.469367938527859385e-39, PT ;  /* 0x001000000900780b */ /* 0x000fe20003f0e200 */
[----:B------:R-:W-:Y:S01]  /*a430*/  IMAD.MOV.U32 R20, RZ, RZ, 0x1ca00000 ;  /* 0x1ca00000ff147424 */ /* 0x000fe200078e00ff */
[----:B------:R-:W-:Y:S01]  /*a440*/  FSETP.GEU.AND P2, PT, |R7|, 1.469367938527859385e-39, PT ;  /* 0x001000000700780b */ /* 0x000fe20003f4e200 */
[----:B------:R-:W-:Y:S01]  /*a450*/  IMAD.MOV.U32 R32, RZ, RZ, 0x1 ;  /* 0x00000001ff207424 */ /* 0x000fe200078e00ff */
[----:B------:R-:W-:Y:S01]  /*a460*/  LOP3.LUT R10, R9, 0x800fffff, RZ, 0xc0, !PT ;  /* 0x800fffff090a7812 */ /* 0x000fe200078ec0ff */
[----:B------:R-:W-:Y:S01]  /*a470*/  BSSY B0, `(.L_x_2692) ;  /* 0x0000053000007945 */ /* 0x000fe20003800000 */
[----:B------:R-:W-:-:S02]  /*a480*/  LOP3.LUT R3, R7, 0x7ff00000, RZ, 0xc0, !PT ;  /* 0x7ff0000007037812 */ /* 0x000fc400078ec0ff */
[----:B------:R-:W-:Y:S01]  /*a490*/  LOP3.LUT R11, R10, 0x3ff00000, RZ, 0xfc, !PT ;  /* 0x3ff000000a0b7812 */ /* 0x000fe200078efcff */
[----:B------:R-:W-:Y:S01]  /*a4a0*/  IMAD.MOV.U32 R10, RZ, RZ, R8 ;  /* 0x000000ffff0a7224 */ /* 0x000fe200078e0008 */
[----:B------:R-:W-:Y:S01]  /*a4b0*/  LOP3.LUT R30, R9, 0x7ff00000, RZ, 0xc0, !PT ;  /* 0x7ff00000091e7812 */ /* 0x000fe200078ec0ff */
[----:B------:R-:W-:Y:S02]  /*a4c0*/  IMAD.MOV.U32 R21, RZ, RZ, R3 ;  /* 0x000000ffff157224 */ /* 0x000fe400078e0003 */
[----:B------:R-:W0:Y:S01]  /*a4d0*/  @!P0 DMUL R10, R8, 8.98846567431157953865e+307 ;  /* 0x7fe00000080a8828 */ /* 0x000e220000000000 */
[----:B------:R-:W-:Y:S01]  /*a4e0*/  ISETP.GE.U32.AND P4, PT, R3, R30, PT ;  /* 0x0000001e0300720c */ /* 0x000fe20003f86070 */
[----:B------:R-:W-:Y:S01]  /*a4f0*/  @!P2 IMAD.MOV.U32 R14, RZ, RZ, RZ ;  /* 0x000000ffff0ea224 */ /* 0x000fe200078e00ff */
[----:B------:R-:W-:Y:S02]  /*a500*/  @!P2 LOP3.LUT R12, R9, 0x7ff00000, RZ, 0xc0, !PT ;  /* 0x7ff00000090ca812 */ /* 0x000fe400078ec0ff */
[----:B------:R-:W-:Y:S01]  /*a510*/  SEL R13, R20, 0x63400000, !P4 ;  /* 0x63400000140d7807 */ /* 0x000fe20006000000 */
[----:B0-----:R-:W0:Y:S01]  /*a520*/  MUFU.RCP64H R33, R11 ;  /* 0x0000000b00217308 */ /* 0x001e220000001800 */
[----:B------:R-:W-:-:S02]  /*a530*/  @!P2 ISETP.GE.U32.AND P3, PT, R3, R12, PT ;  /* 0x0000000c0300a20c */ /* 0x000fc40003f66070 */
[--C-:B------:R-:W-:Y:S02]  /*a540*/  LOP3.LUT R13, R13, 0x800fffff, R7.reuse, 0xf8, !PT ;  /* 0x800fffff0d0d7812 */ /* 0x100fe400078ef807 */
[----:B------:R-:W-:Y:S02]  /*a550*/  @!P2 SEL R15, R20, 0x63400000, !P3 ;  /* 0x63400000140fa807 */ /* 0x000fe40005800000 */
[----:B------:R-:W-:Y:S02]  /*a560*/  @!P0 LOP3.LUT R30, R11, 0x7ff00000, RZ, 0xc0, !PT ;  /* 0x7ff000000b1e8812 */ /* 0x000fe400078ec0ff */
[----:B------:R-:W-:-:S04]  /*a570*/  @!P2 LOP3.LUT R12, R15, 0x80000000, R7, 0xf8, !PT ;  /* 0x800000000f0ca812 */ /* 0x000fc800078ef807 */
[----:B------:R-:W-:Y:S01]  /*a580*/  @!P2 LOP3.LUT R15, R12, 0x100000, RZ, 0xfc, !PT ;  /* 0x001000000c0fa812 */ /* 0x000fe200078efcff */
[----:B------:R-:W-:Y:S01]  /*a590*/  IMAD.MOV.U32 R12, RZ, RZ, R6 ;  /* 0x000000ffff0c7224 */ /* 0x000fe200078e0006 */
[----:B0-----:R-:W0:-:S05]  /*a5a0*/  DFMA R34, R32, -R10, 1 ;  /* 0x3ff000002022742b */ /* 0x001e0a000000080a */
[----:B------:R-:W-:-:S04]  /*a5b0*/  @!P2 DFMA R12, R12, 2, -R14 ;  /* 0x400000000c0ca82b */ /* 0x000fc8000000080e */
[----:B0-----:R-:W0:-:S06]  /*a5c0*/  DFMA R34, R34, R34, R34 ;  /* 0x000000222222722b */ /* 0x001e0c0000000022 */
[----:B0-----:R-:W0:Y:S01]  /*a5d0*/  DFMA R34, R32, R34, R32 ;  /* 0x000000222022722b */ /* 0x001e220000000020 */
[----:B------:R-:W-:-:S04]  /*a5e0*/  @!P2 LOP3.LUT R21, R13, 0x7ff00000, RZ, 0xc0, !PT ;  /* 0x7ff000000d15a812 */ /* 0x000fc800078ec0ff */
[----:B------:R-:W-:Y:S01]  /*a5f0*/  IADD3 R31, R21, -0x1, RZ ;  /* 0xffffffff151f7810 */ /* 0x000fe20007ffe0ff */
[----:B0-----:R-:W0:-:S03]  /*a600*/  DFMA R14, R34, -R10, 1 ;  /* 0x3ff00000220e742b */ /* 0x001e06000000080a */
[----:B------:R-:W-:Y:S02]  /*a610*/  ISETP.GT.U32.AND P0, PT, R31, 0x7feffffe, PT ;  /* 0x7feffffe1f00780c */ /* 0x000fe40003f04070 */
[----:B------:R-:W-:Y:S01]  /*a620*/  IADD3 R31, R30, -0x1, RZ ;  /* 0xffffffff1e1f7810 */ /* 0x000fe20007ffe0ff */
[----:B0-----:R-:W0:-:S03]  /*a630*/  DFMA R34, R34, R14, R34 ;  /* 0x0000000e2222722b */ /* 0x001e060000000022 */
[----:B------:R-:W-:-:S03]  /*a640*/  ISETP.GT.U32.OR P0, PT, R31, 0x7feffffe, P0 ;  /* 0x7feffffe1f00780c */ /* 0x000fc60000704470 */
[----:B0-----:R-:W0:-:S06]  /*a650*/  DMUL R32, R34, R12 ;  /* 0x0000000c22207228 */ /* 0x001e0c0000000000 */
[----:B0-----:R-:W0:-:S06]  /*a660*/  DFMA R14, R32, -R10, R12 ;  /* 0x8000000a200e722b */ /* 0x001e0c000000000c */
[----:B0-----:R0:W1:Y:S01]  /*a670*/  DFMA R14, R34, R14, R32 ;  /* 0x0000000e220e722b */ /* 0x0010620000000020 */
[----:B------:R-:W-:Y:S05]  /*a680*/  @P0 BRA `(.L_x_2693) ;  /* 0x000001c000000947 */ /* 0x000fea0003800000 */
[----:B------:R-:W-:-:S04]  /*a690*/  LOP3.LUT R6, R9, 0x7ff00000, RZ, 0xc0, !PT ;  /* 0x7ff0000009067812 */ /* 0x000fc800078ec0ff */
[C---:B------:R-:W-:Y:S01]  /*a6a0*/  ISETP.GE.U32.AND P0, PT, R3.reuse, R6, PT ;  /* 0x000000060300720c */ /* 0x040fe20003f06070 */
[----:B------:R-:W-:-:S03]  /*a6b0*/  IMAD.IADD R7, R3, 0x1, -R6 ;  /* 0x0000000103077824 */ /* 0x000fc600078e0a06 */
[----:B------:R-:W-:Y:S02]  /*a6c0*/  SEL R3, R20, 0x63400000, !P0 ;  /* 0x6340000014037807 */ /* 0x000fe40004000000 */
[----:B------:R-:W-:-:S04]  /*a6d0*/  IMNMX R7, R7, -0x46a00000, !PT ;  /* 0xb960000007077817 */ /* 0x000fc80007800200 */
[----:B------:R-:W-:-:S05]  /*a6e0*/  IMNMX R6, R7, 0x46a00000, PT ;  /* 0x46a0000007067817 */ /* 0x000fca0003800200 */
[----:B------:R-:W-:Y:S02]  /*a6f0*/  IMAD.IADD R3, R6, 0x1, -R3 ;  /* 0x0000000106037824 */ /* 0x000fe400078e0a03 */
[----:B------:R-:W-:-:S03]  /*a700*/  IMAD.MOV.U32 R6, RZ, RZ, RZ ;  /* 0x000000ffff067224 */ /* 0x000fc600078e00ff */
[----:B------:R-:W-:-:S06]  /*a710*/  IADD3 R7, R3, 0x7fe00000, RZ ;  /* 0x7fe0000003077810 */ /* 0x000fcc0007ffe0ff */
[----:B01----:R-:W0:-:S10]  /*a720*/  DMUL R32, R14, R6 ;  /* 0x000000060e207228 */ /* 0x003e140000000000 */
[----:B0-----:R-:W-:-:S13]  /*a730*/  FSETP.GTU.AND P0, PT, |R33|, 1.469367938527859385e-39, PT ;  /* 0x001000002100780b */ /* 0x001fda0003f0c200 */
[----:B------:R-:W-:Y:S05]  /*a740*/  @P0 BRA `(.L_x_2694) ;  /* 0x0000025000000947 */ /* 0x000fea0003800000 */
[----:B------:R-:W0:-:S06]  /*a750*/  DFMA R10, R14, -R10, R12 ;  /* 0x8000000a0e0a722b */ /* 0x000e0c000000000c */
[----:B0-----:R-:W-:-:S04]  /*a760*/  IMAD.MOV.U32 R10, RZ, RZ, RZ ;  /* 0x000000ffff0a7224 */ /* 0x001fc800078e00ff */
[C---:B------:R-:W-:Y:S02]  /*a770*/  FSETP.NEU.AND P0, PT, R11.reuse, RZ, PT ;  /* 0x000000ff0b00720b */ /* 0x040fe40003f0d000 */
[----:B------:R-:W-:-:S04]  /*a780*/  LOP3.LUT R9, R11, 0x80000000, R9, 0x48, !PT ;  /* 0x800000000b097812 */ /* 0x000fc800078e4809 */
[----:B------:R-:W-:-:S07]  /*a790*/  LOP3.LUT R11, R9, R7, RZ, 0xfc, !PT ;  /* 0x00000007090b7212 */ /* 0x000fce00078efcff */
[----:B------:R-:W-:Y:S05]  /*a7a0*/  @!P0 BRA `(.L_x_2694) ;  /* 0x000001f000008947 */ /* 0x000fea0003800000 */
[----:B------:R-:W-:Y:S01]  /*a7b0*/  IMAD.MOV R7, RZ, RZ, -R3 ;  /* 0x000000ffff077224 */ /* 0x000fe200078e0a03 */
[----:B------:R-:W0:Y:S01]  /*a7c0*/  DMUL.RP R10, R14, R10 ;  /* 0x0000000a0e0a7228 */ /* 0x000e220000008000 */
[----:B------:R-:W-:Y:S01]  /*a7d0*/  IMAD.MOV.U32 R6, RZ, RZ, RZ ;  /* 0x000000ffff067224 */ /* 0x000fe200078e00ff */
[----:B------:R-:W-:-:S05]  /*a7e0*/  IADD3 R3, -R3, -0x43300000, RZ ;  /* 0xbcd0000003037810 */ /* 0x000fca0007ffe1ff */
[----:B------:R-:W1:-:S03]  /*a7f0*/  DFMA R6, R32, -R6, R14 ;  /* 0x800000062006722b */ /* 0x000e46000000000e */
[----:B0-----:R-:W-:-:S07]  /*a800*/  LOP3.LUT R9, R11, R9, RZ, 0x3c, !PT ;  /* 0x000000090b097212 */ /* 0x001fce00078e3cff */
[----:B-1----:R-:W-:-:S04]  /*a810*/  FSETP.NEU.AND P0, PT, |R7|, R3, PT ;  /* 0x000000030700720b */ /* 0x002fc80003f0d200 */
[----:B------:R-:W-:Y:S02]  /*a820*/  FSEL R32, R10, R32, !P0 ;  /* 0x000000200a207208 */ /* 0x000fe40004000000 */
[----:B------:R-:W-:Y:S01]  /*a830*/  FSEL R33, R9, R33, !P0 ;  /* 0x0000002109217208 */ /* 0x000fe20004000000 */
[----:B------:R-:W-:Y:S05]  /*a840*/  BRA `(.L_x_2694) ;  /* 0x0000015000007947 */ /* 0x000fea0003800000 */
.L_x_2693:
[----:B------:R-:W2:-:S14]  /*a850*/  DSETP.NAN.AND P0, PT, R6, R6, PT ;  /* 0x000000060600722a */ /* 0x000e9c0003f08000 */
[----:B--2---:R-:W-:Y:S05]  /*a860*/  @P0 BRA `(.L_x_2695) ;  /* 0x0000011000000947 */ /* 0x004fea0003800000 */
[----:B------:R-:W2:-:S14]  /*a870*/  DSETP.NAN.AND P0, PT, R8, R8, PT ;  /* 0x000000080800722a */ /* 0x000e9c0003f08000 */
[----:B--2---:R-:W-:Y:S05]  /*a880*/  @P0 BRA `(.L_x_2696) ;  /* 0x000000c000000947 */ /* 0x004fea0003800000 */
[----:B------:R-:W-:Y:S01]  /*a890*/  ISETP.NE.AND P0, PT, R21, R30, PT ;  /* 0x0000001e1500720c */ /* 0x000fe20003f05270 */
[----:B0-----:R-:W-:Y:S02]  /*a8a0*/  IMAD.MOV.U32 R32, RZ, RZ, 0x0 ;  /* 0x00000000ff207424 */ /* 0x001fe400078e00ff */
        /* <DEDUP_REMOVED lines=10> */
.L_x_2696:
[----:B0-----:R-:W-:Y:S01]  /*a950*/  LOP3.LUT R33, R9, 0x80000, RZ, 0xfc, !PT ;  /* 0x0008000009217812 */ /* 0x001fe200078efcff */
[----:B------:R-:W-:Y:S01]  /*a960*/  IMAD.MOV.U32 R32, RZ, RZ, R8 ;  /* 0x000000ffff207224 */ /* 0x000fe200078e0008 */
[----:B------:R-:W-:Y:S05]  /*a970*/  BRA `(.L_x_2694) ;  /* 0x0000002000007947 */ /* 0x000fea0003800000 */
.L_x_2695:
[----:B0-----:R-:W-:Y:S01]  /*a980*/  LOP3.LUT R33, R7, 0x80000, RZ, 0xfc, !PT ;  /* 0x0008000007217812 */ /* 0x001fe200078efcff */
[----:B------:R-:W-:Y:S02]  /*a990*/  IMAD.MOV.U32 R32, RZ, RZ, R6 ;  /* 0x000000ffff207224 */ /* 0x000fe400078e0006 */
.L_x_2694:
[----:B------:R-:W-:Y:S05]  /*a9a0*/  BSYNC B0 ;  /* 0x0000000000007941 */ /* 0x000fea0003800000 */
.L_x_2692:
[----:B------:R-:W-:Y:S02]  /*a9b0*/  IMAD.MOV.U32 R6, RZ, RZ, R0 ;  /* 0x000000ffff067224 */ /* 0x000fe400078e0000 */
[----:B------:R-:W-:-:S04]  /*a9c0*/  IMAD.MOV.U32 R7, RZ, RZ, 0x0 ;  /* 0x00000000ff077424 */ /* 0x000fc800078e00ff */
[----:B------:R-:W-:Y:S05]  /*a9d0*/  RET.REL.NODEC R6 `(_ZN2at6native27unrolled_elementwise_kernelIZZZNS0_17asinh_kernel_cudaERNS_18TensorIteratorBaseEENKUlvE0_clEvENKUlvE_clEvEUldE_St5arrayIPcLm2EELi4E23TrivialOffsetCalculatorILi1EjESB_NS0_6memory12LoadWithCastILi1EEENSC_13StoreWithCastILi1EEEEEviT_T0_T2_T3_T4_T5_) ;  /* 0xffff562006007950 */ /* 0x000fea0003c3ffff */
.L_x_2697:
        /* <DEDUP_REMOVED lines=10> */
.L_x_16796:


//--------------------- .text._ZN2at6native18elementwise_kernelILi128ELi2EZNS0_22gpu_kernel_impl_nocastIZZZNS0_17asinh_kernel_cudaERNS_18TensorIteratorBaseEENKUlvE0_clEvENKUlvE_clEvEUldE_EEvS4_RKT_EUliE_EEviT1_ --------------------------
	.section	.text._ZN2at6native18elementwise_kernelILi128ELi2EZNS0_22gpu_kernel_impl_nocastIZZZNS0_17asinh_kernel_cudaERNS_18TensorIteratorBaseEENKUlvE0_clEvENKUlvE_clEvEUldE_EEvS4_RKT_EUliE_EEviT1_,"ax",@progbits
	.sectioninfo	@"SHI_REGISTERS=31"
	.align	128
        .global         _ZN2at6native18elementwise_kernelILi128ELi2EZNS0_22gpu_kernel_impl_nocastIZZZNS0_17asinh_kernel_cudaERNS_18TensorIteratorBaseEENKUlvE0_clEvENKUlvE_clEvEUldE_EEvS4_RKT_EUliE_EEviT1_
        .type           _ZN2at6native18elementwise_kernelILi128ELi2EZNS0_22gpu_kernel_impl_nocastIZZZNS0_17asinh_kernel_cudaERNS_18TensorIteratorBaseEENKUlvE0_clEvENKUlvE_clEvEUldE_EEvS4_RKT_EUliE_EEviT1_,@function
        .size           _ZN2at6native18elementwise_kernelILi128ELi2EZNS0_22gpu_kernel_impl_nocastIZZZNS0_17asinh_kernel_cudaERNS_18TensorIteratorBaseEENKUlvE0_clEvENKUlvE_clEvEUldE_EEvS4_RKT_EUliE_EEviT1_,(.L_x_16797 - _ZN2at6native18elementwise_kernelILi128ELi2EZNS0_22gpu_kernel_impl_nocastIZZZNS0_17asinh_kernel_cudaERNS_18TensorIteratorBaseEENKUlvE0_clEvENKUlvE_clEvEUldE_EEvS4_RKT_EUliE_EEviT1_)
        .other          _ZN2at6native18elementwise_kernelILi128ELi2EZNS0_22gpu_kernel_impl_nocastIZZZNS0_17asinh_kernel_cudaERNS_18TensorIteratorBaseEENKUlvE0_clEvENKUlvE_clEvEUldE_EEvS4_RKT_EUliE_EEviT1_,@"STO_CUDA_ENTRY STV_DEFAULT"
_ZN2at6native18elementwise_kernelILi128ELi2EZNS0_22gpu_kernel_impl_nocastIZZZNS0_17asinh_kernel_cudaERNS_18TensorIteratorBaseEENKUlvE0_clEvENKUlvE_clEvEUldE_EEvS4_RKT_EUliE_EEviT1_:
.text._ZN2at6native18elementwise_kernelILi128ELi2EZNS0_22gpu_kernel_impl_nocastIZZZNS0_17asinh_kernel_cudaERNS_18TensorIteratorBaseEENKUlvE0_clEvENKUlvE_clEvEUldE_EEvS4_RKT_EUliE_EEviT1_:
[----:B------:R-:W-:Y:S02]  /*0000*/  MOV R1, c[0x0][0x28] ;  /* 0x00000a0000017a02 */ /* 0x000fe40000000f00 */
        /* <DEDUP_REMOVED lines=8> */
[----:B------:R-:W-:Y:S01]  /*0090*/  HFMA2.MMA R0, -RZ, RZ, 0, 0 ;  /* 0x00000000ff007435 */ /* 0x000fe200000001ff */
[----:B------:R-:W-:-:S11]  /*00a0*/  IMAD.MOV.U32 R18, RZ, RZ, RZ ;  /* 0x000000ffff127224 */ /* 0x000fd600078e00ff */
[----:B------:R-:W-:Y:S05]  /*00b0*/  @!P0 BRA `(.L_x_2700) ;  /* 0x00000e1000008947 */ /* 0x000fea0003800000 */
[----:B------:R-:W-:Y:S01]  /*00c0*/  MOV R2, RZ ;  /* 0x000000ff00027202 */ /* 0x000fe20000000f00 */
[----:B------:R-:W-:Y:S01]  /*00d0*/  IMAD.MOV.U32 R3, RZ, RZ, R5 ;  /* 0x000000ffff037224 */ /* 0x000fe200078e0005 */
[----:B------:R-:W-:-:S03]  /*00e0*/  MOV R6, c[0x0][0x168] ;  /* 0x00005a0000067a02 */ /* 0x000fc60000000f00 */
[----:B------:R-:W-:Y:S01]  /*00f0*/  IMAD.HI.U32 R2, R5, c[0x0][0x170], R2 ;  /* 0x00005c0005027a27 */ /* 0x000fe200078e0002 */
[----:B------:R-:W-:-:S04]  /*0100*/  ISETP.NE.AND P0, PT, R6, 0x1, PT ;  /* 0x000000010600780c */ /* 0x000fc80003f05270 */
[----:B------:R-:W-:-:S05]  /*0110*/  SHF.R.U32.HI R3, RZ, c[0x0][0x174], R2 ;  /* 0x00005d00ff037a19 */ /* 0x000fca0000011602 */
[----:B------:R-:W-:-:S04]  /*0120*/  IMAD.MOV R0, RZ, RZ, -R3 ;  /* 0x000000ffff007224 */ /* 0x000fc800078e0a03 */
[----:B------:R-:W-:-:S04]  /*0130*/  IMAD R7, R0, c[0x0][0x16c], R5 ;  /* 0x00005b0000077a24 */ /* 0x000fc800078e0205 */
[C---:B------:R-:W-:Y:S02]  /*0140*/  IMAD R18, R7.reuse, c[0x0][0x298], RZ ;  /* 0x0000a60007127a24 */ /* 0x040fe400078e02ff */
[----:B------:R-:W-:Y:S01]  /*0150*/  IMAD R0, R7, c[0x0][0x29c], RZ ;  /* 0x0000a70007007a24 */ /* 0x000fe200078e02ff */
[----:B------:R-:W-:Y:S05]  /*0160*/  @!P0 BRA `(.L_x_2700) ;  /* 0x00000d6000008947 */ /* 0x000fea0003800000 */
[----:B------:R-:W-:Y:S02]  /*0170*/  MOV R2, RZ ;  /* 0x000000ff00027202 */ /* 0x000fe40000000f00 */
[----:B------:R-:W-:-:S03]  /*0180*/  ISETP.NE.AND P0, PT, R6, 0x2, PT ;  /* 0x000000020600780c */ /* 0x000fc60003f05270 */
[----:B------:R-:W-:-:S05]  /*0190*/  IMAD.HI.U32 R4, R3, c[0x0][0x17c], R2 ;  /* 0x00005f0003047a27 */ /* 0x000fca00078e0002 */
[----:B------:R-:W-:-:S05]  /*01a0*/  SHF.R.U32.HI R5, RZ, c[0x0][0x180], R4 ;  /* 0x00006000ff057a19 */ /* 0x000fca0000011604 */
[----:B------:R-:W-:-:S04]  /*01b0*/  IMAD.MOV R2, RZ, RZ, -R5 ;  /* 0x000000ffff027224 */ /* 0x000fc800078e0a05 */
[----:B------:R-:W-:-:S04]  /*01c0*/  IMAD R3, R2, c[0x0][0x178], R3 ;  /* 0x00005e0002037a24 */ /* 0x000fc800078e0203 */
[C---:B------:R-:W-:Y:S02]  /*01d0*/  IMAD R18, R3.reuse, c[0x0][0x2a0], RZ ;  /* 0x0000a80003127a24 */ /* 0x040fe400078e02ff */
[----:B------:R-:W-:Y:S02]  /*01e0*/  IMAD R0, R3, c[0x0][0x2a4], R0 ;  /* 0x0000a90003007a24 */ /* 0x000fe400078e0200 */
        /* <DEDUP_REMOVED lines=194> */
[----:B------:R-:W-:Y:S01]  /*0e10*/  SHF.R.U32.HI R5, RZ, c[0x0][0x288], R4 ;  /* 0x0000a200ff057a19 */ /* 0x000fe20000011604 */
[----:B------:R-:W-:-:S03]  /*0e20*/  @P0 IMAD.MOV.U32 R4, RZ, RZ, RZ ;  /* 0x000000ffff040224 */ /* 0x000fc600078e00ff */
[C---:B------:R-:W-:Y:S01]  /*0e30*/  IADD3 R7, -R5.reuse, RZ, RZ ;  /* 0x000000ff05077210 */ /* 0x040fe20007ffe1ff */
        /* <DEDUP_REMOVED lines=8> */
[----:B------:R-:W-:-:S05]  /*0ec0*/  @P0 IMAD R0, R5, c[0x0][0x35c], R0 ;  /* 0x0000d70005000a24 */ /* 0x000fca00078e0200 */
.L_x_2700:
[----:B------:R-:W-:-:S04]  /*0ed0*/  IADD3 R16, P0, R0, c[0x0][0x368], RZ ;  /* 0x0000da0000107a10 */ /* 0x000fc80007f1e0ff */
[----:B------:R-:W-:-:S06]  /*0ee0*/  IADD3.X R17, RZ, c[0x0][0x36c], RZ, P0, !PT ;  /* 0x0000db00ff117a10 */ /* 0x000fcc00007fe4ff */
[----:B------:R-:W2:Y:S01]  /*0ef0*/  LDG.E.64 R16, [R16.64] ;  /* 0x0000000410107981 */ /* 0x000ea2000c1e1b00 */
[----:B------:R-:W-:Y:S01]  /*0f00*/  IMAD.MOV.U32 R4, RZ, RZ, RZ ;  /* 0x000000ffff047224 */ /* 0x000fe200078e00ff */
[----:B------:R-:W-:Y:S01]  /*0f10*/  MOV R8, 0x0 ;  /* 0x0000000000087802 */ /* 0x000fe20000000f00 */
[----:B------:R-:W-:Y:S01]  /*0f20*/  IMAD.MOV.U32 R9, RZ, RZ, 0x3fd80000 ;  /* 0x3fd80000ff097424 */ /* 0x000fe200078e00ff */
[----:B------:R-:W-:Y:S01]  /*0f30*/  IADD3 R18, P2, R18, c[0x0][0x360], RZ ;  /* 0x0000d80012127a10 */ /* 0x000fe20007f5e0ff */
[----:B------:R-:W-:Y:S04]  /*0f40*/  BSSY B1, `(.L_x_2701) ;  /* 0x0000079000017945 */ /* 0x000fe80003800000 */
[----:B------:R-:W-:Y:S01]  /*0f50*/  IMAD.X R19, RZ, RZ, c[0x0][0x364], P2 ;  /* 0x0000d900ff137624 */ /* 0x000fe200010e06ff */
[----:B--2---:R-:W0:Y:S01]  /*0f60*/  DFMA R2, R16, R16, 1 ;  /* 0x3ff000001002742b */ /* 0x004e220000000010 */
[----:B------:R-:W-:-:S02]  /*0f70*/  LOP3.LUT R15, R17, 0x7fffffff, RZ, 0xc0, !PT ;  /* 0x7fffffff110f7812 */ /* 0x000fc400078ec0ff */
[----:B------:R-:W-:Y:S02]  /*0f80*/  MOV R14, R16 ;  /* 0x00000010000e7202 */ /* 0x000fe40000000f00 */
[----:B------:R-:W-:Y:S01]  /*0f90*/  ISETP.GT.U32.AND P1, PT, R15, 0x43dfffff, PT ;  /* 0x43dfffff0f00780c */ /* 0x000fe20003f24070 */
        /* <DEDUP_REMOVED lines=20> */
[----:B------:R-:W-:Y:S01]  /*10e0*/  IMAD.MOV.U32 R5, RZ, RZ, R3 ;  /* 0x000000ffff057224 */ /* 0x000fe200078e0003 */
[----:B------:R-:W-:-:S11]  /*10f0*/  MOV R4, R2 ;  /* 0x0000000200047202 */ /* 0x000fd60000000f00 */
[----:B------:R-:W0:-:S10]  /*1100*/  @!P0 DMUL R4, R4, 1.80143985094819840000e+16 ;  /* 0x4350000004048828 */ /* 0x000e140000000000 */
[----:B0-----:R-:W-:Y:S02]  /*1110*/  @!P0 MOV R3, R5 ;  /* 0x0000000500038202 */ /* 0x001fe40000000f00 */
[----:B------:R-:W-:Y:S02]  /*1120*/  @!P0 MOV R2, R4 ;  /* 0x0000000400028202 */ /* 0x000fe40000000f00 */
[----:B------:R-:W-:-:S04]  /*1130*/  IADD3 R0, R3, -0x1, RZ ;  /* 0xffffffff03007810 */ /* 0x000fc80007ffe0ff */
[----:B------:R-:W-:Y:S01]  /*1140*/  ISETP.GE.U32.AND P2, PT, R0, 0x7fefffff, PT ;  /* 0x7fefffff0000780c */ /* 0x000fe20003f46070 */
[----:B------:R-:W-:Y:S02]  /*1150*/  IMAD.MOV.U32 R0, RZ, RZ, -0x3ff ;  /* 0xfffffc01ff007424 */ /* 0x000fe400078e00ff */
[----:B------:R-:W-:-:S10]  /*1160*/  @!P0 IMAD.MOV.U32 R0, RZ, RZ, -0x435 ;  /* 0xfffffbcbff008424 */ /* 0x000fd400078e00ff */
[----:B------:R-:W-:Y:S01]  /*1170*/  @P2 IMAD.MOV.U32 R6, RZ, RZ, 0x0 ;  /* 0x00000000ff062424 */ /* 0x000fe200078e00ff */
[----:B------:R-:W-:Y:S02]  /*1180*/  @P2 MOV R7, 0x7ff00000 ;  /* 0x7ff0000000072802 */ /* 0x000fe40000000f00 */
[----:B------:R-:W-:-:S04]  /*1190*/  @P2 FSETP.NEU.FTZ.AND P3, PT, R5, RZ, PT ;  /* 0x000000ff0500220b */ /* 0x000fc80003f7d000 */
[----:B------:R-:W0:-:S10]  /*11a0*/  @P2 DFMA R6, R4, R6, +INF ;  /* 0x7ff000000406242b */ /* 0x000e140000000006 */
[----:B0-----:R-:W-:Y:S02]  /*11b0*/  @P2 FSEL R8, R6, RZ, P3 ;  /* 0x000000ff06082208 */ /* 0x001fe40001800000 */
[----:B------:R-:W-:Y:S01]  /*11c0*/  @P2 FSEL R9, R7, -QNAN , P3 ;  /* 0xfff0000007092808 */ /* 0x000fe20001800000 */
[----:B------:R-:W-:Y:S05]  /*11d0*/  @P2 BRA `(.L_x_2703) ;  /* 0x000004f000002947 */ /* 0x000fea0003800000 */
[----:B------:R-:W-:Y:S01]  /*11e0*/  LOP3.LUT R4, R3, 0x800fffff, RZ, 0xc0, !PT ;  /* 0x800fffff03047812 */ /* 0x000fe200078ec0ff */
[----:B------:R-:W-:Y:S01]  /*11f0*/  IMAD.MOV.U32 R14, RZ, RZ, 0x3ae80f1e ;  /* 0x3ae80f1eff0e7424 */ /* 0x000fe200078e00ff */
[----:B------:R-:W-:Y:S02]  /*1200*/  MOV R6, RZ ;  /* 0x000000ff00067202 */ /* 0x000fe40000000f00 */
[----:B------:R-:W-:Y:S02]  /*1210*/  LOP3.LUT R5, R4, 0x3ff00000, RZ, 0xfc, !PT ;  /* 0x3ff0000004057812 */ /* 0x000fe400078efcff */
[----:B------:R-:W-:Y:S02]  /*1220*/  MOV R4, R2 ;  /* 0x0000000200047202 */ /* 0x000fe40000000f00 */
[----:B------:R-:W-:-:S02]  /*1230*/  ISETP.GE.AND P0, PT, R5, 0x3ff6a09f, PT ;  /* 0x3ff6a09f0500780c */ /* 0x000fc40003f06270 */
[----:B------:R-:W-:Y:S02]  /*1240*/  MOV R15, 0x3eb1380b ;  /* 0x3eb1380b000f7802 */ /* 0x000fe40000000f00 */
[----:B------:R-:W-:-:S09]  /*1250*/  LEA.HI R3, R3, R0, RZ, 0xc ;  /* 0x0000000003037211 */ /* 0x000fd200078f60ff */
        /* <DEDUP_REMOVED lines=35> */
.L_x_2702:
[----:B------:R-:W0:Y:S01]  /*1490*/  DADD R2, R14, 2 ;  /* 0x400000000e027429 */ /* 0x000e220000000000 */
[----:B------:R-:W-:Y:S01]  /*14a0*/  MOV R4, 0x1 ;  /* 0x0000000100047802 */ /* 0x000fe20000000f00 */
[----:B------:R-:W-:Y:S01]  /*14b0*/  BSSY B2, `(.L_x_2704) ;  /* 0x0000012000027945 */ /* 0x000fe20003800000 */
[----:B------:R-:W-:-:S03]  /*14c0*/  FSETP.GEU.AND P2, PT, |R15|, 6.5827683646048100446e-37, PT ;  /* 0x036000000f00780b */ /* 0x000fc60003f4e200 */
        /* <DEDUP_REMOVED lines=13> */
[----:B------:R-:W-:Y:S02]  /*15a0*/  MOV R9, R15 ;  /* 0x0000000f00097202 */ /* 0x000fe40000000f00 */
[----:B------:R-:W-:Y:S02]  /*15b0*/  MOV R0, 0x15d0 ;  /* 0x000015d000007802 */ /* 0x000fe40000000f00 */
[----:B------:R-:W-:Y:S05]  /*15c0*/  CALL.REL.NOINC `($__internal_2_$__cuda_sm20_div_rn_f64_full) ;  /* 0x0000186000007944 */ /* 0x000fea0003c00000 */
.L_x_2705:
[----:B------:R-:W-:Y:S05]  /*15d0*/  BSYNC B2 ;  /* 0x0000000000027941 */ /* 0x000fea0003800000 */
.L_x_2704:
[----:B------:R-:W2:Y:S01]  /*15e0*/  DMUL R4, R14, R4 ;  /* 0x000000040e047228 */ /* 0x000ea20000000000 */
[----:B------:R-:W-:Y:S01]  /*15f0*/  IMAD.MOV.U32 R8, RZ, RZ, 0x2fbe14b5 ;  /* 0x2fbe14b5ff087424 */ /* 0x000fe200078e00ff */
[----:B------:R-:W-:-:S04]  /*1600*/  MOV R9, 0x3eb372fb ;  /* 0x3eb372fb00097802 */ /* 0x000fc80000000f00 */
        /* <DEDUP_REMOVED lines=12> */
.L_x_2703:
[----:B------:R-:W-:Y:S05]  /*16d0*/  BSYNC B1 ;  /* 0x0000000000017941 */ /* 0x000fea0003800000 */
.L_x_2701:
[----:B-1-3--:R-:W1:Y:S01]  /*16e0*/  DADD R2, R8, c[0x2][0x40] ;  /* 0x0080100008027629 */ /* 0x00ae620000000000 */
[----:B0-----:R-:W-:-:S05]  /*16f0*/  IMAD R5, R27, 0x100, R28 ;  /* 0x000001001b057824 */ /* 0x001fca00078e021c */
[----:B------:R-:W-:-:S04]  /*1700*/  IADD3 R5, R5, 0x80, RZ ;  /* 0x0000008005057810 */ /* 0x000fc80007ffe0ff */
[----:B-1----:R-:W-:Y:S02]  /*1710*/  FSEL R3, R3, R9, P1 ;  /* 0x0000000903037208 */ /* 0x002fe40000800000 */
[----:B------:R-:W-:Y:S02]  /*1720*/  FSEL R2, R2, R8, P1 ;  /* 0x0000000802027208 */ /* 0x000fe40000800000 */
[----:B------:R-:W-:-:S05]  /*1730*/  LOP3.LUT R3, R3, 0x80000000, R17, 0xb8, !PT ;  /* 0x8000000003037812 */ /* 0x000fca00078eb811 */
[----:B------:R0:W-:Y:S02]  /*1740*/  STG.E.64 [R18.64], R2 ;  /* 0x0000000212007986 */ /* 0x0001e4000c101b04 */
.L_x_2699:
[----:B------:R-:W-:Y:S05]  /*1750*/  BSYNC B0 ;  /* 0x0000000000007941 */ /* 0x000fea0003800000 */
.L_x_2698:
[----:B------:R-:W-:-:S13]  /*1760*/  ISETP.GE.AND P0, PT, R5, c[0x0][0x160], PT ;  /* 0x0000580005007a0c */ /* 0x000fda0003f06270 */
[----:B------:R-:W-:Y:S05]  /*1770*/  @P0 EXIT ;  /* 0x000000000000094d */ /* 0x000fea0003800000 */
[----:B------:R-:W-:Y:S01]  /*1780*/  ISETP.NE.AND P0, PT, RZ, c[0x0][0x168], PT ;  /* 0x00005a00ff007a0c */ /* 0x000fe20003f05270 */
[----:B--2---:R-:W-:Y:S01]  /*1790*/  IMAD.MOV.U32 R14, RZ, RZ, RZ ;  /* 0x000000ffff0e7224 */ /* 0x004fe200078e00ff */
[----:B------:R-:W-:-:S11]  /*17a0*/  MOV R0, RZ ;  /* 0x000000ff00007202 */ /* 0x000fd60000000f00 */
[----:B------:R-:W-:Y:S05]  /*17b0*/  @!P0 BRA `(.L_x_2706) ;  /* 0x00000e0000008947 */ /* 0x000fea0003800000 */
[----:B0-----:R-:W-:Y:S01]  /*17c0*/  HFMA2.MMA R2, -RZ, RZ, 0, 0 ;  /* 0x00000000ff027435 */ /* 0x001fe200000001ff */
[----:B------:R-:W-:Y:S01]  /*17d0*/  IMAD.MOV.U32 R3, RZ, RZ, R5 ;  /* 0x000000ffff037224 */ /* 0x000fe200078e0005 */
[----:B------:R-:W-:-:S04]  /*17e0*/  MOV R6, c[0x0][0x168] ;  /* 0x00005a0000067a02 */ /* 0x000fc80000000f00 */
[----:B------:R-:W-:-:S04]  /*17f0*/  ISETP.NE.AND P0, PT, R6, 0x1, PT ;  /* 0x000000010600780c */ /* 0x000fc80003f05270 */
[----:B------:R-:W-:-:S05]  /*1800*/  IMAD.HI.U32 R2, R5, c[0x0][0x170], R2 ;  /* 0x00005c0005027a27 */ /* 0x000fca00078e0002 */
        /* <DEDUP_REMOVED lines=219> */
.L_x_2706:
[----:B0-----:R-:W-:-:S04]  /*25c0*/  IADD3 R18, P0, R0, c[0x0][0x368], RZ ;  /* 0x0000da0000127a10 */ /* 0x001fc80007f1e0ff */
        /* <DEDUP_REMOVED lines=91> */
.L_x_2708:
        /* <DEDUP_REMOVED lines=20> */
.L_x_2711:
[----:B------:R-:W-:Y:S05]  /*2cc0*/  BSYNC B1 ;  /* 0x0000000000017941 */ /* 0x000fea0003800000 */
.L_x_2710:
        /* <DEDUP_REMOVED lines=15> */
.L_x_2709:
[----:B------:R-:W-:Y:S05]  /*2dc0*/  BSYNC B0 ;  /* 0x0000000000007941 */ /* 0x000fea0003800000 */
.L_x_2707:
[----:B-1-3--:R-:W1:-:S10]  /*2dd0*/  DADD R2, R8, c[0x2][0x40] ;  /* 0x0080100008027629 */ /* 0x00ae540000000000 */
[----:B-1----:R-:W-:Y:S02]  /*2de0*/  FSEL R3, R3, R9, P1 ;  /* 0x0000000903037208 */ /* 0x002fe40000800000 */
[----:B------:R-:W-:Y:S02]  /*2df0*/  FSEL R2, R2, R8, P1 ;  /* 0x0000000802027208 */ /* 0x000fe40000800000 */
[----:B------:R-:W-:-:S05]  /*2e00*/  LOP3.LUT R3, R3, 0x80000000, R19, 0xb8, !PT ;  /* 0x8000000003037812 */ /* 0x000fca00078eb813 */
[----:B------:R-:W-:Y:S01]  /*2e10*/  STG.E.64 [R14.64], R2 ;  /* 0x000000020e007986 */ /* 0x000fe2000c101b04 */
[----:B------:R-:W-:Y:S05]  /*2e20*/  EXIT ;  /* 0x000000000000794d */ /* 0x000fea0003800000 */
        .weak           $__internal_2_$__cuda_sm20_div_rn_f64_full
        .type           $__internal_2_$__cuda_sm20_div_rn_f64_full,@function
        .size           $__internal_2_$__cuda_sm20_div_rn_f64_full,(.L_x_16797 - $__internal_2_$__cuda_sm20_div_rn_f64_full)
$__internal_2_$__cuda_sm20_div_rn_f64_full:
[C---:B------:R-:W-:Y:S01]  /*2e30*/  FSETP.GEU.AND P0, PT, |R3|.reuse, 1.469367938527859385e-39, PT ;  /* 0x001000000300780b */ /* 0x040fe20003f0e200 */
[--C-:B------:R-:W-:Y:S01]  /*2e40*/  IMAD.MOV.U32 R10, RZ, RZ, R2.reuse ;  /* 0x000000ffff0a7224 */ /* 0x100fe200078e0002 */
[----:B------:R-:W-:Y:S01]  /*2e50*/  LOP3.LUT R12, R3, 0x800fffff, RZ, 0xc0, !PT ;  /* 0x800fffff030c7812 */ /* 0x000fe200078ec0ff */
[----:B------:R-:W-:Y:S01]  /*2e60*/  IMAD.MOV.U32 R24, RZ, RZ, 0x1 ;  /* 0x00000001ff187424 */ /* 0x000fe200078e00ff */
[----:B------:R-:W-:Y:S01]  /*2e70*/  MOV R11, R3 ;  /* 0x00000003000b7202 */ /* 0x000fe20000000f00 */
[----:B------:R-:W-:Y:S01]  /*2e80*/  BSSY B3, `(.L_x_2712) ;  /* 0x0000055000037945 */ /* 0x000fe20003800000 */
[C---:B------:R-:W-:Y:S02]  /*2e90*/  FSETP.GEU.AND P3, PT, |R9|.reuse, 1.469367938527859385e-39, PT ;  /* 0x001000000900780b */ /* 0x040fe40003f6e200 */
[----:B------:R-:W-:Y:S01]  /*2ea0*/  LOP3.LUT R13, R12, 0x3ff00000, RZ, 0xfc, !PT ;  /* 0x3ff000000c0d7812 */ /* 0x000fe200078efcff */
[----:B------:R-:W-:Y:S01]  /*2eb0*/  IMAD.MOV.U32 R12, RZ, RZ, R2 ;  /* 0x000000ffff0c7224 */ /* 0x000fe200078e0002 */
[----:B------:R-:W-:-:S02]  /*2ec0*/  LOP3.LUT R2, R9, 0x7ff00000, RZ, 0xc0, !PT ;  /* 0x7ff0000009027812 */ /* 0x000fc400078ec0ff */
[----:B------:R-:W-:Y:S01]  /*2ed0*/  LOP3.LUT R5, R3, 0x7ff00000, RZ, 0xc0, !PT ;  /* 0x7ff0000003057812 */ /* 0x000fe200078ec0ff */
[----:B------:R-:W0:Y:S01]  /*2ee0*/  @!P0 DMUL R12, R10, 8.98846567431157953865e+307 ;  /* 0x7fe000000a0c8828 */ /* 0x000e220000000000 */
[----:B------:R-:W-:Y:S02]  /*2ef0*/  MOV R3, 0x1ca00000 ;  /* 0x1ca0000000037802 */ /* 0x000fe40000000f00 */
[----:B------:R-:W-:Y:S02]  /*2f00*/  ISETP.GE.U32.AND P2, PT, R2, R5, PT ;  /* 0x000000050200720c */ /* 0x000fe40003f46070 */
[----:B------:R-:W-:Y:S01]  /*2f10*/  MOV R6, R8 ;  /* 0x0000000800067202 */ /* 0x000fe20000000f00 */
[----:B0-----:R-:W0:Y:S01]  /*2f20*/  MUFU.RCP64H R25, R13 ;  /* 0x0000000d00197308 */ /* 0x001e220000001800 */
[----:B------:R-:W-:Y:S01]  /*2f30*/  @!P3 LOP3.LUT R7, R11, 0x7ff00000, RZ, 0xc0, !PT ;  /* 0x7ff000000b07b812 */ /* 0x000fe200078ec0ff */
[----:B------:R-:W-:Y:S02]  /*2f40*/  @!P3 IMAD.MOV.U32 R22, RZ, RZ, RZ ;  /* 0x000000ffff16b224 */ /* 0x000fe400078e00ff */
[----:B------:R-:W-:-:S02]  /*2f50*/  @!P0 LOP3.LUT R5, R13, 0x7ff00000, RZ, 0xc0, !PT ;  /* 0x7ff000000d058812 */ /* 0x000fc400078ec0ff */
[----:B------:R-:W-:Y:S02]  /*2f60*/  @!P3 ISETP.GE.U32.AND P4, PT, R2, R7, PT ;  /* 0x000000070200b20c */ /* 0x000fe40003f86070 */
[C---:B------:R-:W-:Y:S02]  /*2f70*/  SEL R7, R3.reuse, 0x63400000, !P2 ;  /* 0x6340000003077807 */ /* 0x040fe40005000000 */
[----:B------:R-:W-:Y:S02]  /*2f80*/  @!P3 SEL R23, R3, 0x63400000, !P4 ;  /* 0x634000000317b807 */ /* 0x000fe40006000000 */
[--C-:B------:R-:W-:Y:S02]  /*2f90*/  LOP3.LUT R7, R7, 0x800fffff, R9.reuse, 0xf8, !PT ;  /* 0x800fffff07077812 */ /* 0x100fe400078ef809 */
[----:B------:R-:W-:Y:S01]  /*2fa0*/  @!P3 LOP3.LUT R4, R23, 0x80000000, R9, 0xf8, !PT ;  /* 0x800000001704b812 */ /* 0x000fe200078ef809 */
[----:B0-----:R-:W0:Y:S01]  /*2fb0*/  DFMA R20, R24, -R12, 1 ;  /* 0x3ff000001814742b */ /* 0x001e22000000080c */
[----:B------:R-:W-:-:S02]  /*2fc0*/  IADD3 R26, R5, -0x1, RZ ;  /* 0xffffffff051a7810 */ /* 0x000fc40007ffe0ff */
[----:B------:R-:W-:Y:S02]  /*2fd0*/  @!P3 LOP3.LUT R23, R4, 0x100000, RZ, 0xfc, !PT ;  /* 0x001000000417b812 */ /* 0x000fe400078efcff */
[----:B------:R-:W-:Y:S01]  /*2fe0*/  MOV R4, R2 ;  /* 0x0000000200047202 */ /* 0x000fe20000000f00 */
[----:B0-----:R-:W0:-:S04]  /*2ff0*/  DFMA R20, R20, R20, R20 ;  /* 0x000000141414722b */ /* 0x001e080000000014 */
[----:B------:R-:W1:-:S04]  /*3000*/  @!P3 DFMA R6, R6, 2, -R22 ;  /* 0x400000000606b82b */ /* 0x000e480000000816 */
[----:B0-----:R-:W0:-:S06]  /*3010*/  DFMA R20, R24, R20, R24 ;  /* 0x000000141814722b */ /* 0x001e0c0000000018 */
[----:B-1----:R-:W-:Y:S01]  /*3020*/  @!P3 LOP3.LUT R4, R7, 0x7ff00000, RZ, 0xc0, !PT ;  /* 0x7ff000000704b812 */ /* 0x002fe200078ec0ff */
[----:B0-----:R-:W0:-:S03]  /*3030*/  DFMA R22, R20, -R12, 1 ;  /* 0x3ff000001416742b */ /* 0x001e06000000080c */
[----:B------:R-:W-:-:S03]  /*3040*/  IADD3 R24, R4, -0x1, RZ ;  /* 0xffffffff04187810 */ /* 0x000fc60007ffe0ff */
[----:B0-----:R-:W0:Y:S01]  /*3050*/  DFMA R20, R20, R22, R20 ;  /* 0x000000161414722b */ /* 0x001e220000000014 */
[----:B------:R-:W-:-:S04]  /*3060*/  ISETP.GT.U32.AND P0, PT, R24, 0x7feffffe, PT ;  /* 0x7feffffe1800780c */ /* 0x000fc80003f04070 */
[----:B------:R-:W-:Y:S01]  /*3070*/  ISETP.GT.U32.OR P0, PT, R26, 0x7feffffe, P0 ;  /* 0x7feffffe1a00780c */ /* 0x000fe20000704470 */
        /* <DEDUP_REMOVED lines=9> */
[----:B------:R-:W-:-:S04]  /*3110*/  IMNMX R4, R4, 0x46a00000, PT ;  /* 0x46a0000004047817 */ /* 0x000fc80003800200 */
[----:B------:R-:W-:Y:S01]  /*3120*/  IADD3 R8, -R3, R4, RZ ;  /* 0x0000000403087210 */ /* 0x000fe20007ffe1ff */
[----:B------:R-:W-:-:S03]  /*3130*/  IMAD.MOV.U32 R4, RZ, RZ, RZ ;  /* 0x000000ffff047224 */ /* 0x000fc600078e00ff */
[----:B------:R-:W-:-:S06]  /*3140*/  IADD3 R5, R8, 0x7fe00000, RZ ;  /* 0x7fe0000008057810 */ /* 0x000fcc0007ffe0ff */
[----:B-1----:R-:W1:-:S10]  /*3150*/  DMUL R2, R24, R4 ;  /* 0x0000000418027228 */ /* 0x002e540000000000 */
[----:B-1----:R-:W-:-:S13]  /*3160*/  FSETP.GTU.AND P0, PT, |R3|, 1.469367938527859385e-39, PT ;  /* 0x001000000300780b */ /* 0x002fda0003f0c200 */
[----:B------:R-:W-:Y:S05]  /*3170*/  @P0 BRA `(.L_x_2714) ;  /* 0x0000025000000947 */ /* 0x000fea0003800000 */
[----:B------:R-:W1:Y:S01]  /*3180*/  DFMA R6, R24, -R12, R6 ;  /* 0x8000000c1806722b */ /* 0x000e620000000006 */
[----:B------:R-:W-:-:S09]  /*3190*/  MOV R4, RZ ;  /* 0x000000ff00047202 */ /* 0x000fd20000000f00 */
[C---:B-1----:R-:W-:Y:S02]  /*31a0*/  FSETP.NEU.AND P0, PT, R7.reuse, RZ, PT ;  /* 0x000000ff0700720b */ /* 0x042fe40003f0d000 */
[----:B------:R-:W-:-:S04]  /*31b0*/  LOP3.LUT R11, R7, 0x80000000, R11, 0x48, !PT ;  /* 0x80000000070b7812 */ /* 0x000fc800078e480b */
[----:B------:R-:W-:-:S07]  /*31c0*/  LOP3.LUT R5, R11, R5, RZ, 0xfc, !PT ;  /* 0x000000050b057212 */ /* 0x000fce00078efcff */
[----:B------:R-:W-:Y:S05]  /*31d0*/  @!P0 BRA `(.L_x_2714) ;  /* 0x000001f000008947 */ /* 0x000fea0003800000 */
[----:B------:R-:W-:Y:S01]  /*31e0*/  IMAD.MOV R7, RZ, RZ, -R8 ;  /* 0x000000ffff077224 */ /* 0x000fe200078e0a08 */
[----:B------:R-:W-:Y:S01]  /*31f0*/  MOV R6, RZ ;  /* 0x000000ff00067202 */ /* 0x000fe20000000f00 */
[----:B------:R-:W1:-:S05]  /*3200*/  DMUL.RP R4, R24, R4 ;  /* 0x0000000418047228 */ /* 0x000e4a0000008000 */
[----:B------:R-:W2:-:S05]  /*3210*/  DFMA R6, R2, -R6, R24 ;  /* 0x800000060206722b */ /* 0x000e8a0000000018 */
[----:B-1----:R-:W-:Y:S02]  /*3220*/  LOP3.LUT R11, R5, R11, RZ, 0x3c, !PT ;  /* 0x0000000b050b7212 */ /* 0x002fe400078e3cff */
[----:B--2---:R-:W-:-:S04]  /*3230*/  IADD3 R6, -R8, -0x43300000, RZ ;  /* 0xbcd0000008067810 */ /* 0x004fc80007ffe1ff */
[----:B------:R-:W-:-:S04]  /*3240*/  FSETP.NEU.AND P0, PT, |R7|, R6, PT ;  /* 0x000000060700720b */ /* 0x000fc80003f0d200 */
[----:B------:R-:W-:Y:S02]  /*3250*/  FSEL R2, R4, R2, !P0 ;  /* 0x0000000204027208 */ /* 0x000fe40004000000 */
[----:B------:R-:W-:Y:S01]  /*3260*/  FSEL R3, R11, R3, !P0 ;  /* 0x000000030b037208 */ /* 0x000fe20004000000 */
[----:B------:R-:W-:Y:S05]  /*3270*/  BRA `(.L_x_2714) ;  /* 0x0000015000007947 */ /* 0x000fea0003800000 */
.L_x_2713:
[----:B------:R-:W2:-:S14]  /*3280*/  DSETP.NAN.AND P0, PT, R8, R8, PT ;  /* 0x000000080800722a */ /* 0x000e9c0003f08000 */
[----:B--2---:R-:W-:Y:S05]  /*3290*/  @P0 BRA `(.L_x_2715) ;  /* 0x0000011000000947 */ /* 0x004fea0003800000 */
[----:B------:R-:W2:-:S14]  /*32a0*/  DSETP.NAN.AND P0, PT, R10, R10, PT ;  /* 0x0000000a0a00722a */ /* 0x000e9c0003f08000 */
[----:B--2---:R-:W-:Y:S05]  /*32b0*/  @P0 BRA `(.L_x_2716) ;  /* 0x000000c000000947 */ /* 0x004fea0003800000 */
[----:B------:R-:W-:Y:S01]  /*32c0*/  ISETP.NE.AND P0, PT, R4, R5, PT ;  /* 0x000000050400720c */ /* 0x000fe20003f05270 */
[----:B------:R-:W-:Y:S01]  /*32d0*/  IMAD.MOV.U32 R2, RZ, RZ, 0x0 ;  /* 0x00000000ff027424 */ /* 0x000fe200078e00ff */
[----:B------:R-:W-:-:S11]  /*32e0*/  MOV R3, 0xfff80000 ;  /* 0xfff8000000037802 */ /* 0x000fd60000000f00 */
[----:B------:R-:W-:Y:S05]  /*32f0*/  @!P0 BRA `(.L_x_2714) ;  /* 0x000000d000008947 */ /* 0x000fea0003800000 */
[----:B------:R-:W-:Y:S02]  /*3300*/  ISETP.NE.AND P0, PT, R4, 0x7ff00000, PT ;  /* 0x7ff000000400780c */ /* 0x000fe40003f05270 */
[----:B------:R-:W-:Y:S02]  /*3310*/  LOP3.LUT R3, R9, 0x80000000, R11, 0x48, !PT ;  /* 0x8000000009037812 */ /* 0x000fe400078e480b */
[----:B------:R-:W-:-:S13]  /*3320*/  ISETP.EQ.OR P0, PT, R5, RZ, !P0 ;  /* 0x000000ff0500720c */ /* 0x000fda0004702670 */
[----:B------:R-:W-:Y:S01]  /*3330*/  @P0 LOP3.LUT R4, R3, 0x7ff00000, RZ, 0xfc, !PT ;  /* 0x7ff0000003040812 */ /* 0x000fe200078efcff */
[----:B------:R-:W-:Y:S01]  /*3340*/  @!P0 IMAD.MOV.U32 R2, RZ, RZ, RZ ;  /* 0x000000ffff028224 */ /* 0x000fe200078e00ff */
[----:B------:R-:W-:Y:S02]  /*3350*/  @P0 MOV R2, RZ ;  /* 0x000000ff00020202 */ /* 0x000fe40000000f00 */
[----:B------:R-:W-:Y:S01]  /*3360*/  @P0 MOV R3, R4 ;  /* 0x0000000400030202 */ /* 0x000fe20000000f00 */
[----:B------:R-:W-:Y:S05]  /*3370*/  BRA `(.L_x_2714) ;  /* 0x0000005000007947 */ /* 0x000fea0003800000 */
.L_x_2716:
[----:B------:R-:W-:Y:S01]  /*3380*/  LOP3.LUT R3, R11, 0x80000, RZ, 0xfc, !PT ;  /* 0x000800000b037812 */ /* 0x000fe200078efcff */
[----:B------:R-:W-:Y:S01]  /*3390*/  IMAD.MOV.U32 R2, RZ, RZ, R10 ;  /* 0x000000ffff027224 */ /* 0x000fe200078e000a */
[----:B------:R-:W-:Y:S05]  /*33a0*/  BRA `(.L_x_2714) ;  /* 0x0000002000007947 */ /* 0x000fea0003800000 */
.L_x_2715:
[----:B------:R-:W-:Y:S02]  /*33b0*/  LOP3.LUT R3, R9, 0x80000, RZ, 0xfc, !PT ;  /* 0x0008000009037812 */ /* 0x000fe400078efcff */
[----:B------:R-:W-:Y:S02]  /*33c0*/  MOV R2, R8 ;  /* 0x0000000800027202 */ /* 0x000fe40000000f00 */
.L_x_2714:
[----:B------:R-:W-:Y:S05]  /*33d0*/  BSYNC B3 ;  /* 0x0000000000037941 */ /* 0x000fea0003800000 */
.L_x_2712:
[----:B------:R-:W-:Y:S01]  /*33e0*/  IMAD.MOV.U32 R5, RZ, RZ, R3 ;  /* 0x000000ffff057224 */ /* 0x000fe200078e0003 */
[----:B------:R-:W-:Y:S01]  /*33f0*/  HFMA2.MMA R3, -RZ, RZ, 0, 0 ;  /* 0x00000000ff037435 */ /* 0x000fe200000001ff */
[----:B------:R-:W-:-:S02]  /*3400*/  MOV R4, R2 ;  /* 0x0000000200047202 */ /* 0x000fc40000000f00 */
[----:B------:R-:W-:-:S04]  /*3410*/  MOV R2, R0 ;  /* 0x0000000000027202 */ /* 0x000fc80000000f00 */
[----:B------:R-:W-:Y:S05]  /*3420*/  RET.REL.NODEC R2 `(_ZN2at6native18elementwise_kernelILi128ELi2EZNS0_22gpu_kernel_impl_nocastIZZZNS0_17asinh_kernel_cudaERNS_18TensorIteratorBaseEENKUlvE0_clEvENKUlvE_clEvEUldE_EEvS4_RKT_EUliE_EEviT1_) ;  /* 0xffffcbd002007950 */ /* 0x000fea0003c3ffff */
.L_x_2717:
        /* <DEDUP_REMOVED lines=13> */
.L_x_16797:


//--------------------- .text._ZN2at6native27unrolled_elementwise_kernelIZZZNS0_17asinh_kernel_cudaERNS_18TensorIteratorBaseEENKUlvE0_clEvENKUlvE_clEvEUldE_St5arrayIPcLm2EELi4E23TrivialOffsetCalculatorILi1EjESB_NS0_6memory15LoadWithoutCastENSC_16StoreWithoutCastEEEviT_T0_T2_T3_T4_T5_ --------------------------
	.section	.text._ZN2at6native27unrolled_elementwise_kernelIZZZNS0_17asinh_kernel_cudaERNS_18TensorIteratorBaseEENKUlvE0_clEvENKUlvE_clEvEUldE_St5arrayIPcLm2EELi4E23TrivialOffsetCalculatorILi1EjESB_NS0_6memory15LoadWithoutCastENSC_16StoreWithoutCastEEEviT_T0_T2_T3_T4_T5_,"ax",@progbits
	.sectioninfo	@"SHI_REGISTERS=36"
	.align	128
        .global         _ZN2at6native27unrolled_elementwise_kernelIZZZNS0_17asinh_kernel_cudaERNS_18TensorIteratorBaseEENKUlvE0_clEvENKUlvE_clEvEUldE_St5arrayIPcLm2EELi4E23TrivialOffsetCalculatorILi1EjESB_NS0_6memory15LoadWithoutCastENSC_16StoreWithoutCastEEEviT_T0_T2_T3_T4_T5_
        .type           _ZN2at6native27unrolled_elementwise_kernelIZZZNS0_17asinh_kernel_cudaERNS_18TensorIteratorBaseEENKUlvE0_clEvENKUlvE_clEvEUldE_St5arrayIPcLm2EELi4E23TrivialOffsetCalculatorILi1EjESB_NS0_6memory15LoadWithoutCastENSC_16StoreWithoutCastEEEviT_T0_T2_T3_T4_T5_,@function
        .size           _ZN2at6native27unrolled_elementwise_kernelIZZZNS0_17asinh_kernel_cudaERNS_18TensorIteratorBaseEENKUlvE0_clEvENKUlvE_clEvEUldE_St5arrayIPcLm2EELi4E23TrivialOffsetCalculatorILi1EjESB_NS0_6memory15LoadWithoutCastENSC_16StoreWithoutCastEEEviT_T0_T2_T3_T4_T5_,(.L_x_16798 - _ZN2at6native27unrolled_elementwise_kernelIZZZNS0_17asinh_kernel_cudaERNS_18TensorIteratorBaseEENKUlvE0_clEvENKUlvE_clEvEUldE_St5arrayIPcLm2EELi4E23TrivialOffsetCalculatorILi1EjESB_NS0_6memory15LoadWithoutCastENSC_16StoreWithoutCastEEEviT_T0_T2_T3_T4_T5_)
        .other          _ZN2at6native27unrolled_elementwise_kernelIZZZNS0_17asinh_kernel_cudaERNS_18TensorIteratorBaseEENKUlvE0_clEvENKUlvE_clEvEUldE_St5arrayIPcLm2EELi4E23TrivialOffsetCalculatorILi1EjESB_NS0_6memory15LoadWithoutCastENSC_16StoreWithoutCastEEEviT_T0_T2_T3_T4_T5_,@"STO_CUDA_ENTRY STV_DEFAULT"
_ZN2at6native27unrolled_elementwise_kernelIZZZNS0_17asinh_kernel_cudaERNS_18TensorIteratorBaseEENKUlvE0_clEvENKUlvE_clEvEUldE_St5arrayIPcLm2EELi4E23TrivialOffsetCalculatorILi1EjESB_NS0_6memory15LoadWithoutCastENSC_16StoreWithoutCastEEEviT_T0_T2_T3_T4_T5_:
.text._ZN2at6native27unrolled_elementwise_kernelIZZZNS0_17asinh_kernel_cudaERNS_18TensorIteratorBaseEENKUlvE0_clEvENKUlvE_clEvEUldE_St5arrayIPcLm2EELi4E23TrivialOffsetCalculatorILi1EjESB_NS0_6memory15LoadWithoutCastENSC_16StoreWithoutCastEEEviT_T0_T2_T3_T4_T5_:
[----:B------:R-:W-:Y:S02]  /*0000*/  IMAD.MOV.U32 R1, RZ, RZ, c[0x0][0x28] ;  /* 0x00000a00ff017624 */ /* 0x000fe400078e00ff */
[----:B------:R-:W0:Y:S01]  /*0010*/  S2R R2, SR_CTAID.X ;  /* 0x0000000000027919 */ /* 0x000e220000002500 */
[----:B------:R-:W-:Y:S01]  /*0020*/  IMAD.MOV.U32 R3, RZ, RZ, -0x200 ;  /* 0xfffffe00ff037424 */ /* 0x000fe200078e00ff */
[----:B------:R-:W-:Y:S01]  /*0030*/  CS2R R10, SRZ ;  /* 0x00000000000a7805 */ /* 0x000fe2000001ff00 */
[----:B------:R-:W-:Y:S01]  /*0040*/  CS2R R28, SRZ ;  /* 0x00000000001c7805 */ /* 0x000fe2000001ff00 */
[----:B------:R-:W1:Y:S01]  /*0050*/  S2R R0, SR_TID.X ;  /* 0x0000000000007919 */ /* 0x000e620000002100 */
[----:B------:R-:W-:Y:S01]  /*0060*/  CS2R R26, SRZ ;  /* 0x00000000001a7805 */ /* 0x000fe2000001ff00 */
[----:B------:R-:W-:Y:S01]  /*0070*/  CS2R R12, SRZ ;  /* 0x00000000000c7805 */ /* 0x000fe2000001ff00 */
[----:B------:R-:W-:Y:S01]  /*0080*/  ULDC.64 UR4, c[0x0][0x118] ;  /* 0x0000460000047ab9 */ /* 0x000fe20000000a00 */
[----:B0-----:R-:W-:-:S05]  /*0090*/  IMAD R3, R2, R3, c[0x0][0x160] ;  /* 0x0000580002037624 */ /* 0x001fca00078e0203 */
[----:B-1----:R-:W-:-:S13]  /*00a0*/  ISETP.GE.AND P2, PT, R0, R3, PT ;  /* 0x000000030000720c */ /* 0x002fda0003f46270 */
[----:B------:R-:W-:Y:S01]  /*00b0*/  @!P2 IMAD R4, R2, 0x200, R0 ;  /* 0x000002000204a824 */ /* 0x000fe200078e0200 */
[----:B------:R-:W-:Y:S01]  /*00c0*/  @!P2 IADD3 R0, R0, 0x80, RZ ;  /* 0x000000800000a810 */ /* 0x000fe20007ffe0ff */
[----:B------:R-:W-:-:S03]  /*00d0*/  @!P2 IMAD.MOV.U32 R5, RZ, RZ, 0x8 ;  /* 0x00000008ff05a424 */ /* 0x000fc600078e00ff */
[----:B------:R-:W-:Y:S01]  /*00e0*/  ISETP.GE.AND P0, PT, R0, R3, PT ;  /* 0x000000030000720c */ /* 0x000fe20003f06270 */
[----:B------:R-:W-:-:S05]  /*00f0*/  @!P2 IMAD.WIDE.U32 R4, R4, R5, c[0x0][0x170] ;  /* 0x00005c000404a625 */ /* 0x000fca00078e0005 */
[----:B------:R0:W5:Y:S07]  /*0100*/  @!P2 LDG.E.64 R10, [R4.64] ;  /* 0x00000004040aa981 */ /* 0x00016e000c1e1b00 */
        /* <DEDUP_REMOVED lines=12> */
[----:B------:R-:W-:Y:S02]  /*01d0*/  @!P1 IMAD R6, R2, 0x200, R0 ;  /* 0x0000020002069824 */ /* 0x000fe400078e0200 */
[----:B------:R-:W-:-:S04]  /*01e0*/  @!P1 IMAD.MOV.U32 R7, RZ, RZ, 0x8 ;  /* 0x00000008ff079424 */ /* 0x000fc800078e00ff */
[----:B------:R-:W-:-:S05]  /*01f0*/  @!P1 IMAD.WIDE.U32 R6, R6, R7, c[0x0][0x170] ;  /* 0x00005c0006069625 */ /* 0x000fca00078e0007 */
[----:B------:R0:W5:Y:S01]  /*0200*/  @!P1 LDG.E.64 R12, [R6.64] ;  /* 0x00000004060c9981 */ /* 0x000162000c1e1b00 */
[----:B------:R-:W-:Y:S01]  /*0210*/  BSSY B1, `(.L_x_2718) ;  /* 0x0000085000017945 */ /* 0x000fe20003800000 */
        /* <DEDUP_REMOVED lines=11> */
[----:B0-----:R0:W1:Y:S02]  /*02d0*/  DFMA R8, R14, R8, R6 ;  /* 0x000000080e08722b */ /* 0x0010640000000006 */
[----:B0-----:R-:W-:-:S04]  /*02e0*/  IMAD.MOV.U32 R14, RZ, RZ, RZ ;  /* 0x000000ffff0e7224 */ /* 0x001fc800078e00ff */
[----:B-1----:R0:W1:Y:S02]  /*02f0*/  DFMA R6, R4, R8, 1 ;  /* 0x3ff000000406742b */ /* 0x0020640000000008 */
[----:B0-----:R-:W-:Y:S01]  /*0300*/  LOP3.LUT R9, R11, 0x7fffffff, RZ, 0xc0, !PT ;  /* 0x7fffffff0b097812 */ /* 0x001fe200078ec0ff */
[----:B------:R-:W-:-:S03]  /*0310*/  IMAD.MOV.U32 R8, RZ, RZ, R10 ;  /* 0x000000ffff087224 */ /* 0x000fc600078e000a */
[----:B-1----:R-:W0:Y:S01]  /*0320*/  MUFU.RCP64H R15, R7 ;  /* 0x00000007000f7308 */ /* 0x002e220000001800 */
[----:B------:R-:W-:Y:S01]  /*0330*/  ISETP.GT.U32.AND P4, PT, R9, 0x43dfffff, PT ;  /* 0x43dfffff0900780c */ /* 0x000fe20003f84070 */
        /* <DEDUP_REMOVED lines=71> */
.L_x_2721:
        /* <DEDUP_REMOVED lines=19> */
[----:B------:R-:W-:Y:S05]  /*08e0*/  CALL.REL.NOINC `($__internal_3_$__cuda_sm20_div_rn_f64_full) ;  /* 0x00001cf000007944 */ /* 0x000fea0003c00000 */
[----:B------:R-:W-:Y:S02]  /*08f0*/  IMAD.MOV.U32 R6, RZ, RZ, R14 ;  /* 0x000000ffff067224 */ /* 0x000fe400078e000e */
[----:B------:R-:W-:Y:S02]  /*0900*/  IMAD.MOV.U32 R7, RZ, RZ, R15 ;  /* 0x000000ffff077224 */ /* 0x000fe400078e000f */
.L_x_2724:
[----:B------:R-:W-:Y:S05]  /*0910*/  BSYNC B3 ;  /* 0x0000000000037941 */ /* 0x000fea0003800000 */
.L_x_2723:
        /* <DEDUP_REMOVED lines=14> */
[----:B0-----:R0:W1:-:S06]  /*0a00*/  DADD R8, R8, R16 ;  /* 0x0000000008087229 */ /* 0x00104c0000000010 */
.L_x_2722:
[----:B------:R-:W-:Y:S05]  /*0a10*/  BSYNC B2 ;  /* 0x0000000000027941 */ /* 0x000fea0003800000 */
.L_x_2720:
[----:B-1----:R-:W1:-:S10]  /*0a20*/  DADD R4, R8, c[0x2][0x40] ;  /* 0x0080100008047629 */ /* 0x002e540000000000 */
[----:B-1----:R-:W-:Y:S02]  /*0a30*/  FSEL R5, R5, R9, P4 ;  /* 0x0000000905057208 */ /* 0x002fe40002000000 */
[----:B------:R-:W-:Y:S02]  /*0a40*/  FSEL R10, R4, R8, P4 ;  /* 0x00000008040a7208 */ /* 0x000fe40002000000 */
[----:B------:R-:W-:Y:S02]  /*0a50*/  LOP3.LUT R11, R5, 0x80000000, R11, 0xb8, !PT ;  /* 0x80000000050b7812 */ /* 0x000fe400078eb80b */
.L_x_2719:
[----:B------:R-:W-:Y:S05]  /*0a60*/  BSYNC B1 ;  /* 0x0000000000017941 */ /* 0x000fea0003800000 */
.L_x_2718:
[----:B0-----:R-:W0:Y:S01]  /*0a70*/  S2R R4, SR_TID.X ;  /* 0x0000000000047919 */ /* 0x001e220000002100 */
[----:B------:R-:W-:Y:S01]  /*0a80*/  BSSY B1, `(.L_x_2725) ;  /* 0x0000087000017945 */ /* 0x000fe20003800000 */
[----:B0-----:R-:W-:-:S04]  /*0a90*/  IADD3 R0, R4, 0x80, RZ ;  /* 0x0000008004007810 */ /* 0x001fc80007ffe0ff */
[----:B------:R-:W-:-:S13]  /*0aa0*/  ISETP.GE.AND P0, PT, R0, R3, PT ;  /* 0x000000030000720c */ /* 0x000fda0003f06270 */
[----:B------:R-:W-:Y:S05]  /*0ab0*/  @P0 BRA `(.L_x_2726) ;  /* 0x0000083000000947 */ /* 0x000fea0003800000 */
[----:B-----5:R-:W0:Y:S01]  /*0ac0*/  DFMA R6, R28, R28, 1 ;  /* 0x3ff000001c06742b */ /* 0x020e22000000001c */
        /* <DEDUP_REMOVED lines=10> */
[----:B0-----:R-:W-:Y:S01]  /*0b70*/  IMAD.MOV.U32 R16, RZ, RZ, RZ ;  /* 0x000000ffff107224 */ /* 0x001fe200078e00ff */
[----:B------:R-:W-:Y:S01]  /*0b80*/  LOP3.LUT R9, R29, 0x7fffffff, RZ, 0xc0, !PT ;  /* 0x7fffffff1d097812 */ /* 0x000fe200078ec0ff */
[----:B------:R-:W-:Y:S02]  /*0b90*/  IMAD.MOV.U32 R8, RZ, RZ, R28 ;  /* 0x000000ffff087224 */ /* 0x000fe400078e001c */
[----:B-1----:R-:W0:Y:S01]  /*0ba0*/  DFMA R14, R6, R14, 1 ;  /* 0x3ff00000060e742b */ /* 0x002e22000000000e */
[----:B------:R-:W-:-:S05]  /*0bb0*/  ISETP.GT.U32.AND P4, PT, R9, 0x43dfffff, PT ;  /* 0x43dfffff0900780c */ /* 0x000fca0003f84070 */
        /* <DEDUP_REMOVED lines=74> */
.L_x_2728:
        /* <DEDUP_REMOVED lines=20> */
.L_x_2731:
[----:B------:R-:W-:Y:S05]  /*11a0*/  BSYNC B3 ;  /* 0x0000000000037941 */ /* 0x000fea0003800000 */
.L_x_2730:
        /* <DEDUP_REMOVED lines=15> */
.L_x_2729:
[----:B------:R-:W-:Y:S05]  /*12a0*/  BSYNC B2 ;  /* 0x0000000000027941 */ /* 0x000fea0003800000 */
.L_x_2727:
[----:B01----:R-:W0:-:S10]  /*12b0*/  DADD R6, R8, c[0x2][0x40] ;  /* 0x0080100008067629 */ /* 0x003e140000000000 */
[----:B0-----:R-:W-:Y:S02]  /*12c0*/  FSEL R5, R7, R9, P4 ;  /* 0x0000000907057208 */ /* 0x001fe40002000000 */
[----:B------:R-:W-:Y:S02]  /*12d0*/  FSEL R8, R6, R8, P4 ;  /* 0x0000000806087208 */ /* 0x000fe40002000000 */
[----:B------:R-:W-:Y:S02]  /*12e0*/  LOP3.LUT R9, R5, 0x80000000, R29, 0xb8, !PT ;  /* 0x8000000005097812 */ /* 0x000fe400078eb81d */
.L_x_2726:
[----:B------:R-:W-:Y:S05]  /*12f0*/  BSYNC B1 ;  /* 0x0000000000017941 */ /* 0x000fea0003800000 */
.L_x_2725:
[----:B------:R-:W-:Y:S01]  /*1300*/  IADD3 R0, R4, 0x100, RZ ;  /* 0x0000010004007810 */ /* 0x000fe20007ffe0ff */
[----:B------:R-:W-:Y:S03]  /*1310*/  BSSY B1, `(.L_x_2732) ;  /* 0x0000084000017945 */ /* 0x000fe60003800000 */
[----:B------:R-:W-:-:S13]  /*1320*/  ISETP.GE.AND P0, PT, R0, R3, PT ;  /* 0x000000030000720c */ /* 0x000fda0003f06270 */
[----:B------:R-:W-:Y:S05]  /*1330*/  @P0 BRA `(.L_x_2733) ;  /* 0x0000081000000947 */ /* 0x000fea0003800000 */
[----:B-----5:R-:W0:Y:S01]  /*1340*/  DFMA R6, R26, R26, 1 ;  /* 0x3ff000001a06742b */ /* 0x020e22000000001a */
        /* <DEDUP_REMOVED lines=87> */
.L_x_2735:
        /* <DEDUP_REMOVED lines=20> */
.L_x_2738:
[----:B------:R-:W-:Y:S05]  /*1a00*/  BSYNC B3 ;  /* 0x0000000000037941 */ /* 0x000fea0003800000 */
.L_x_2737:
        /* <DEDUP_REMOVED lines=15> */
.L_x_2736:
[----:B------:R-:W-:Y:S05]  /*1b00*/  BSYNC B2 ;  /* 0x0000000000027941 */ /* 0x000fea0003800000 */
.L_x_2734:
[----:B01----:R-:W0:-:S10]  /*1b10*/  DADD R6, R18, c[0x2][0x40] ;  /* 0x0080100012067629 */ /* 0x003e140000000000 */
[----:B0-----:R-:W-:Y:S02]  /*1b20*/  FSEL R5, R7, R19, P4 ;  /* 0x0000001307057208 */ /* 0x001fe40002000000 */
[----:B------:R-:W-:Y:S02]  /*1b30*/  FSEL R26, R6, R18, P4 ;  /* 0x00000012061a7208 */ /* 0x000fe40002000000 */
[----:B------:R-:W-:Y:S02]  /*1b40*/  LOP3.LUT R27, R5, 0x80000000, R27, 0xb8, !PT ;  /* 0x80000000051b7812 */ /* 0x000fe400078eb81b */
.L_x_2733:
[----:B------:R-:W-:Y:S05]  /*1b50*/  BSYNC B1 ;  /* 0x0000000000017941 */ /* 0x000fea0003800000 */
.L_x_2732:
        /* <DEDUP_REMOVED lines=92> */
.L_x_2742:
        /* <DEDUP_REMOVED lines=20> */
.L_x_2745:
[----:B------:R-:W-:Y:S05]  /*2260*/  BSYNC B3 ;  /* 0x0000000000037941 */ /* 0x000fea0003800000 */
.L_x_2744:
        /* <DEDUP_REMOVED lines=15> */
.L_x_2743:
[----:B------:R-:W-:Y:S05]  /*2360*/  BSYNC B2 ;  /* 0x0000000000027941 */ /* 0x000fea0003800000 */
.L_x_2741:
[----:B-1----:R-:W1:-:S10]  /*2370*/  DADD R14, R6, c[0x2][0x40] ;  /* 0x00801000060e7629 */ /* 0x002e540000000000 */
[----:B-1----:R-:W-:Y:S02]  /*2380*/  FSEL R5, R15, R7, P4 ;  /* 0x000000070f057208 */ /* 0x002fe40002000000 */
[----:B------:R-:W-:Y:S02]  /*2390*/  FSEL R6, R14, R6, P4 ;  /* 0x000000060e067208 */ /* 0x000fe40002000000 */
[----:B------:R-:W-:Y:S02]  /*23a0*/  LOP3.LUT R7, R5, 0x80000000, R13, 0xb8, !PT ;  /* 0x8000000005077812 */ /* 0x000fe400078eb80d */
.L_x_2740:
[----:B------:R-:W-:Y:S05]  /*23b0*/  BSYNC B1 ;  /* 0x0000000000017941 */ /* 0x000fea0003800000 */
.L_x_2739:
[----:B------:R-:W-:Y:S01]  /*23c0*/  ISETP.GE.AND P0, PT, R4, R3, PT ;  /* 0x000000030400720c */ /* 0x000fe20003f06270 */
[----:B------:R-:W-:Y:S01]  /*23d0*/  BSSY B0, `(.L_x_2746) ;  /* 0x0000018000007945 */ /* 0x000fe20003800000 */
[----:B------:R-:W-:Y:S11]  /*23e0*/  BSSY B1, `(.L_x_2747) ;  /* 0x0000010000017945 */ /* 0x000ff60003800000 */
[----:B------:R-:W-:Y:S05]  /*23f0*/  @P0 BRA `(.L_x_2748) ;  /* 0x000000e000000947 */ /* 0x000fea0003800000 */
[----:B------:R-:W1:Y:S01]  /*2400*/  S2R R5, SR_TID.X ;  /* 0x0000000000057919 */ /* 0x000e620000002100 */
[----:B-----5:R-:W-:-:S02]  /*2410*/  IMAD.MOV.U32 R13, RZ, RZ, 0x8 ;  /* 0x00000008ff0d7424 */ /* 0x020fc400078e00ff */
[----:B-1----:R-:W-:Y:S01]  /*2420*/  IMAD R12, R2, 0x200, R5 ;  /* 0x00000200020c7824 */ /* 0x002fe200078e0205 */
[----:B------:R-:W-:-:S03]  /*2430*/  IADD3 R4, R5, 0x80, RZ ;  /* 0x0000008005047810 */ /* 0x000fc60007ffe0ff */
[----:B------:R-:W-:Y:S01]  /*2440*/  IMAD.WIDE.U32 R12, R12, R13, c[0x0][0x168] ;  /* 0x00005a000c0c7625 */ /* 0x000fe200078e000d */
[----:B------:R-:W-:-:S04]  /*2450*/  ISETP.GE.AND P0, PT, R4, R3, PT ;  /* 0x000000030400720c */ /* 0x000fc80003f06270 */
[----:B------:R1:W-:Y:S09]  /*2460*/  STG.E.64 [R12.64], R10 ;  /* 0x0000000a0c007986 */ /* 0x0003f2000c101b04 */
[----:B------:R-:W-:Y:S01]  /*2470*/  @P0 BREAK B1 ;  /* 0x0000000000010942 */ /* 0x000fe20003800000 */
[----:B------:R-:W-:Y:S05]  /*2480*/  @P0 BRA `(.L_x_2749) ;  /* 0x000000c000000947 */ /* 0x000fea0003800000 */
[----:B-1----:R-:W-:Y:S01]  /*2490*/  IMAD R10, R2, 0x200, R4 ;  /* 0x00000200020a7824 */ /* 0x002fe200078e0204 */
[----:B------:R-:W-:Y:S01]  /*24a0*/  IADD3 R4, R4, 0x80, RZ ;  /* 0x0000008004047810 */ /* 0x000fe20007ffe0ff */
[----:B------:R-:W-:-:S04]  /*24b0*/  IMAD.MOV.U32 R11, RZ, RZ, 0x8 ;  /* 0x00000008ff0b7424 */ /* 0x000fc800078e00ff */
[----:B------:R-:W-:-:S05]  /*24c0*/  IMAD.WIDE.U32 R10, R10, R11, c[0x0][0x168] ;  /* 0x00005a000a0a7625 */ /* 0x000fca00078e000b */
[----:B------:R1:W-:Y:S02]  /*24d0*/  STG.E.64 [R10.64], R8 ;  /* 0x000000080a007986 */ /* 0x0003e4000c101b04 */
.L_x_2748:
[----:B------:R-:W-:Y:S05]  /*24e0*/  BSYNC B1 ;  /* 0x0000000000017941 */ /* 0x000fea0003800000 */
.L_x_2747:
[----:B------:R-:W-:-:S13]  /*24f0*/  ISETP.GE.AND P0, PT, R4, R3, PT ;  /* 0x000000030400720c */ /* 0x000fda0003f06270 */
[----:B-1----:R-:W-:Y:S01]  /*2500*/  @!P0 IMAD R8, R2, 0x200, R4 ;  /* 0x0000020002088824 */ /* 0x002fe200078e0204 */
[----:B------:R-:W-:Y:S01]  /*2510*/  @!P0 IADD3 R4, R4, 0x80, RZ ;  /* 0x0000008004048810 */ /* 0x000fe20007ffe0ff */
[----:B------:R-:W-:-:S04]  /*2520*/  @!P0 IMAD.MOV.U32 R9, RZ, RZ, 0x8 ;  /* 0x00000008ff098424 */ /* 0x000fc800078e00ff */
[----:B------:R-:W-:-:S05]  /*2530*/  @!P0 IMAD.WIDE.U32 R8, R8, R9, c[0x0][0x168] ;  /* 0x00005a0008088625 */ /* 0x000fca00078e0009 */
[----:B-----5:R1:W-:Y:S02]  /*2540*/  @!P0 STG.E.64 [R8.64], R26 ;  /* 0x0000001a08008986 */ /* 0x0203e4000c101b04 */
.L_x_2749:
[----:B------:R-:W-:Y:S05]  /*2550*/  BSYNC B0 ;  /* 0x0000000000007941 */ /* 0x000fea0003800000 */
.L_x_2746:
[----:B------:R-:W-:Y:S01]  /*2560*/  WARPSYNC 0xffffffff ;  /* 0xffffffff00007948 */ /* 0x000fe20003800000 */
[----:B------:R-:W-:-:S13]  /*2570*/  ISETP.GE.AND P0, PT, R4, R3, PT ;  /* 0x000000030400720c */ /* 0x000fda0003f06270 */
[----:B------:R-:W-:Y:S05]  /*2580*/  @P0 EXIT ;  /* 0x000000000000094d */ /* 0x000fea0003800000 */
[----:B------:R-:W-:Y:S02]  /*2590*/  IMAD R2, R2, 0x200, R4 ;  /* 0x0000020002027824 */ /* 0x000fe400078e0204 */
[----:B------:R-:W-:-:S04]  /*25a0*/  IMAD.MOV.U32 R3, RZ, RZ, 0x8 ;  /* 0x00000008ff037424 */ /* 0x000fc800078e00ff */
[----:B------:R-:W-:-:S05]  /*25b0*/  IMAD.WIDE.U32 R2, R2, R3, c[0x0][0x168] ;  /* 0x00005a0002027625 */ /* 0x000fca00078e0003 */
[----:B------:R-:W-:Y:S01]  /*25c0*/  STG.E.64 [R2.64], R6 ;  /* 0x0000000602007986 */ /* 0x000fe2000c101b04 */
[----:B------:R-:W-:Y:S05]  /*25d0*/  EXIT ;  /* 0x000000000000794d */ /* 0x000fea0003800000 */
        .weak           $__internal_3_$__cuda_sm20_div_rn_f64_full
        .type           $__internal_3_$__cuda_sm20_div_rn_f64_full,@function
        .size           $__internal_3_$__cuda_sm20_div_rn_f64_full,(.L_x_16798 - $__internal_3_$__cuda_sm20_div_rn_f64_full)
$__internal_3_$__cuda_sm20_div_rn_f64_full:
[C---:B------:R-:W-:Y:S01]  /*25e0*/  FSETP.GEU.AND P0, PT, |R17|.reuse, 1.469367938527859385e-39, PT ;  /* 0x001000001100780b */ /* 0x040fe20003f0e200 */
[----:B------:R-:W-:Y:S01]  /*25f0*/  IMAD.MOV.U32 R22, RZ, RZ, 0x1 ;  /* 0x00000001ff167424 */ /* 0x000fe200078e00ff */
[----:B------:R-:W-:Y:S01]  /*2600*/  LOP3.LUT R14, R17, 0x800fffff, RZ, 0xc0, !PT ;  /* 0x800fffff110e7812 */ /* 0x000fe200078ec0ff */
[----:B------:R-:W-:Y:S01]  /*2610*/  IMAD.MOV.U32 R20, RZ, RZ, R18 ;  /* 0x000000ffff147224 */ /* 0x000fe200078e0012 */
[C---:B------:R-:W-:Y:S01]  /*2620*/  FSETP.GEU.AND P1, PT, |R19|.reuse, 1.469367938527859385e-39, PT ;  /* 0x001000001300780b */ /* 0x040fe20003f2e200 */
[----:B------:R-:W-:Y:S01]  /*2630*/  BSSY B0, `(.L_x_2750) ;  /* 0x0000053000007945 */ /* 0x000fe20003800000 */
[----:B------:R-:W-:Y:S01]  /*2640*/  LOP3.LUT R15, R14, 0x3ff00000, RZ, 0xfc, !PT ;  /* 0x3ff000000e0f7812 */ /* 0x000fe200078efcff */
[----:B------:R-:W-:Y:S01]  /*2650*/  IMAD.MOV.U32 R14, RZ, RZ, R16 ;  /* 0x000000ffff0e7224 */ /* 0x000fe200078e0010 */
[----:B------:R-:W-:Y:S02]  /*2660*/  LOP3.LUT R5, R19, 0x7ff00000, RZ, 0xc0, !PT ;  /* 0x7ff0000013057812 */ /* 0x000fe400078ec0ff */
[----:B------:R-:W-:-:S03]  /*2670*/  LOP3.LUT R30, R17, 0x7ff00000, RZ, 0xc0, !PT ;  /* 0x7ff00000111e7812 */ /* 0x000fc600078ec0ff */
[----:B------:R-:W0:Y:S01]  /*2680*/  @!P0 DMUL R14, R16, 8.98846567431157953865e+307 ;  /* 0x7fe00000100e8828 */ /* 0x000e220000000000 */
[----:B------:R-:W-:-:S03]  /*2690*/  ISETP.GE.U32.AND P3, PT, R5, R30, PT ;  /* 0x0000001e0500720c */ /* 0x000fc60003f66070 */
[----:B------:R-:W-:Y:S01]  /*26a0*/  @!P1 LOP3.LUT R6, R17, 0x7ff00000, RZ, 0xc0, !PT ;  /* 0x7ff0000011069812 */ /* 0x000fe200078ec0ff */
[----:B------:R-:W-:Y:S01]  /*26b0*/  @!P1 IMAD.MOV.U32 R32, RZ, RZ, RZ ;  /* 0x000000ffff209224 */ /* 0x000fe200078e00ff */
[----:B0-----:R-:W0:Y:S02]  /*26c0*/  MUFU.RCP64H R23, R15 ;  /* 0x0000000f00177308 */ /* 0x001e240000001800 */
[----:B------:R-:W-:Y:S01]  /*26d0*/  @!P1 ISETP.GE.U32.AND P2, PT, R5, R6, PT ;  /* 0x000000060500920c */ /* 0x000fe20003f46070 */
[----:B------:R-:W-:Y:S01]  /*26e0*/  IMAD.MOV.U32 R6, RZ, RZ, 0x1ca00000 ;  /* 0x1ca00000ff067424 */ /* 0x000fe200078e00ff */
[----:B------:R-:W-:-:S04]  /*26f0*/  @!P0 LOP3.LUT R30, R15, 0x7ff00000, RZ, 0xc0, !PT ;  /* 0x7ff000000f1e8812 */ /* 0x000fc800078ec0ff */
[C---:B------:R-:W-:Y:S02]  /*2700*/  @!P1 SEL R7, R6.reuse, 0x63400000, !P2 ;  /* 0x6340000006079807 */ /* 0x040fe40005000000 */
[----:B------:R-:W-:Y:S02]  /*2710*/  SEL R21, R6, 0x63400000, !P3 ;  /* 0x6340000006157807 */ /* 0x000fe40005800000 */
[--C-:B------:R-:W-:Y:S02]  /*2720*/  @!P1 LOP3.LUT R7, R7, 0x80000000, R19.reuse, 0xf8, !PT ;  /* 0x8000000007079812 */ /* 0x100fe400078ef813 */
[----:B------:R-:W-:Y:S01]  /*2730*/  LOP3.LUT R21, R21, 0x800fffff, R19, 0xf8, !PT ;  /* 0x800fffff15157812 */ /* 0x000fe200078ef813 */
[----:B0-----:R-:W0:Y:S01]  /*2740*/  DFMA R24, R22, -R14, 1 ;  /* 0x3ff000001618742b */ /* 0x001e22000000080e */
[----:B------:R-:W-:Y:S01]  /*2750*/  @!P1 LOP3.LUT R33, R7, 0x100000, RZ, 0xfc, !PT ;  /* 0x0010000007219812 */ /* 0x000fe200078efcff */
[----:B------:R-:W-:-:S04]  /*2760*/  IMAD.MOV.U32 R7, RZ, RZ, R5 ;  /* 0x000000ffff077224 */ /* 0x000fc800078e0005 */
[----:B0-----:R-:W0:-:S04]  /*2770*/  DFMA R24, R24, R24, R24 ;  /* 0x000000181818722b */ /* 0x001e080000000018 */
[----:B------:R-:W-:-:S04]  /*2780*/  @!P1 DFMA R20, R20, 2, -R32 ;  /* 0x400000001414982b */ /* 0x000fc80000000820 */
[----:B0-----:R-:W0:-:S06]  /*2790*/  DFMA R24, R22, R24, R22 ;  /* 0x000000181618722b */ /* 0x001e0c0000000016 */
[----:B0-----:R-:W0:Y:S01]  /*27a0*/  DFMA R32, R24, -R14, 1 ;  /* 0x3ff000001820742b */ /* 0x001e22000000080e */
[----:B------:R-:W-:-:S05]  /*27b0*/  @!P1 LOP3.LUT R7, R21, 0x7ff00000, RZ, 0xc0, !PT ;  /* 0x7ff0000015079812 */ /* 0x000fca00078ec0ff */
[----:B0-----:R-:W0:-:S06]  /*27c0*/  DFMA R32, R24, R32, R24 ;  /* 0x000000201820722b */ /* 0x001e0c0000000018 */
[----:B0-----:R-:W0:-:S06]  /*27d0*/  DMUL R24, R32, R20 ;  /* 0x0000001420187228 */ /* 0x001e0c0000000000 */
[----:B0-----:R-:W0:-:S06]  /*27e0*/  DFMA R22, R24, -R14, R20 ;  /* 0x8000000e1816722b */ /* 0x001e0c0000000014 */
[----:B0-----:R0:W1:Y:S02]  /*27f0*/  DFMA R22, R32, R22, R24 ;  /* 0x000000162016722b */ /* 0x0010640000000018 */
[----:B0-----:R-:W-:-:S04]  /*2800*/  IADD3 R24, R7, -0x1, RZ ;  /* 0xffffffff07187810 */ /* 0x001fc80007ffe0ff */
[----:B------:R-:W-:Y:S02]  /*2810*/  ISETP.GT.U32.AND P0, PT, R24, 0x7feffffe, PT ;  /* 0x7feffffe1800780c */ /* 0x000fe40003f04070 */
[----:B------:R-:W-:-:S04]  /*2820*/  IADD3 R24, R30, -0x1, RZ ;  /* 0xffffffff1e187810 */ /* 0x000fc80007ffe0ff */
[----:B------:R-:W-:-:S13]  /*2830*/  ISETP.GT.U32.OR P0, PT, R24, 0x7feffffe, P0 ;  /* 0x7feffffe1800780c */ /* 0x000fda0000704470 */
[----:B------:R-:W-:Y:S05]  /*2840*/  @P0 BRA `(.L_x_2751) ;  /* 0x000001c000000947 */ /* 0x000fea0003800000 */
[----:B-1----:R-:W-:-:S04]  /*2850*/  LOP3.LUT R18, R17, 0x7ff00000, RZ, 0xc0, !PT ;  /* 0x7ff0000011127812 */ /* 0x002fc800078ec0ff */
        /* <DEDUP_REMOVED lines=8> */
[----:B------:R-:W0:-:S10]  /*28e0*/  DMUL R24, R22, R6 ;  /* 0x0000000616187228 */ /* 0x000e140000000000 */
        /* <DEDUP_REMOVED lines=18> */
.L_x_2751:
[----:B-1----:R-:W0:-:S14]  /*2a10*/  DSETP.NAN.AND P0, PT, R18, R18, PT ;  /* 0x000000121200722a */ /* 0x002e1c0003f08000 */
[----:B0-----:R-:W-:Y:S05]  /*2a20*/  @P0 BRA `(.L_x_2753) ;  /* 0x0000011000000947 */ /* 0x001fea0003800000 */
[----:B------:R-:W0:-:S14]  /*2a30*/  DSETP.NAN.AND P0, PT, R16, R16, PT ;  /* 0x000000101000722a */ /* 0x000e1c0003f08000 */
[----:B0-----:R-:W-:Y:S05]  /*2a40*/  @P0 BRA `(.L_x_2754) ;  /* 0x000000c000000947 */ /* 0x001fea0003800000 */
        /* <DEDUP_REMOVED lines=12> */
.L_x_2754:
[----:B------:R-:W-:Y:S01]  /*2b10*/  LOP3.LUT R25, R17, 0x80000, RZ, 0xfc, !PT ;  /* 0x0008000011197812 */ /* 0x000fe200078efcff */
[----:B------:R-:W-:Y:S01]  /*2b20*/  IMAD.MOV.U32 R24, RZ, RZ, R16 ;  /* 0x000000ffff187224 */ /* 0x000fe200078e0010 */
[----:B------:R-:W-:Y:S05]  /*2b30*/  BRA `(.L_x_2752) ;  /* 0x0000002000007947 */ /* 0x000fea0003800000 */
.L_x_2753:
[----:B------:R-:W-:Y:S01]  /*2b40*/  LOP3.LUT R25, R19, 0x80000, RZ, 0xfc, !PT ;  /* 0x0008000013197812 */ /* 0x000fe200078efcff */
[----:B------:R-:W-:Y:S02]  /*2b50*/  IMAD.MOV.U32 R24, RZ, RZ, R18 ;  /* 0x000000ffff187224 */ /* 0x000fe400078e0012 */
.L_x_2752:
[----:B------:R-:W-:Y:S05]  /*2b60*/  BSYNC B0 ;  /* 0x0000000000007941 */ /* 0x000fea0003800000 */
.L_x_2750:
[----:B------:R-:W-:Y:S02]  /*2b70*/  IMAD.MOV.U32 R6, RZ, RZ, R0 ;  /* 0x000000ffff067224 */ /* 0x000fe400078e0000 */
[----:B------:R-:W-:-:S02]  /*2b80*/  IMAD.MOV.U32 R7, RZ, RZ, 0x0 ;  /* 0x00000000ff077424 */ /* 0x000fc400078e00ff */
[----:B------:R-:W-:Y:S02]  /*2b90*/  IMAD.MOV.U32 R14, RZ, RZ, R24 ;  /* 0x000000ffff0e7224 */ /* 0x000fe400078e0018 */
[----:B------:R-:W-:Y:S01]  /*2ba0*/  IMAD.MOV.U32 R15, RZ, RZ, R25 ;  /* 0x000000ffff0f7224 */ /* 0x000fe200078e0019 */
[----:B------:R-:W-:Y:S06]  /*2bb0*/  RET.REL.NODEC R6 `(_ZN2at6native27unrolled_elementwise_kernelIZZZNS0_17asinh_kernel_cudaERNS_18TensorIteratorBaseEENKUlvE0_clEvENKUlvE_clEvEUldE_St5arrayIPcLm2EELi4E23TrivialOffsetCalculatorILi1EjESB_NS0_6memory15LoadWithoutCastENSC_16StoreWithoutCastEEEviT_T0_T2_T3_T4_T5_) ;  /* 0xffffd44006007950 */ /* 0x000fec0003c3ffff */
.L_x_2755:
        /* <DEDUP_REMOVED lines=12> */
.L_x_16798:


//--------------------- .text._ZN2at6native29vectorized_elementwise_kernelILi2EZZZNS0_17asinh_kernel_cudaERNS_18TensorIteratorBaseEENKUlvE0_clEvENKUlvE_clEvEUldE_St5arrayIPcLm2EEEEviT0_T1_ --------------------------
	.section	.text._ZN2at6native29vectorized_elementwise_kernelILi2EZZZNS0_17asinh_kernel_cudaERNS_18TensorIteratorBaseEENKUlvE0_clEvENKUlvE_clEvEUldE_St5arrayIPcLm2EEEEviT0_T1_,"ax",@progbits
	.sectioninfo	@"SHI_REGISTERS=44"
	.align	128
        .global         _ZN2at6native29vectorized_elementwise_kernelILi2EZZZNS0_17asinh_kernel_cudaERNS_18TensorIteratorBaseEENKUlvE0_clEvENKUlvE_clEvEUldE_St5arrayIPcLm2EEEEviT0_T1_
        .type           _ZN2at6native29vectorized_elementwise_kernelILi2EZZZNS0_17asinh_kernel_cudaERNS_18TensorIteratorBaseEENKUlvE0_clEvENKUlvE_clEvEUldE_St5arrayIPcLm2EEEEviT0_T1_,@function
        .size           _ZN2at6native29vectorized_elementwise_kernelILi2EZZZNS0_17asinh_kernel_cudaERNS_18TensorIteratorBaseEENKUlvE0_clEvENKUlvE_clEvEUldE_St5arrayIPcLm2EEEEviT0_T1_,(.L_x_16799 - _ZN2at6native29vectorized_elementwise_kernelILi2EZZZNS0_17asinh_kernel_cudaERNS_18TensorIteratorBaseEENKUlvE0_clEvENKUlvE_clEvEUldE_St5arrayIPcLm2EEEEviT0_T1_)
        .other          _ZN2at6native29vectorized_elementwise_kernelILi2EZZZNS0_17asinh_kernel_cudaERNS_18TensorIteratorBaseEENKUlvE0_clEvENKUlvE_clEvEUldE_St5arrayIPcLm2EEEEviT0_T1_,@"STO_CUDA_ENTRY STV_DEFAULT"
_ZN2at6native29vectorized_elementwise_kernelILi2EZZZNS0_17asinh_kernel_cudaERNS_18TensorIteratorBaseEENKUlvE0_clEvENKUlvE_clEvEUldE_St5arrayIPcLm2EEEEviT0_T1_:
.text._ZN2at6native29vectorized_elementwise_kernelILi2EZZZNS0_17asinh_kernel_cudaERNS_18TensorIteratorBaseEENKUlvE0_clEvENKUlvE_clEvEUldE_St5arrayIPcLm2EEEEviT0_T1_:
[----:B------:R-:W-:Y:S02]  /*0000*/  IMAD.MOV.U32 R1, RZ, RZ, c[0x0][0x28] ;  /* 0x00000a00ff017624 */ /* 0x000fe400078e00ff */
[----:B------:R-:W0:Y:S01]  /*0010*/  S2R R7, SR_CTAID.X ;  /* 0x0000000000077919 */ /* 0x000e220000002500 */
[----:B------:R-:W-:Y:S01]  /*0020*/  ULDC.64 UR4, c[0x0][0x118] ;  /* 0x0000460000047ab9 */ /* 0x000fe20000000a00 */
[----:B0-----:R-:W-:-:S05]  /*0030*/  IMAD.SHL.U32 R7, R7, 0x400, RZ ;  /* 0x0000040007077824 */ /* 0x001fca00078e00ff */
[----:B------:R-:W-:-:S04]  /*0040*/  IADD3 R30, -R7, c[0x0][0x160], RZ ;  /* 0x00005800071e7a10 */ /* 0x000fc80007ffe1ff */
[----:B------:R-:W-:-:S13]  /*0050*/  ISETP.GE.U32.AND P0, PT, R30, 0x400, PT ;  /* 0x000004001e00780c */ /* 0x000fda0003f06070 */
[----:B------:R-:W-:Y:S05]  /*0060*/  @!P0 BRA `(.L_x_2756) ;  /* 0x0000414000008947 */ /* 0x000fea0003800000 */
[----:B------:R-:W0:Y:S01]  /*0070*/  S2R R5, SR_TID.X ;  /* 0x0000000000057919 */ /* 0x000e220000002100 */
[----:B------:R-:W-:-:S04]  /*0080*/  IMAD.MOV.U32 R2, RZ, RZ, 0x8 ;  /* 0x00000008ff027424 */ /* 0x000fc800078e00ff */
[----:B------:R-:W-:-:S06]  /*0090*/  IMAD.WIDE R2, R7, R2, c[0x0][0x170] ;  /* 0x00005c0007027625 */ /* 0x000fcc00078e0202 */
[----:B0-----:R-:W-:-:S05]  /*00a0*/  IMAD.WIDE.U32 R2, R5, 0x10, R2 ;  /* 0x0000001005027825 */ /* 0x001fca00078e0002 */
[----:B------:R0:W2:Y:S01]  /*00b0*/  LDG.E.128 R12, [R2.64] ;  /* 0x00000004020c7981 */ /* 0x0000a2000c1e1d00 */
[----:B------:R-:W-:Y:S02]  /*00c0*/  IMAD.MOV.U32 R6, RZ, RZ, RZ ;  /* 0x000000ffff067224 */ /* 0x000fe400078e00ff */
[----:B------:R-:W-:Y:S01]  /*00d0*/  IMAD.MOV.U32 R26, RZ, RZ, 0x0 ;  /* 0x00000000ff1a7424 */ /* 0x000fe200078e00ff */
[----:B------:R0:W5:Y:S01]  /*00e0*/  LDG.E.128 R8, [R2.64+0x800] ;  /* 0x0008000402087981 */ /* 0x000162000c1e1d00 */
[----:B------:R-:W-:-:S03]  /*00f0*/  IMAD.MOV.U32 R27, RZ, RZ, 0x3fd80000 ;  /* 0x3fd80000ff1b7424 */ /* 0x000fc600078e00ff */
[----:B------:R0:W5:Y:S04]  /*0100*/  LDG.E.128 R20, [R2.64+0x1000] ;  /* 0x0010000402147981 */ /* 0x000168000c1e1d00 */
[----:B------:R0:W5:Y:S01]  /*0110*/  LDG.E.128 R16, [R2.64+0x1800] ;  /* 0x0018000402107981 */ /* 0x000162000c1e1d00 */
[----:B------:R-:W-:Y:S01]  /*0120*/  BSSY B1, `(.L_x_2757) ;  /* 0x0000079000017945 */ /* 0x000fe20003800000 */
[----:B0-----:R-:W-:Y:S01]  /*0130*/  IMAD.MOV.U32 R2, RZ, RZ, RZ ;  /* 0x000000ffff027224 */ /* 0x001fe200078e00ff */
[----:B--2---:R-:W0:Y:S01]  /*0140*/  DFMA R4, R12, R12, 1 ;  /* 0x3ff000000c04742b */ /* 0x004e22000000000c */
[----:B------:R-:W-:Y:S01]  /*0150*/  LOP3.LUT R29, R13, 0x7fffffff, RZ, 0xc0, !PT ;  /* 0x7fffffff0d1d7812 */ /* 0x000fe200078ec0ff */
[----:B------:R-:W-:-:S03]  /*0160*/  IMAD.MOV.U32 R28, RZ, RZ, R12 ;  /* 0x000000ffff1c7224 */ /* 0x000fc600078e000c */
        /* <DEDUP_REMOVED lines=22> */
[----:B------:R-:W-:Y:S02]  /*02d0*/  IMAD.MOV.U32 R5, RZ, RZ, R27 ;  /* 0x000000ffff057224 */ /* 0x000fe400078e001b */
        /* <DEDUP_REMOVED lines=20> */
[----:B------:R-:W-:-:S03]  /*0420*/  IMAD.MOV.U32 R31, RZ, RZ, 0x3eb1380b ;  /* 0x3eb1380bff1f7424 */ /* 0x000fc600078e00ff */
        /* <DEDUP_REMOVED lines=36> */
.L_x_2758:
        /* <DEDUP_REMOVED lines=19> */
[----:B-----5:R-:W-:Y:S05]  /*07a0*/  CALL.REL.NOINC `($__internal_4_$__cuda_sm20_div_rn_f64_full) ;  /* 0x000085a000007944 */ /* 0x020fea0003c00000 */
.L_x_2761:
[----:B------:R-:W-:Y:S05]  /*07b0*/  BSYNC B2 ;  /* 0x0000000000027941 */ /* 0x000fea0003800000 */
.L_x_2760:
        /* <DEDUP_REMOVED lines=15> */
.L_x_2759:
[----:B------:R-:W-:Y:S05]  /*08b0*/  BSYNC B1 ;  /* 0x0000000000017941 */ /* 0x000fea0003800000 */
.L_x_2757:
[----:B------:R-:W2:Y:S01]  /*08c0*/  DFMA R4, R14, R14, 1 ;  /* 0x3ff000000e04742b */ /* 0x000ea2000000000e */
[----:B0-----:R-:W-:Y:S01]  /*08d0*/  IMAD.MOV.U32 R6, RZ, RZ, RZ ;  /* 0x000000ffff067224 */ /* 0x001fe200078e00ff */
[----:B------:R-:W-:Y:S01]  /*08e0*/  LOP3.LUT R29, R15, 0x7fffffff, RZ, 0xc0, !PT ;  /* 0x7fffffff0f1d7812 */ /* 0x000fe200078ec0ff */
[----:B------:R-:W-:Y:S01]  /*08f0*/  IMAD.MOV.U32 R26, RZ, RZ, 0x0 ;  /* 0x00000000ff1a7424 */ /* 0x000fe200078e00ff */
[----:B------:R-:W-:Y:S01]  /*0900*/  BSSY B1, `(.L_x_2762) ;  /* 0x000007b000017945 */ /* 0x000fe20003800000 */
[----:B------:R-:W-:Y:S01]  /*0910*/  IMAD.MOV.U32 R27, RZ, RZ, 0x3fd80000 ;  /* 0x3fd80000ff1b7424 */ /* 0x000fe200078e00ff */
[----:B--2---:R-:W0:Y:S01]  /*0920*/  MUFU.RSQ64H R7, R5 ;  /* 0x0000000500077308 */ /* 0x004e220000001c00 */
        /* <DEDUP_REMOVED lines=13> */
[----:B0-----:R-:W0:-:S04]  /*0a00*/  DFMA R6, R28, R4, R28 ;  /* 0x000000041c06722b */ /* 0x001e08000000001c */
[----:B-1----:R-:W1:-:S06]  /*0a10*/  DADD R4, R2, c[0x2][0x40] ;  /* 0x0080100002047629 */ /* 0x002e4c0000000000 */
[----:B0-----:R-:W-:Y:S02]  /*0a20*/  FSEL R29, R29, R7, P1 ;  /* 0x000000071d1d7208 */ /* 0x001fe40000800000 */
[----:B------:R-:W-:Y:S02]  /*0a30*/  FSEL R28, R14, R6, P1 ;  /* 0x000000060e1c7208 */ /* 0x000fe40000800000 */
[C---:B------:R-:W-:Y:S02]  /*0a40*/  FSETP.GEU.FTZ.AND P3, PT, R29.reuse, 1.7916666269302368164, PT ;  /* 0x3fe555551d00780b */ /* 0x040fe40003f7e000 */
[----:B------:R-:W-:Y:S02]  /*0a50*/  FSETP.GT.FTZ.AND P2, PT, R29, -1.6999999284744262695, PT ;  /* 0xbfd999991d00780b */ /* 0x000fe40003f54000 */
[----:B-1----:R-:W-:Y:S02]  /*0a60*/  FSEL R3, R5, R3, P0 ;  /* 0x0000000305037208 */ /* 0x002fe40000000000 */
[----:B------:R-:W-:-:S02]  /*0a70*/  FSEL R12, R4, R2, P0 ;  /* 0x00000002040c7208 */ /* 0x000fc40000000000 */
[----:B------:R-:W-:-:S07]  /*0a80*/  LOP3.LUT R13, R3, 0x80000000, R13, 0xb8, !PT ;  /* 0x80000000030d7812 */ /* 0x000fce00078eb80d */
        /* <DEDUP_REMOVED lines=62> */
.L_x_2763:
        /* <DEDUP_REMOVED lines=20> */
.L_x_2766:
[----:B------:R-:W-:Y:S05]  /*0fb0*/  BSYNC B2 ;  /* 0x0000000000027941 */ /* 0x000fea0003800000 */
.L_x_2765:
        /* <DEDUP_REMOVED lines=15> */
.L_x_2764:
[----:B------:R-:W-:Y:S05]  /*10b0*/  BSYNC B1 ;  /* 0x0000000000017941 */ /* 0x000fea0003800000 */
.L_x_2762:
[----:B-----5:R-:W2:Y:S01]  /*10c0*/  DFMA R4, R8, R8, 1 ;  /* 0x3ff000000804742b */ /* 0x020ea20000000008 */
        /* <DEDUP_REMOVED lines=90> */
.L_x_2768:
        /* <DEDUP_REMOVED lines=19> */
[----:B------:R-:W-:Y:S05]  /*17a0*/  CALL.REL.NOINC `($__internal_4_$__cuda_sm20_div_rn_f64_full) ;  /* 0x000075a000007944 */ /* 0x000fea0003c00000 */
.L_x_2771:
[----:B------:R-:W-:Y:S05]  /*17b0*/  BSYNC B2 ;  /* 0x0000000000027941 */ /* 0x000fea0003800000 */
.L_x_2770:
        /* <DEDUP_REMOVED lines=15> */
.L_x_2769:
[----:B------:R-:W-:Y:S05]  /*18b0*/  BSYNC B1 ;  /* 0x0000000000017941 */ /* 0x000fea0003800000 */
.L_x_2767:
        /* <DEDUP_REMOVED lines=91> */
.L_x_2773:
        /* <DEDUP_REMOVED lines=20> */
.L_x_2776:
[----:B------:R-:W-:Y:S05]  /*1fb0*/  BSYNC B2 ;  /* 0x0000000000027941 */ /* 0x000fea0003800000 */
.L_x_2775:
        /* <DEDUP_REMOVED lines=15> */
.L_x_2774:
[----:B------:R-:W-:Y:S05]  /*20b0*/  BSYNC B1 ;  /* 0x0000000000017941 */ /* 0x000fea0003800000 */
.L_x_2772:
        /* <DEDUP_REMOVED lines=91> */
.L_x_2778:
        /* <DEDUP_REMOVED lines=20> */
.L_x_2781:
[----:B------:R-:W-:Y:S05]  /*27b0*/  BSYNC B2 ;  /* 0x0000000000027941 */ /* 0x000fea0003800000 */
.L_x_2780:
        /* <DEDUP_REMOVED lines=15> */
.L_x_2779:
[----:B------:R-:W-:Y:S05]  /*28b0*/  BSYNC B1 ;  /* 0x0000000000017941 */ /* 0x000fea0003800000 */
.L_x_2777:
        /* <DEDUP_REMOVED lines=91> */
.L_x_2783:
        /* <DEDUP_REMOVED lines=20> */
.L_x_2786:
[----:B------:R-:W-:Y:S05]  /*2fb0*/  BSYNC B2 ;  /* 0x0000000000027941 */ /* 0x000fea0003800000 */
.L_x_2785:
        /* <DEDUP_REMOVED lines=15> */
.L_x_2784:
[----:B------:R-:W-:Y:S05]  /*30b0*/  BSYNC B1 ;  /* 0x0000000000017941 */ /* 0x000fea0003800000 */
.L_x_2782:
        /* <DEDUP_REMOVED lines=91> */
.L_x_2788:
        /* <DEDUP_REMOVED lines=20> */
.L_x_2791:
[----:B------:R-:W-:Y:S05]  /*37b0*/  BSYNC B2 ;  /* 0x0000000000027941 */ /* 0x000fea0003800000 */
.L_x_2790:
        /* <DEDUP_REMOVED lines=15> */
.L_x_2789:
[----:B------:R-:W-:Y:S05]  /*38b0*/  BSYNC B1 ;  /* 0x0000000000017941 */ /* 0x000fea0003800000 */
.L_x_2787:
        /* <DEDUP_REMOVED lines=91> */
.L_x_2793:
        /* <DEDUP_REMOVED lines=20> */
.L_x_2796:
[----:B------:R-:W-:Y:S05]  /*3fb0*/  BSYNC B2 ;  /* 0x0000000000027941 */ /* 0x000fea0003800000 */
.L_x_2795:
        /* <DEDUP_REMOVED lines=15> */
.L_x_2794:
[----:B------:R-:W-:Y:S05]  /*40b0*/  BSYNC B1 ;  /* 0x0000000000017941 */ /* 0x000fea0003800000 */
.L_x_2792:
[----:B------:R-:W2:Y:S01]  /*40c0*/  S2R R0, SR_CTAID.X ;  /* 0x0000000000007919 */ /* 0x000ea20000002500 */
[----:B-1----:R-:W1:Y:S01]  /*40d0*/  DADD R2, R24, c[0x2][0x40] ;  /* 0x0080100018027629 */ /* 0x002e620000000000 */
[----:B------:R-:W-:Y:S02]  /*40e0*/  IMAD.MOV.U32 R5, RZ, RZ, 0x8 ;  /* 0x00000008ff057424 */ /* 0x000fe400078e00ff */
[----:B0-----:R-:W0:Y:S07]  /*40f0*/  S2R R7, SR_TID.X ;  /* 0x0000000000077919 */ /* 0x001e2e0000002100 */
[----:B-1----:R-:W-:-:S02]  /*4100*/  FSEL R3, R3, R25, P0 ;  /* 0x0000001903037208 */ /* 0x002fc40000000000 */
[----:B------:R-:W-:Y:S02]  /*4110*/  FSEL R18, R2, R24, P0 ;  /* 0x0000001802127208 */ /* 0x000fe40000000000 */
[----:B------:R-:W-:Y:S01]  /*4120*/  LOP3.LUT R19, R3, 0x80000000, R19, 0xb8, !PT ;  /* 0x8000000003137812 */ /* 0x000fe200078eb813 */
[----:B--2---:R-:W-:-:S04]  /*4130*/  IMAD.SHL.U32 R0, R0, 0x400, RZ ;  /* 0x0000040000007824 */ /* 0x004fc800078e00ff */
[----:B------:R-:W-:-:S06]  /*4140*/  IMAD.WIDE.U32 R4, R0, R5, c[0x0][0x168] ;  /* 0x00005a0000047625 */ /* 0x000fcc00078e0005 */
[----:B0-----:R-:W-:-:S05]  /*4150*/  IMAD.WIDE R4, R7, 0x10, R4 ;  /* 0x0000001007047825 */ /* 0x001fca00078e0204 */
[----:B------:R-:W-:Y:S04]  /*4160*/  STG.E.128 [R4.64], R12 ;  /* 0x0000000c04007986 */ /* 0x000fe8000c101d04 */
[----:B------:R-:W-:Y:S04]  /*4170*/  STG.E.128 [R4.64+0x800], R8 ;  /* 0x0008000804007986 */ /* 0x000fe8000c101d04 */
[----:B------:R-:W-:Y:S04]  /*4180*/  STG.E.128 [R4.64+0x1000], R20 ;  /* 0x0010001404007986 */ /* 0x000fe8000c101d04 */
[----:B------:R-:W-:Y:S01]  /*4190*/  STG.E.128 [R4.64+0x1800], R16 ;  /* 0x0018001004007986 */ /* 0x000fe2000c101d04 */
[----:B------:R-:W-:Y:S05]  /*41a0*/  EXIT ;  /* 0x000000000000794d */ /* 0x000fea0003800000 */
.L_x_2756:
[----:B------:R-:W0:Y:S01]  /*41b0*/  S2R R0, SR_TID.X ;  /* 0x0000000000007919 */ /* 0x000e220000002100 */
[----:B------:R-:W-:Y:S01]  /*41c0*/  CS2R R10, SRZ ;  /* 0x00000000000a7805 */ /* 0x000fe2000001ff00 */
[----:B------:R-:W-:Y:S01]  /*41d0*/  CS2R R22, SRZ ;  /* 0x0000000000167805 */ /* 0x000fe2000001ff00 */
[----:B------:R-:W-:Y:S01]  /*41e0*/  CS2R R12, SRZ ;  /* 0x00000000000c7805 */ /* 0x000fe2000001ff00 */
[----:B0-----:R-:W-:-:S13]  /*41f0*/  ISETP.GE.AND P0, PT, R0, R30, PT ;  /* 0x0000001e0000720c */ /* 0x001fda0003f06270 */
[----:B------:R-:W-:Y:S01]  /*4200*/  @!P0 IMAD.IADD R2, R7, 0x1, R0 ;  /* 0x0000000107028824 */ /* 0x000fe200078e0200 */
[----:B------:R-:W-:Y:S01]  /*4210*/  @!P0 IADD3 R0, R0, 0x80, RZ ;  /* 0x0000008000008810 */ /* 0x000fe20007ffe0ff */
[----:B------:R-:W-:-:S03]  /*4220*/  @!P0 IMAD.MOV.U32 R3, RZ, RZ, 0x8 ;  /* 0x00000008ff038424 */ /* 0x000fc600078e00ff */
[----:B------:R-:W-:Y:S01]  /*4230*/  ISETP.GE.AND P6, PT, R0, R30, PT ;  /* 0x0000001e0000720c */ /* 0x000fe20003fc6270 */
[----:B------:R-:W-:Y:S01]  /*4240*/  @!P0 IMAD.WIDE.U32 R2, R2, R3, c[0x0][0x170] ;  /* 0x00005c0002028625 */ /* 0x000fe200078e0003 */
[----:B------:R-:W-:-:S04]  /*4250*/  CS2R R14, SRZ ;  /* 0x00000000000e7805 */ /* 0x000fc8000001ff00 */
[----:B------:R0:W5:Y:S07]  /*4260*/  @!P0 LDG.E.64 R22, [R2.64] ;  /* 0x0000000402168981 */ /* 0x00016e000c1e1b00 */
[----:B------:R-:W-:Y:S01]  /*4270*/  @!P6 IMAD.IADD R4, R7, 0x1, R0 ;  /* 0x000000010704e824 */ /* 0x000fe200078e0200 */
[----:B------:R-:W-:Y:S01]  /*4280*/  @!P6 IADD3 R0, R0, 0x80, RZ ;  /* 0x000000800000e810 */ /* 0x000fe20007ffe0ff */
[----:B------:R-:W-:-:S03]  /*4290*/  @!P6 IMAD.MOV.U32 R5, RZ, RZ, 0x8 ;  /* 0x00000008ff05e424 */ /* 0x000fc600078e00ff */
[----:B------:R-:W-:Y:S01]  /*42a0*/  ISETP.GE.AND P5, PT, R0, R30, PT ;  /* 0x0000001e0000720c */ /* 0x000fe20003fa6270 */
[----:B------:R-:W-:-:S05]  /*42b0*/  @!P6 IMAD.WIDE.U32 R4, R4, R5, c[0x0][0x170] ;  /* 0x00005c000404e625 */ /* 0x000fca00078e0005 */
[----:B------:R1:W5:Y:S07]  /*42c0*/  @!P6 LDG.E.64 R10, [R4.64] ;  /* 0x00000004040ae981 */ /* 0x00036e000c1e1b00 */
[----:B------:R-:W-:Y:S01]  /*42d0*/  @!P5 IMAD.IADD R8, R7, 0x1, R0 ;  /* 0x000000010708d824 */ /* 0x000fe200078e0200 */
[----:B------:R-:W-:Y:S01]  /*42e0*/  @!P5 IADD3 R0, R0, 0x80, RZ ;  /* 0x000000800000d810 */ /* 0x000fe20007ffe0ff */
[----:B------:R-:W-:-:S03]  /*42f0*/  @!P5 IMAD.MOV.U32 R9, RZ, RZ, 0x8 ;  /* 0x00000008ff09d424 */ /* 0x000fc600078e00ff */
[----:B------:R-:W-:Y:S01]  /*4300*/  ISETP.GE.AND P4, PT, R0, R30, PT ;  /* 0x0000001e0000720c */ /* 0x000fe20003f86270 */
[----:B------:R-:W-:Y:S01]  /*4310*/  @!P5 IMAD.WIDE.U32 R8, R8, R9, c[0x0][0x170] ;  /* 0x00005c000808d625 */ /* 0x000fe200078e0009 */
[----:B------:R-:W-:Y:S01]  /*4320*/  CS2R R16, SRZ ;  /* 0x0000000000107805 */ /* 0x000fe2000001ff00 */
[----:B------:R-:W-:Y:S01]  /*4330*/  CS2R R18, SRZ ;  /* 0x0000000000127805 */ /* 0x000fe2000001ff00 */
[----:B------:R-:W-:Y:S02]  /*4340*/  CS2R R20, SRZ ;  /* 0x0000000000147805 */ /* 0x000fe4000001ff00 */
[----:B------:R2:W5:Y:S07]  /*4350*/  @!P5 LDG.E.64 R12, [R8.64] ;  /* 0x00000004080cd981 */ /* 0x00056e000c1e1b00 */
[----:B------:R-:W-:Y:S01]  /*4360*/  @!P4 IMAD.IADD R6, R7, 0x1, R0 ;  /* 0x000000010706c824 */ /* 0x000fe200078e0200 */
[----:B------:R-:W-:-:S04]  /*4370*/  @!P4 IADD3 R0, R0, 0x80, RZ ;  /* 0x000000800000c810 */ /* 0x000fc80007ffe0ff */
[----:B------:R-:W-:-:S13]  /*4380*/  ISETP.GE.AND P3, PT, R0, R30, PT ;  /* 0x0000001e0000720c */ /* 0x000fda0003f66270 */
        /* <DEDUP_REMOVED lines=8> */
[----:B------:R-:W-:Y:S01]  /*4410*/  ISETP.GE.AND P6, PT, R0, R30, PT ;  /* 0x0000001e0000720c */ /* 0x000fe20003fc6270 */
[----:B------:R-:W-:Y:S02]  /*4420*/  @!P4 IMAD.MOV.U32 R25, RZ, RZ, 0x8 ;  /* 0x00000008ff19c424 */ /* 0x000fe400078e00ff */
[----:B------:R-:W-:Y:S02]  /*4430*/  @!P3 IMAD.MOV.U32 R27, RZ, RZ, 0x8 ;  /* 0x00000008ff1bb424 */ /* 0x000fe400078e00ff */
[----:B------:R-:W-:Y:S02]  /*4440*/  @!P2 IMAD.MOV.U32 R31, RZ, RZ, 0x8 ;  /* 0x00000008ff1fa424 */ /* 0x000fe400078e00ff */
[----:B------:R-:W-:Y:S01]  /*4450*/  @!P1 IMAD.MOV.U32 R33, RZ, RZ, 0x8 ;  /* 0x00000008ff219424 */ /* 0x000fe200078e00ff */
[----:B------:R-:W-:Y:S01]  /*4460*/  CS2R R28, SRZ ;  /* 0x00000000001c7805 */ /* 0x000fe2000001ff00 */
[----:B-1----:R-:W-:-:S04]  /*4470*/  @!P4 IMAD.WIDE.U32 R4, R6, R25, c[0x0][0x170] ;  /* 0x00005c000604c625 */ /* 0x002fc800078e0019 */
[----:B0-----:R-:W-:Y:S01]  /*4480*/  @!P6 IMAD.IADD R2, R7, 0x1, R0 ;  /* 0x000000010702e824 */ /* 0x001fe200078e0200 */
[----:B------:R0:W5:Y:S01]  /*4490*/  @!P4 LDG.E.64 R14, [R4.64] ;  /* 0x00000004040ec981 */ /* 0x000162000c1e1b00 */
[----:B------:R-:W-:Y:S02]  /*44a0*/  @!P6 IMAD.MOV.U32 R3, RZ, RZ, 0x8 ;  /* 0x00000008ff03e424 */ /* 0x000fe400078e00ff */
[----:B--2---:R-:W-:-:S04]  /*44b0*/  @!P3 IMAD.WIDE.U32 R8, R24, R27, c[0x0][0x170] ;  /* 0x00005c001808b625 */ /* 0x004fc800078e001b */
[----:B------:R-:W-:Y:S01]  /*44c0*/  @!P2 IMAD.WIDE.U32 R24, R26, R31, c[0x0][0x170] ;  /* 0x00005c001a18a625 */ /* 0x000fe200078e001f */
[----:B------:R0:W5:Y:S03]  /*44d0*/  @!P3 LDG.E.64 R16, [R8.64] ;  /* 0x000000040810b981 */ /* 0x000166000c1e1b00 */
[----:B------:R-:W-:Y:S01]  /*44e0*/  @!P1 IMAD.WIDE.U32 R26, R32, R33, c[0x0][0x170] ;  /* 0x00005c00201a9625 */ /* 0x000fe200078e0021 */
[----:B------:R0:W5:Y:S03]  /*44f0*/  @!P2 LDG.E.64 R18, [R24.64] ;  /* 0x000000041812a981 */ /* 0x000166000c1e1b00 */
[----:B------:R-:W-:Y:S01]  /*4500*/  @!P6 IMAD.WIDE.U32 R2, R2, R3, c[0x0][0x170] ;  /* 0x00005c000202e625 */ /* 0x000fe200078e0003 */
[----:B------:R0:W5:Y:S04]  /*4510*/  @!P1 LDG.E.64 R20, [R26.64] ;  /* 0x000000041a149981 */ /* 0x000168000c1e1b00 */
[----:B------:R0:W5:Y:S01]  /*4520*/  @!P6 LDG.E.64 R28, [R2.64] ;  /* 0x00000004021ce981 */ /* 0x000162000c1e1b00 */
[----:B------:R-:W-:Y:S01]  /*4530*/  BSSY B1, `(.L_x_2797) ;  /* 0x0000085000017945 */ /* 0x000fe20003800000 */
[----:B------:R-:W-:Y:S05]  /*4540*/  @P0 BRA `(.L_x_2798) ;  /* 0x0000083000000947 */ /* 0x000fea0003800000 */
[----:B0----5:R-:W0:Y:S01]  /*4550*/  DFMA R2, R22, R22, 1 ;  /* 0x3ff000001602742b */ /* 0x021e220000000016 */
[----:B------:R-:W-:Y:S01]  /*4560*/  IMAD.MOV.U32 R4, RZ, RZ, RZ ;  /* 0x000000ffff047224 */ /* 0x000fe200078e00ff */
[----:B------:R-:W-:Y:S01]  /*4570*/  BSSY B2, `(.L_x_2799) ;  /* 0x000007a000027945 */ /* 0x000fe20003800000 */
[----:B------:R-:W-:-:S02]  /*4580*/  IMAD.MOV.U32 R24, RZ, RZ, 0x0 ;  /* 0x00000000ff187424 */ /* 0x000fc400078e00ff */
        /* <DEDUP_REMOVED lines=84> */
.L_x_2800:
        /* <DEDUP_REMOVED lines=20> */
.L_x_2803:
[----:B------:R-:W-:Y:S05]  /*4c10*/  BSYNC B3 ;  /* 0x0000000000037941 */ /* 0x000fea0003800000 */
.L_x_2802:
        /* <DEDUP_REMOVED lines=15> */
.L_x_2801:
[----:B------:R-:W-:Y:S05]  /*4d10*/  BSYNC B2 ;  /* 0x0000000000027941 */ /* 0x000fea0003800000 */
.L_x_2799:
[----:B01----:R-:W0:Y:S01]  /*4d20*/  DADD R2, R8, c[0x2][0x40] ;  /* 0x0080100008027629 */ /* 0x003e220000000000 */
[----:B------:R-:W-:-:S04]  /*4d30*/  LOP3.LUT R0, R23, 0x7fffffff, RZ, 0xc0, !PT ;  /* 0x7fffffff17007812 */ /* 0x000fc800078ec0ff */
[----:B------:R-:W-:-:S05]  /*4d40*/  ISETP.GT.U32.AND P0, PT, R0, 0x43dfffff, PT ;  /* 0x43dfffff0000780c */ /* 0x000fca0003f04070 */
[----:B0-----:R-:W-:Y:S02]  /*4d50*/  FSEL R3, R3, R9, P0 ;  /* 0x0000000903037208 */ /* 0x001fe40000000000 */
[----:B------:R-:W-:Y:S02]  /*4d60*/  FSEL R22, R2, R8, P0 ;  /* 0x0000000802167208 */ /* 0x000fe40000000000 */
[----:B------:R-:W-:Y:S02]  /*4d70*/  LOP3.LUT R23, R3, 0x80000000, R23, 0xb8, !PT ;  /* 0x8000000003177812 */ /* 0x000fe400078eb817 */
.L_x_2798:
[----:B------:R-:W-:Y:S05]  /*4d80*/  BSYNC B1 ;  /* 0x0000000000017941 */ /* 0x000fea0003800000 */
.L_x_2797:
        /* <DEDUP_REMOVED lines=93> */
.L_x_2807:
        /* <DEDUP_REMOVED lines=20> */
.L_x_2810:
[----:B------:R-:W-:Y:S05]  /*54a0*/  BSYNC B3 ;  /* 0x0000000000037941 */ /* 0x000fea0003800000 */
.L_x_2809:
        /* <DEDUP_REMOVED lines=15> */
.L_x_2808:
[----:B------:R-:W-:Y:S05]  /*55a0*/  BSYNC B2 ;  /* 0x0000000000027941 */ /* 0x000fea0003800000 */
.L_x_2806:
[----:B01----:R-:W0:Y:S01]  /*55b0*/  DADD R2, R8, c[0x2][0x40] ;  /* 0x0080100008027629 */ /* 0x003e220000000000 */
[----:B------:R-:W-:-:S04]  /*55c0*/  LOP3.LUT R0, R11, 0x7fffffff, RZ, 0xc0, !PT ;  /* 0x7fffffff0b007812 */ /* 0x000fc800078ec0ff */
[----:B------:R-:W-:-:S05]  /*55d0*/  ISETP.GT.U32.AND P0, PT, R0, 0x43dfffff, PT ;  /* 0x43dfffff0000780c */ /* 0x000fca0003f04070 */
[----:B0-----:R-:W-:Y:S02]  /*55e0*/  FSEL R3, R3, R9, P0 ;  /* 0x0000000903037208 */ /* 0x001fe40000000000 */
[----:B------:R-:W-:Y:S02]  /*55f0*/  FSEL R8, R2, R8, P0 ;  /* 0x0000000802087208 */ /* 0x000fe40000000000 */
[----:B------:R-:W-:Y:S02]  /*5600*/  LOP3.LUT R9, R3, 0x80000000, R11, 0xb8, !PT ;  /* 0x8000000003097812 */ /* 0x000fe400078eb80b */
.L_x_2805:
[----:B------:R-:W-:Y:S05]  /*5610*/  BSYNC B1 ;  /* 0x0000000000017941 */ /* 0x000fea0003800000 */
.L_x_2804:
[----:B------:R-:W0:Y:S01]  /*5620*/  S2R R3, SR_TID.X ;  /* 0x0000000000037919 */ /* 0x000e220000002100 */
        /* <DEDUP_REMOVED lines=92> */
.L_x_2814:
        /* <DEDUP_REMOVED lines=20> */
.L_x_2817:
[----:B------:R-:W-:Y:S05]  /*5d30*/  BSYNC B3 ;  /* 0x0000000000037941 */ /* 0x000fea0003800000 */
.L_x_2816:
        /* <DEDUP_REMOVED lines=15> */
.L_x_2815:
[----:B------:R-:W-:Y:S05]  /*5e30*/  BSYNC B2 ;  /* 0x0000000000027941 */ /* 0x000fea0003800000 */
.L_x_2813:
[----:B01----:R-:W0:Y:S01]  /*5e40*/  DADD R2, R10, c[0x2][0x40] ;  /* 0x008010000a027629 */ /* 0x003e220000000000 */
[----:B------:R-:W-:-:S04]  /*5e50*/  LOP3.LUT R0, R13, 0x7fffffff, RZ, 0xc0, !PT ;  /* 0x7fffffff0d007812 */ /* 0x000fc800078ec0ff */
[----:B------:R-:W-:-:S05]  /*5e60*/  ISETP.GT.U32.AND P0, PT, R0, 0x43dfffff, PT ;  /* 0x43dfffff0000780c */ /* 0x000fca0003f04070 */
[----:B0-----:R-:W-:Y:S02]  /*5e70*/  FSEL R3, R3, R11, P0 ;  /* 0x0000000b03037208 */ /* 0x001fe40000000000 */
[----:B------:R-:W-:Y:S02]  /*5e80*/  FSEL R10, R2, R10, P0 ;  /* 0x0000000a020a7208 */ /* 0x000fe40000000000 */
[----:B------:R-:W-:Y:S02]  /*5e90*/  LOP3.LUT R11, R3, 0x80000000, R13, 0xb8, !PT ;  /* 0x80000000030b7812 */ /* 0x000fe400078eb80d */
.L_x_2812:
[----:B------:R-:W-:Y:S05]  /*5ea0*/  BSYNC B1 ;  /* 0x0000000000017941 */ /* 0x000fea0003800000 */
.L_x_2811:
        /* <DEDUP_REMOVED lines=93> */
.L_x_2821:
        /* <DEDUP_REMOVED lines=20> */
.L_x_2824:
[----:B------:R-:W-:Y:S05]  /*65c0*/  BSYNC B3 ;  /* 0x0000000000037941 */ /* 0x000fea0003800000 */
.L_x_2823:
        /* <DEDUP_REMOVED lines=15> */
.L_x_2822:
[----:B------:R-:W-:Y:S05]  /*66c0*/  BSYNC B2 ;  /* 0x0000000000027941 */ /* 0x000fea0003800000 */
.L_x_2820:
[----:B01----:R-:W0:Y:S01]  /*66d0*/  DADD R2, R12, c[0x2][0x40] ;  /* 0x008010000c027629 */ /* 0x003e220000000000 */
[----:B------:R-:W-:-:S04]  /*66e0*/  LOP3.LUT R0, R15, 0x7fffffff, RZ, 0xc0, !PT ;  /* 0x7fffffff0f007812 */ /* 0x000fc800078ec0ff */
[----:B------:R-:W-:-:S05]  /*66f0*/  ISETP.GT.U32.AND P0, PT, R0, 0x43dfffff, PT ;  /* 0x43dfffff0000780c */ /* 0x000fca0003f04070 */
[----:B0-----:R-:W-:Y:S02]  /*6700*/  FSEL R3, R3, R13, P0 ;  /* 0x0000000d03037208 */ /* 0x001fe40000000000 */
[----:B------:R-:W-:Y:S02]  /*6710*/  FSEL R12, R2, R12, P0 ;  /* 0x0000000c020c7208 */ /* 0x000fe40000000000 */
[----:B------:R-:W-:Y:S02]  /*6720*/  LOP3.LUT R13, R3, 0x80000000, R15, 0xb8, !PT ;  /* 0x80000000030d7812 */ /* 0x000fe400078eb80f */
.L_x_2819:
[----:B------:R-:W-:Y:S05]  /*6730*/  BSYNC B1 ;  /* 0x0000000000017941 */ /* 0x000fea0003800000 */
.L_x_2818:
        /* <DEDUP_REMOVED lines=93> */
.L_x_2828:
        /* <DEDUP_REMOVED lines=20> */
.L_x_2831:
[----:B------:R-:W-:Y:S05]  /*6e50*/  BSYNC B3 ;  /* 0x0000000000037941 */ /* 0x000fea0003800000 */
.L_x_2830:
        /* <DEDUP_REMOVED lines=15> */
.L_x_2829:
[----:B------:R-:W-:Y:S05]  /*6f50*/  BSYNC B2 ;  /* 0x0000000000027941 */ /* 0x000fea0003800000 */
.L_x_2827:
[----:B01----:R-:W0:Y:S01]  /*6f60*/  DADD R2, R14, c[0x2][0x40] ;  /* 0x008010000e027629 */ /* 0x003e220000000000 */
[----:B------:R-:W-:-:S04]  /*6f70*/  LOP3.LUT R0, R17, 0x7fffffff, RZ, 0xc0, !PT ;  /* 0x7fffffff11007812 */ /* 0x000fc800078ec0ff */
[----:B------:R-:W-:-:S05]  /*6f80*/  ISETP.GT.U32.AND P0, PT, R0, 0x43dfffff, PT ;  /* 0x43dfffff0000780c */ /* 0x000fca0003f04070 */
[----:B0-----:R-:W-:Y:S02]  /*6f90*/  FSEL R3, R3, R15, P0 ;  /* 0x0000000f03037208 */ /* 0x001fe40000000000 */
[----:B------:R-:W-:Y:S02]  /*6fa0*/  FSEL R14, R2, R14, P0 ;  /* 0x0000000e020e7208 */ /* 0x000fe40000000000 */
[----:B------:R-:W-:Y:S02]  /*6fb0*/  LOP3.LUT R15, R3, 0x80000000, R17, 0xb8, !PT ;  /* 0x80000000030f7812 */ /* 0x000fe400078eb811 */
.L_x_2826:
[----:B------:R-:W-:Y:S05]  /*6fc0*/  BSYNC B1 ;  /* 0x0000000000017941 */ /* 0x000fea0003800000 */
.L_x_2825:
        /* <DEDUP_REMOVED lines=93> */
.L_x_2835:
        /* <DEDUP_REMOVED lines=20> */
.L_x_2838:
[----:B------:R-:W-:Y:S05]  /*76e0*/  BSYNC B3 ;  /* 0x0000000000037941 */ /* 0x000fea0003800000 */
.L_x_2837:
        /* <DEDUP_REMOVED lines=15> */
.L_x_2836:
[----:B------:R-:W-:Y:S05]  /*77e0*/  BSYNC B2 ;  /* 0x0000000000027941 */ /* 0x000fea0003800000 */
.L_x_2834:
[----:B01----:R-:W0:Y:S01]  /*77f0*/  DADD R2, R16, c[0x2][0x40] ;  /* 0x0080100010027629 */ /* 0x003e220000000000 */
[----:B------:R-:W-:-:S04]  /*7800*/  LOP3.LUT R0, R19, 0x7fffffff, RZ, 0xc0, !PT ;  /* 0x7fffffff13007812 */ /* 0x000fc800078ec0ff */
[----:B------:R-:W-:-:S05]  /*7810*/  ISETP.GT.U32.AND P0, PT, R0, 0x43dfffff, PT ;  /* 0x43dfffff0000780c */ /* 0x000fca0003f04070 */
[----:B0-----:R-:W-:Y:S02]  /*7820*/  FSEL R3, R3, R17, P0 ;  /* 0x0000001103037208 */ /* 0x001fe40000000000 */
[----:B------:R-:W-:Y:S02]  /*7830*/  FSEL R16, R2, R16, P0 ;  /* 0x0000001002107208 */ /* 0x000fe40000000000 */
[----:B------:R-:W-:Y:S02]  /*7840*/  LOP3.LUT R17, R3, 0x80000000, R19, 0xb8, !PT ;  /* 0x8000000003117812 */ /* 0x000fe400078eb813 */
.L_x_2833:
[----:B------:R-:W-:Y:S05]  /*7850*/  BSYNC B1 ;  /* 0x0000000000017941 */ /* 0x000fea0003800000 */
.L_x_2832:
        /* <DEDUP_REMOVED lines=93> */
.L_x_2842:
        /* <DEDUP_REMOVED lines=20> */
.L_x_2845:
[----:B------:R-:W-:Y:S05]  /*7f70*/  BSYNC B3 ;  /* 0x0000000000037941 */ /* 0x000fea0003800000 */
.L_x_2844:
        /* <DEDUP_REMOVED lines=15> */
.L_x_2843:
[----:B------:R-:W-:Y:S05]  /*8070*/  BSYNC B2 ;  /* 0x0000000000027941 */ /* 0x000fea0003800000 */
.L_x_2841:
[----:B01----:R-:W0:Y:S01]  /*8080*/  DADD R2, R18, c[0x2][0x40] ;  /* 0x0080100012027629 */ /* 0x003e220000000000 */
[----:B------:R-:W-:-:S04]  /*8090*/  LOP3.LUT R0, R21, 0x7fffffff, RZ, 0xc0, !PT ;  /* 0x7fffffff15007812 */ /* 0x000fc800078ec0ff */
[----:B------:R-:W-:-:S05]  /*80a0*/  ISETP.GT.U32.AND P0, PT, R0, 0x43dfffff, PT ;  /* 0x43dfffff0000780c */ /* 0x000fca0003f04070 */
[----:B0-----:R-:W-:Y:S02]  /*80b0*/  FSEL R3, R3, R19, P0 ;  /* 0x0000001303037208 */ /* 0x001fe40000000000 */
[----:B------:R-:W-:Y:S02]  /*80c0*/  FSEL R18, R2, R18, P0 ;  /* 0x0000001202127208 */ /* 0x000fe40000000000 */
[----:B------:R-:W-:Y:S02]  /*80d0*/  LOP3.LUT R19, R3, 0x80000000, R21, 0xb8, !PT ;  /* 0x8000000003137812 */ /* 0x000fe400078eb815 */
.L_x_2840:
[----:B------:R-:W-:Y:S05]  /*80e0*/  BSYNC B1 ;  /* 0x0000000000017941 */ /* 0x000fea0003800000 */
.L_x_2839:
        /* <DEDUP_REMOVED lines=93> */
.L_x_2849:
        /* <DEDUP_REMOVED lines=20> */
.L_x_2852:
[----:B------:R-:W-:Y:S05]  /*8800*/  BSYNC B3 ;  /* 0x0000000000037941 */ /* 0x000fea0003800000 */
.L_x_2851:
        /* <DEDUP_REMOVED lines=15> */
.L_x_2850:
[----:B------:R-:W-:Y:S05]  /*8900*/  BSYNC B2 ;  /* 0x0000000000027941 */ /* 0x000fea0003800000 */
.L_x_2848:
[----:B-1----:R-:W1:Y:S01]  /*8910*/  DADD R4, R2, c[0x2][0x40] ;  /* 0x0080100002047629 */ /* 0x002e620000000000 */
[----:B------:R-:W-:-:S04]  /*8920*/  LOP3.LUT R0, R29, 0x7fffffff, RZ, 0xc0, !PT ;  /* 0x7fffffff1d007812 */ /* 0x000fc800078ec0ff */
[----:B------:R-:W-:-:S05]  /*8930*/  ISETP.GT.U32.AND P0, PT, R0, 0x43dfffff, PT ;  /* 0x43dfffff0000780c */ /* 0x000fca0003f04070 */
[----:B-1----:R-:W-:Y:S02]  /*8940*/  FSEL R3, R5, R3, P0 ;  /* 0x0000000305037208 */ /* 0x002fe40000000000 */
[----:B------:R-:W-:Y:S02]  /*8950*/  FSEL R2, R4, R2, P0 ;  /* 0x0000000204027208 */ /* 0x000fe40000000000 */
[----:B------:R-:W-:Y:S02]  /*8960*/  LOP3.LUT R3, R3, 0x80000000, R29, 0xb8, !PT ;  /* 0x8000000003037812 */ /* 0x000fe400078eb81d */
.L_x_2847:
[----:B------:R-:W-:Y:S05]  /*8970*/  BSYNC B1 ;  /* 0x0000000000017941 */ /* 0x000fea0003800000 */
.L_x_2846:
[----:B------:R-:W1:Y:S01]  /*8980*/  S2R R0, SR_TID.X ;  /* 0x0000000000007919 */ /* 0x000e620000002100 */
[----:B------:R-:W-:Y:S01]  /*8990*/  BSSY B0, `(.L_x_2853) ;  /* 0x0000033000007945 */ /* 0x000fe20003800000 */
[----:B------:R-:W-:Y:S01]  /*89a0*/  BSSY B1, `(.L_x_2854) ;  /* 0x000002b000017945 */ /* 0x000fe20003800000 */
[----:B-1----:R-:W-:-:S13]  /*89b0*/  ISETP.GE.AND P0, PT, R0, R30, PT ;  /* 0x0000001e0000720c */ /* 0x002fda0003f06270 */
[----:B------:R-:W-:Y:S01]  /*89c0*/  @!P0 IMAD.IADD R4, R7, 0x1, R0 ;  /* 0x0000000107048824 */ /* 0x000fe200078e0200 */
[----:B------:R-:W-:Y:S01]  /*89d0*/  @!P0 IADD3 R0, R0, 0x80, RZ ;  /* 0x0000008000008810 */ /* 0x000fe20007ffe0ff */
[----:B------:R-:W-:-:S04]  /*89e0*/  @!P0 IMAD.MOV.U32 R5, RZ, RZ, 0x8 ;  /* 0x00000008ff058424 */ /* 0x000fc800078e00ff */
[----:B------:R-:W-:-:S05]  /*89f0*/  @!P0 IMAD.WIDE.U32 R4, R4, R5, c[0x0][0x168] ;  /* 0x00005a0004048625 */ /* 0x000fca00078e0005 */
[----:B-----5:R1:W-:Y:S01]  /*8a00*/  @!P0 STG.E.64 [R4.64], R22 ;  /* 0x0000001604008986 */ /* 0x0203e2000c101b04 */
[----:B------:R-:W-:-:S13]  /*8a10*/  ISETP.GE.AND P0, PT, R0, R30, PT ;  /* 0x0000001e0000720c */ /* 0x000fda0003f06270 */
[----:B------:R-:W-:Y:S05]  /*8a20*/  @P0 BRA `(.L_x_2855) ;  /* 0x000000c000000947 */ /* 0x000fea0003800000 */
[----:B-1----:R-:W-:Y:S01]  /*8a30*/  IMAD.IADD R4, R7, 0x1, R0 ;  /* 0x0000000107047824 */ /* 0x002fe200078e0200 */
[----:B------:R-:W-:Y:S01]  /*8a40*/  IADD3 R0, R0, 0x80, RZ ;  /* 0x0000008000007810 */ /* 0x000fe20007ffe0ff */
[----:B------:R-:W-:-:S03]  /*8a50*/  IMAD.MOV.U32 R5, RZ, RZ, 0x8 ;  /* 0x00000008ff057424 */ /* 0x000fc600078e00ff */
[----:B------:R-:W-:Y:S01]  /*8a60*/  ISETP.GE.AND P0, PT, R0, R30, PT ;  /* 0x0000001e0000720c */ /* 0x000fe20003f06270 */
[----:B------:R-:W-:-:S05]  /*8a70*/  IMAD.WIDE.U32 R4, R4, R5, c[0x0][0x168] ;  /* 0x00005a0004047625 */ /* 0x000fca00078e0005 */
[----:B------:R1:W-:Y:S07]  /*8a80*/  STG.E.64 [R4.64], R8 ;  /* 0x0000000804007986 */ /* 0x0003ee000c101b04 */
[----:B------:R-:W-:Y:S05]  /*8a90*/  @P0 BRA `(.L_x_2856) ;  /* 0x000000c000000947 */ /* 0x000fea0003800000 */
[----:B-1----:R-:W-:Y:S01]  /*8aa0*/  IMAD.IADD R4, R7, 0x1, R0 ;  /* 0x0000000107047824 */ /* 0x002fe200078e0200 */
[----:B------:R-:W-:Y:S01]  /*8ab0*/  IADD3 R0, R0, 0x80, RZ ;  /* 0x0000008000007810 */ /* 0x000fe20007ffe0ff */
[----:B------:R-:W-:-:S04]  /*8ac0*/  IMAD.MOV.U32 R5, RZ, RZ, 0x8 ;  /* 0x00000008ff057424 */ /* 0x000fc800078e00ff */
[----:B------:R-:W-:-:S05]  /*8ad0*/  IMAD.WIDE.U32 R4, R4, R5, c[0x0][0x168] ;  /* 0x00005a0004047625 */ /* 0x000fca00078e0005 */
[----:B------:R1:W-:Y:S02]  /*8ae0*/  STG.E.64 [R4.64], R10 ;  /* 0x0000000a04007986 */ /* 0x0003e4000c101b04 */
.L_x_2855:
[----:B-1----:R-:W-:-:S13]  /*8af0*/  ISETP.GE.AND P0, PT, R0, R30, PT ;  /* 0x0000001e0000720c */ /* 0x002fda0003f06270 */
[----:B------:R-:W-:Y:S05]  /*8b00*/  @P0 BRA `(.L_x_2857) ;  /* 0x000000c000000947 */ /* 0x000fea0003800000 */
[----:B------:R-:W-:Y:S01]  /*8b10*/  IMAD.IADD R4, R7, 0x1, R0 ;  /* 0x0000000107047824 */ /* 0x000fe200078e0200 */
[----:B------:R-:W-:Y:S01]  /*8b20*/  IADD3 R0, R0, 0x80, RZ ;  /* 0x0000008000007810 */ /* 0x000fe20007ffe0ff */
[----:B------:R-:W-:-:S04]  /*8b30*/  IMAD.MOV.U32 R5, RZ, RZ, 0x8 ;  /* 0x00000008ff057424 */ /* 0x000fc800078e00ff */
[----:B------:R-:W-:-:S05]  /*8b40*/  IMAD.WIDE.U32 R4, R4, R5, c[0x0][0x168] ;  /* 0x00005a0004047625 */ /* 0x000fca00078e0005 */
[----:B------:R1:W-:Y:S02]  /*8b50*/  STG.E.64 [R4.64], R12 ;  /* 0x0000000c04007986 */ /* 0x0003e4000c101b04 */
.L_x_2856:
[----:B------:R-:W-:-:S13]  /*8b60*/  ISETP.GE.AND P0, PT, R0, R30, PT ;  /* 0x0000001e0000720c */ /* 0x000fda0003f06270 */
[----:B------:R-:W-:Y:S05]  /*8b70*/  @P0 BRA `(.L_x_2858) ;  /* 0x000000d000000947 */ /* 0x000fea0003800000 */
[----:B-1----:R-:W-:Y:S01]  /*8b80*/  IMAD.IADD R4, R7, 0x1, R0 ;  /* 0x0000000107047824 */ /* 0x002fe200078e0200 */
[----:B------:R-:W-:Y:S01]  /*8b90*/  IADD3 R0, R0, 0x80, RZ ;  /* 0x0000008000007810 */ /* 0x000fe20007ffe0ff */
[----:B------:R-:W-:-:S04]  /*8ba0*/  IMAD.MOV.U32 R5, RZ, RZ, 0x8 ;  /* 0x00000008ff057424 */ /* 0x000fc800078e00ff */
[----:B------:R-:W-:-:S05]  /*8bb0*/  IMAD.WIDE.U32 R4, R4, R5, c[0x0][0x168] ;  /* 0x00005a0004047625 */ /* 0x000fca00078e0005 */
[----:B------:R1:W-:Y:S02]  /*8bc0*/  STG.E.64 [R4.64], R14 ;  /* 0x0000000e04007986 */ /* 0x0003e4000c101b04 */
.L_x_2857:
[----:B------:R-:W-:-:S13]  /*8bd0*/  ISETP.GE.AND P0, PT, R0, R30, PT ;  /* 0x0000001e0000720c */ /* 0x000fda0003f06270 */
[----:B------:R-:W-:Y:S01]  /*8be0*/  @P0 BREAK B1 ;  /* 0x0000000000010942 */ /* 0x000fe20003800000 */
[----:B------:R-:W-:Y:S05]  /*8bf0*/  @P0 BRA `(.L_x_2859) ;  /* 0x000000c000000947 */ /* 0x000fea0003800000 */
[----:B-1----:R-:W-:Y:S01]  /*8c00*/  IMAD.IADD R4, R7, 0x1, R0 ;  /* 0x0000000107047824 */ /* 0x002fe200078e0200 */
[----:B------:R-:W-:Y:S01]  /*8c10*/  IADD3 R0, R0, 0x80, RZ ;  /* 0x0000008000007810 */ /* 0x000fe20007ffe0ff */
[----:B------:R-:W-:-:S04]  /*8c20*/  IMAD.MOV.U32 R5, RZ, RZ, 0x8 ;  /* 0x00000008ff057424 */ /* 0x000fc800078e00ff */
[----:B------:R-:W-:-:S05]  /*8c30*/  IMAD.WIDE.U32 R4, R4, R5, c[0x0][0x168] ;  /* 0x00005a0004047625 */ /* 0x000fca00078e0005 */
[----:B------:R1:W-:Y:S02]  /*8c40*/  STG.E.64 [R4.64], R16 ;  /* 0x0000001004007986 */ /* 0x0003e4000c101b04 */
.L_x_2858:
[----:B------:R-:W-:Y:S05]  /*8c50*/  BSYNC B1 ;  /* 0x0000000000017941 */ /* 0x000fea0003800000 */
.L_x_2854:
[----:B------:R-:W-:-:S13]  /*8c60*/  ISETP.GE.AND P0, PT, R0, R30, PT ;  /* 0x0000001e0000720c */ /* 0x000fda0003f06270 */
[----:B-1----:R-:W-:Y:S01]  /*8c70*/  @!P0 IMAD.IADD R4, R7, 0x1, R0 ;  /* 0x0000000107048824 */ /* 0x002fe200078e0200 */
[----:B------:R-:W-:Y:S01]  /*8c80*/  @!P0 IADD3 R0, R0, 0x80, RZ ;  /* 0x0000008000008810 */ /* 0x000fe20007ffe0ff */
[----:B------:R-:W-:-:S04]  /*8c90*/  @!P0 IMAD.MOV.U32 R5, RZ, RZ, 0x8 ;  /* 0x00000008ff058424 */ /* 0x000fc800078e00ff */
[----:B------:R-:W-:-:S05]  /*8ca0*/  @!P0 IMAD.WIDE.U32 R4, R4, R5, c[0x0][0x168] ;  /* 0x00005a0004048625 */ /* 0x000fca00078e0005 */
[----:B------:R1:W-:Y:S02]  /*8cb0*/  @!P0 STG.E.64 [R4.64], R18 ;  /* 0x0000001204008986 */ /* 0x0003e4000c101b04 */
.L_x_2859:
[----:B------:R-:W-:Y:S05]  /*8cc0*/  BSYNC B0 ;  /* 0x0000000000007941 */ /* 0x000fea0003800000 */
.L_x_2853:
[----:B------:R-:W-:Y:S01]  /*8cd0*/  WARPSYNC 0xffffffff ;  /* 0xffffffff00007948 */ /* 0x000fe20003800000 */
[----:B------:R-:W-:-:S13]  /*8ce0*/  ISETP.GE.AND P0, PT, R0, R30, PT ;  /* 0x0000001e0000720c */ /* 0x000fda0003f06270 */
[----:B------:R-:W-:Y:S05]  /*8cf0*/  @P0 EXIT ;  /* 0x000000000000094d */ /* 0x000fea0003800000 */
[----:B-1----:R-:W-:Y:S02]  /*8d00*/  IMAD.IADD R4, R7, 0x1, R0 ;  /* 0x0000000107047824 */ /* 0x002fe400078e0200 */
[----:B------:R-:W-:-:S04]  /*8d10*/  IMAD.MOV.U32 R5, RZ, RZ, 0x8 ;  /* 0x00000008ff057424 */ /* 0x000fc800078e00ff */
[----:B------:R-:W-:-:S05]  /*8d20*/  IMAD.WIDE.U32 R4, R4, R5, c[0x0][0x168] ;  /* 0x00005a0004047625 */ /* 0x000fca00078e0005 */
[----:B------:R-:W-:Y:S01]  /*8d30*/  STG.E.64 [R4.64], R2 ;  /* 0x0000000204007986 */ /* 0x000fe2000c101b04 */
[----:B------:R-:W-:Y:S05]  /*8d40*/  EXIT ;  /* 0x000000000000794d */ /* 0x000fea0003800000 */
        .weak           $__internal_4_$__cuda_sm20_div_rn_f64_full
        .type           $__internal_4_$__cuda_sm20_div_rn_f64_full,@function
        .size           $__internal_4_$__cuda_sm20_div_rn_f64_full,(.L_x_16799 - $__internal_4_$__cuda_sm20_div_rn_f64_full)
$__internal_4_$__cuda_sm20_div_rn_f64_full:
[C---:B------:R-:W-:Y:S01]  /*8d50*/  FSETP.GEU.AND P2, PT, |R27|.reuse, 1.469367938527859385e-39, PT ;  /* 0x001000001b00780b */ /* 0x040fe20003f4e200 */
[----:B------:R-:W-:Y:S01]  /*8d60*/  IMAD.MOV.U32 R37, RZ, RZ, R3 ;  /* 0x000000ffff257224 */ /* 0x000fe200078e0003 */
[C---:B------:R-:W-:Y:S01]  /*8d70*/  LOP3.LUT R24, R27.reuse, 0x800fffff, RZ, 0xc0, !PT ;  /* 0x800fffff1b187812 */ /* 0x040fe200078ec0ff */
[----:B------:R-:W-:Y:S01]  /*8d80*/  IMAD.MOV.U32 R36, RZ, RZ, R2 ;  /* 0x000000ffff247224 */ /* 0x000fe200078e0002 */
[----:B------:R-:W-:Y:S01]  /*8d90*/  LOP3.LUT R5, R27, 0x7ff00000, RZ, 0xc0, !PT ;  /* 0x7ff000001b057812 */ /* 0x000fe200078ec0ff */
[----:B------:R-:W-:Y:S01]  /*8da0*/  IMAD.MOV.U32 R32, RZ, RZ, 0x1 ;  /* 0x00000001ff207424 */ /* 0x000fe200078e00ff */
[----:B------:R-:W-:Y:S01]  /*8db0*/  LOP3.LUT R25, R24, 0x3ff00000, RZ, 0xfc, !PT ;  /* 0x3ff0000018197812 */ /* 0x000fe200078efcff */
[----:B------:R-:W-:Y:S01]  /*8dc0*/  IMAD.MOV.U32 R24, RZ, RZ, R26 ;  /* 0x000000ffff187224 */ /* 0x000fe200078e001a */
[C---:B------:R-:W-:Y:S01]  /*8dd0*/  FSETP.GEU.AND P3, PT, |R37|.reuse, 1.469367938527859385e-39, PT ;  /* 0x001000002500780b */ /* 0x040fe20003f6e200 */
[----:B------:R-:W-:Y:S01]  /*8de0*/  BSSY B0, `(.L_x_2860) ;  /* 0x0000056000007945 */ /* 0x000fe20003800000 */
[----:B------:R-:W-:-:S03]  /*8df0*/  LOP3.LUT R2, R37, 0x7ff00000, RZ, 0xc0, !PT ;  /* 0x7ff0000025027812 */ /* 0x000fc600078ec0ff */
[----:B------:R-:W0:Y:S01]  /*8e00*/  @!P2 DMUL R24, R26, 8.98846567431157953865e+307 ;  /* 0x7fe000001a18a828 */ /* 0x000e220000000000 */
[----:B------:R-:W-:-:S05]  /*8e10*/  ISETP.GE.U32.AND P6, PT, R2, R5, PT ;  /* 0x000000050200720c */ /* 0x000fca0003fc6070 */
[----:B0-----:R-:W0:Y:S02]  /*8e20*/  MUFU.RCP64H R33, R25 ;  /* 0x0000001900217308 */ /* 0x001e240000001800 */
[----:B------:R-:W-:Y:S01]  /*8e30*/  @!P3 LOP3.LUT R3, R27, 0x7ff00000, RZ, 0xc0, !PT ;  /* 0x7ff000001b03b812 */ /* 0x000fe200078ec0ff */
[----:B------:R-:W-:Y:S01]  /*8e40*/  @!P3 IMAD.MOV.U32 R38, RZ, RZ, RZ ;  /* 0x000000ffff26b224 */ /* 0x000fe200078e00ff */
[----:B------:R-:W-:Y:S02]  /*8e50*/  @!P2 LOP3.LUT R5, R25, 0x7ff00000, RZ, 0xc0, !PT ;  /* 0x7ff000001905a812 */ /* 0x000fe400078ec0ff */
[----:B------:R-:W-:Y:S01]  /*8e60*/  @!P3 ISETP.GE.U32.AND P5, PT, R2, R3, PT ;  /* 0x000000030200b20c */ /* 0x000fe20003fa6070 */
[----:B------:R-:W-:-:S05]  /*8e70*/  IMAD.MOV.U32 R3, RZ, RZ, 0x1ca00000 ;  /* 0x1ca00000ff037424 */ /* 0x000fca00078e00ff */
[C---:B------:R-:W-:Y:S02]  /*8e80*/  @!P3 SEL R4, R3.reuse, 0x63400000, !P5 ;  /* 0x634000000304b807 */ /* 0x040fe40006800000 */
[----:B------:R-:W-:Y:S01]  /*8e90*/  SEL R6, R3, 0x63400000, !P6 ;  /* 0x6340000003067807 */ /* 0x000fe20007000000 */
[----:B0-----:R-:W0:Y:S01]  /*8ea0*/  DFMA R34, R32, -R24, 1 ;  /* 0x3ff000002022742b */ /* 0x001e220000000818 */
[----:B------:R-:W-:-:S04]  /*8eb0*/  @!P3 LOP3.LUT R4, R4, 0x80000000, R37, 0xf8, !PT ;  /* 0x800000000404b812 */ /* 0x000fc800078ef825 */
[----:B------:R-:W-:Y:S01]  /*8ec0*/  @!P3 LOP3.LUT R39, R4, 0x100000, RZ, 0xfc, !PT ;  /* 0x001000000427b812 */ /* 0x000fe200078efcff */
[----:B0-----:R-:W0:Y:S01]  /*8ed0*/  DFMA R34, R34, R34, R34 ;  /* 0x000000222222722b */ /* 0x001e220000000022 */
[----:B------:R-:W-:-:S05]  /*8ee0*/  IMAD.MOV.U32 R4, RZ, RZ, R2 ;  /* 0x000000ffff047224 */ /* 0x000fca00078e0002 */
[----:B0-----:R0:W1:Y:S02]  /*8ef0*/  DFMA R32, R32, R34, R32 ;  /* 0x000000222020722b */ /* 0x0010640000000020 */
[----:B0-----:R-:W-:Y:S01]  /*8f00*/  LOP3.LUT R35, R6, 0x800fffff, R37, 0xf8, !PT ;  /* 0x800fffff06237812 */ /* 0x001fe200078ef825 */
[----:B------:R-:W-:-:S03]  /*8f10*/  IMAD.MOV.U32 R34, RZ, RZ, R36 ;  /* 0x000000ffff227224 */ /* 0x000fc600078e0024 */
[----:B-1----:R-:W0:-:S04]  /*8f20*/  DFMA R40, R32, -R24, 1 ;  /* 0x3ff000002028742b */ /* 0x002e080000000818 */
[----:B------:R-:W1:-:S04]  /*8f30*/  @!P3 DFMA R34, R34, 2, -R38 ;  /* 0x400000002222b82b */ /* 0x000e480000000826 */
[----:B0-----:R-:W0:-:S06]  /*8f40*/  DFMA R40, R32, R40, R32 ;  /* 0x000000282028722b */ /* 0x001e0c0000000020 */
[----:B-1----:R-:W-:Y:S01]  /*8f50*/  @!P3 LOP3.LUT R4, R35, 0x7ff00000, RZ, 0xc0, !PT ;  /* 0x7ff000002304b812 */ /* 0x002fe200078ec0ff */
[----:B0-----:R-:W0:-:S03]  /*8f60*/  DMUL R38, R40, R34 ;  /* 0x0000002228267228 */ /* 0x001e060000000000 */
[----:B------:R-:W-:-:S03]  /*8f70*/  IADD3 R6, R4, -0x1, RZ ;  /* 0xffffffff04067810 */ /* 0x000fc60007ffe0ff */
[----:B0-----:R-:W0:Y:S01]  /*8f80*/  DFMA R32, R38, -R24, R34 ;  /* 0x800000182620722b */ /* 0x001e220000000022 */
[----:B------:R-:W-:Y:S02]  /*8f90*/  ISETP.GT.U32.AND P2, PT, R6, 0x7feffffe, PT ;  /* 0x7feffffe0600780c */ /* 0x000fe40003f44070 */
[----:B------:R-:W-:-:S03]  /*8fa0*/  IADD3 R6, R5, -0x1, RZ ;  /* 0xffffffff05067810 */ /* 0x000fc60007ffe0ff */
[----:B0-----:R0:W1:Y:S01]  /*8fb0*/  DFMA R32, R40, R32, R38 ;  /* 0x000000202820722b */ /* 0x0010620000000026 */
[----:B------:R-:W-:-:S13]  /*8fc0*/  ISETP.GT.U32.OR P2, PT, R6, 0x7feffffe, P2 ;  /* 0x7feffffe0600780c */ /* 0x000fda0001744470 */
[----:B------:R-:W-:Y:S05]  /*8fd0*/  @P2 BRA `(.L_x_2861) ;  /* 0x000001e000002947 */ /* 0x000fea0003800000 */
[----:B01----:R-:W-:-:S04]  /*8fe0*/  LOP3.LUT R5, R27, 0x7ff00000, RZ, 0xc0, !PT ;  /* 0x7ff000001b057812 */ /* 0x003fc800078ec0ff */
        /* <DEDUP_REMOVED lines=18> */
[----:B------:R-:W-:Y:S01]  /*9110*/  IADD3 R3, -R3, -0x43300000, RZ ;  /* 0xbcd0000003037810 */ /* 0x000fe20007ffe1ff */
[----:B------:R-:W-:-:S06]  /*9120*/  IMAD.MOV.U32 R4, RZ, RZ, RZ ;  /* 0x000000ffff047224 */ /* 0x000fcc00078e00ff */
[----:B------:R-:W0:-:S04]  /*9130*/  DFMA R4, R38, -R4, R32 ;  /* 0x800000042604722b */ /* 0x000e080000000020 */
[----:B------:R-:W1:-:S06]  /*9140*/  DMUL.RP R32, R32, R24 ;  /* 0x0000001820207228 */ /* 0x000e4c0000008000 */
[----:B0-----:R-:W-:-:S04]  /*9150*/  FSETP.NEU.AND P2, PT, |R5|, R3, PT ;  /* 0x000000030500720b */ /* 0x001fc80003f4d200 */
[----:B-1----:R-:W-:Y:S02]  /*9160*/  LOP3.LUT R26, R33, R26, RZ, 0x3c, !PT ;  /* 0x0000001a211a7212 */ /* 0x002fe400078e3cff */
[----:B------:R-:W-:Y:S02]  /*9170*/  FSEL R2, R32, R38, !P2 ;  /* 0x0000002620027208 */ /* 0x000fe40005000000 */
[----:B------:R-:W-:-:S03]  /*9180*/  FSEL R3, R26, R39, !P2 ;  /* 0x000000271a037208 */ /* 0x000fc60005000000 */
[----:B------:R-:W-:Y:S02]  /*9190*/  IMAD.MOV.U32 R38, RZ, RZ, R2 ;  /* 0x000000ffff267224 */ /* 0x000fe400078e0002 */
[----:B------:R-:W-:Y:S01]  /*91a0*/  IMAD.MOV.U32 R39, RZ, RZ, R3 ;  /* 0x000000ffff277224 */ /* 0x000fe200078e0003 */
[----:B------:R-:W-:Y:S05]  /*91b0*/  BRA `(.L_x_2862) ;  /* 0x0000018000007947 */ /* 0x000fea0003800000 */
.L_x_2861:
[----:B01----:R-:W0:-:S14]  /*91c0*/  DSETP.NAN.AND P2, PT, R36, R36, PT ;  /* 0x000000242400722a */ /* 0x003e1c0003f48000 */
        /* <DEDUP_REMOVED lines=12> */
[----:B------:R-:W-:Y:S02]  /*9290*/  @!P2 IMAD.MOV.U32 R39, RZ, RZ, R27 ;  /* 0x000000ffff27a224 */ /* 0x000fe400078e001b */
[----:B------:R-:W-:Y:S02]  /*92a0*/  @P2 IMAD.MOV.U32 R38, RZ, RZ, RZ ;  /* 0x000000ffff262224 */ /* 0x000fe400078e00ff */
[----:B------:R-:W-:Y:S01]  /*92b0*/  @P2 IMAD.MOV.U32 R39, RZ, RZ, R2 ;  /* 0x000000ffff272224 */ /* 0x000fe200078e0002 */
[----:B------:R-:W-:Y:S05]  /*92c0*/  BRA `(.L_x_2862) ;  /* 0x0000007000007947 */ /* 0x000fea0003800000 */
.L_x_2864:
[----:B------:R-:W-:Y:S01]  /*92d0*/  LOP3.LUT R3, R27, 0x80000, RZ, 0xfc, !PT ;  /* 0x000800001b037812 */ /* 0x000fe200078efcff */
[----:B------:R-:W-:-:S04]  /*92e0*/  IMAD.MOV.U32 R38, RZ, RZ, R26 ;  /* 0x000000ffff267224 */ /* 0x000fc800078e001a */
[----:B------:R-:W-:Y:S01]  /*92f0*/  IMAD.MOV.U32 R39, RZ, RZ, R3 ;  /* 0x000000ffff277224 */ /* 0x000fe200078e0003 */
[----:B------:R-:W-:Y:S05]  /*9300*/  BRA `(.L_x_2862) ;  /* 0x0000003000007947 */ /* 0x000fea0003800000 */
.L_x_2863:
[----:B------:R-:W-:Y:S01]  /*9310*/  LOP3.LUT R3, R37, 0x80000, RZ, 0xfc, !PT ;  /* 0x0008000025037812 */ /* 0x000fe200078efcff */
[----:B------:R-:W-:-:S04]  /*9320*/  IMAD.MOV.U32 R38, RZ, RZ, R36 ;  /* 0x000000ffff267224 */ /* 0x000fc800078e0024 */
[----:B------:R-:W-:Y:S02]  /*9330*/  IMAD.MOV.U32 R39, RZ, RZ, R3 ;  /* 0x000000ffff277224 */ /* 0x000fe400078e0003 */
.L_x_2862:
[----:B------:R-:W-:Y:S05]  /*9340*/  BSYNC B0 ;  /* 0x0000000000007941 */ /* 0x000fea0003800000 */
.L_x_2860:
[----:B------:R-:W-:Y:S02]  /*9350*/  IMAD.MOV.U32 R4, RZ, RZ, R0 ;  /* 0x000000ffff047224 */ /* 0x000fe400078e0000 */
[----:B------:R-:W-:Y:S02]  /*9360*/  IMAD.MOV.U32 R5, RZ, RZ, 0x0 ;  /* 0x00000000ff057424 */ /* 0x000fe400078e00ff */
[----:B------:R-:W-:Y:S02]  /*9370*/  IMAD.MOV.U32 R2, RZ, RZ, R38 ;  /* 0x000000ffff027224 */ /* 0x000fe400078e0026 */
[----:B------:R-:W-:Y:S01]  /*9380*/  IMAD.MOV.U32 R3, RZ, RZ, R39 ;  /* 0x000000ffff037224 */ /* 0x000fe200078e0027 */
[----:B------:R-:W-:Y:S06]  /*9390*/  RET.REL.NODEC R4 `(_ZN2at6native29vectorized_elementwise_kernelILi2EZZZNS0_17asinh_kernel_cudaERNS_18TensorIteratorBaseEENKUlvE0_clEvENKUlvE_clEvEUldE_St5arrayIPcLm2EEEEviT0_T1_) ;  /* 0xffff6c6004007950 */ /* 0x000fec0003c3ffff */
.L_x_2865:
        /* <DEDUP_REMOVED lines=14> */
.L_x_16799:


//--------------------- .text._ZN2at6native29vectorized_elementwise_kernelILi4EZZZNS0_17asinh_kernel_cudaERNS_18TensorIteratorBaseEENKUlvE0_clEvENKUlvE_clEvEUldE_St5arrayIPcLm2EEEEviT0_T1_ --------------------------
	.section	.text._ZN2at6native29vectorized_elementwise_kernelILi4EZZZNS0_17asinh_kernel_cudaERNS_18TensorIteratorBaseEENKUlvE0_clEvENKUlvE_clEvEUldE_St5arrayIPcLm2EEEEviT0_T1_,"ax",@progbits
	.sectioninfo	@"SHI_REGISTERS=44"
	.align	128
        .global         _ZN2at6native29vectorized_elementwise_kernelILi4EZZZNS0_17asinh_kernel_cudaERNS_18TensorIteratorBaseEENKUlvE0_clEvENKUlvE_clEvEUldE_St5arrayIPcLm2EEEEviT0_T1_
        .type           _ZN2at6native29vectorized_elementwise_kernelILi4EZZZNS0_17asinh_kernel_cudaERNS_18TensorIteratorBaseEENKUlvE0_clEvENKUlvE_clEvEUldE_St5arrayIPcLm2EEEEviT0_T1_,@function
        .size           _ZN2at6native29vectorized_elementwise_kernelILi4EZZZNS0_17asinh_kernel_cudaERNS_18TensorIteratorBaseEENKUlvE0_clEvENKUlvE_clEvEUldE_St5arrayIPcLm2EEEEviT0_T1_,(.L_x_16800 - _ZN2at6native29vectorized_elementwise_kernelILi4EZZZNS0_17asinh_kernel_cudaERNS_18TensorIteratorBaseEENKUlvE0_clEvENKUlvE_clEvEUldE_St5arrayIPcLm2EEEEviT0_T1_)
        .other          _ZN2at6native29vectorized_elementwise_kernelILi4EZZZNS0_17asinh_kernel_cudaERNS_18TensorIteratorBaseEENKUlvE0_clEvENKUlvE_clEvEUldE_St5arrayIPcLm2EEEEviT0_T1_,@"STO_CUDA_ENTRY STV_DEFAULT"
_ZN2at6native29vectorized_elementwise_kernelILi4EZZZNS0_17asinh_kernel_cudaERNS_18TensorIteratorBaseEENKUlvE0_clEvENKUlvE_clEvEUldE_St5arrayIPcLm2EEEEviT0_T1_:
.text._ZN2at6native29vectorized_elementwise_kernelILi4EZZZNS0_17asinh_kernel_cudaERNS_18TensorIteratorBaseEENKUlvE0_clEvENKUlvE_clEvEUldE_St5arrayIPcLm2EEEEviT0_T1_:
        /* <DEDUP_REMOVED lines=103> */
.L_x_2868:
        /* <DEDUP_REMOVED lines=19> */
[----:B-----5:R-:W-:Y:S05]  /*07a0*/  CALL.REL.NOINC `($__internal_5_$__cuda_sm20_div_rn_f64_full) ;  /* 0x000085a000007944 */ /* 0x020fea0003c00000 */
.L_x_2871:
[----:B------:R-:W-:Y:S05]  /*07b0*/  BSYNC B2 ;  /* 0x0000000000027941 */ /* 0x000fea0003800000 */
.L_x_2870:
        /* <DEDUP_REMOVED lines=15> */
.L_x_2869:
[----:B------:R-:W-:Y:S05]  /*08b0*/  BSYNC B1 ;  /* 0x0000000000017941 */ /* 0x000fea0003800000 */
.L_x_2867:
        /* <DEDUP_REMOVED lines=91> */
.L_x_2873:
        /* <DEDUP_REMOVED lines=20> */
.L_x_2876:
[----:B------:R-:W-:Y:S05]  /*0fb0*/  BSYNC B2 ;  /* 0x0000000000027941 */ /* 0x000fea0003800000 */
.L_x_2875:
        /* <DEDUP_REMOVED lines=15> */
.L_x_2874:
[----:B------:R-:W-:Y:S05]  /*10b0*/  BSYNC B1 ;  /* 0x0000000000017941 */ /* 0x000fea0003800000 */
.L_x_2872:
        /* <DEDUP_REMOVED lines=91> */
.L_x_2878:
        /* <DEDUP_REMOVED lines=19> */
[----:B------:R-:W-:Y:S05]  /*17a0*/  CALL.REL.NOINC `($__internal_5_$__cuda_sm20_div_rn_f64_full) ;  /* 0x000075a000007944 */ /* 0x000fea0003c00000 */
.L_x_2881:
[----:B------:R-:W-:Y:S05]  /*17b0*/  BSYNC B2 ;  /* 0x0000000000027941 */ /* 0x000fea0003800000 */
.L_x_2880:
        /* <DEDUP_REMOVED lines=15> */
.L_x_2879:
[----:B------:R-:W-:Y:S05]  /*18b0*/  BSYNC B1 ;  /* 0x0000000000017941 */ /* 0x000fea0003800000 */
.L_x_2877:
        /* <DEDUP_REMOVED lines=91> */
.L_x_2883:
        /* <DEDUP_REMOVED lines=20> */
.L_x_2886:
[----:B------:R-:W-:Y:S05]  /*1fb0*/  BSYNC B2 ;  /* 0x0000000000027941 */ /* 0x000fea0003800000 */
.L_x_2885:
        /* <DEDUP_REMOVED lines=15> */
.L_x_2884:
[----:B------:R-:W-:Y:S05]  /*20b0*/  BSYNC B1 ;  /* 0x0000000000017941 */ /* 0x000fea0003800000 */
.L_x_2882:
        /* <DEDUP_REMOVED lines=91> */
.L_x_2888:
        /* <DEDUP_REMOVED lines=20> */
.L_x_2891:
[----:B------:R-:W-:Y:S05]  /*27b0*/  BSYNC B2 ;  /* 0x0000000000027941 */ /* 0x000fea0003800000 */
.L_x_2890:
        /* <DEDUP_REMOVED lines=15> */
.L_x_2889:
[----:B------:R-:W-:Y:S05]  /*28b0*/  BSYNC B1 ;  /* 0x0000000000017941 */ /* 0x000fea0003800000 */
.L_x_2887:
        /* <DEDUP_REMOVED lines=91> */
.L_x_2893:
        /* <DEDUP_REMOVED lines=20> */
.L_x_2896:
[----:B------:R-:W-:Y:S05]  /*2fb0*/  BSYNC B2 ;  /* 0x0000000000027941 */ /* 0x000fea0003800000 */
.L_x_2895:
        /* <DEDUP_REMOVED lines=15> */
.L_x_2894:
[----:B------:R-:W-:Y:S05]  /*30b0*/  BSYNC B1 ;  /* 0x0000000000017941 */ /* 0x000fea0003800000 */
.L_x_2892:
        /* <DEDUP_REMOVED lines=91> */
.L_x_2898:
        /* <DEDUP_REMOVED lines=20> */
.L_x_2901:
[----:B------:R-:W-:Y:S05]  /*37b0*/  BSYNC B2 ;  /* 0x0000000000027941 */ /* 0x000fea0003800000 */
.L_x_2900:
        /* <DEDUP_REMOVED lines=15> */
.L_x_2899:
[----:B------:R-:W-:Y:S05]  /*38b0*/  BSYNC B1 ;  /* 0x0000000000017941 */ /* 0x000fea0003800000 */
.L_x_2897:
        /* <DEDUP_REMOVED lines=91> */
.L_x_2903:
        /* <DEDUP_REMOVED lines=20> */
.L_x_2906:
[----:B------:R-:W-:Y:S05]  /*3fb0*/  BSYNC B2 ;  /* 0x0000000000027941 */ /* 0x000fea0003800000 */
.L_x_2905:
        /* <DEDUP_REMOVED lines=15> */
.L_x_2904:
[----:B------:R-:W-:Y:S05]  /*40b0*/  BSYNC B1 ;  /* 0x0000000000017941 */ /* 0x000fea0003800000 */
.L_x_2902:
        /* <DEDUP_REMOVED lines=15> */
.L_x_2866:
        /* <DEDUP_REMOVED lines=146> */
.L_x_2910:
        /* <DEDUP_REMOVED lines=20> */
.L_x_2913:
[----:B------:R-:W-:Y:S05]  /*4c10*/  BSYNC B3 ;  /* 0x0000000000037941 */ /* 0x000fea0003800000 */
.L_x_2912:
        /* <DEDUP_REMOVED lines=15> */
.L_x_2911:
[----:B------:R-:W-:Y:S05]  /*4d10*/  BSYNC B2 ;  /* 0x0000000000027941 */ /* 0x000fea0003800000 */
.L_x_2909:
[----:B01----:R-:W0:Y:S01]  /*4d20*/  DADD R2, R8, c[0x2][0x40] ;  /* 0x0080100008027629 */ /* 0x003e220000000000 */
[----:B------:R-:W-:-:S04]  /*4d30*/  LOP3.LUT R0, R23, 0x7fffffff, RZ, 0xc0, !PT ;  /* 0x7fffffff17007812 */ /* 0x000fc800078ec0ff */
[----:B------:R-:W-:-:S05]  /*4d40*/  ISETP.GT.U32.AND P0, PT, R0, 0x43dfffff, PT ;  /* 0x43dfffff0000780c */ /* 0x000fca0003f04070 */
[----:B0-----:R-:W-:Y:S02]  /*4d50*/  FSEL R3, R3, R9, P0 ;  /* 0x0000000903037208 */ /* 0x001fe40000000000 */
[----:B------:R-:W-:Y:S02]  /*4d60*/  FSEL R22, R2, R8, P0 ;  /* 0x0000000802167208 */ /* 0x000fe40000000000 */
[----:B------:R-:W-:Y:S02]  /*4d70*/  LOP3.LUT R23, R3, 0x80000000, R23, 0xb8, !PT ;  /* 0x8000000003177812 */ /* 0x000fe400078eb817 */
.L_x_2908:
[----:B------:R-:W-:Y:S05]  /*4d80*/  BSYNC B1 ;  /* 0x0000000000017941 */ /* 0x000fea0003800000 */
.L_x_2907:
        /* <DEDUP_REMOVED lines=93> */
.L_x_2917:
        /* <DEDUP_REMOVED lines=20> */
.L_x_2920:
[----:B------:R-:W-:Y:S05]  /*54a0*/  BSYNC B3 ;  /* 0x0000000000037941 */ /* 0x000fea0003800000 */
.L_x_2919:
        /* <DEDUP_REMOVED lines=15> */
.L_x_2918:
[----:B------:R-:W-:Y:S05]  /*55a0*/  BSYNC B2 ;  /* 0x0000000000027941 */ /* 0x000fea0003800000 */
.L_x_2916:
[----:B01----:R-:W0:Y:S01]  /*55b0*/  DADD R2, R8, c[0x2][0x40] ;  /* 0x0080100008027629 */ /* 0x003e220000000000 */
[----:B------:R-:W-:-:S04]  /*55c0*/  LOP3.LUT R0, R11, 0x7fffffff, RZ, 0xc0, !PT ;  /* 0x7fffffff0b007812 */ /* 0x000fc800078ec0ff */
[----:B------:R-:W-:-:S05]  /*55d0*/  ISETP.GT.U32.AND P0, PT, R0, 0x43dfffff, PT ;  /* 0x43dfffff0000780c */ /* 0x000fca0003f04070 */
[----:B0-----:R-:W-:Y:S02]  /*55e0*/  FSEL R3, R3, R9, P0 ;  /* 0x0000000903037208 */ /* 0x001fe40000000000 */
[----:B------:R-:W-:Y:S02]  /*55f0*/  FSEL R8, R2, R8, P0 ;  /* 0x0000000802087208 */ /* 0x000fe40000000000 */
[----:B------:R-:W-:Y:S02]  /*5600*/  LOP3.LUT R9, R3, 0x80000000, R11, 0xb8, !PT ;  /* 0x8000000003097812 */ /* 0x000fe400078eb80b */
.L_x_2915:
[----:B------:R-:W-:Y:S05]  /*5610*/  BSYNC B1 ;  /* 0x0000000000017941 */ /* 0x000fea0003800000 */
.L_x_2914:
        /* <DEDUP_REMOVED lines=93> */
.L_x_2924:
        /* <DEDUP_REMOVED lines=20> */
.L_x_2927:
[----:B------:R-:W-:Y:S05]  /*5d30*/  BSYNC B3 ;  /* 0x0000000000037941 */ /* 0x000fea0003800000 */
.L_x_2926:
        /* <DEDUP_REMOVED lines=15> */
.L_x_2925:
[----:B------:R-:W-:Y:S05]  /*5e30*/  BSYNC B2 ;  /* 0x0000000000027941 */ /* 0x000fea0003800000 */
.L_x_2923:
[----:B01----:R-:W0:Y:S01]  /*5e40*/  DADD R2, R10, c[0x2][0x40] ;  /* 0x008010000a027629 */ /* 0x003e220000000000 */
[----:B------:R-:W-:-:S04]  /*5e50*/  LOP3.LUT R0, R13, 0x7fffffff, RZ, 0xc0, !PT ;  /* 0x7fffffff0d007812 */ /* 0x000fc800078ec0ff */
[----:B------:R-:W-:-:S05]  /*5e60*/  ISETP.GT.U32.AND P0, PT, R0, 0x43dfffff, PT ;  /* 0x43dfffff0000780c */ /* 0x000fca0003f04070 */
[----:B0-----:R-:W-:Y:S02]  /*5e70*/  FSEL R3, R3, R11, P0 ;  /* 0x0000000b03037208 */ /* 0x001fe40000000000 */
[----:B------:R-:W-:Y:S02]  /*5e80*/  FSEL R10, R2, R10, P0 ;  /* 0x0000000a020a7208 */ /* 0x000fe40000000000 */
[----:B------:R-:W-:Y:S02]  /*5e90*/  LOP3.LUT R11, R3, 0x80000000, R13, 0xb8, !PT ;  /* 0x80000000030b7812 */ /* 0x000fe400078eb80d */
.L_x_2922:
[----:B------:R-:W-:Y:S05]  /*5ea0*/  BSYNC B1 ;  /* 0x0000000000017941 */ /* 0x000fea0003800000 */
.L_x_2921:
        /* <DEDUP_REMOVED lines=93> */
.L_x_2931:
        /* <DEDUP_REMOVED lines=20> */
.L_x_2934:
[----:B------:R-:W-:Y:S05]  /*65c0*/  BSYNC B3 ;  /* 0x0000000000037941 */ /* 0x000fea0003800000 */
.L_x_2933:
        /* <DEDUP_REMOVED lines=15> */
.L_x_2932:
[----:B------:R-:W-:Y:S05]  /*66c0*/  BSYNC B2 ;  /* 0x0000000000027941 */ /* 0x000fea0003800000 */
.L_x_2930:
[----:B01----:R-:W0:Y:S01]  /*66d0*/  DADD R2, R12, c[0x2][0x40] ;  /* 0x008010000c027629 */ /* 0x003e220000000000 */
[----:B------:R-:W-:-:S04]  /*66e0*/  LOP3.LUT R0, R15, 0x7fffffff, RZ, 0xc0, !PT ;  /* 0x7fffffff0f007812 */ /* 0x000fc800078ec0ff */
[----:B------:R-:W-:-:S05]  /*66f0*/  ISETP.GT.U32.AND P0, PT, R0, 0x43dfffff, PT ;  /* 0x43dfffff0000780c */ /* 0x000fca0003f04070 */
[----:B0-----:R-:W-:Y:S02]  /*6700*/  FSEL R3, R3, R13, P0 ;  /* 0x0000000d03037208 */ /* 0x001fe40000000000 */
[----:B------:R-:W-:Y:S02]  /*6710*/  FSEL R12, R2, R12, P0 ;  /* 0x0000000c020c7208 */ /* 0x000fe40000000000 */
[----:B------:R-:W-:Y:S02]  /*6720*/  LOP3.LUT R13, R3, 0x80000000, R15, 0xb8, !PT ;  /* 0x80000000030d7812 */ /* 0x000fe400078eb80f */
.L_x_2929:
[----:B------:R-:W-:Y:S05]  /*6730*/  BSYNC B1 ;  /* 0x0000000000017941 */ /* 0x000fea0003800000 */
.L_x_2928:
        /* <DEDUP_REMOVED lines=93> */
.L_x_2938:
        /* <DEDUP_REMOVED lines=20> */
.L_x_2941:
[----:B------:R-:W-:Y:S05]  /*6e50*/  BSYNC B3 ;  /* 0x0000000000037941 */ /* 0x000fea0003800000 */
.L_x_2940:
        /* <DEDUP_REMOVED lines=15> */
.L_x_2939:
[----:B------:R-:W-:Y:S05]  /*6f50*/  BSYNC B2 ;  /* 0x0000000000027941 */ /* 0x000fea0003800000 */
.L_x_2937:
[----:B01----:R-:W0:Y:S01]  /*6f60*/  DADD R2, R14, c[0x2][0x40] ;  /* 0x008010000e027629 */ /* 0x003e220000000000 */
[----:B------:R-:W-:-:S04]  /*6f70*/  LOP3.LUT R0, R17, 0x7fffffff, RZ, 0xc0, !PT ;  /* 0x7fffffff11007812 */ /* 0x000fc800078ec0ff */
[----:B------:R-:W-:-:S05]  /*6f80*/  ISETP.GT.U32.AND P0, PT, R0, 0x43dfffff, PT ;  /* 0x43dfffff0000780c */ /* 0x000fca0003f04070 */
[----:B0-----:R-:W-:Y:S02]  /*6f90*/  FSEL R3, R3, R15, P0 ;  /* 0x0000000f03037208 */ /* 0x001fe40000000000 */
[----:B------:R-:W-:Y:S02]  /*6fa0*/  FSEL R14, R2, R14, P0 ;  /* 0x0000000e020e7208 */ /* 0x000fe40000000000 */
[----:B------:R-:W-:Y:S02]  /*6fb0*/  LOP3.LUT R15, R3, 0x80000000, R17, 0xb8, !PT ;  /* 0x80000000030f7812 */ /* 0x000fe400078eb811 */
.L_x_2936:
[----:B------:R-:W-:Y:S05]  /*6fc0*/  BSYNC B1 ;  /* 0x0000000000017941 */ /* 0x000fea0003800000 */
.L_x_2935:
        /* <DEDUP_REMOVED lines=93> */
.L_x_2945:
        /* <DEDUP_REMOVED lines=20> */
.L_x_2948:
[----:B------:R-:W-:Y:S05]  /*76e0*/  BSYNC B3 ;  /* 0x0000000000037941 */ /* 0x000fea0003800000 */
.L_x_2947:
        /* <DEDUP_REMOVED lines=15> */
.L_x_2946:
[----:B------:R-:W-:Y:S05]  /*77e0*/  BSYNC B2 ;  /* 0x0000000000027941 */ /* 0x000fea0003800000 */
.L_x_2944:
[----:B01----:R-:W0:Y:S01]  /*77f0*/  DADD R2, R16, c[0x2][0x40] ;  /* 0x0080100010027629 */ /* 0x003e220000000000 */
[----:B------:R-:W-:-:S04]  /*7800*/  LOP3.LUT R0, R19, 0x7fffffff, RZ, 0xc0, !PT ;  /* 0x7fffffff13007812 */ /* 0x000fc800078ec0ff */
[----:B------:R-:W-:-:S05]  /*7810*/  ISETP.GT.U32.AND P0, PT, R0, 0x43dfffff, PT ;  /* 0x43dfffff0000780c */ /* 0x000fca0003f04070 */
[----:B0-----:R-:W-:Y:S02]  /*7820*/  FSEL R3, R3, R17, P0 ;  /* 0x0000001103037208 */ /* 0x001fe40000000000 */
[----:B------:R-:W-:Y:S02]  /*7830*/  FSEL R16, R2, R16, P0 ;  /* 0x0000001002107208 */ /* 0x000fe40000000000 */
[----:B------:R-:W-:Y:S02]  /*7840*/  LOP3.LUT R17, R3, 0x80000000, R19, 0xb8, !PT ;  /* 0x8000000003117812 */ /* 0x000fe400078eb813 */
.L_x_2943:
[----:B------:R-:W-:Y:S05]  /*7850*/  BSYNC B1 ;  /* 0x0000000000017941 */ /* 0x000fea0003800000 */
.L_x_2942:
        /* <DEDUP_REMOVED lines=93> */
.L_x_2952:
        /* <DEDUP_REMOVED lines=20> */
.L_x_2955:
[----:B------:R-:W-:Y:S05]  /*7f70*/  BSYNC B3 ;  /* 0x0000000000037941 */ /* 0x000fea0003800000 */
.L_x_2954:
        /* <DEDUP_REMOVED lines=15> */
.L_x_2953:
[----:B------:R-:W-:Y:S05]  /*8070*/  BSYNC B2 ;  /* 0x0000000000027941 */ /* 0x000fea0003800000 */
.L_x_2951:
[----:B01----:R-:W0:Y:S01]  /*8080*/  DADD R2, R18, c[0x2][0x40] ;  /* 0x0080100012027629 */ /* 0x003e220000000000 */
[----:B------:R-:W-:-:S04]  /*8090*/  LOP3.LUT R0, R21, 0x7fffffff, RZ, 0xc0, !PT ;  /* 0x7fffffff15007812 */ /* 0x000fc800078ec0ff */
[----:B------:R-:W-:-:S05]  /*80a0*/  ISETP.GT.U32.AND P0, PT, R0, 0x43dfffff, PT ;  /* 0x43dfffff0000780c */ /* 0x000fca0003f04070 */
[----:B0-----:R-:W-:Y:S02]  /*80b0*/  FSEL R3, R3, R19, P0 ;  /* 0x0000001303037208 */ /* 0x001fe40000000000 */
[----:B------:R-:W-:Y:S02]  /*80c0*/  FSEL R18, R2, R18, P0 ;  /* 0x0000001202127208 */ /* 0x000fe40000000000 */
[----:B------:R-:W-:Y:S02]  /*80d0*/  LOP3.LUT R19, R3, 0x80000000, R21, 0xb8, !PT ;  /* 0x8000000003137812 */ /* 0x000fe400078eb815 */
.L_x_2950:
[----:B------:R-:W-:Y:S05]  /*80e0*/  BSYNC B1 ;  /* 0x0000000000017941 */ /* 0x000fea0003800000 */
.L_x_2949:
        /* <DEDUP_REMOVED lines=93> */
.L_x_2959:
        /* <DEDUP_REMOVED lines=20> */
.L_x_2962:
[----:B------:R-:W-:Y:S05]  /*8800*/  BSYNC B3 ;  /* 0x0000000000037941 */ /* 0x000fea0003800000 */
.L_x_2961:
        /* <DEDUP_REMOVED lines=15> */
.L_x_2960:
[----:B------:R-:W-:Y:S05]  /*8900*/  BSYNC B2 ;  /* 0x0000000000027941 */ /* 0x000fea0003800000 */
.L_x_2958:
[----:B-1----:R-:W1:Y:S01]  /*8910*/  DADD R4, R2, c[0x2][0x40] ;  /* 0x0080100002047629 */ /* 0x002e620000000000 */
[----:B------:R-:W-:-:S04]  /*8920*/  LOP3.LUT R0, R29, 0x7fffffff, RZ, 0xc0, !PT ;  /* 0x7fffffff1d007812 */ /* 0x000fc800078ec0ff */
[----:B------:R-:W-:-:S05]  /*8930*/  ISETP.GT.U32.AND P0, PT, R0, 0x43dfffff, PT ;  /* 0x43dfffff0000780c */ /* 0x000fca0003f04070 */
[----:B-1----:R-:W-:Y:S02]  /*8940*/  FSEL R3, R5, R3, P0 ;  /* 0x0000000305037208 */ /* 0x002fe40000000000 */
[----:B------:R-:W-:Y:S02]  /*8950*/  FSEL R2, R4, R2, P0 ;  /* 0x0000000204027208 */ /* 0x000fe40000000000 */
[----:B------:R-:W-:Y:S02]  /*8960*/  LOP3.LUT R3, R3, 0x80000000, R29, 0xb8, !PT ;  /* 0x8000000003037812 */ /* 0x000fe400078eb81d */
.L_x_2957:
[----:B------:R-:W-:Y:S05]  /*8970*/  BSYNC B1 ;  /* 0x0000000000017941 */ /* 0x000fea0003800000 */
.L_x_2956:
        /* <DEDUP_REMOVED lines=23> */
.L_x_2965:
[----:B-1----:R-:W-:-:S13]  /*8af0*/  ISETP.GE.AND P0, PT, R0, R30, PT ;  /* 0x0000001e0000720c */ /* 0x002fda0003f06270 */
[----:B------:R-:W-:Y:S05]  /*8b00*/  @P0 BRA `(.L_x_2967) ;  /* 0x000000c000000947 */ /* 0x000fea0003800000 */
[----:B------:R-:W-:Y:S01]  /*8b10*/  IMAD.IADD R4, R7, 0x1, R0 ;  /* 0x0000000107047824 */ /* 0x000fe200078e0200 */
[----:B------:R-:W-:Y:S01]  /*8b20*/  IADD3 R0, R0, 0x80, RZ ;  /* 0x0000008000007810 */ /* 0x000fe20007ffe0ff */
[----:B------:R-:W-:-:S04]  /*8b30*/  IMAD.MOV.U32 R5, RZ, RZ, 0x8 ;  /* 0x00000008ff057424 */ /* 0x000fc800078e00ff */
[----:B------:R-:W-:-:S05]  /*8b40*/  IMAD.WIDE.U32 R4, R4, R5, c[0x0][0x168] ;  /* 0x00005a0004047625 */ /* 0x000fca00078e0005 */
[----:B------:R1:W-:Y:S02]  /*8b50*/  STG.E.64 [R4.64], R12 ;  /* 0x0000000c04007986 */ /* 0x0003e4000c101b04 */
.L_x_2966:
[----:B------:R-:W-:-:S13]  /*8b60*/  ISETP.GE.AND P0, PT, R0, R30, PT ;  /* 0x0000001e0000720c */ /* 0x000fda0003f06270 */
[----:B------:R-:W-:Y:S05]  /*8b70*/  @P0 BRA `(.L_x_2968) ;  /* 0x000000d000000947 */ /* 0x000fea0003800000 */
[----:B-1----:R-:W-:Y:S01]  /*8b80*/  IMAD.IADD R4, R7, 0x1, R0 ;  /* 0x0000000107047824 */ /* 0x002fe200078e0200 */
[----:B------:R-:W-:Y:S01]  /*8b90*/  IADD3 R0, R0, 0x80, RZ ;  /* 0x0000008000007810 */ /* 0x000fe20007ffe0ff */
[----:B------:R-:W-:-:S04]  /*8ba0*/  IMAD.MOV.U32 R5, RZ, RZ, 0x8 ;  /* 0x00000008ff057424 */ /* 0x000fc800078e00ff */
[----:B------:R-:W-:-:S05]  /*8bb0*/  IMAD.WIDE.U32 R4, R4, R5, c[0x0][0x168] ;  /* 0x00005a0004047625 */ /* 0x000fca00078e0005 */
[----:B------:R1:W-:Y:S02]  /*8bc0*/  STG.E.64 [R4.64], R14 ;  /* 0x0000000e04007986 */ /* 0x0003e4000c101b04 */
.L_x_2967:
        /* <DEDUP_REMOVED lines=8> */
.L_x_2968:
[----:B------:R-:W-:Y:S05]  /*8c50*/  BSYNC B1 ;  /* 0x0000000000017941 */ /* 0x000fea0003800000 */
.L_x_2964:
[----:B------:R-:W-:-:S13]  /*8c60*/  ISETP.GE.AND P0, PT, R0, R30, PT ;  /* 0x0000001e0000720c */ /* 0x000fda0003f06270 */
[----:B-1----:R-:W-:Y:S01]  /*8c70*/  @!P0 IMAD.IADD R4, R7, 0x1, R0 ;  /* 0x0000000107048824 */ /* 0x002fe200078e0200 */
[----:B------:R-:W-:Y:S01]  /*8c80*/  @!P0 IADD3 R0, R0, 0x80, RZ ;  /* 0x0000008000008810 */ /* 0x000fe20007ffe0ff */
[----:B------:R-:W-:-:S04]  /*8c90*/  @!P0 IMAD.MOV.U32 R5, RZ, RZ, 0x8 ;  /* 0x00000008ff058424 */ /* 0x000fc800078e00ff */
[----:B------:R-:W-:-:S05]  /*8ca0*/  @!P0 IMAD.WIDE.U32 R4, R4, R5, c[0x0][0x168] ;  /* 0x00005a0004048625 */ /* 0x000fca00078e0005 */
[----:B------:R1:W-:Y:S02]  /*8cb0*/  @!P0 STG.E.64 [R4.64], R18 ;  /* 0x0000001204008986 */ /* 0x0003e4000c101b04 */
.L_x_2969:
[----:B------:R-:W-:Y:S05]  /*8cc0*/  BSYNC B0 ;  /* 0x0000000000007941 */ /* 0x000fea0003800000 */
.L_x_2963:
        /* <DEDUP_REMOVED lines=8> */
        .weak           $__internal_5_$__cuda_sm20_div_rn_f64_full
        .type           $__internal_5_$__cuda_sm20_div_rn_f64_full,@function
        .size           $__internal_5_$__cuda_sm20_div_rn_f64_full,(.L_x_16800 - $__internal_5_$__cuda_sm20_div_rn_f64_full)
$__internal_5_$__cuda_sm20_div_rn_f64_full:
        /* <DEDUP_REMOVED lines=71> */
.L_x_2971:
        /* <DEDUP_REMOVED lines=17> */
.L_x_2974:
[----:B------:R-:W-:Y:S01]  /*92d0*/  LOP3.LUT R3, R27, 0x80000, RZ, 0xfc, !PT ;  /* 0x000800001b037812 */ /* 0x000fe200078efcff */
[----:B------:R-:W-:-:S04]  /*92e0*/  IMAD.MOV.U32 R38, RZ, RZ, R26 ;  /* 0x000000ffff267224 */ /* 0x000fc800078e001a */
[----:B------:R-:W-:Y:S01]  /*92f0*/  IMAD.MOV.U32 R39, RZ, RZ, R3 ;  /* 0x000000ffff277224 */ /* 0x000fe200078e0003 */
[----:B------:R-:W-:Y:S05]  /*9300*/  BRA `(.L_x_2972) ;  /* 0x0000003000007947 */ /* 0x000fea0003800000 */
.L_x_2973:
[----:B------:R-:W-:Y:S01]  /*9310*/  LOP3.LUT R3, R37, 0x80000, RZ, 0xfc, !PT ;  /* 0x0008000025037812 */ /* 0x000fe200078efcff */
[----:B------:R-:W-:-:S04]  /*9320*/  IMAD.MOV.U32 R38, RZ, RZ, R36 ;  /* 0x000000ffff267224 */ /* 0x000fc800078e0024 */
[----:B------:R-:W-:Y:S02]  /*9330*/  IMAD.MOV.U32 R39, RZ, RZ, R3 ;  /* 0x000000ffff277224 */ /* 0x000fe400078e0003 */
.L_x_2972:
[----:B------:R-:W-:Y:S05]  /*9340*/  BSYNC B0 ;  /* 0x0000000000007941 */ /* 0x000fea0003800000 */
.L_x_2970:
[----:B------:R-:W-:Y:S02]  /*9350*/  IMAD.MOV.U32 R4, RZ, RZ, R0 ;  /* 0x000000ffff047224 */ /* 0x000fe400078e0000 */
[----:B------:R-:W-:Y:S02]  /*9360*/  IMAD.MOV.U32 R5, RZ, RZ, 0x0 ;  /* 0x00000000ff057424 */ /* 0x000fe400078e00ff */
[----:B------:R-:W-:Y:S02]  /*9370*/  IMAD.MOV.U32 R2, RZ, RZ, R38 ;  /* 0x000000ffff027224 */ /* 0x000fe400078e0026 */
[----:B------:R-:W-:Y:S01]  /*9380*/  IMAD.MOV.U32 R3, RZ, RZ, R39 ;  /* 0x000000ffff037224 */ /* 0x000fe200078e0027 */
[----:B------:R-:W-:Y:S06]  /*9390*/  RET.REL.NODEC R4 `(_ZN2at6native29vectorized_elementwise_kernelILi4EZZZNS0_17asinh_kernel_cudaERNS_18TensorIteratorBaseEENKUlvE0_clEvENKUlvE_clEvEUldE_St5arrayIPcLm2EEEEviT0_T1_) ;  /* 0xffff6c6004007950 */ /* 0x000fec0003c3ffff */
.L_x_2975:
        /* <DEDUP_REMOVED lines=14> */
.L_x_16800:


//--------------------- .text._ZN2at6native29vectorized_elementwise_kernelILi8EZZZNS0_17asinh_kernel_cudaERNS_18TensorIteratorBaseEENKUlvE0_clEvENKUlvE_clEvEUldE_St5arrayIPcLm2EEEEviT0_T1_ --------------------------
	.section	.text._ZN2at6native29vectorized_elementwise_kernelILi8EZZZNS0_17asinh_kernel_cudaERNS_18TensorIteratorBaseEENKUlvE0_clEvENKUlvE_clEvEUldE_St5arrayIPcLm2EEEEviT0_T1_,"ax",@progbits
	.sectioninfo	@"SHI_REGISTERS=4"
	.align	128
        .global         _ZN2at6native29vectorized_elementwise_kernelILi8EZZZNS0_17asinh_kernel_cudaERNS_18TensorIteratorBaseEENKUlvE0_clEvENKUlvE_clEvEUldE_St5arrayIPcLm2EEEEviT0_T1_
        .type           _ZN2at6native29vectorized_elementwise_kernelILi8EZZZNS0_17asinh_kernel_cudaERNS_18TensorIteratorBaseEENKUlvE0_clEvENKUlvE_clEvEUldE_St5arrayIPcLm2EEEEviT0_T1_,@function
        .size           _ZN2at6native29vectorized_elementwise_kernelILi8EZZZNS0_17asinh_kernel_cudaERNS_18TensorIteratorBaseEENKUlvE0_clEvENKUlvE_clEvEUldE_St5arrayIPcLm2EEEEviT0_T1_,(.L_x_16852 - _ZN2at6native29vectorized_elementwise_kernelILi8EZZZNS0_17asinh_kernel_cudaERNS_18TensorIteratorBaseEENKUlvE0_clEvENKUlvE_clEvEUldE_St5arrayIPcLm2EEEEviT0_T1_)
        .other          _ZN2at6native29vectorized_elementwise_kernelILi8EZZZNS0_17asinh_kernel_cudaERNS_18TensorIteratorBaseEENKUlvE0_clEvENKUlvE_clEvEUldE_St5arrayIPcLm2EEEEviT0_T1_,@"STO_CUDA_ENTRY STV_DEFAULT"
_ZN2at6native29vectorized_elementwise_kernelILi8EZZZNS0_17asinh_kernel_cudaERNS_18TensorIteratorBaseEENKUlvE0_clEvENKUlvE_clEvEUldE_St5arrayIPcLm2EEEEviT0_T1_:
.text._ZN2at6native29vectorized_elementwise_kernelILi8EZZZNS0_17asinh_kernel_cudaERNS_18TensorIteratorBaseEENKUlvE0_clEvENKUlvE_clEvEUldE_St5arrayIPcLm2EEEEviT0_T1_:
[----:B------:R-:W-:Y:S02]  /*0000*/  MOV R1, c[0x0][0x28] ;  /* 0x00000a0000017a02 */ /* 0x000fe40000000f00 */
[----:B------:R-:W-:Y:S05]  /*0010*/  EXIT ;  /* 0x000000000000794d */ /* 0x000fea0003800000 */
.L_x_2976:
        /* <DEDUP_REMOVED lines=14> */
.L_x_16852:


//--------------------- .text._ZN2at6native18elementwise_kernelILi128ELi4EZNS0_15gpu_kernel_implIZZZNS0_17asinh_kernel_cudaERNS_18TensorIteratorBaseEENKUlvE_clEvENKUlvE1_clEvEUlN3c107complexINS7_4HalfEEEE_EEvS4_RKT_EUliE_EEviT1_ --------------------------
	.section	.text._ZN2at6native18elementwise_kernelILi128ELi4EZNS0_15gpu_kernel_implIZZZNS0_17asinh_kernel_cudaERNS_18TensorIteratorBaseEENKUlvE_clEvENKUlvE1_clEvEUlN3c107complexINS7_4HalfEEEE_EEvS4_RKT_EUliE_EEviT1_,"ax",@progbits
	.sectioninfo	@"SHI_REGISTERS=25"
	.align	128
        .global         _ZN2at6native18elementwise_kernelILi128ELi4EZNS0_15gpu_kernel_implIZZZNS0_17asinh_kernel_cudaERNS_18TensorIteratorBaseEENKUlvE_clEvENKUlvE1_clEvEUlN3c107complexINS7_4HalfEEEE_EEvS4_RKT_EUliE_EEviT1_
        .type           _ZN2at6native18elementwise_kernelILi128ELi4EZNS0_15gpu_kernel_implIZZZNS0_17asinh_kernel_cudaERNS_18TensorIteratorBaseEENKUlvE_clEvENKUlvE1_clEvEUlN3c107complexINS7_4HalfEEEE_EEvS4_RKT_EUliE_EEviT1_,@function
        .size           _ZN2at6native18elementwise_kernelILi128ELi4EZNS0_15gpu_kernel_implIZZZNS0_17asinh_kernel_cudaERNS_18TensorIteratorBaseEENKUlvE_clEvENKUlvE1_clEvEUlN3c107complexINS7_4HalfEEEE_EEvS4_RKT_EUliE_EEviT1_,(.L_x_16801 - _ZN2at6native18elementwise_kernelILi128ELi4EZNS0_15gpu_kernel_implIZZZNS0_17asinh_kernel_cudaERNS_18TensorIteratorBaseEENKUlvE_clEvENKUlvE1_clEvEUlN3c107complexINS7_4HalfEEEE_EEvS4_RKT_EUliE_EEviT1_)
        .other          _ZN2at6native18elementwise_kernelILi128ELi4EZNS0_15gpu_kernel_implIZZZNS0_17asinh_kernel_cudaERNS_18TensorIteratorBaseEENKUlvE_clEvENKUlvE1_clEvEUlN3c107complexINS7_4HalfEEEE_EEvS4_RKT_EUliE_EEviT1_,@"STO_CUDA_ENTRY STV_DEFAULT"
_ZN2at6native18elementwise_kernelILi128ELi4EZNS0_15gpu_kernel_implIZZZNS0_17asinh_kernel_cudaERNS_18TensorIteratorBaseEENKUlvE_clEvENKUlvE1_clEvEUlN3c107complexINS7_4HalfEEEE_EEvS4_RKT_EUliE_EEviT1_:
.text._ZN2at6native18elementwise_kernelILi128ELi4EZNS0_15gpu_kernel_implIZZZNS0_17asinh_kernel_cudaERNS_18TensorIteratorBaseEENKUlvE_clEvENKUlvE1_clEvEUlN3c107complexINS7_4HalfEEEE_EEvS4_RKT_EUliE_EEviT1_:
        /* <DEDUP_REMOVED lines=12> */
[----:B------:R-:W-:Y:S02]  /*00c0*/  IMAD.MOV.U32 R2, RZ, RZ, RZ ;  /* 0x000000ffff027224 */ /* 0x000fe400078e00ff */
[----:B------:R-:W-:Y:S02]  /*00d0*/  IMAD.MOV.U32 R3, RZ, RZ, R17 ;  /* 0x000000ffff037224 */ /* 0x000fe400078e0011 */
[----:B------:R-:W-:Y:S02]  /*00e0*/  IMAD.MOV.U32 R6, RZ, RZ, c[0x0][0x168] ;  /* 0x00005a00ff067624 */ /* 0x000fe400078e00ff */
[----:B------:R-:W-:-:S03]  /*00f0*/  IMAD.HI.U32 R2, R17, c[0x0][0x170], R2 ;  /* 0x00005c0011027a27 */ /* 0x000fc600078e0002 */
[----:B------:R-:W-:Y:S02]  /*0100*/  ISETP.NE.AND P0, PT, R6, 0x1, PT ;  /* 0x000000010600780c */ /* 0x000fe40003f05270 */
[----:B------:R-:W-:-:S04]  /*0110*/  SHF.R.U32.HI R3, RZ, c[0x0][0x174], R2 ;  /* 0x00005d00ff037a19 */ /* 0x000fc80000011602 */
[----:B------:R-:W-:-:S05]  /*0120*/  IADD3 R0, -R3, RZ, RZ ;  /* 0x000000ff03007210 */ /* 0x000fca0007ffe1ff */
        /* <DEDUP_REMOVED lines=211> */
[C---:B------:R-:W-:Y:S01]  /*0e60*/  IMAD R18, R3.reuse, c[0x0][0x350], R18 ;  /* 0x0000d40003127a24 */ /* 0x040fe200078e0212 */
[----:B------:R-:W-:Y:S01]  /*0e70*/  @P0 IADD3 R4, -R2, RZ, RZ ;  /* 0x000000ff02040210 */ /* 0x000fe20007ffe1ff */
[----:B------:R-:W-:-:S04]  /*0e80*/  IMAD R0, R3, c[0x0][0x354], R0 ;  /* 0x0000d50003007a24 */ /* 0x000fc800078e0200 */
[----:B------:R-:W-:-:S04]  /*0e90*/  @P0 IMAD R5, R4, c[0x0][0x28c], R5 ;  /* 0x0000a30004050a24 */ /* 0x000fc800078e0205 */
[C---:B------:R-:W-:Y:S02]  /*0ea0*/  @P0 IMAD R18, R5.reuse, c[0x0][0x358], R18 ;  /* 0x0000d60005120a24 */ /* 0x040fe400078e0212 */
[----:B------:R-:W-:-:S04]  /*0eb0*/  @P0 IMAD R0, R5, c[0x0][0x35c], R0 ;  /* 0x0000d70005000a24 */ /* 0x000fc800078e0200 */
.L_x_2979:
[----:B------:R-:W0:Y:S01]  /*0ec0*/  LDC.U8 R5, c[0x0][0x372] ;  /* 0x0000dc80ff057b82 */ /* 0x000e220000000000 */
[----:B------:R-:W-:-:S05]  /*0ed0*/  IADD3 R2, P1, R0, c[0x0][0x368], RZ ;  /* 0x0000da0000027a10 */ /* 0x000fca0007f3e0ff */
        /* <DEDUP_REMOVED lines=12> */
[----:B------:R0:W2:Y:S02]  /*0fa0*/  LDG.E.S8 R2, [R2.64] ;  /* 0x0000002402027981 */ /* 0x0000a4000c1e1300 */
[----:B0-----:R-:W-:Y:S01]  /*0fb0*/  PRMT R3, RZ, 0x7610, R3 ;  /* 0x00007610ff037816 */ /* 0x001fe20000000003 */
[----:B--2---:R-:W0:Y:S02]  /*0fc0*/  I2F.S16 R7, R2 ;  /* 0x0000000200077306 */ /* 0x004e240000101400 */
[----:B0-----:R-:W-:Y:S01]  /*0fd0*/  F2FP.PACK_AB R7, RZ, R7 ;  /* 0x00000007ff07723e */ /* 0x001fe200000000ff */
[----:B------:R-:W-:Y:S05]  /*0fe0*/  BRA `(.L_x_2985) ;  /* 0x00000fe000007947 */ /* 0x000fea0003800000 */
.L_x_2983:
[----:B------:R0:W2:Y:S02]  /*0ff0*/  LDG.E.U8 R2, [R2.64] ;  /* 0x0000002402027981 */ /* 0x0000a4000c1e1100 */
[----:B0-----:R-:W-:Y:S01]  /*1000*/  PRMT R3, RZ, 0x7610, R3 ;  /* 0x00007610ff037816 */ /* 0x001fe20000000003 */
[----:B--2---:R-:W0:Y:S02]  /*1010*/  I2F.U16 R7, R2 ;  /* 0x0000000200077306 */ /* 0x004e240000101000 */
[----:B0-----:R-:W-:Y:S01]  /*1020*/  F2FP.PACK_AB R7, RZ, R7 ;  /* 0x00000007ff07723e */ /* 0x001fe200000000ff */
[----:B------:R-:W-:Y:S05]  /*1030*/  BRA `(.L_x_2985) ;  /* 0x00000f9000007947 */ /* 0x000fea0003800000 */
.L_x_2982:
[----:B------:R-:W-:-:S13]  /*1040*/  ISETP.NE.AND P0, PT, R4, 0x2, PT ;  /* 0x000000020400780c */ /* 0x000fda0003f05270 */
[----:B------:R-:W-:Y:S05]  /*1050*/  @!P0 BRA `(.L_x_2986) ;  /* 0x000000e000008947 */ /* 0x000fea0003800000 */
[----:B------:R-:W-:-:S13]  /*1060*/  ISETP.NE.AND P0, PT, R4, 0x3, PT ;  /* 0x000000030400780c */ /* 0x000fda0003f05270 */
[----:B------:R-:W-:Y:S05]  /*1070*/  @!P0 BRA `(.L_x_2987) ;  /* 0x0000007000008947 */ /* 0x000fea0003800000 */
[----:B------:R-:W-:-:S13]  /*1080*/  ISETP.NE.AND P0, PT, R4, 0x4, PT ;  /* 0x000000040400780c */ /* 0x000fda0003f05270 */
[----:B------:R-:W-:Y:S05]  /*1090*/  @P0 BRA `(.L_x_2984) ;  /* 0x00000d4000000947 */ /* 0x000fea0003800000 */
[----:B------:R-:W2:Y:S02]  /*10a0*/  LDG.E.64 R2, [R2.64] ;  /* 0x0000002402027981 */ /* 0x000ea4000c1e1b00 */
[----:B--2---:R0:W1:Y:S02]  /*10b0*/  I2F.S64 R7, R2 ;  /* 0x0000000200077312 */ /* 0x0040640000301400 */
[----:B0-----:R-:W-:Y:S02]  /*10c0*/  PRMT R3, RZ, 0x7610, R3 ;  /* 0x00007610ff037816 */ /* 0x001fe40000000003 */
[----:B-1----:R-:W-:Y:S01]  /*10d0*/  F2FP.PACK_AB R7, RZ, R7 ;  /* 0x00000007ff07723e */ /* 0x002fe200000000ff */
[----:B------:R-:W-:Y:S05]  /*10e0*/  BRA `(.L_x_2985) ;  /* 0x00000ee000007947 */ /* 0x000fea0003800000 */
.L_x_2987:
[----:B------:R0:W2:Y:S02]  /*10f0*/  LDG.E R2, [R2.64] ;  /* 0x0000002402027981 */ /* 0x0000a4000c1e1900 */
[----:B0-----:R-:W-:Y:S01]  /*1100*/  PRMT R3, RZ, 0x7610, R3 ;  /* 0x00007610ff037816 */ /* 0x001fe20000000003 */
[----:B--2---:R-:W0:Y:S02]  /*1110*/  I2F R7, R2 ;  /* 0x0000000200077306 */ /* 0x004e240000201400 */
[----:B0-----:R-:W-:Y:S01]  /*1120*/  F2FP.PACK_AB R7, RZ, R7 ;  /* 0x00000007ff07723e */ /* 0x001fe200000000ff */
[----:B------:R-:W-:Y:S05]  /*1130*/  BRA `(.L_x_2985) ;  /* 0x00000e9000007947 */ /* 0x000fea0003800000 */
.L_x_2986:
[----:B------:R0:W2:Y:S02]  /*1140*/  LDG.E.U16 R2, [R2.64] ;  /* 0x0000002402027981 */ /* 0x0000a4000c1e1500 */
[----:B0-----:R-:W-:Y:S01]  /*1150*/  PRMT R3, RZ, 0x7610, R3 ;  /* 0x00007610ff037816 */ /* 0x001fe20000000003 */
[----:B--2---:R-:W0:Y:S02]  /*1160*/  I2F.S16 R7, R2 ;  /* 0x0000000200077306 */ /* 0x004e240000101400 */
[----:B0-----:R-:W-:Y:S01]  /*1170*/  F2FP.PACK_AB R7, RZ, R7 ;  /* 0x00000007ff07723e */ /* 0x001fe200000000ff */
[----:B------:R-:W-:Y:S05]  /*1180*/  BRA `(.L_x_2985) ;  /* 0x00000e4000007947 */ /* 0x000fea0003800000 */
.L_x_2981:
[----:B------:R-:W-:-:S13]  /*1190*/  ISETP.GT.AND P0, PT, R4, 0x6, PT ;  /* 0x000000060400780c */ /* 0x000fda0003f04270 */
[----:B------:R-:W-:Y:S05]  /*11a0*/  @P0 BRA `(.L_x_2988) ;  /* 0x000000d000000947 */ /* 0x000fea0003800000 */
[----:B------:R-:W-:-:S13]  /*11b0*/  ISETP.NE.AND P0, PT, R4, 0x5, PT ;  /* 0x000000050400780c */ /* 0x000fda0003f05270 */
[----:B------:R-:W-:Y:S05]  /*11c0*/  @!P0 BRA `(.L_x_2989) ;  /* 0x0000006000008947 */ /* 0x000fea0003800000 */
[----:B------:R-:W-:-:S13]  /*11d0*/  ISETP.NE.AND P0, PT, R4, 0x6, PT ;  /* 0x000000060400780c */ /* 0x000fda0003f05270 */
[----:B------:R-:W-:Y:S05]  /*11e0*/  @P0 BRA `(.L_x_2984) ;  /* 0x00000bf000000947 */ /* 0x000fea0003800000 */
[----:B------:R0:W2:Y:S02]  /*11f0*/  LDG.E R7, [R2.64] ;  /* 0x0000002402077981 */ /* 0x0000a4000c1e1900 */
[----:B0-----:R-:W-:Y:S02]  /*1200*/  PRMT R3, RZ, 0x7610, R3 ;  /* 0x00007610ff037816 */ /* 0x001fe40000000003 */
[----:B--2---:R-:W-:Y:S01]  /*1210*/  F2FP.PACK_AB R7, RZ, R7 ;  /* 0x00000007ff07723e */ /* 0x004fe200000000ff */
[----:B------:R-:W-:Y:S05]  /*1220*/  BRA `(.L_x_2985) ;  /* 0x00000da000007947 */ /* 0x000fea0003800000 */
.L_x_2989:
[----:B------:R0:W2:Y:S02]  /*1230*/  LDG.E.U16 R7, [R2.64] ;  /* 0x0000002402077981 */ /* 0x0000a4000c1e1500 */
[----:B0-----:R-:W-:Y:S01]  /*1240*/  PRMT R3, RZ, 0x7610, R3 ;  /* 0x00007610ff037816 */ /* 0x001fe20000000003 */
[----:B--2---:R-:W-:-:S05]  /*1250*/  HADD2.F32 R7, -RZ, R7.H0_H0 ;  /* 0x20000007ff077230 */ /* 0x004fca0000004100 */
[----:B------:R-:W-:Y:S01]  /*1260*/  F2FP.PACK_AB R7, RZ, R7 ;  /* 0x00000007ff07723e */ /* 0x000fe200000000ff */
[----:B------:R-:W-:Y:S05]  /*1270*/  BRA `(.L_x_2985) ;  /* 0x00000d5000007947 */ /* 0x000fea0003800000 */
.L_x_2988:
[----:B------:R-:W-:-:S13]  /*1280*/  ISETP.NE.AND P0, PT, R4, 0x7, PT ;  /* 0x000000070400780c */ /* 0x000fda0003f05270 */
[----:B------:R-:W-:Y:S05]  /*1290*/  @!P0 BRA `(.L_x_2990) ;  /* 0x000000c000008947 */ /* 0x000fea0003800000 */
[----:B------:R-:W-:-:S13]  /*12a0*/  ISETP.NE.AND P0, PT, R4, 0x8, PT ;  /* 0x000000080400780c */ /* 0x000fda0003f05270 */
[----:B------:R-:W-:Y:S05]  /*12b0*/  @!P0 BRA `(.L_x_2991) ;  /* 0x0000006000008947 */ /* 0x000fea0003800000 */
[----:B------:R-:W-:-:S13]  /*12c0*/  ISETP.NE.AND P0, PT, R4, 0x9, PT ;  /* 0x000000090400780c */ /* 0x000fda0003f05270 */
[----:B------:R-:W-:Y:S05]  /*12d0*/  @P0 BRA `(.L_x_2984) ;  /* 0x00000b0000000947 */ /* 0x000fea0003800000 */
[----:B------:R-:W2:Y:S02]  /*12e0*/  LDG.E.64 R2, [R2.64] ;  /* 0x0000002402027981 */ /* 0x000ea4000c1e1b00 */
[----:B--2---:R-:W-:-:S04]  /*12f0*/  F2FP.PACK_AB R3, R2, R3 ;  /* 0x000000030203723e */ /* 0x004fc800000000ff */
[----:B------:R-:W-:Y:S01]  /*1300*/  PRMT R7, R3, 0x7632, R7 ;  /* 0x0000763203077816 */ /* 0x000fe20000000007 */
[----:B------:R-:W-:Y:S05]  /*1310*/  BRA `(.L_x_2985) ;  /* 0x00000cb000007947 */ /* 0x000fea0003800000 */
.L_x_2991:
[----:B------:R-:W2:Y:S02]  /*1320*/  LDG.E R3, [R2.64] ;  /* 0x0000002402037981 */ /* 0x000ea4000c1e1900 */
[C---:B--2---:R-:W-:Y:S02]  /*1330*/  PRMT R7, R3.reuse, 0x7610, R7 ;  /* 0x0000761003077816 */ /* 0x044fe40000000007 */
[----:B------:R-:W-:Y:S01]  /*1340*/  PRMT R3, R3, 0x7632, R3 ;  /* 0x0000763203037816 */ /* 0x000fe20000000003 */
[----:B------:R-:W-:Y:S05]  /*1350*/  BRA `(.L_x_2985) ;  /* 0x00000c7000007947 */ /* 0x000fea0003800000 */
.L_x_2990:
[----:B------:R-:W2:Y:S02]  /*1360*/  LDG.E.64 R2, [R2.64] ;  /* 0x0000002402027981 */ /* 0x000ea4000c1e1b00 */
[----:B--2---:R0:W1:Y:S01]  /*1370*/  F2F.F32.F64 R7, R2 ;  /* 0x0000000200077310 */ /* 0x0040620000301000 */
[----:B------:R0:W1:Y:S02]  /*1380*/  DSETP.GEU.AND P0, PT, |R2|, c[0x2][0x0], PT ;  /* 0x008000000200762a */ /* 0x0000640003f0e200 */
[----:B0-----:R-:W-:-:S12]  /*1390*/  PRMT R3, RZ, 0x7610, R3 ;  /* 0x00007610ff037816 */ /* 0x001fd80000000003 */
[----:B-1----:R-:W-:-:S05]  /*13a0*/  @!P0 FMUL R7, R7, 1.175494350822287508e-38 ;  /* 0x0080000007078820 */ /* 0x002fca0000400000 */
[----:B------:R-:W-:Y:S01]  /*13b0*/  F2FP.PACK_AB R7, RZ, R7 ;  /* 0x00000007ff07723e */ /* 0x000fe200000000ff */
[----:B------:R-:W-:Y:S05]  /*13c0*/  BRA `(.L_x_2985) ;  /* 0x00000c0000007947 */ /* 0x000fea0003800000 */
.L_x_2980:
        /* <DEDUP_REMOVED lines=8> */
[----:B------:R0:W2:Y:S02]  /*1450*/  LDG.E.U8 R2, [R2.64] ;  /* 0x0000002402027981 */ /* 0x0000a4000c1e1100 */
[----:B0-----:R-:W-:Y:S02]  /*1460*/  PRMT R3, RZ, 0x7610, R3 ;  /* 0x00007610ff037816 */ /* 0x001fe40000000003 */
[----:B--2---:R-:W-:-:S04]  /*1470*/  ISETP.NE.AND P0, PT, R2, RZ, PT ;  /* 0x000000ff0200720c */ /* 0x004fc80003f05270 */
[----:B------:R-:W-:-:S04]  /*1480*/  FSEL R7, RZ, 1, !P0 ;  /* 0x3f800000ff077808 */ /* 0x000fc80004000000 */
[----:B------:R-:W-:Y:S01]  /*1490*/  F2FP.PACK_AB R7, RZ, R7 ;  /* 0x00000007ff07723e */ /* 0x000fe200000000ff */
[----:B------:R-:W-:Y:S05]  /*14a0*/  BRA `(.L_x_2985) ;  /* 0x00000b2000007947 */ /* 0x000fea0003800000 */
.L_x_2994:
[----:B------:R-:W2:Y:S02]  /*14b0*/  LDG.E.128 R4, [R2.64] ;  /* 0x0000002402047981 */ /* 0x000ea4000c1e1d00 */
[----:B--2---:R-:W0:Y:S01]  /*14c0*/  F2F.F32.F64 R8, R6 ;  /* 0x0000000600087310 */ /* 0x004e220000301000 */
[----:B------:R-:W0:-:S04]  /*14d0*/  DSETP.GEU.AND P1, PT, |R6|, c[0x2][0x0], PT ;  /* 0x008000000600762a */ /* 0x000e080003f2e200 */
[----:B------:R-:W1:-:S03]  /*14e0*/  DSETP.GEU.AND P0, PT, |R4|, c[0x2][0x0], PT ;  /* 0x008000000400762a */ /* 0x000e460003f0e200 */
[----:B------:R-:W1:Y:S07]  /*14f0*/  F2F.F32.F64 R0, R4 ;  /* 0x0000000400007310 */ /* 0x000e6e0000301000 */
[----:B0-----:R-:W-:-:S05]  /*1500*/  @!P1 FMUL R8, R8, 1.175494350822287508e-38 ;  /* 0x0080000008089820 */ /* 0x001fca0000400000 */
[----:B------:R-:W-:Y:S01]  /*1510*/  F2FP.PACK_AB R3, RZ, R8 ;  /* 0x00000008ff03723e */ /* 0x000fe200000000ff */
[----:B-1----:R-:W-:-:S05]  /*1520*/  @!P0 FMUL R0, R0, 1.175494350822287508e-38 ;  /* 0x0080000000008820 */ /* 0x002fca0000400000 */
[----:B------:R-:W-:Y:S01]  /*1530*/  F2FP.PACK_AB R7, RZ, R0 ;  /* 0x00000000ff07723e */ /* 0x000fe200000000ff */
[----:B------:R-:W-:Y:S05]  /*1540*/  BRA `(.L_x_2985) ;  /* 0x00000a8000007947 */ /* 0x000fea0003800000 */
.L_x_2993:
[----:B------:R-:W-:-:S13]  /*1550*/  ISETP.NE.AND P0, PT, R4, 0xf, PT ;  /* 0x0000000f0400780c */ /* 0x000fda0003f05270 */
[----:B------:R-:W-:Y:S05]  /*1560*/  @!P0 BRA `(.L_x_2995) ;  /* 0x0000029000008947 */ /* 0x000fea0003800000 */
[----:B------:R-:W-:-:S13]  /*1570*/  ISETP.NE.AND P0, PT, R4, 0x17, PT ;  /* 0x000000170400780c */ /* 0x000fda0003f05270 */
[----:B------:R-:W-:Y:S05]  /*1580*/  @!P0 BRA `(.L_x_2996) ;  /* 0x0000018000008947 */ /* 0x000fea0003800000 */
[----:B------:R-:W-:-:S13]  /*1590*/  ISETP.NE.AND P0, PT, R4, 0x18, PT ;  /* 0x000000180400780c */ /* 0x000fda0003f05270 */
[----:B------:R-:W-:Y:S05]  /*15a0*/  @P0 BRA `(.L_x_2984) ;  /* 0x0000083000000947 */ /* 0x000fea0003800000 */
[----:B------:R0:W2:Y:S01]  /*15b0*/  LDG.E.U8 R0, [R2.64] ;  /* 0x0000002402007981 */ /* 0x0000a2000c1e1100 */
[----:B------:R-:W-:Y:S01]  /*15c0*/  IMAD.MOV.U32 R8, RZ, RZ, -0x800000 ;  /* 0xff800000ff087424 */ /* 0x000fe200078e00ff */
[----:B0-----:R-:W-:Y:S01]  /*15d0*/  PRMT R3, RZ, 0x7610, R3 ;  /* 0x00007610ff037816 */ /* 0x001fe20000000003 */
        /* <DEDUP_REMOVED lines=17> */
[----:B------:R-:W-:Y:S01]  /*16f0*/  F2FP.PACK_AB R7, RZ, R5 ;  /* 0x00000005ff07723e */ /* 0x000fe200000000ff */
[----:B------:R-:W-:Y:S05]  /*1700*/  BRA `(.L_x_2985) ;  /* 0x000008c000007947 */ /* 0x000fea0003800000 */
.L_x_2996:
[----:B------:R0:W2:Y:S02]  /*1710*/  LDG.E.U8 R2, [R2.64] ;  /* 0x0000002402027981 */ /* 0x0000a4000c1e1100 */
[----:B0-----:R-:W-:Y:S02]  /*1720*/  PRMT R3, RZ, 0x7610, R3 ;  /* 0x00007610ff037816 */ /* 0x001fe40000000003 */
[C---:B--2---:R-:W-:Y:S01]  /*1730*/  SHF.L.U32 R0, R2.reuse, 0x19, RZ ;  /* 0x0000001902007819 */ /* 0x044fe200000006ff */
        /* <DEDUP_REMOVED lines=10> */
[----:B------:R-:W-:Y:S01]  /*17e0*/  F2FP.PACK_AB R7, RZ, R4 ;  /* 0x00000004ff07723e */ /* 0x000fe200000000ff */
[----:B------:R-:W-:Y:S05]  /*17f0*/  BRA `(.L_x_2985) ;  /* 0x000007d000007947 */ /* 0x000fea0003800000 */
.L_x_2995:
[----:B------:R0:W2:Y:S02]  /*1800*/  LDG.E.U16 R7, [R2.64] ;  /* 0x0000002402077981 */ /* 0x0000a4000c1e1500 */
[----:B0-----:R-:W-:Y:S02]  /*1810*/  PRMT R3, RZ, 0x7610, R3 ;  /* 0x00007610ff037816 */ /* 0x001fe40000000003 */
[----:B--2---:R-:W-:-:S04]  /*1820*/  PRMT R7, RZ, 0x5410, R7 ;  /* 0x00005410ff077816 */ /* 0x004fc80000000007 */
[----:B------:R-:W-:Y:S01]  /*1830*/  F2FP.PACK_AB R7, RZ, R7 ;  /* 0x00000007ff07723e */ /* 0x000fe200000000ff */
[----:B------:R-:W-:Y:S05]  /*1840*/  BRA `(.L_x_2985) ;  /* 0x0000078000007947 */ /* 0x000fea0003800000 */
.L_x_2992:
        /* <DEDUP_REMOVED lines=8> */
[----:B------:R0:W2:Y:S02]  /*18d0*/  LDG.E.U16 R0, [R2.64] ;  /* 0x0000002402007981 */ /* 0x0000a4000c1e1500 */
[----:B0-----:R-:W-:Y:S01]  /*18e0*/  PRMT R3, RZ, 0x7610, R3 ;  /* 0x00007610ff037816 */ /* 0x001fe20000000003 */
[----:B--2---:R-:W0:Y:S02]  /*18f0*/  I2F.U16 R0, R0 ;  /* 0x0000000000007306 */ /* 0x004e240000101000 */
[----:B0-----:R-:W-:Y:S01]  /*1900*/  F2FP.PACK_AB R7, RZ, R0 ;  /* 0x00000000ff07723e */ /* 0x001fe200000000ff */
[----:B------:R-:W-:Y:S05]  /*1910*/  BRA `(.L_x_2985) ;  /* 0x000006b000007947 */ /* 0x000fea0003800000 */
.L_x_2999:
[----:B------:R-:W2:Y:S01]  /*1920*/  LDG.E.U8 R2, [R2.64] ;  /* 0x0000002402027981 */ /* 0x000ea2000c1e1100 */
[----:B------:R-:W-:Y:S01]  /*1930*/  BSSY B0, `(.L_x_3000) ;  /* 0x0000018000007945 */ /* 0x000fe20003800000 */
[----:B------:R-:W-:Y:S02]  /*1940*/  MOV R7, RZ ;  /* 0x000000ff00077202 */ /* 0x000fe40000000f00 */
        /* <DEDUP_REMOVED lines=18> */
.L_x_3003:
[----:B------:R-:W-:Y:S05]  /*1a70*/  BSYNC B1 ;  /* 0x0000000000017941 */ /* 0x000fea0003800000 */
.L_x_3002:
[----:B------:R-:W-:Y:S01]  /*1a80*/  IMAD.SHL.U32 R2, R2, 0x100000, RZ ;  /* 0x0010000002027824 */ /* 0x000fe200078e00ff */
[----:B------:R-:W-:-:S04]  /*1a90*/  LEA R0, R0, 0x3b800000, 0x17 ;  /* 0x3b80000000007811 */ /* 0x000fc800078eb8ff */
[----:B------:R-:W-:Y:S02]  /*1aa0*/  LOP3.LUT R7, R0, R2, R7, 0xfe, !PT ;  /* 0x0000000200077212 */ /* 0x000fe400078efe07 */
.L_x_3001:
[----:B------:R-:W-:Y:S05]  /*1ab0*/  BSYNC B0 ;  /* 0x0000000000007941 */ /* 0x000fea0003800000 */
.L_x_3000:
[----:B------:R-:W-:Y:S02]  /*1ac0*/  F2FP.PACK_AB R7, RZ, R7 ;  /* 0x00000007ff07723e */ /* 0x000fe400000000ff */
[----:B------:R-:W-:Y:S01]  /*1ad0*/  PRMT R3, RZ, 0x7610, R3 ;  /* 0x00007610ff037816 */ /* 0x000fe20000000003 */
[----:B------:R-:W-:Y:S05]  /*1ae0*/  BRA `(.L_x_2985) ;  /* 0x000004e000007947 */ /* 0x000fea0003800000 */
.L_x_2998:
[----:B------:R-:W2:Y:S01]  /*1af0*/  LDG.E.U8 R2, [R2.64] ;  /* 0x0000002402027981 */ /* 0x000ea2000c1e1100 */
[----:B------:R-:W-:Y:S01]  /*1b00*/  BSSY B0, `(.L_x_3004) ;  /* 0x0000018000007945 */ /* 0x000fe20003800000 */
[----:B------:R-:W-:Y:S01]  /*1b10*/  HFMA2.MMA R7, -RZ, RZ, 0, 0 ;  /* 0x00000000ff077435 */ /* 0x000fe200000001ff */
        /* <DEDUP_REMOVED lines=18> */
.L_x_3007:
[----:B------:R-:W-:Y:S05]  /*1c40*/  BSYNC B1 ;  /* 0x0000000000017941 */ /* 0x000fea0003800000 */
.L_x_3006:
[----:B------:R-:W-:Y:S01]  /*1c50*/  IMAD.SHL.U32 R2, R2, 0x200000, RZ ;  /* 0x0020000002027824 */ /* 0x000fe200078e00ff */
[----:B------:R-:W-:-:S04]  /*1c60*/  LEA R0, R0, 0x37800000, 0x17 ;  /* 0x3780000000007811 */ /* 0x000fc800078eb8ff */
[----:B------:R-:W-:Y:S02]  /*1c70*/  LOP3.LUT R7, R0, R2, R7, 0xfe, !PT ;  /* 0x0000000200077212 */ /* 0x000fe400078efe07 */
.L_x_3005:
[----:B------:R-:W-:Y:S05]  /*1c80*/  BSYNC B0 ;  /* 0x0000000000007941 */ /* 0x000fea0003800000 */
.L_x_3004:
[----:B------:R-:W-:Y:S02]  /*1c90*/  F2FP.PACK_AB R7, RZ, R7 ;  /* 0x00000007ff07723e */ /* 0x000fe400000000ff */
[----:B------:R-:W-:Y:S01]  /*1ca0*/  PRMT R3, RZ, 0x7610, R3 ;  /* 0x00007610ff037816 */ /* 0x000fe20000000003 */
[----:B------:R-:W-:Y:S05]  /*1cb0*/  BRA `(.L_x_2985) ;  /* 0x0000031000007947 */ /* 0x000fea0003800000 */
.L_x_2997:
        /* <DEDUP_REMOVED lines=8> */
[----:B------:R-:W-:Y:S02]  /*1d40*/  MOV R7, 0x400000 ;  /* 0x0040000000077802 */ /* 0x000fe40000000f00 */
[----:B--2---:R-:W-:-:S13]  /*1d50*/  ISETP.NE.AND P0, PT, R2, RZ, PT ;  /* 0x000000ff0200720c */ /* 0x004fda0003f05270 */
[----:B------:R-:W-:Y:S05]  /*1d60*/  @!P0 BRA `(.L_x_3011) ;  /* 0x0000003000008947 */ /* 0x000fea0003800000 */
[----:B------:R-:W-:-:S13]  /*1d70*/  ISETP.NE.AND P0, PT, R2, 0xff, PT ;  /* 0x000000ff0200780c */ /* 0x000fda0003f05270 */
[----:B------:R-:W-:Y:S02]  /*1d80*/  @!P0 IMAD.MOV.U32 R7, RZ, RZ, 0x7f800001 ;  /* 0x7f800001ff078424 */ /* 0x000fe400078e00ff */
[----:B------:R-:W-:Y:S02]  /*1d90*/  @P0 IMAD.SHL.U32 R7, R2, 0x800000, RZ ;  /* 0x0080000002070824 */ /* 0x000fe400078e00ff */
.L_x_3011:
[----:B------:R-:W-:Y:S05]  /*1da0*/  BSYNC B0 ;  /* 0x0000000000007941 */ /* 0x000fea0003800000 */
.L_x_3010:
[----:B------:R-:W-:Y:S02]  /*1db0*/  PRMT R3, RZ, 0x7610, R3 ;  /* 0x00007610ff037816 */ /* 0x000fe40000000003 */
[----:B------:R-:W-:Y:S01]  /*1dc0*/  F2FP.PACK_AB R7, RZ, R7 ;  /* 0x00000007ff07723e */ /* 0x000fe200000000ff */
[----:B------:R-:W-:Y:S05]  /*1dd0*/  BRA `(.L_x_2985) ;  /* 0x000001f000007947 */ /* 0x000fea0003800000 */
.L_x_2984:
[----:B------:R-:W-:Y:S01]  /*1de0*/  MOV R0, 0x0 ;  /* 0x0000000000007802 */ /* 0x000fe20000000f00 */
[----:B------:R-:W-:Y:S01]  /*1df0*/  IMAD.MOV.U32 R4, RZ, RZ, c[0x4][0x158] ;  /* 0x01005600ff047624 */ /* 0x000fe200078e00ff */
[----:B------:R-:W-:Y:S01]  /*1e00*/  MOV R5, c[0x4][0x15c] ;  /* 0x0100570000057a02 */ /* 0x000fe20000000f00 */
[----:B------:R-:W-:Y:S01]  /*1e10*/  IMAD.MOV.U32 R6, RZ, RZ, c[0x4][0x160] ;  /* 0x01005800ff067624 */ /* 0x000fe200078e00ff */
[----:B------:R0:W1:Y:S01]  /*1e20*/  LDC.64 R2, c[0x4][R0] ;  /* 0x0100000000027b82 */ /* 0x0000620000000a00 */
[----:B------:R-:W-:Y:S01]  /*1e30*/  IMAD.MOV.U32 R7, RZ, RZ, c[0x4][0x164] ;  /* 0x01005900ff077624 */ /* 0x000fe200078e00ff */
[----:B------:R-:W-:Y:S01]  /*1e40*/  MOV R10, c[0x4][0x28] ;  /* 0x01000a00000a7a02 */ /* 0x000fe20000000f00 */
[----:B------:R-:W-:-:S02]  /*1e50*/  IMAD.MOV.U32 R8, RZ, RZ, 0x4e ;  /* 0x0000004eff087424 */ /* 0x000fc400078e00ff */
[----:B------:R-:W-:Y:S02]  /*1e60*/  IMAD.MOV.U32 R11, RZ, RZ, c[0x4][0x2c] ;  /* 0x01000b00ff0b7624 */ /* 0x000fe400078e00ff */
[----:B------:R-:W-:Y:S02]  /*1e70*/  IMAD.MOV.U32 R12, RZ, RZ, 0x1 ;  /* 0x00000001ff0c7424 */ /* 0x000fe400078e00ff */
[----:B------:R-:W-:Y:S02]  /*1e80*/  IMAD.MOV.U32 R13, RZ, RZ, RZ ;  /* 0x000000ffff0d7224 */ /* 0x000fe400078e00ff */
[----:B0-----:R-:W-:Y:S01]  /*1e90*/  LEPC R14 ;  /* 0x00000000000e734e */ /* 0x001fe20000000000 */
[----:B------:R-:W-:Y:S02]  /*1ea0*/  MOV R9, 0x1f10 ;  /* 0x00001f1000097802 */ /* 0x000fe40000000f00 */
[----:B------:R-:W-:Y:S02]  /*1eb0*/  MOV R20, 0x1e90 ;  /* 0x00001e9000147802 */ /* 0x000fe40000000f00 */
[----:B------:R-:W-:Y:S02]  /*1ec0*/  MOV R21, 0x0 ;  /* 0x0000000000157802 */ /* 0x000fe40000000f00 */
[----:B------:R-:W-:-:S02]  /*1ed0*/  MOV R0, 0x0 ;  /* 0x0000000000007802 */ /* 0x000fc40000000f00 */
[----:B------:R-:W-:-:S04]  /*1ee0*/  IADD3 R20, P0, P1, -R20, R9, R14 ;  /* 0x0000000914147210 */ /* 0x000fc8000791e10e */
[----:B------:R-:W-:-:S04]  /*1ef0*/  IADD3.X R21, ~R0, R21, R15, P0, P1 ;  /* 0x0000001500157210 */ /* 0x000fc800007e250f */
[----:B-1----:R-:W-:Y:S05]  /*1f00*/  CALL.ABS.NOINC R2 ;  /* 0x0000000002007343 */ /* 0x002fea0003c00000 */
[----:B------:R-:W-:Y:S02]  /*1f10*/  PRMT R3, RZ, 0x7610, R3 ;  /* 0x00007610ff037816 */ /* 0x000fe40000000003 */
[----:B------:R-:W-:Y:S01]  /*1f20*/  PRMT R7, RZ, 0x7610, R7 ;  /* 0x00007610ff077816 */ /* 0x000fe20000000007 */
[----:B------:R-:W-:Y:S05]  /*1f30*/  BRA `(.L_x_2985) ;  /* 0x0000009000007947 */ /* 0x000fea0003800000 */
.L_x_3009:
[----:B------:R-:W2:Y:S02]  /*1f40*/  LDG.E.64 R2, [R2.64] ;  /* 0x0000002402027981 */ /* 0x000ea4000c1e1b00 */
[----:B--2---:R0:W1:Y:S02]  /*1f50*/  I2F.U64 R7, R2 ;  /* 0x0000000200077312 */ /* 0x0040640000301000 */
[----:B0-----:R-:W-:Y:S02]  /*1f60*/  PRMT R3, RZ, 0x7610, R3 ;  /* 0x00007610ff037816 */ /* 0x001fe40000000003 */
[----:B-1----:R-:W-:Y:S01]  /*1f70*/  F2FP.PACK_AB R7, RZ, R7 ;  /* 0x00000007ff07723e */ /* 0x002fe200000000ff */
[----:B------:R-:W-:Y:S05]  /*1f80*/  BRA `(.L_x_2985) ;  /* 0x0000004000007947 */ /* 0x000fea0003800000 */
.L_x_3008:
[----:B------:R0:W2:Y:S02]  /*1f90*/  LDG.E R2, [R2.64] ;  /* 0x0000002402027981 */ /* 0x0000a4000c1e1900 */
[----:B0-----:R-:W-:Y:S01]  /*1fa0*/  PRMT R3, RZ, 0x7610, R3 ;  /* 0x00007610ff037816 */ /* 0x001fe20000000003 */
[----:B--2---:R-:W0:Y:S02]  /*1fb0*/  I2F.U32 R7, R2 ;  /* 0x0000000200077306 */ /* 0x004e240000201000 */
[----:B0-----:R-:W-:-:S06]  /*1fc0*/  F2FP.PACK_AB R7, RZ, R7 ;  /* 0x00000007ff07723e */ /* 0x001fcc00000000ff */
.L_x_2985:
[----:B------:R-:W-:Y:S01]  /*1fd0*/  HADD2.F32 R7, -RZ, R7.H0_H0 ;  /* 0x20000007ff077230 */ /* 0x000fe20000004100 */
[----:B------:R-:W-:Y:S01]  /*1fe0*/  IADD3 R4, P2, R18, c[0x0][0x360], RZ ;  /* 0x0000d80012047a10 */ /* 0x000fe20007f5e0ff */
[----:B------:R-:W-:Y:S01]  /*1ff0*/  HADD2.F32 R0, -RZ, R3.H0_H0 ;  /* 0x20000003ff007230 */ /* 0x000fe20000004100 */
[----:B------:R-:W-:Y:S02]  /*2000*/  BSSY B2, `(.L_x_3012) ;  /* 0x00002c4000027945 */ /* 0x000fe40003800000 */
[----:B------:R-:W-:-:S02]  /*2010*/  FSETP.GTU.FTZ.AND P0, PT, |R7|, +INF , PT ;  /* 0x7f8000000700780b */ /* 0x000fc40003f1c200 */
[C---:B------:R-:W-:Y:S01]  /*2020*/  FSETP.GTU.FTZ.AND P1, PT, |R0|.reuse, +INF , PT ;  /* 0x7f8000000000780b */ /* 0x040fe20003f3c200 */
[----:B------:R-:W-:Y:S01]  /*2030*/  FADD.FTZ R6, |R0|, -RZ ;  /* 0x800000ff00067221 */ /* 0x000fe20000010200 */
[----:B------:R-:W-:Y:S02]  /*2040*/  IADD3.X R5, RZ, c[0x0][0x364], RZ, P2, !PT ;  /* 0x0000d900ff057a10 */ /* 0x000fe400017fe4ff */
[----:B------:R-:W-:-:S13]  /*2050*/  PLOP3.LUT P0, PT, P0, P1, PT, 0xa8, 0x0 ;  /* 0x000000000000781c */ /* 0x000fda0000703570 */
[----:B------:R-:W-:Y:S05]  /*2060*/  @P0 BRA `(.L_x_3013) ;  /* 0x00002af000000947 */ /* 0x000fea0003800000 */
[C---:B------:R-:W-:Y:S01]  /*2070*/  FSETP.GT.FTZ.AND P0, PT, |R7|.reuse, 8388608, PT ;  /* 0x4b0000000700780b */ /* 0x040fe20003f14200 */
[----:B------:R-:W-:Y:S01]  /*2080*/  FADD.FTZ R9, |R7|, -RZ ;  /* 0x800000ff07097221 */ /* 0x000fe20000010200 */
[----:B------:R-:W-:-:S04]  /*2090*/  FSETP.GT.FTZ.AND P1, PT, R6, 8388608, PT ;  /* 0x4b0000000600780b */ /* 0x000fc80003f34000 */
[----:B------:R-:W-:-:S13]  /*20a0*/  PLOP3.LUT P0, PT, P0, P1, PT, 0xa8, 0x0 ;  /* 0x000000000000781c */ /* 0x000fda0000703570 */
[----:B------:R-:W-:Y:S05]  /*20b0*/  @P0 BRA `(.L_x_3014) ;  /* 0x0000139000000947 */ /* 0x000fea0003800000 */
[C---:B------:R-:W-:Y:S02]  /*20c0*/  FSETP.NEU.FTZ.AND P0, PT, R7.reuse, RZ, PT ;  /* 0x000000ff0700720b */ /* 0x040fe40003f1d000 */
[----:B------:R-:W-:Y:S02]  /*20d0*/  FSETP.NEU.FTZ.AND P1, PT, R0, RZ, PT ;  /* 0x000000ff0000720b */ /* 0x000fe40003f3d000 */
[----:B------:R-:W-:Y:S02]  /*20e0*/  FSETP.GEU.FTZ.AND P2, PT, R6, 0.00021143197955098003149, PT ;  /* 0x395db3d70600780b */ /* 0x000fe40003f5e000 */
[----:B------:R-:W-:Y:S02]  /*20f0*/  FSETP.GEU.FTZ.AND P3, PT, |R7|, 0.00021143197955098003149, PT ;  /* 0x395db3d70700780b */ /* 0x000fe40003f7e200 */
[----:B------:R-:W-:-:S04]  /*2100*/  PLOP3.LUT P0, PT, P0, P1, PT, 0x2, 0x0 ;  /* 0x000000000000781c */ /* 0x000fc80000702072 */
[----:B------:R-:W-:-:S13]  /*2110*/  PLOP3.LUT P0, PT, P0, P3, P2, 0xf1, 0x0 ;  /* 0x000000000000781c */ /* 0x000fda0000707e21 */
[----:B------:R-:W-:Y:S05]  /*2120*/  @P0 BRA `(.L_x_3015) ;  /* 0x00002b1000000947 */ /* 0x000fea0003800000 */
[C---:B------:R-:W-:Y:S01]  /*2130*/  FADD.FTZ R3, R6.reuse, 1 ;  /* 0x3f80000006037421 */ /* 0x040fe20000010000 */
[----:B------:R-:W-:Y:S01]  /*2140*/  BSSY B0, `(.L_x_3016) ;  /* 0x0000098000007945 */ /* 0x000fe20003800000 */
[----:B------:R-:W-:Y:S02]  /*2150*/  FADD.FTZ R11, |R9|, -RZ ;  /* 0x800000ff090b7221 */ /* 0x000fe40000010200 */
[----:B------:R-:W-:Y:S02]  /*2160*/  FADD.FTZ R8, |R3|, -RZ ;  /* 0x800000ff03087221 */ /* 0x000fe40000010200 */
[----:B------:R-:W-:-:S03]  /*2170*/  FADD.FTZ R2, R6, -1 ;  /* 0xbf80000006027421 */ /* 0x000fc60000010000 */
[-C--:B------:R-:W-:Y:S01]  /*2180*/  IMNMX R10, R8, R11.reuse, !PT ;  /* 0x0000000b080a7217 */ /* 0x080fe20007800200 */
[----:B------:R-:W-:Y:S01]  /*2190*/  FADD.FTZ R14, |R2|, -RZ ;  /* 0x800000ff020e7221 */ /* 0x000fe20000010200 */
[----:B------:R-:W-:Y:S02]  /*21a0*/  IMNMX R8, R8, R11, PT ;  /* 0x0000000b08087217 */ /* 0x000fe40003800200 */
[----:B------:R-:W-:Y:S02]  /*21b0*/  LOP3.LUT R12, R10, 0xfe000000, RZ, 0xc0, !PT ;  /* 0xfe0000000a0c7812 */ /* 0x000fe400078ec0ff */
[----:B------:R-:W-:Y:S02]  /*21c0*/  IMNMX R17, R11, R14, !PT ;  /* 0x0000000e0b117217 */ /* 0x000fe40007800200 */
[----:B------:R-:W-:Y:S02]  /*21d0*/  IADD3 R13, -R12, 0x7e800000, RZ ;  /* 0x7e8000000c0d7810 */ /* 0x000fe40007ffe1ff */
[----:B------:R-:W-:-:S02]  /*21e0*/  LOP3.LUT R18, R17, 0xfe000000, RZ, 0xc0, !PT ;  /* 0xfe00000011127812 */ /* 0x000fc400078ec0ff */
[----:B------:R-:W-:Y:S01]  /*21f0*/  IMNMX R15, R11, R14, PT ;  /* 0x0000000e0b0f7217 */ /* 0x000fe20003800200 */
[-C--:B------:R-:W-:Y:S01]  /*2200*/  FMUL.FTZ R11, R8, R13.reuse ;  /* 0x0000000d080b7220 */ /* 0x080fe20000410000 */
[----:B------:R-:W-:Y:S01]  /*2210*/  IADD3 R20, -R18, 0x7e800000, RZ ;  /* 0x7e80000012147810 */ /* 0x000fe20007ffe1ff */
[----:B------:R-:W-:Y:S01]  /*2220*/  FMUL.FTZ R13, R10, R13 ;  /* 0x0000000d0a0d7220 */ /* 0x000fe20000410000 */
[C---:B------:R-:W-:Y:S01]  /*2230*/  FSETP.NEU.FTZ.AND P0, PT, R8.reuse, RZ, PT ;  /* 0x000000ff0800720b */ /* 0x040fe20003f1d000 */
[----:B------:R-:W-:Y:S01]  /*2240*/  FMUL.FTZ R14, R11, R11 ;  /* 0x0000000b0b0e7220 */ /* 0x000fe20000410000 */
[C---:B------:R-:W-:Y:S01]  /*2250*/  FSETP.NEU.FTZ.AND P2, PT, R15.reuse, RZ, PT ;  /* 0x000000ff0f00720b */ /* 0x040fe20003f5d000 */
[-C--:B------:R-:W-:Y:S01]  /*2260*/  FMUL.FTZ R11, R15, R20.reuse ;  /* 0x000000140f0b7220 */ /* 0x080fe20000410000 */
[----:B------:R-:W-:Y:S01]  /*2270*/  FSETP.NEU.FTZ.AND P1, PT, R8, +INF , PT ;  /* 0x7f8000000800780b */ /* 0x000fe20003f3d000 */
[----:B------:R-:W-:Y:S02]  /*2280*/  FMUL.FTZ R20, R17, R20 ;  /* 0x0000001411147220 */ /* 0x000fe40000410000 */
[----:B------:R-:W-:-:S02]  /*2290*/  FMUL.FTZ R11, R11, R11 ;  /* 0x0000000b0b0b7220 */ /* 0x000fc40000410000 */
[----:B------:R-:W-:Y:S01]  /*22a0*/  FFMA.FTZ R14, R13, R13, R14 ;  /* 0x0000000d0d0e7223 */ /* 0x000fe2000001000e */
[----:B------:R-:W-:Y:S01]  /*22b0*/  LOP3.LUT R13, R18, 0x800000, RZ, 0xfc, !PT ;  /* 0x00800000120d7812 */ /* 0x000fe200078efcff */
[----:B------:R-:W-:Y:S01]  /*22c0*/  FFMA.FTZ R20, R20, R20, R11 ;  /* 0x0000001414147223 */ /* 0x000fe2000001000b */
[----:B------:R-:W-:-:S03]  /*22d0*/  LOP3.LUT R11, R12, 0x800000, RZ, 0xfc, !PT ;  /* 0x008000000c0b7812 */ /* 0x000fc600078efcff */
[----:B------:R-:W0:Y:S08]  /*22e0*/  MUFU.SQRT R14, R14 ;  /* 0x0000000e000e7308 */ /* 0x000e300000002000 */
[----:B------:R-:W1:Y:S01]  /*22f0*/  MUFU.SQRT R20, R20 ;  /* 0x0000001400147308 */ /* 0x000e620000002000 */
[----:B0-----:R-:W-:Y:S01]  /*2300*/  @P0 FMUL.FTZ R10, R14, R11 ;  /* 0x0000000b0e0a0220 */ /* 0x001fe20000410000 */
[----:B------:R-:W-:-:S04]  /*2310*/  FSETP.NEU.FTZ.AND P0, PT, R15, +INF , PT ;  /* 0x7f8000000f00780b */ /* 0x000fc80003f1d000 */
[----:B------:R-:W-:Y:S01]  /*2320*/  FSEL R18, R10, +INF , P1 ;  /* 0x7f8000000a127808 */ /* 0x000fe20000800000 */
[----:B-1----:R-:W-:-:S05]  /*2330*/  @P2 FMUL.FTZ R17, R20, R13 ;  /* 0x0000000d14112220 */ /* 0x002fca0000410000 */
[----:B------:R-:W-:-:S05]  /*2340*/  FSEL R13, R17, +INF , P0 ;  /* 0x7f800000110d7808 */ /* 0x000fca0000000000 */
[----:B------:R-:W-:-:S04]  /*2350*/  FADD.FTZ R8, R18, R13 ;  /* 0x0000000d12087221 */ /* 0x000fc80000010000 */
[----:B------:R-:W-:-:S05]  /*2360*/  FMUL.FTZ R8, R8, 0.5 ;  /* 0x3f00000008087820 */ /* 0x000fca0000410000 */
[----:B------:R-:W-:-:S04]  /*2370*/  FMNMX.NAN R11, R8, 1, !PT ;  /* 0x3f800000080b7809 */ /* 0x000fc80007820000 */
[----:B------:R-:W-:-:S13]  /*2380*/  FSETP.GEU.FTZ.AND P0, PT, R11, 10, PT ;  /* 0x412000000b00780b */ /* 0x000fda0003f1e000 */
[----:B------:R-:W-:-:S06]  /*2390*/  @P0 FFMA.FTZ R10, R11, R11, -1 ;  /* 0xbf8000000b0a0423 */ /* 0x000fcc000001000b */
[----:B------:R-:W0:Y:S02]  /*23a0*/  @P0 MUFU.SQRT R10, R10 ;  /* 0x0000000a000a0308 */ /* 0x000e240000002000 */
[----:B0-----:R-:W-:-:S06]  /*23b0*/  @P0 FADD.FTZ R12, R11, R10 ;  /* 0x0000000a0b0c0221 */ /* 0x001fcc0000010000 */
[----:B------:R-:W0:Y:S02]  /*23c0*/  @P0 MUFU.LG2 R12, R12 ;  /* 0x0000000c000c0308 */ /* 0x000e240000000c00 */
[----:B0-----:R-:W-:Y:S01]  /*23d0*/  @P0 FMUL.FTZ R8, R12, 0.69314718246459960938 ;  /* 0x3f3172180c080820 */ /* 0x001fe20000410000 */
[----:B------:R-:W-:Y:S05]  /*23e0*/  @P0 BRA `(.L_x_3017) ;  /* 0x000006d000000947 */ /* 0x000fea0003800000 */
[----:B------:R-:W-:Y:S02]  /*23f0*/  FSETP.NEU.FTZ.AND P0, PT, R6, 1, PT ;  /* 0x3f8000000600780b */ /* 0x000fe40003f1d000 */
[----:B------:R-:W-:-:S13]  /*2400*/  FSETP.GEU.FTZ.AND P1, PT, |R7|, 1.1102230246251565404e-16, PT ;  /* 0x250000000700780b */ /* 0x000fda0003f3e200 */
[----:B------:R-:W-:Y:S05]  /*2410*/  @!P0 BRA !P1, `(.L_x_3018) ;  /* 0x0000069000008947 */ /* 0x000fea0004800000 */
[----:B------:R-:W-:-:S05]  /*2420*/  FMUL.FTZ R8, |R2|, 1.1920928955078125e-07 ;  /* 0x3400000002087820 */ /* 0x000fca0000410200 */
[----:B------:R-:W-:-:S13]  /*2430*/  FSETP.GTU.FTZ.AND P0, PT, R8, |R7|, PT ;  /* 0x400000070800720b */ /* 0x000fda0003f1c000 */
[----:B------:R-:W-:Y:S05]  /*2440*/  @!P0 BRA `(.L_x_3019) ;  /* 0x0000028000008947 */ /* 0x000fea0003800000 */
[----:B------:R-:W-:-:S13]  /*2450*/  FSETP.GEU.FTZ.AND P0, PT, R6, 1, PT ;  /* 0x3f8000000600780b */ /* 0x000fda0003f1e000 */
[----:B------:R-:W-:-:S04]  /*2460*/  @!P0 FADD.FTZ R8, -R6, 1 ;  /* 0x3f80000006088421 */ /* 0x000fc80000010100 */
[----:B------:R-:W-:-:S06]  /*2470*/  @!P0 FMUL.FTZ R10, R3, R8 ;  /* 0x00000008030a8220 */ /* 0x000fcc0000410000 */
[----:B------:R-:W0:Y:S08]  /*2480*/  @!P0 MUFU.SQRT R10, R10 ;  /* 0x0000000a000a8308 */ /* 0x000e300000002000 */
[----:B0-----:R-:W0:Y:S02]  /*2490*/  @!P0 MUFU.RCP R8, R10 ;  /* 0x0000000a00088308 */ /* 0x001e240000001000 */
[----:B0-----:R-:W-:Y:S01]  /*24a0*/  @!P0 FMUL.FTZ R8, |R7|, R8 ;  /* 0x0000000807088220 */ /* 0x001fe20000410200 */
[----:B------:R-:W-:Y:S05]  /*24b0*/  @!P0 BRA `(.L_x_3017) ;  /* 0x0000060000008947 */ /* 0x000fea0003800000 */
[----:B------:R-:W-:Y:S02]  /*24c0*/  FMUL.FTZ R8, R3, R2 ;  /* 0x0000000203087220 */ /* 0x000fe40000410000 */
[----:B------:R-:W-:-:S02]  /*24d0*/  IMAD.MOV.U32 R17, RZ, RZ, 0x3d39bf78 ;  /* 0x3d39bf78ff117424 */ /* 0x000fc400078e00ff */
[----:B------:R-:W0:Y:S02]  /*24e0*/  MUFU.SQRT R15, R8 ;  /* 0x00000008000f7308 */ /* 0x000e240000002000 */
[----:B0-----:R-:W-:Y:S02]  /*24f0*/  FADD.FTZ R21, R2, R15 ;  /* 0x0000000f02157221 */ /* 0x001fe40000010000 */
[----:B------:R-:W-:Y:S02]  /*2500*/  IMAD.MOV.U32 R15, RZ, RZ, 0x3e800000 ;  /* 0x3e800000ff0f7424 */ /* 0x000fe400078e00ff */
        /* <DEDUP_REMOVED lines=26> */
[----:B------:R-:W-:Y:S01]  /*26b0*/  FSEL R8, R8, -RZ, P1 ;  /* 0x800000ff08087208 */ /* 0x000fe20000800000 */
[----:B------:R-:W-:Y:S05]  /*26c0*/  BRA `(.L_x_3017) ;  /* 0x000003f000007947 */ /* 0x000fea0003800000 */
.L_x_3019:
[----:B------:R-:W-:Y:S01]  /*26d0*/  FSETP.GEU.FTZ.AND P0, PT, R3, RZ, PT ;  /* 0x000000ff0300720b */ /* 0x000fe20003f1e000 */
[----:B------:R-:W-:-:S12]  /*26e0*/  BSSY B1, `(.L_x_3020) ;  /* 0x000000b000017945 */ /* 0x000fd80003800000 */
[----:B------:R-:W-:Y:S05]  /*26f0*/  @!P0 BRA `(.L_x_3021) ;  /* 0x0000007000008947 */ /* 0x000fea0003800000 */
[----:B------:R-:W-:-:S13]  /*2700*/  FSETP.NEU.FTZ.AND P0, PT, R3, RZ, PT ;  /* 0x000000ff0300720b */ /* 0x000fda0003f1d000 */
[----:B------:R-:W-:Y:S02]  /*2710*/  @P0 FADD.FTZ R10, R3, R18 ;  /* 0x00000012030a0221 */ /* 0x000fe40000010000 */
[C---:B------:R-:W-:Y:S02]  /*2720*/  @P0 FMUL.FTZ R8, R7.reuse, R7 ;  /* 0x0000000707080220 */ /* 0x040fe40000410000 */
[----:B------:R-:W0:Y:S02]  /*2730*/  @P0 MUFU.RCP R15, R10 ;  /* 0x0000000a000f0308 */ /* 0x000e240000001000 */
[----:B0-----:R-:W-:Y:S02]  /*2740*/  @P0 FMUL.FTZ.D2 R8, R8, R15 ;  /* 0x0000000f08080220 */ /* 0x001fe40000310000 */
[----:B------:R-:W-:Y:S01]  /*2750*/  @!P0 FMUL.FTZ R8, |R7|, 0.5 ;  /* 0x3f00000007088820 */ /* 0x000fe20000410200 */
[----:B------:R-:W-:Y:S05]  /*2760*/  BRA `(.L_x_3022) ;  /* 0x0000002000007947 */ /* 0x000fea0003800000 */
.L_x_3021:
[----:B------:R-:W-:-:S04]  /*2770*/  FADD.FTZ R8, -R3, R18 ;  /* 0x0000001203087221 */ /* 0x000fc80000010100 */
[----:B------:R-:W-:Y:S02]  /*2780*/  FMUL.FTZ R8, R8, 0.5 ;  /* 0x3f00000008087820 */ /* 0x000fe40000410000 */
.L_x_3022:
[----:B------:R-:W-:Y:S05]  /*2790*/  BSYNC B1 ;  /* 0x0000000000017941 */ /* 0x000fea0003800000 */
.L_x_3020:
[----:B------:R-:W-:Y:S01]  /*27a0*/  FADD.FTZ R10, -R6, 1 ;  /* 0x3f800000060a7421 */ /* 0x000fe20000010100 */
[----:B------:R-:W-:Y:S04]  /*27b0*/  BSSY B1, `(.L_x_3023) ;  /* 0x000000c000017945 */ /* 0x000fe80003800000 */
[----:B------:R-:W-:-:S13]  /*27c0*/  FSETP.GEU.FTZ.AND P0, PT, R10, RZ, PT ;  /* 0x000000ff0a00720b */ /* 0x000fda0003f1e000 */
[----:B------:R-:W-:Y:S05]  /*27d0*/  @!P0 BRA `(.L_x_3024) ;  /* 0x0000007000008947 */ /* 0x000fea0003800000 */
[----:B------:R-:W-:-:S13]  /*27e0*/  FSETP.NEU.FTZ.AND P0, PT, R10, RZ, PT ;  /* 0x000000ff0a00720b */ /* 0x000fda0003f1d000 */
[----:B------:R-:W-:Y:S02]  /*27f0*/  @P0 FADD.FTZ R10, R13, R10 ;  /* 0x0000000a0d0a0221 */ /* 0x000fe40000010000 */
[----:B------:R-:W-:-:S04]  /*2800*/  @P0 FMUL.FTZ R15, R7, R7 ;  /* 0x00000007070f0220 */ /* 0x000fc80000410000 */
[----:B------:R-:W0:Y:S02]  /*2810*/  @P0 MUFU.RCP R10, R10 ;  /* 0x0000000a000a0308 */ /* 0x000e240000001000 */
[----:B0-----:R-:W-:Y:S02]  /*2820*/  @P0 FMUL.FTZ.D2 R15, R15, R10 ;  /* 0x0000000a0f0f0220 */ /* 0x001fe40000310000 */
[----:B------:R-:W-:Y:S01]  /*2830*/  @!P0 FMUL.FTZ R15, |R7|, 0.5 ;  /* 0x3f000000070f8820 */ /* 0x000fe20000410200 */
[----:B------:R-:W-:Y:S05]  /*2840*/  BRA `(.L_x_3025) ;  /* 0x0000002000007947 */ /* 0x000fea0003800000 */
.L_x_3024:
[----:B------:R-:W-:-:S04]  /*2850*/  FADD.FTZ R10, R13, -R10 ;  /* 0x8000000a0d0a7221 */ /* 0x000fc80000010000 */
[----:B------:R-:W-:Y:S02]  /*2860*/  FMUL.FTZ R15, R10, 0.5 ;  /* 0x3f0000000a0f7820 */ /* 0x000fe40000410000 */
.L_x_3025:
[----:B------:R-:W-:Y:S05]  /*2870*/  BSYNC B1 ;  /* 0x0000000000017941 */ /* 0x000fea0003800000 */
.L_x_3023:
[----:B------:R-:W-:Y:S02]  /*2880*/  FADD.FTZ R15, R15, R8 ;  /* 0x000000080f0f7221 */ /* 0x000fe40000010000 */
[----:B------:R-:W-:Y:S02]  /*2890*/  FADD.FTZ R8, R11, 1 ;  /* 0x3f8000000b087421 */ /* 0x000fe40000010000 */
[----:B------:R-:W-:Y:S02]  /*28a0*/  IMAD.MOV.U32 R21, RZ, RZ, 0x3d39bf78 ;  /* 0x3d39bf78ff157424 */ /* 0x000fe400078e00ff */
[----:B------:R-:W-:-:S06]  /*28b0*/  FMUL.FTZ R8, R8, R15 ;  /* 0x0000000f08087220 */ /* 0x000fcc0000410000 */
        /* <DEDUP_REMOVED lines=31> */
.L_x_3018:
[----:B------:R0:W1:Y:S02]  /*2ab0*/  MUFU.SQRT R8, R9 ;  /* 0x0000000900087308 */ /* 0x0000640000002000 */
.L_x_3017:
[----:B------:R-:W-:Y:S05]  /*2ac0*/  BSYNC B0 ;  /* 0x0000000000007941 */ /* 0x000fea0003800000 */
.L_x_3016:
[----:B------:R-:W-:Y:S01]  /*2ad0*/  FSETP.GEU.FTZ.AND P0, PT, R6, 4.336808689942017736e-19, PT ;  /* 0x210000000600780b */ /* 0x000fe20003f1e000 */
[----:B------:R-:W-:Y:S01]  /*2ae0*/  BSSY B3, `(.L_x_3026) ;  /* 0x0000093000037945 */ /* 0x000fe20003800000 */
[----:B------:R-:W-:Y:S11]  /*2af0*/  BSSY B0, `(.L_x_3027) ;  /* 0x000005d000007945 */ /* 0x000ff60003800000 */
[----:B------:R-:W-:Y:S05]  /*2b00*/  @!P0 BRA `(.L_x_3028) ;  /* 0x0000059000008947 */ /* 0x000fea0003800000 */
[----:B------:R-:W2:Y:S02]  /*2b10*/  MUFU.RCP R15, R11 ;  /* 0x0000000b000f7308 */ /* 0x000ea40000001000 */
[----:B--2---:R-:W-:-:S05]  /*2b20*/  FMUL.FTZ R15, R6, R15 ;  /* 0x0000000f060f7220 */ /* 0x004fca0000410000 */
[----:B------:R-:W-:-:S13]  /*2b30*/  FSETP.GT.FTZ.AND P0, PT, R15, 0.64170002937316894531, PT ;  /* 0x3f2446740f00780b */ /* 0x000fda0003f14000 */
[----:B------:R-:W-:Y:S01]  /*2b40*/  @!P0 BREAK B0 ;  /* 0x0000000000008942 */ /* 0x000fe20003800000 */
[----:B------:R-:W-:Y:S05]  /*2b50*/  @P0 BRA `(.L_x_3029) ;  /* 0x000001a000000947 */ /* 0x000fea0003800000 */
[----:B------:R-:W-:Y:S01]  /*2b60*/  IMAD.MOV.U32 R3, RZ, RZ, 0x3f000000 ;  /* 0x3f000000ff037424 */ /* 0x000fe200078e00ff */
[C---:B------:R-:W-:Y:S01]  /*2b70*/  FSETP.GT.FTZ.AND P0, PT, |R15|.reuse, 0.56000000238418579102, PT ;  /* 0x3f0f5c290f00780b */ /* 0x040fe20003f14200 */
[C---:B------:R-:W-:Y:S01]  /*2b80*/  FADD.FTZ R2, |R15|.reuse, -RZ ;  /* 0x800000ff0f027221 */ /* 0x040fe20000010200 */
[----:B------:R-:W-:-:S03]  /*2b90*/  FSETP.NEU.FTZ.AND P1, PT, |R15|, 1, PT ;  /* 0x3f8000000f00780b */ /* 0x000fc60003f3d200 */
[----:B------:R-:W-:-:S04]  /*2ba0*/  FFMA.FTZ R3, -R2, R3, 0.5 ;  /* 0x3f00000002037423 */ /* 0x000fc80000010103 */
[----:B------:R-:W2:Y:S02]  /*2bb0*/  MUFU.RSQ R6, R3 ;  /* 0x0000000300067308 */ /* 0x000ea40000001400 */
[----:B0-2---:R-:W-:Y:S02]  /*2bc0*/  FMUL.FTZ R9, R3, R6 ;  /* 0x0000000603097220 */ /* 0x005fe40000410000 */
[----:B------:R-:W-:-:S04]  /*2bd0*/  FMUL.FTZ R6, R6, 0.5 ;  /* 0x3f00000006067820 */ /* 0x000fc80000410000 */
[----:B------:R-:W-:-:S04]  /*2be0*/  FFMA.FTZ R6, -R9, R6, 0.5 ;  /* 0x3f00000009067423 */ /* 0x000fc80000010106 */
[----:B------:R-:W-:Y:S02]  /*2bf0*/  FFMA.FTZ R6, R9, R6, R9 ;  /* 0x0000000609067223 */ /* 0x000fe40000010009 */
[----:B------:R-:W-:-:S03]  /*2c00*/  IMAD.MOV.U32 R9, RZ, RZ, 0x3d4dd2f7 ;  /* 0x3d4dd2f7ff097424 */ /* 0x000fc600078e00ff */
[----:B------:R-:W-:-:S05]  /*2c10*/  @P0 FSEL R2, R6, RZ, P1 ;  /* 0x000000ff06020208 */ /* 0x000fca0000800000 */
[----:B------:R-:W-:-:S04]  /*2c20*/  FMUL.FTZ R6, R2, R2 ;  /* 0x0000000202067220 */ /* 0x000fc80000410000 */
[----:B------:R-:W-:-:S04]  /*2c30*/  FFMA.FTZ R9, R6, R9, 0.018773360177874565125 ;  /* 0x3c99ca9706097423 */ /* 0x000fc80000010009 */
[----:B------:R-:W-:-:S04]  /*2c40*/  FFMA.FTZ R9, R6, R9, 0.046769052743911743164 ;  /* 0x3d3f90e806097423 */ /* 0x000fc80000010009 */
[----:B------:R-:W-:-:S04]  /*2c50*/  FFMA.FTZ R9, R6, R9, 0.074823014438152313232 ;  /* 0x3d993ccf06097423 */ /* 0x000fc80000010009 */
[----:B------:R-:W-:-:S04]  /*2c60*/  FFMA.FTZ R9, R6, R9, 0.16667181253433227539 ;  /* 0x3e2aac0406097423 */ /* 0x000fc80000010009 */
[----:B------:R-:W-:Y:S02]  /*2c70*/  FMUL.FTZ R9, R6, R9 ;  /* 0x0000000906097220 */ /* 0x000fe40000410000 */
[----:B------:R-:W-:Y:S02]  /*2c80*/  IMAD.MOV.U32 R6, RZ, RZ, 0x3fd774eb ;  /* 0x3fd774ebff067424 */ /* 0x000fe400078e00ff */
[----:B------:R-:W-:-:S04]  /*2c90*/  FFMA.FTZ R2, R2, R9, R2 ;  /* 0x0000000902027223 */ /* 0x000fc80000010002 */
[----:B------:R-:W-:-:S04]  /*2ca0*/  FMUL.FTZ R3, R2, -2 ;  /* 0xc000000002037820 */ /* 0x000fc80000410000 */
[----:B------:R-:W-:-:S05]  /*2cb0*/  @P0 FFMA.FTZ R2, R6, 0.93318945169448852539, R3 ;  /* 0x3f6ee58106020823 */ /* 0x000fca0000010003 */
[C---:B------:R-:W-:Y:S02]  /*2cc0*/  FSETP.GTU.FTZ.AND P0, PT, R2.reuse, +INF , PT ;  /* 0x7f8000000200780b */ /* 0x040fe40003f1c000 */
[----:B------:R-:W-:-:S04]  /*2cd0*/  LOP3.LUT R3, R2, 0x80000000, R15, 0xb8, !PT ;  /* 0x8000000002037812 */ /* 0x000fc800078eb80f */
[----:B------:R-:W-:Y:S01]  /*2ce0*/  FSEL R3, R3, R2, !P0 ;  /* 0x0000000203037208 */ /* 0x000fe20004000000 */
[----:B------:R-:W-:Y:S05]  /*2cf0*/  BRA `(.L_x_3030) ;  /* 0x0000071000007947 */ /* 0x000fea0003800000 */
.L_x_3029:
[----:B------:R-:W-:Y:S01]  /*2d00*/  FSETP.NEU.FTZ.AND P0, PT, R6, 1, PT ;  /* 0x3f8000000600780b */ /* 0x000fe20003f1d000 */
[----:B------:R-:W-:Y:S01]  /*2d10*/  BSSY B1, `(.L_x_3031) ;  /* 0x0000037000017945 */ /* 0x000fe20003800000 */
[----:B------:R-:W-:-:S13]  /*2d20*/  FSETP.GEU.FTZ.AND P1, PT, |R7|, 9.3132257461547851562e-10, PT ;  /* 0x308000000700780b */ /* 0x000fda0003f3e200 */
[----:B------:R-:W-:Y:S05]  /*2d30*/  @!P0 BRA !P1, `(.L_x_3032) ;  /* 0x000002e000008947 */ /* 0x000fea0004800000 */
[----:B------:R-:W-:-:S05]  /*2d40*/  FMUL.FTZ R10, |R2|, 1.1920928955078125e-07 ;  /* 0x34000000020a7820 */ /* 0x000fca0000410200 */
[----:B------:R-:W-:-:S13]  /*2d50*/  FSETP.GTU.FTZ.AND P0, PT, R10, |R7|, PT ;  /* 0x400000070a00720b */ /* 0x000fda0003f1c000 */
[----:B------:R-:W-:Y:S05]  /*2d60*/  @P0 BRA `(.L_x_3033) ;  /* 0x000001f000000947 */ /* 0x000fea0003800000 */
[----:B------:R-:W-:Y:S01]  /*2d70*/  FSETP.GEU.FTZ.AND P0, PT, R3, RZ, PT ;  /* 0x000000ff0300720b */ /* 0x000fe20003f1e000 */
[----:B------:R-:W-:-:S12]  /*2d80*/  BSSY B4, `(.L_x_3034) ;  /* 0x000000b000047945 */ /* 0x000fd80003800000 */
[----:B------:R-:W-:Y:S05]  /*2d90*/  @!P0 BRA `(.L_x_3035) ;  /* 0x0000007000008947 */ /* 0x000fea0003800000 */
[----:B------:R-:W-:-:S13]  /*2da0*/  FSETP.NEU.FTZ.AND P0, PT, R3, RZ, PT ;  /* 0x000000ff0300720b */ /* 0x000fda0003f1d000 */
[----:B------:R-:W-:Y:S02]  /*2db0*/  @P0 FADD.FTZ R18, R3, R18 ;  /* 0x0000001203120221 */ /* 0x000fe40000010000 */
[----:B------:R-:W-:-:S04]  /*2dc0*/  @P0 FMUL.FTZ R3, R7, R7 ;  /* 0x0000000707030220 */ /* 0x000fc80000410000 */
[----:B------:R-:W2:Y:S02]  /*2dd0*/  @P0 MUFU.RCP R18, R18 ;  /* 0x0000001200120308 */ /* 0x000ea40000001000 */
[----:B--2---:R-:W-:Y:S02]  /*2de0*/  @P0 FMUL.FTZ.D2 R3, R3, R18 ;  /* 0x0000001203030220 */ /* 0x004fe40000310000 */
[----:B------:R-:W-:Y:S01]  /*2df0*/  @!P0 FMUL.FTZ R3, |R7|, 0.5 ;  /* 0x3f00000007038820 */ /* 0x000fe20000410200 */
[----:B------:R-:W-:Y:S05]  /*2e00*/  BRA `(.L_x_3036) ;  /* 0x0000002000007947 */ /* 0x000fea0003800000 */
.L_x_3035:
[----:B------:R-:W-:-:S04]  /*2e10*/  FADD.FTZ R3, -R3, R18 ;  /* 0x0000001203037221 */ /* 0x000fc80000010100 */
[----:B------:R-:W-:Y:S02]  /*2e20*/  FMUL.FTZ R3, R3, 0.5 ;  /* 0x3f00000003037820 */ /* 0x000fe40000410000 */
.L_x_3036:
[----:B------:R-:W-:Y:S05]  /*2e30*/  BSYNC B4 ;  /* 0x0000000000047941 */ /* 0x000fea0003800000 */
.L_x_3034:
        /* <DEDUP_REMOVED lines=10> */
.L_x_3038:
[----:B------:R-:W-:-:S04]  /*2ee0*/  FADD.FTZ R2, -R2, R13 ;  /* 0x0000000d02027221 */ /* 0x000fc80000010100 */
[----:B------:R-:W-:Y:S02]  /*2ef0*/  FMUL.FTZ R2, R2, 0.5 ;  /* 0x3f00000002027820 */ /* 0x000fe40000410000 */
.L_x_3039:
[----:B------:R-:W-:Y:S05]  /*2f00*/  BSYNC B4 ;  /* 0x0000000000047941 */ /* 0x000fea0003800000 */
.L_x_3037:
[----:B------:R-:W-:Y:S02]  /*2f10*/  FADD.FTZ R2, R2, R3 ;  /* 0x0000000302027221 */ /* 0x000fe40000010000 */
[----:B------:R-:W-:-:S04]  /*2f20*/  FADD.FTZ R11, R6, R11 ;  /* 0x0000000b060b7221 */ /* 0x000fc80000010000 */
[----:B------:R-:W-:-:S04]  /*2f30*/  FMUL.FTZ R2, R11, R2 ;  /* 0x000000020b027220 */ /* 0x000fc80000410000 */
[----:B------:R2:W3:Y:S01]  /*2f40*/  MUFU.SQRT R13, R2 ;  /* 0x00000002000d7308 */ /* 0x0004e20000002000 */
[----:B------:R-:W-:Y:S05]  /*2f50*/  BRA `(.L_x_3040) ;  /* 0x0000012000007947 */ /* 0x000fea0003800000 */
.L_x_3033:
[----:B------:R-:W-:-:S13]  /*2f60*/  FSETP.GT.FTZ.AND P0, PT, R6, 1, PT ;  /* 0x3f8000000600780b */ /* 0x000fda0003f14000 */
[----:B------:R-:W-:Y:S02]  /*2f70*/  @P0 FMUL.FTZ R10, R3, R2 ;  /* 0x00000002030a0220 */ /* 0x000fe40000410000 */
[----:B------:R-:W-:-:S04]  /*2f80*/  @!P0 FADD.FTZ R2, -R6, 1 ;  /* 0x3f80000006028421 */ /* 0x000fc80000010100 */
[----:B------:R-:W2:Y:S01]  /*2f90*/  @P0 MUFU.SQRT R10, R10 ;  /* 0x0000000a000a0308 */ /* 0x000ea20000002000 */
[----:B0-----:R-:W-:Y:S02]  /*2fa0*/  @!P0 FMUL.FTZ R9, R3, R2 ;  /* 0x0000000203098220 */ /* 0x001fe40000410000 */
[----:B------:R-:W-:-:S04]  /*2fb0*/  @P0 FMUL.FTZ R3, |R7|, 2.81474976710656000000e+14 ;  /* 0x5780000007030820 */ /* 0x000fc80000410200 */
[C---:B------:R-:W-:Y:S01]  /*2fc0*/  @P0 FMUL.FTZ R3, R6.reuse, R3 ;  /* 0x0000000306030220 */ /* 0x040fe20000410000 */
[----:B------:R-:W-:Y:S01]  /*2fd0*/  @!P0 MUFU.SQRT R13, R9 ;  /* 0x00000009000d8308 */ /* 0x000fe20000002000 */
[----:B------:R-:W-:-:S07]  /*2fe0*/  @P0 FMUL.FTZ R6, R6, 2.81474976710656000000e+14 ;  /* 0x5780000006060820 */ /* 0x000fce0000410000 */
[----:B--2---:R-:W0:Y:S02]  /*2ff0*/  @P0 MUFU.RCP R2, R10 ;  /* 0x0000000a00020308 */ /* 0x004e240000001000 */
[----:B0-----:R-:W-:Y:S01]  /*3000*/  @P0 FMUL.FTZ R13, R3, R2 ;  /* 0x00000002030d0220 */ /* 0x001fe20000410000 */
[----:B------:R-:W-:Y:S05]  /*3010*/  BRA `(.L_x_3040) ;  /* 0x0000006000007947 */ /* 0x000fea0003800000 */
.L_x_3032:
[----:B------:R-:W-:Y:S01]  /*3020*/  FADD.FTZ R2, R11, 1 ;  /* 0x3f8000000b027421 */ /* 0x000fe20000010000 */
[----:B0-----:R-:W-:Y:S01]  /*3030*/  MUFU.SQRT R9, R9 ;  /* 0x0000000900097308 */ /* 0x001fe20000002000 */
[----:B------:R-:W-:Y:S02]  /*3040*/  HFMA2.MMA R6, -RZ, RZ, 1.875, 0 ;  /* 0x3f800000ff067435 */ /* 0x000fe400000001ff */
[----:B------:R-:W-:-:S06]  /*3050*/  FMUL.FTZ R2, R2, 0.5 ;  /* 0x3f00000002027820 */ /* 0x000fcc0000410000 */
[----:B------:R-:W0:Y:S02]  /*3060*/  MUFU.SQRT R2, R2 ;  /* 0x0000000200027308 */ /* 0x000e240000002000 */
[----:B0-----:R-:W-:-:S06]  /*3070*/  FMUL.FTZ R13, R9, R2 ;  /* 0x00000002090d7220 */ /* 0x001fcc0000410000 */
.L_x_3040:
[----:B------:R-:W-:Y:S05]  /*3080*/  BSYNC B1 ;  /* 0x0000000000017941 */ /* 0x000fea0003800000 */
.L_x_3031:
[----:B------:R-:W-:Y:S05]  /*3090*/  BRA `(.L_x_3041) ;  /* 0x0000002000007947 */ /* 0x000fea0003800000 */
.L_x_3028:
[----:B------:R-:W-:Y:S02]  /*30a0*/  FMUL.FTZ R13, R11, 16777216 ;  /* 0x4b8000000b0d7820 */ /* 0x000fe40000410000 */
[----:B------:R-:W-:Y:S02]  /*30b0*/  FMUL.FTZ R6, R6, 16777216 ;  /* 0x4b80000006067820 */ /* 0x000fe40000410000 */
.L_x_3041:
[----:B------:R-:W-:Y:S05]  /*30c0*/  BSYNC B0 ;  /* 0x0000000000007941 */ /* 0x000fea0003800000 */
.L_x_3027:
[C---:B--2---:R-:W-:Y:S01]  /*30d0*/  FADD.FTZ R2, |R6|.reuse, -RZ ;  /* 0x800000ff06027221 */ /* 0x044fe20000010200 */
[----:B---3--:R-:W-:Y:S01]  /*30e0*/  FSETP.GT.FTZ.AND P6, PT, |R6|, |R13|, PT ;  /* 0x4000000d0600720b */ /* 0x008fe20003fd4200 */
[----:B------:R-:W-:Y:S01]  /*30f0*/  FADD.FTZ R3, |R13|, -RZ ;  /* 0x800000ff0d037221 */ /* 0x000fe20000010200 */
[----:B------:R-:W-:Y:S04]  /*3100*/  BSSY B4, `(.L_x_3042) ;  /* 0x000000f000047945 */ /* 0x000fe80003800000 */
[----:B------:R-:W-:-:S02]  /*3110*/  FSEL R12, R2, R3, P6 ;  /* 0x00000003020c7208 */ /* 0x000fc40003000000 */
[----:B------:R-:W-:Y:S02]  /*3120*/  FSEL R11, R3, R2, P6 ;  /* 0x00000002030b7208 */ /* 0x000fe40003000000 */
[----:B0-----:R-:W0:Y:S08]  /*3130*/  MUFU.RCP R9, R12 ;  /* 0x0000000c00097308 */ /* 0x001e300000001000 */
[----:B------:R-:W2:Y:S01]  /*3140*/  FCHK P0, R11, R12 ;  /* 0x0000000c0b007302 */ /* 0x000ea20000000000 */
[----:B0-----:R-:W-:-:S04]  /*3150*/  FFMA R10, -R12, R9, 1 ;  /* 0x3f8000000c0a7423 */ /* 0x001fc80000000109 */
[----:B------:R-:W-:-:S04]  /*3160*/  FFMA R10, R9, R10, R9 ;  /* 0x0000000a090a7223 */ /* 0x000fc80000000009 */
[----:B------:R-:W-:-:S04]  /*3170*/  FFMA R3, R11, R10, RZ ;  /* 0x0000000a0b037223 */ /* 0x000fc800000000ff */
[----:B------:R-:W-:-:S04]  /*3180*/  FFMA R2, -R12, R3, R11 ;  /* 0x000000030c027223 */ /* 0x000fc8000000010b */
[----:B------:R-:W-:Y:S01]  /*3190*/  FFMA R2, R10, R2, R3 ;  /* 0x000000020a027223 */ /* 0x000fe20000000003 */
[----:B--2---:R-:W-:Y:S05]  /*31a0*/  @!P0 BRA `(.L_x_3043) ;  /* 0x0000004000008947 */ /* 0x004fea0003800000 */
[----:B------:R-:W-:Y:S01]  /*31b0*/  IMAD.MOV.U32 R14, RZ, RZ, R12 ;  /* 0x000000ffff0e7224 */ /* 0x000fe200078e000c */
[----:B------:R-:W-:Y:S02]  /*31c0*/  MOV R2, 0x31e0 ;  /* 0x000031e000027802 */ /* 0x000fe40000000f00 */
[----:B-1----:R-:W-:Y:S05]  /*31d0*/  CALL.REL.NOINC `($__internal_6_$__cuda_sm3x_div_rn_ftz_f32_slowpath) ;  /* 0x00013ca000007944 */ /* 0x002fea0003c00000 */
[----:B------:R-:W-:Y:S02]  /*31e0*/  IMAD.MOV.U32 R2, RZ, RZ, R10 ;  /* 0x000000ffff027224 */ /* 0x000fe400078e000a */
.L_x_3043:
[----:B------:R-:W-:Y:S05]  /*31f0*/  BSYNC B4 ;  /* 0x0000000000047941 */ /* 0x000fea0003800000 */
.L_x_3042:
[----:B------:R-:W-:Y:S01]  /*3200*/  IMAD.MOV.U32 R10, RZ, RZ, 0x3b33710b ;  /* 0x3b33710bff0a7424 */ /* 0x000fe200078e00ff */
[----:B------:R-:W-:Y:S01]  /*3210*/  BSSY B0, `(.L_x_3044) ;  /* 0x0000015000007945 */ /* 0x000fe20003800000 */
[----:B------:R-:W-:-:S04]  /*3220*/  FMUL.FTZ R3, R2, R2 ;  /* 0x0000000202037220 */ /* 0x000fc80000410000 */
[----:B------:R-:W-:-:S04]  /*3230*/  FFMA.FTZ R10, R3, R10, -0.015681877732276916504 ;  /* 0xbc807748030a7423 */ /* 0x000fc8000001000a */
[----:B------:R-:W-:-:S04]  /*3240*/  FFMA.FTZ R10, R3, R10, 0.042200751602649688721 ;  /* 0x3d2cdab2030a7423 */ /* 0x000fc8000001000a */
[----:B------:R-:W-:-:S04]  /*3250*/  FFMA.FTZ R10, R3, R10, -0.074792981147766113281 ;  /* 0xbd992d10030a7423 */ /* 0x000fc8000001000a */
[----:B------:R-:W-:-:S04]  /*3260*/  FFMA.FTZ R10, R3, R10, 0.10640415549278259277 ;  /* 0x3dd9ea6c030a7423 */ /* 0x000fc8000001000a */
[----:B------:R-:W-:-:S04]  /*3270*/  FFMA.FTZ R10, R3, R10, -0.14207722246646881104 ;  /* 0xbe117cb1030a7423 */ /* 0x000fc8000001000a */
[----:B------:R-:W-:-:S04]  /*3280*/  FFMA.FTZ R10, R3, R10, 0.19993925094604492188 ;  /* 0x3e4cbce0030a7423 */ /* 0x000fc8000001000a */
[----:B------:R-:W-:-:S04]  /*3290*/  FFMA.FTZ R10, R3, R10, -0.33333197236061096191 ;  /* 0xbeaaaa7d030a7423 */ /* 0x000fc8000001000a */
[----:B------:R-:W-:-:S04]  /*32a0*/  FMUL.FTZ R3, R3, R10 ;  /* 0x0000000a03037220 */ /* 0x000fc80000410000 */
[----:B------:R-:W-:Y:S01]  /*32b0*/  FFMA.FTZ R2, R3, R2, R2 ;  /* 0x0000000203027223 */ /* 0x000fe20000010002 */
[----:B------:R-:W-:Y:S05]  /*32c0*/  @P6 BRA `(.L_x_3045) ;  /* 0x0000005000006947 */ /* 0x000fea0003800000 */
[----:B------:R-:W-:-:S13]  /*32d0*/  ISETP.GT.AND P0, PT, R13, -0x1, PT ;  /* 0xffffffff0d00780c */ /* 0x000fda0003f04270 */
[----:B------:R-:W-:Y:S05]  /*32e0*/  @P0 BRA `(.L_x_3046) ;  /* 0x0000007000000947 */ /* 0x000fea0003800000 */
[----:B------:R-:W-:-:S05]  /*32f0*/  MOV R3, 0x3fd774eb ;  /* 0x3fd774eb00037802 */ /* 0x000fca0000000f00 */
[----:B------:R-:W-:Y:S01]  /*3300*/  FFMA.FTZ R2, R3, 1.8663789033889770508, -R2 ;  /* 0x3feee58103027823 */ /* 0x000fe20000010802 */
[----:B------:R-:W-:Y:S05]  /*3310*/  BRA `(.L_x_3046) ;  /* 0x0000004000007947 */ /* 0x000fea0003800000 */
.L_x_3045:
[----:B------:R-:W-:Y:S01]  /*3320*/  ISETP.GE.AND P0, PT, R13, RZ, PT ;  /* 0x000000ff0d00720c */ /* 0x000fe20003f06270 */
[----:B------:R-:W-:-:S12]  /*3330*/  IMAD.MOV.U32 R3, RZ, RZ, 0x3fd774eb ;  /* 0x3fd774ebff037424 */ /* 0x000fd800078e00ff */
[----:B------:R-:W-:-:S04]  /*3340*/  @P0 FFMA.FTZ R2, R3, 0.93318945169448852539, -R2 ;  /* 0x3f6ee58103020823 */ /* 0x000fc80000010802 */
[----:B------:R-:W-:Y:S02]  /*3350*/  @!P0 FFMA.FTZ R2, R3, 0.93318945169448852539, R2 ;  /* 0x3f6ee58103028823 */ /* 0x000fe40000010002 */
.L_x_3046:
[----:B------:R-:W-:Y:S05]  /*3360*/  BSYNC B0 ;  /* 0x0000000000007941 */ /* 0x000fea0003800000 */
.L_x_3044:
[C---:B------:R-:W-:Y:S01]  /*3370*/  FSETP.NEU.FTZ.AND P0, PT, |R13|.reuse, |R6|, PT ;  /* 0x400000060d00720b */ /* 0x040fe20003f1d200 */
[----:B------:R-:W-:Y:S01]  /*3380*/  IMAD.MOV.U32 R3, RZ, RZ, 0x4016cbe4 ;  /* 0x4016cbe4ff037424 */ /* 0x000fe200078e00ff */
[----:B------:R-:W-:Y:S02]  /*3390*/  FSETP.NEU.FTZ.AND P1, PT, R12, RZ, PT ;  /* 0x000000ff0c00720b */ /* 0x000fe40003f3d000 */
[----:B------:R-:W-:-:S09]  /*33a0*/  ISETP.GE.AND P2, PT, R13, RZ, PT ;  /* 0x000000ff0d00720c */ /* 0x000fd20003f46270 */
[----:B------:R-:W-:Y:S01]  /*33b0*/  @!P0 FSEL R2, R3, 0.78539818525314331055, !P2 ;  /* 0x3f490fdb03028808 */ /* 0x000fe20005000000 */
[----:B------:R-:W-:Y:S01]  /*33c0*/  FADD.FTZ R3, |R13|, |R6| ;  /* 0x400000060d037221 */ /* 0x000fe20000010200 */
[----:B------:R-:W-:-:S04]  /*33d0*/  @!P1 FSEL R2, RZ, 3.1415927410125732422, P2 ;  /* 0x40490fdbff029808 */ /* 0x000fc80001000000 */
[----:B------:R-:W-:Y:S02]  /*33e0*/  FSETP.GTU.FTZ.AND P0, PT, |R3|, +INF , PT ;  /* 0x7f8000000300780b */ /* 0x000fe40003f1c200 */
[----:B------:R-:W-:-:S04]  /*33f0*/  LOP3.LUT R2, R2, 0x80000000, R6, 0xb8, !PT ;  /* 0x8000000002027812 */ /* 0x000fc800078eb806 */
[----:B------:R-:W-:Y:S02]  /*3400*/  FSEL R3, R3, R2, P0 ;  /* 0x0000000203037208 */ /* 0x000fe40000000000 */
.L_x_3030:
[----:B------:R-:W-:Y:S05]  /*3410*/  BSYNC B3 ;  /* 0x0000000000037941 */ /* 0x000fea0003800000 */
.L_x_3026:
[----:B------:R-:W-:Y:S02]  /*3420*/  LOP3.LUT R0, R3, 0x80000000, R0, 0xb8, !PT ;  /* 0x8000000003007812 */ /* 0x000fe400078eb800 */
[----:B-1----:R-:W-:Y:S01]  /*3430*/  LOP3.LUT R7, R8, 0x80000000, R7, 0xb8, !PT ;  /* 0x8000000008077812 */ /* 0x002fe200078eb807 */
[----:B------:R-:W-:Y:S05]  /*3440*/  BRA `(.L_x_3015) ;  /* 0x000017f000007947 */ /* 0x000fea0003800000 */
.L_x_3014:
[----:B------:R-:W-:Y:S01]  /*3450*/  ISETP.GT.AND P0, PT, R7, -0x1, PT ;  /* 0xffffffff0700780c */ /* 0x000fe20003f04270 */
[----:B------:R-:W-:-:S12]  /*3460*/  BSSY B3, `(.L_x_3047) ;  /* 0x000016b000037945 */ /* 0x000fd80003800000 */
[----:B------:R-:W-:Y:S05]  /*3470*/  @P0 BRA `(.L_x_3048) ;  /* 0x00000c9000000947 */ /* 0x000fea0003800000 */
[----:B------:R-:W-:Y:S02]  /*3480*/  FADD.FTZ R9, -R7, -RZ ;  /* 0x800000ff07097221 */ /* 0x000fe40000010100 */
[----:B------:R-:W-:Y:S02]  /*3490*/  FADD.FTZ R6, -R0, -RZ ;  /* 0x800000ff00067221 */ /* 0x000fe40000010100 */
[C---:B------:R-:W-:Y:S02]  /*34a0*/  FADD.FTZ R12, |R9|.reuse, -RZ ;  /* 0x800000ff090c7221 */ /* 0x040fe40000010200 */
[----:B------:R-:W-:Y:S01]  /*34b0*/  FADD.FTZ R13, |R6|, -RZ ;  /* 0x800000ff060d7221 */ /* 0x000fe20000010200 */
[----:B------:R-:W-:-:S04]  /*34c0*/  FSETP.GEU.FTZ.AND P6, PT, |R9|, |R6|, PT ;  /* 0x400000060900720b */ /* 0x000fc80003fde200 */
[----:B------:R-:W-:Y:S02]  /*34d0*/  FSEL R8, R13, R12, !P6 ;  /* 0x0000000c0d087208 */ /* 0x000fe40007000000 */
[----:B------:R-:W-:Y:S02]  /*34e0*/  FSEL R15, R12, R13, !P6 ;  /* 0x0000000d0c0f7208 */ /* 0x000fe40007000000 */
[----:B------:R-:W-:-:S13]  /*34f0*/  FSETP.GT.FTZ.AND P0, PT, R8, 1.70141173319264429906e+38, PT ;  /* 0x7effffff0800780b */ /* 0x000fda0003f14000 */
[----:B------:R-:W-:Y:S05]  /*3500*/  @P0 BRA `(.L_x_3049) ;  /* 0x000007a000000947 */ /* 0x000fea0003800000 */
[----:B------:R-:W-:Y:S02]  /*3510*/  FSETP.GT.FTZ.AND P0, PT, R8, 2.30584300921369395200e+18, PT ;  /* 0x5e0000000800780b */ /* 0x000fe40003f14000 */
[----:B------:R-:W-:-:S04]  /*3520*/  FSETP.GEU.FTZ.AND P1, PT, R15, 1.084202172485504434e-19, PT ;  /* 0x200000000f00780b */ /* 0x000fc80003f3e000 */
[----:B------:R-:W-:-:S13]  /*3530*/  PLOP3.LUT P0, PT, P0, P1, PT, 0xa2, 0x0 ;  /* 0x000000000000781c */ /* 0x000fda0000703472 */
[----:B------:R-:W-:Y:S05]  /*3540*/  @P0 BRA `(.L_x_3050) ;  /* 0x0000035000000947 */ /* 0x000fea0003800000 */
[----:B------:R-:W0:Y:S01]  /*3550*/  MUFU.RCP R3, R8 ;  /* 0x0000000800037308 */ /* 0x000e220000001000 */
[----:B------:R-:W-:Y:S07]  /*3560*/  BSSY B4, `(.L_x_3051) ;  /* 0x000000f000047945 */ /* 0x000fee0003800000 */
[----:B------:R-:W1:Y:S01]  /*3570*/  FCHK P0, R15, R8 ;  /* 0x000000080f007302 */ /* 0x000e620000000000 */
[----:B0-----:R-:W-:-:S04]  /*3580*/  FFMA R2, -R8, R3, 1 ;  /* 0x3f80000008027423 */ /* 0x001fc80000000103 */
[----:B------:R-:W-:Y:S02]  /*3590*/  FFMA R2, R3, R2, R3 ;  /* 0x0000000203027223 */ /* 0x000fe40000000003 */
[C---:B------:R-:W-:Y:S02]  /*35a0*/  FMUL.FTZ R3, R15.reuse, R15 ;  /* 0x0000000f0f037220 */ /* 0x040fe40000410000 */
[----:B------:R-:W-:Y:S02]  /*35b0*/  FFMA R11, R15, R2, RZ ;  /* 0x000000020f0b7223 */ /* 0x000fe400000000ff */
[C---:B------:R-:W-:Y:S02]  /*35c0*/  FFMA.FTZ R13, R8.reuse, R8, R3 ;  /* 0x00000008080d7223 */ /* 0x040fe40000010003 */
[----:B------:R-:W-:-:S04]  /*35d0*/  FFMA R10, -R8, R11, R15 ;  /* 0x0000000b080a7223 */ /* 0x000fc8000000010f */
[----:B------:R-:W-:Y:S01]  /*35e0*/  FFMA R2, R2, R10, R11 ;  /* 0x0000000a02027223 */ /* 0x000fe2000000000b */
[----:B-1----:R-:W-:Y:S05]  /*35f0*/  @!P0 BRA `(.L_x_3052) ;  /* 0x0000005000008947 */ /* 0x002fea0003800000 */
[----:B------:R-:W-:Y:S01]  /*3600*/  IMAD.MOV.U32 R11, RZ, RZ, R15 ;  /* 0x000000ffff0b7224 */ /* 0x000fe200078e000f */
[----:B------:R-:W-:Y:S02]  /*3610*/  MOV R14, R8 ;  /* 0x00000008000e7202 */ /* 0x000fe40000000f00 */
[----:B------:R-:W-:Y:S02]  /*3620*/  MOV R2, 0x3640 ;  /* 0x0000364000027802 */ /* 0x000fe40000000f00 */
[----:B------:R-:W-:Y:S05]  /*3630*/  CALL.REL.NOINC `($__internal_6_$__cuda_sm3x_div_rn_ftz_f32_slowpath) ;  /* 0x0001384000007944 */ /* 0x000fea0003c00000 */
[----:B------:R-:W-:Y:S02]  /*3640*/  IMAD.MOV.U32 R2, RZ, RZ, R10 ;  /* 0x000000ffff027224 */ /* 0x000fe400078e000a */
.L_x_3052:
[----:B------:R-:W-:Y:S05]  /*3650*/  BSYNC B4 ;  /* 0x0000000000047941 */ /* 0x000fea0003800000 */
.L_x_3051:
        /* <DEDUP_REMOVED lines=12> */
[----:B------:R-:W-:Y:S05]  /*3720*/  @!P6 BRA `(.L_x_3054) ;  /* 0x000000500000e947 */ /* 0x000fea0003800000 */
[----:B------:R-:W-:-:S13]  /*3730*/  ISETP.GT.AND P0, PT, R9, -0x1, PT ;  /* 0xffffffff0900780c */ /* 0x000fda0003f04270 */
[----:B------:R-:W-:Y:S05]  /*3740*/  @P0 BRA `(.L_x_3055) ;  /* 0x0000007000000947 */ /* 0x000fea0003800000 */
[----:B------:R-:W-:-:S04]  /*3750*/  IMAD.MOV.U32 R3, RZ, RZ, 0x3fd774eb ;  /* 0x3fd774ebff037424 */ /* 0x000fc800078e00ff */
[----:B------:R-:W-:Y:S01]  /*3760*/  FFMA.FTZ R2, R3, 1.8663789033889770508, -R2 ;  /* 0x3feee58103027823 */ /* 0x000fe20000010802 */
[----:B------:R-:W-:Y:S05]  /*3770*/  BRA `(.L_x_3055) ;  /* 0x0000004000007947 */ /* 0x000fea0003800000 */
.L_x_3054:
[----:B------:R-:W-:Y:S01]  /*3780*/  ISETP.GE.AND P0, PT, R9, RZ, PT ;  /* 0x000000ff0900720c */ /* 0x000fe20003f06270 */
[----:B------:R-:W-:-:S12]  /*3790*/  HFMA2.MMA R3, -RZ, RZ, 1.9599609375, 20144 ;  /* 0x3fd774ebff037435 */ /* 0x000fd800000001ff */
[----:B------:R-:W-:-:S04]  /*37a0*/  @P0 FFMA.FTZ R2, R3, 0.93318945169448852539, -R2 ;  /* 0x3f6ee58103020823 */ /* 0x000fc80000010802 */
[----:B------:R-:W-:Y:S02]  /*37b0*/  @!P0 FFMA.FTZ R2, R3, 0.93318945169448852539, R2 ;  /* 0x3f6ee58103028823 */ /* 0x000fe40000010002 */
.L_x_3055:
[----:B------:R-:W-:Y:S05]  /*37c0*/  BSYNC B0 ;  /* 0x0000000000007941 */ /* 0x000fea0003800000 */
.L_x_3053:
[C---:B------:R-:W-:Y:S01]  /*37d0*/  FSETP.NEU.FTZ.AND P0, PT, |R9|.reuse, |R6|, PT ;  /* 0x400000060900720b */ /* 0x040fe20003f1d200 */
[----:B------:R-:W0:Y:S01]  /*37e0*/  MUFU.LG2 R12, R13 ;  /* 0x0000000d000c7308 */ /* 0x000e220000000c00 */
[----:B------:R-:W-:Y:S01]  /*37f0*/  FSETP.NEU.FTZ.AND P1, PT, R8, RZ, PT ;  /* 0x000000ff0800720b */ /* 0x000fe20003f3d000 */
[----:B------:R-:W-:Y:S01]  /*3800*/  IMAD.MOV.U32 R3, RZ, RZ, 0x4016cbe4 ;  /* 0x4016cbe4ff037424 */ /* 0x000fe200078e00ff */
[----:B------:R-:W-:-:S09]  /*3810*/  ISETP.GE.AND P2, PT, R9, RZ, PT ;  /* 0x000000ff0900720c */ /* 0x000fd20003f46270 */
[----:B------:R-:W-:Y:S01]  /*3820*/  @!P0 FSEL R2, R3, 0.78539818525314331055, !P2 ;  /* 0x3f490fdb03028808 */ /* 0x000fe20005000000 */
[----:B------:R-:W-:Y:S01]  /*3830*/  FADD.FTZ R3, |R9|, |R6| ;  /* 0x4000000609037221 */ /* 0x000fe20000010200 */
[----:B------:R-:W-:Y:S01]  /*3840*/  @!P1 FSEL R2, RZ, 3.1415927410125732422, P2 ;  /* 0x40490fdbff029808 */ /* 0x000fe20001000000 */
[----:B0-----:R-:W-:-:S03]  /*3850*/  FMUL.FTZ.D2 R12, R12, 0.69314718246459960938 ;  /* 0x3f3172180c0c7820 */ /* 0x001fc60000310000 */
[----:B------:R-:W-:Y:S02]  /*3860*/  FSETP.GTU.FTZ.AND P0, PT, |R3|, +INF , PT ;  /* 0x7f8000000300780b */ /* 0x000fe40003f1c200 */
[----:B------:R-:W-:-:S04]  /*3870*/  LOP3.LUT R2, R2, 0x80000000, R6, 0xb8, !PT ;  /* 0x8000000002027812 */ /* 0x000fc800078eb806 */
[----:B------:R-:W-:Y:S01]  /*3880*/  FSEL R3, R3, R2, P0 ;  /* 0x0000000203037208 */ /* 0x000fe20000000000 */
[----:B------:R-:W-:Y:S05]  /*3890*/  BRA `(.L_x_3056) ;  /* 0x0000127000007947 */ /* 0x000fea0003800000 */
.L_x_3050:
[----:B------:R-:W0:Y:S01]  /*38a0*/  MUFU.RCP R3, R8 ;  /* 0x0000000800037308 */ /* 0x000e220000001000 */
[----:B------:R-:W-:Y:S07]  /*38b0*/  BSSY B4, `(.L_x_3057) ;  /* 0x000000d000047945 */ /* 0x000fee0003800000 */
[----:B------:R-:W1:Y:S01]  /*38c0*/  FCHK P0, R15, R8 ;  /* 0x000000080f007302 */ /* 0x000e620000000000 */
[----:B0-----:R-:W-:-:S04]  /*38d0*/  FFMA R2, -R8, R3, 1 ;  /* 0x3f80000008027423 */ /* 0x001fc80000000103 */
[----:B------:R-:W-:-:S04]  /*38e0*/  FFMA R2, R3, R2, R3 ;  /* 0x0000000203027223 */ /* 0x000fc80000000003 */
[----:B------:R-:W-:-:S04]  /*38f0*/  FFMA R3, R15, R2, RZ ;  /* 0x000000020f037223 */ /* 0x000fc800000000ff */
[----:B------:R-:W-:-:S04]  /*3900*/  FFMA R10, -R8, R3, R15 ;  /* 0x00000003080a7223 */ /* 0x000fc8000000010f */
[----:B------:R-:W-:Y:S01]  /*3910*/  FFMA R2, R2, R10, R3 ;  /* 0x0000000a02027223 */ /* 0x000fe20000000003 */
[----:B-1----:R-:W-:Y:S05]  /*3920*/  @!P0 BRA `(.L_x_3058) ;  /* 0x0000005000008947 */ /* 0x002fea0003800000 */
[----:B------:R-:W-:Y:S01]  /*3930*/  IMAD.MOV.U32 R11, RZ, RZ, R15 ;  /* 0x000000ffff0b7224 */ /* 0x000fe200078e000f */
[----:B------:R-:W-:Y:S01]  /*3940*/  MOV R2, 0x3970 ;  /* 0x0000397000027802 */ /* 0x000fe20000000f00 */
[----:B------:R-:W-:Y:S02]  /*3950*/  IMAD.MOV.U32 R14, RZ, RZ, R8 ;  /* 0x000000ffff0e7224 */ /* 0x000fe400078e0008 */
[----:B------:R-:W-:Y:S05]  /*3960*/  CALL.REL.NOINC `($__internal_6_$__cuda_sm3x_div_rn_ftz_f32_slowpath) ;  /* 0x0001351000007944 */ /* 0x000fea0003c00000 */
[----:B------:R-:W-:Y:S02]  /*3970*/  MOV R2, R10 ;  /* 0x0000000a00027202 */ /* 0x000fe40000000f00 */
.L_x_3058:
[----:B------:R-:W-:Y:S05]  /*3980*/  BSYNC B4 ;  /* 0x0000000000047941 */ /* 0x000fea0003800000 */
.L_x_3057:
        /* <DEDUP_REMOVED lines=18> */
.L_x_3060:
[----:B------:R-:W-:Y:S01]  /*3ab0*/  ISETP.GE.AND P0, PT, R9, RZ, PT ;  /* 0x000000ff0900720c */ /* 0x000fe20003f06270 */
[----:B------:R-:W-:-:S12]  /*3ac0*/  IMAD.MOV.U32 R3, RZ, RZ, 0x3fd774eb ;  /* 0x3fd774ebff037424 */ /* 0x000fd800078e00ff */
[----:B------:R-:W-:-:S04]  /*3ad0*/  @P0 FFMA.FTZ R2, R3, 0.93318945169448852539, -R2 ;  /* 0x3f6ee58103020823 */ /* 0x000fc80000010802 */
[----:B------:R-:W-:Y:S02]  /*3ae0*/  @!P0 FFMA.FTZ R2, R3, 0.93318945169448852539, R2 ;  /* 0x3f6ee58103028823 */ /* 0x000fe40000010002 */
.L_x_3061:
[----:B------:R-:W-:Y:S05]  /*3af0*/  BSYNC B0 ;  /* 0x0000000000007941 */ /* 0x000fea0003800000 */
.L_x_3059:
[CC--:B------:R-:W-:Y:S02]  /*3b00*/  IMNMX R10, R12.reuse, R13.reuse, !PT ;  /* 0x0000000d0c0a7217 */ /* 0x0c0fe40007800200 */
[----:B------:R-:W-:Y:S02]  /*3b10*/  IMNMX R3, R12, R13, PT ;  /* 0x0000000d0c037217 */ /* 0x000fe40003800200 */
[----:B------:R-:W-:Y:S02]  /*3b20*/  LOP3.LUT R11, R10, 0xfe000000, RZ, 0xc0, !PT ;  /* 0xfe0000000a0b7812 */ /* 0x000fe400078ec0ff */
[----:B------:R-:W-:Y:S02]  /*3b30*/  FSETP.NEU.FTZ.AND P0, PT, R3, RZ, PT ;  /* 0x000000ff0300720b */ /* 0x000fe40003f1d000 */
[C---:B------:R-:W-:Y:S02]  /*3b40*/  IADD3 R12, -R11.reuse, 0x7e800000, RZ ;  /* 0x7e8000000b0c7810 */ /* 0x040fe40007ffe1ff */
[----:B------:R-:W-:-:S02]  /*3b50*/  LOP3.LUT R11, R11, 0x800000, RZ, 0xfc, !PT ;  /* 0x008000000b0b7812 */ /* 0x000fc400078efcff */
[----:B------:R-:W-:Y:S01]  /*3b60*/  FSETP.NEU.FTZ.AND P1, PT, |R9|, |R6|, PT ;  /* 0x400000060900720b */ /* 0x000fe20003f3d200 */
[-C--:B------:R-:W-:Y:S01]  /*3b70*/  FMUL.FTZ R13, R3, R12.reuse ;  /* 0x0000000c030d7220 */ /* 0x080fe20000410000 */
[----:B------:R-:W-:Y:S01]  /*3b80*/  FSETP.NEU.FTZ.AND P2, PT, R8, RZ, PT ;  /* 0x000000ff0800720b */ /* 0x000fe20003f5d000 */
[----:B------:R-:W-:Y:S02]  /*3b90*/  FMUL.FTZ R12, R10, R12 ;  /* 0x0000000c0a0c7220 */ /* 0x000fe40000410000 */
[----:B------:R-:W-:-:S04]  /*3ba0*/  FMUL.FTZ R13, R13, R13 ;  /* 0x0000000d0d0d7220 */ /* 0x000fc80000410000 */
[----:B------:R-:W-:-:S04]  /*3bb0*/  FFMA.FTZ R13, R12, R12, R13 ;  /* 0x0000000c0c0d7223 */ /* 0x000fc8000001000d */
[----:B------:R-:W0:Y:S02]  /*3bc0*/  MUFU.SQRT R12, R13 ;  /* 0x0000000d000c7308 */ /* 0x000e240000002000 */
[----:B0-----:R-:W-:Y:S01]  /*3bd0*/  @P0 FMUL.FTZ R10, R11, R12 ;  /* 0x0000000c0b0a0220 */ /* 0x001fe20000410000 */
[----:B------:R-:W-:Y:S01]  /*3be0*/  FSETP.NEU.FTZ.AND P0, PT, R3, +INF , PT ;  /* 0x7f8000000300780b */ /* 0x000fe20003f1d000 */
[----:B------:R-:W-:-:S03]  /*3bf0*/  HFMA2.MMA R3, -RZ, RZ, 2.04296875, -15.78125 ;  /* 0x4016cbe4ff037435 */ /* 0x000fc600000001ff */
[----:B------:R-:W-:Y:S02]  /*3c00*/  FSEL R10, R10, +INF , P0 ;  /* 0x7f8000000a0a7808 */ /* 0x000fe40000000000 */
[----:B------:R-:W-:-:S04]  /*3c10*/  ISETP.GE.AND P0, PT, R9, RZ, PT ;  /* 0x000000ff0900720c */ /* 0x000fc80003f06270 */
[----:B------:R-:W0:Y:S01]  /*3c20*/  MUFU.LG2 R10, R10 ;  /* 0x0000000a000a7308 */ /* 0x000e220000000c00 */
[----:B------:R-:W-:Y:S01]  /*3c30*/  @!P1 FSEL R2, R3, 0.78539818525314331055, !P0 ;  /* 0x3f490fdb03029808 */ /* 0x000fe20004000000 */
[----:B------:R-:W-:Y:S01]  /*3c40*/  FADD.FTZ R3, |R9|, |R6| ;  /* 0x4000000609037221 */ /* 0x000fe20000010200 */
[----:B------:R-:W-:-:S04]  /*3c50*/  @!P2 FSEL R2, RZ, 3.1415927410125732422, P0 ;  /* 0x40490fdbff02a808 */ /* 0x000fc80000000000 */
[----:B------:R-:W-:Y:S02]  /*3c60*/  FSETP.GTU.FTZ.AND P0, PT, |R3|, +INF , PT ;  /* 0x7f8000000300780b */ /* 0x000fe40003f1c200 */
[----:B------:R-:W-:-:S04]  /*3c70*/  LOP3.LUT R2, R2, 0x80000000, R6, 0xb8, !PT ;  /* 0x8000000002027812 */ /* 0x000fc800078eb806 */
[----:B------:R-:W-:Y:S01]  /*3c80*/  FSEL R3, R3, R2, P0 ;  /* 0x0000000203037208 */ /* 0x000fe20000000000 */
[----:B0-----:R-:W-:Y:S01]  /*3c90*/  FMUL.FTZ R12, R10, 0.69314718246459960938 ;  /* 0x3f3172180a0c7820 */ /* 0x001fe20000410000 */
[----:B------:R-:W-:Y:S05]  /*3ca0*/  BRA `(.L_x_3056) ;  /* 0x00000e6000007947 */ /* 0x000fea0003800000 */
.L_x_3049:
[----:B------:R-:W-:Y:S01]  /*3cb0*/  FMUL.FTZ R2, R9, 0.36787945032119750977 ;  /* 0x3ebc5ab209027820 */ /* 0x000fe20000410000 */
[----:B------:R-:W-:Y:S01]  /*3cc0*/  BSSY B4, `(.L_x_3062) ;  /* 0x0000022000047945 */ /* 0x000fe20003800000 */
[----:B------:R-:W-:Y:S02]  /*3cd0*/  FMUL.FTZ R3, R6, 0.36787945032119750977 ;  /* 0x3ebc5ab206037820 */ /* 0x000fe40000410000 */
[----:B------:R-:W-:Y:S02]  /*3ce0*/  FADD.FTZ R2, |R2|, -RZ ;  /* 0x800000ff02027221 */ /* 0x000fe40000010200 */
[----:B------:R-:W-:-:S05]  /*3cf0*/  FADD.FTZ R3, |R3|, -RZ ;  /* 0x800000ff03037221 */ /* 0x000fca0000010200 */
[CC--:B------:R-:W-:Y:S02]  /*3d00*/  IMNMX R10, R2.reuse, R3.reuse, !PT ;  /* 0x00000003020a7217 */ /* 0x0c0fe40007800200 */
[----:B------:R-:W-:Y:S02]  /*3d10*/  IMNMX R2, R2, R3, PT ;  /* 0x0000000302027217 */ /* 0x000fe40003800200 */
[----:B------:R-:W-:Y:S02]  /*3d20*/  LOP3.LUT R11, R10, 0xfe000000, RZ, 0xc0, !PT ;  /* 0xfe0000000a0b7812 */ /* 0x000fe400078ec0ff */
[----:B------:R-:W-:Y:S02]  /*3d30*/  FSETP.NEU.FTZ.AND P0, PT, R2, RZ, PT ;  /* 0x000000ff0200720b */ /* 0x000fe40003f1d000 */
[C---:B------:R-:W-:Y:S02]  /*3d40*/  IADD3 R3, -R11.reuse, 0x7e800000, RZ ;  /* 0x7e8000000b037810 */ /* 0x040fe40007ffe1ff */
[----:B------:R-:W-:-:S03]  /*3d50*/  LOP3.LUT R11, R11, 0x800000, RZ, 0xfc, !PT ;  /* 0x008000000b0b7812 */ /* 0x000fc600078efcff */
[-C--:B------:R-:W-:Y:S02]  /*3d60*/  FMUL.FTZ R12, R2, R3.reuse ;  /* 0x00000003020c7220 */ /* 0x080fe40000410000 */
[----:B------:R-:W-:Y:S02]  /*3d70*/  FMUL.FTZ R3, R10, R3 ;  /* 0x000000030a037220 */ /* 0x000fe40000410000 */
[----:B------:R-:W-:-:S04]  /*3d80*/  FMUL.FTZ R12, R12, R12 ;  /* 0x0000000c0c0c7220 */ /* 0x000fc80000410000 */
[----:B------:R-:W-:Y:S02]  /*3d90*/  FFMA.FTZ R12, R3, R3, R12 ;  /* 0x00000003030c7223 */ /* 0x000fe4000001000c */
[----:B------:R-:W-:Y:S08]  /*3da0*/  MUFU.RCP R3, R8 ;  /* 0x0000000800037308 */ /* 0x000ff00000001000 */
[----:B------:R-:W0:Y:S02]  /*3db0*/  MUFU.SQRT R12, R12 ;  /* 0x0000000c000c7308 */ /* 0x000e240000002000 */
[----:B0-----:R-:W-:Y:S01]  /*3dc0*/  @P0 FMUL.FTZ R10, R12, R11 ;  /* 0x0000000b0c0a0220 */ /* 0x001fe20000410000 */
[----:B------:R-:W-:Y:S01]  /*3dd0*/  FSETP.NEU.FTZ.AND P0, PT, R2, +INF , PT ;  /* 0x7f8000000200780b */ /* 0x000fe20003f1d000 */
[----:B------:R-:W-:-:S03]  /*3de0*/  FFMA R2, -R8, R3, 1 ;  /* 0x3f80000008027423 */ /* 0x000fc60000000103 */
[----:B------:R-:W-:Y:S01]  /*3df0*/  FSEL R10, R10, +INF , P0 ;  /* 0x7f8000000a0a7808 */ /* 0x000fe20000000000 */
[----:B------:R-:W-:Y:S02]  /*3e00*/  FFMA R2, R3, R2, R3 ;  /* 0x0000000203027223 */ /* 0x000fe40000000003 */
[----:B------:R-:W-:Y:S02]  /*3e10*/  IMAD.MOV.U32 R3, RZ, RZ, 0x3f800000 ;  /* 0x3f800000ff037424 */ /* 0x000fe400078e00ff */
[----:B------:R-:W-:Y:S01]  /*3e20*/  FFMA R11, R15, R2, RZ ;  /* 0x000000020f0b7223 */ /* 0x000fe200000000ff */
[----:B------:R-:W0:Y:S03]  /*3e30*/  MUFU.LG2 R10, R10 ;  /* 0x0000000a000a7308 */ /* 0x000e260000000c00 */
[----:B------:R-:W-:-:S04]  /*3e40*/  FFMA R12, -R8, R11, R15 ;  /* 0x0000000b080c7223 */ /* 0x000fc8000000010f */
[----:B------:R-:W-:Y:S01]  /*3e50*/  FFMA R2, R2, R12, R11 ;  /* 0x0000000c02027223 */ /* 0x000fe2000000000b */
[----:B------:R-:W1:Y:S01]  /*3e60*/  FCHK P0, R15, R8 ;  /* 0x000000080f007302 */ /* 0x000e620000000000 */
[----:B0-----:R-:W-:Y:S01]  /*3e70*/  FFMA.FTZ R12, R10, 0.69314718246459960938, R3 ;  /* 0x3f3172180a0c7823 */ /* 0x001fe20000010003 */
[----:B-1----:R-:W-:Y:S06]  /*3e80*/  @!P0 BRA `(.L_x_3063) ;  /* 0x0000005000008947 */ /* 0x002fec0003800000 */
[----:B------:R-:W-:Y:S01]  /*3e90*/  IMAD.MOV.U32 R11, RZ, RZ, R15 ;  /* 0x000000ffff0b7224 */ /* 0x000fe200078e000f */
[----:B------:R-:W-:Y:S01]  /*3ea0*/  MOV R2, 0x3ed0 ;  /* 0x00003ed000027802 */ /* 0x000fe20000000f00 */
[----:B------:R-:W-:Y:S02]  /*3eb0*/  IMAD.MOV.U32 R14, RZ, RZ, R8 ;  /* 0x000000ffff0e7224 */ /* 0x000fe400078e0008 */
[----:B------:R-:W-:Y:S05]  /*3ec0*/  CALL.REL.NOINC `($__internal_6_$__cuda_sm3x_div_rn_ftz_f32_slowpath) ;  /* 0x00012fb000007944 */ /* 0x000fea0003c00000 */
[----:B------:R-:W-:Y:S02]  /*3ed0*/  MOV R2, R10 ;  /* 0x0000000a00027202 */ /* 0x000fe40000000f00 */
.L_x_3063:
[----:B------:R-:W-:Y:S05]  /*3ee0*/  BSYNC B4 ;  /* 0x0000000000047941 */ /* 0x000fea0003800000 */
.L_x_3062:
        /* <DEDUP_REMOVED lines=18> */
.L_x_3065:
[----:B------:R-:W-:Y:S01]  /*4010*/  ISETP.GE.AND P0, PT, R9, RZ, PT ;  /* 0x000000ff0900720c */ /* 0x000fe20003f06270 */
[----:B------:R-:W-:-:S12]  /*4020*/  IMAD.MOV.U32 R3, RZ, RZ, 0x3fd774eb ;  /* 0x3fd774ebff037424 */ /* 0x000fd800078e00ff */
[----:B------:R-:W-:-:S04]  /*4030*/  @P0 FFMA.FTZ R2, R3, 0.93318945169448852539, -R2 ;  /* 0x3f6ee58103020823 */ /* 0x000fc80000010802 */
[----:B------:R-:W-:Y:S02]  /*4040*/  @!P0 FFMA.FTZ R2, R3, 0.93318945169448852539, R2 ;  /* 0x3f6ee58103028823 */ /* 0x000fe40000010002 */
.L_x_3066:
[----:B------:R-:W-:Y:S05]  /*4050*/  BSYNC B0 ;  /* 0x0000000000007941 */ /* 0x000fea0003800000 */
.L_x_3064:
[C---:B------:R-:W-:Y:S01]  /*4060*/  FSETP.NEU.FTZ.AND P1, PT, |R9|.reuse, |R6|, PT ;  /* 0x400000060900720b */ /* 0x040fe20003f3d200 */
[----:B------:R-:W-:Y:S01]  /*4070*/  HFMA2.MMA R3, -RZ, RZ, 2.04296875, -15.78125 ;  /* 0x4016cbe4ff037435 */ /* 0x000fe200000001ff */
[----:B------:R-:W-:Y:S02]  /*4080*/  FSETP.NEU.FTZ.AND P2, PT, R8, RZ, PT ;  /* 0x000000ff0800720b */ /* 0x000fe40003f5d000 */
[----:B------:R-:W-:-:S09]  /*4090*/  ISETP.GE.AND P0, PT, R9, RZ, PT ;  /* 0x000000ff0900720c */ /* 0x000fd20003f06270 */
[----:B------:R-:W-:Y:S01]  /*40a0*/  @!P1 FSEL R2, R3, 0.78539818525314331055, !P0 ;  /* 0x3f490fdb03029808 */ /* 0x000fe20004000000 */
[----:B------:R-:W-:Y:S01]  /*40b0*/  FADD.FTZ R3, |R9|, |R6| ;  /* 0x4000000609037221 */ /* 0x000fe20000010200 */
[----:B------:R-:W-:-:S04]  /*40c0*/  @!P2 FSEL R2, RZ, 3.1415927410125732422, P0 ;  /* 0x40490fdbff02a808 */ /* 0x000fc80000000000 */
[----:B------:R-:W-:Y:S02]  /*40d0*/  FSETP.GTU.FTZ.AND P0, PT, |R3|, +INF , PT ;  /* 0x7f8000000300780b */ /* 0x000fe40003f1c200 */
[----:B------:R-:W-:-:S04]  /*40e0*/  LOP3.LUT R2, R2, 0x80000000, R6, 0xb8, !PT ;  /* 0x8000000002027812 */ /* 0x000fc800078eb806 */
[----:B------:R-:W-:Y:S01]  /*40f0*/  FSEL R3, R3, R2, P0 ;  /* 0x0000000203037208 */ /* 0x000fe20000000000 */
[----:B------:R-:W-:Y:S05]  /*4100*/  BRA `(.L_x_3056) ;  /* 0x00000a0000007947 */ /* 0x000fea0003800000 */
.L_x_3048:
[----:B------:R-:W-:-:S04]  /*4110*/  FSETP.GEU.FTZ.AND P6, PT, |R7|, R6, PT ;  /* 0x000000060700720b */ /* 0x000fc80003fde200 */
        /* <DEDUP_REMOVED lines=20> */
[----:B------:R-:W-:Y:S01]  /*4260*/  MOV R2, 0x4290 ;  /* 0x0000429000027802 */ /* 0x000fe20000000f00 */
[----:B------:R-:W-:Y:S02]  /*4270*/  IMAD.MOV.U32 R14, RZ, RZ, R8 ;  /* 0x000000ffff0e7224 */ /* 0x000fe400078e0008 */
[----:B------:R-:W-:Y:S05]  /*4280*/  CALL.REL.NOINC `($__internal_6_$__cuda_sm3x_div_rn_ftz_f32_slowpath) ;  /* 0x00012bf000007944 */ /* 0x000fea0003c00000 */
[----:B------:R-:W-:Y:S02]  /*4290*/  IMAD.MOV.U32 R2, RZ, RZ, R10 ;  /* 0x000000ffff027224 */ /* 0x000fe400078e000a */
.L_x_3070:
[----:B------:R-:W-:Y:S05]  /*42a0*/  BSYNC B4 ;  /* 0x0000000000047941 */ /* 0x000fea0003800000 */
.L_x_3069:
[----:B------:R-:W-:Y:S01]  /*42b0*/  MOV R10, 0x3b33710b ;  /* 0x3b33710b000a7802 */ /* 0x000fe20000000f00 */
[----:B------:R-:W-:Y:S01]  /*42c0*/  FMUL.FTZ R3, R2, R2 ;  /* 0x0000000202037220 */ /* 0x000fe20000410000 */
[----:B------:R-:W0:Y:S01]  /*42d0*/  MUFU.LG2 R12, R17 ;  /* 0x00000011000c7308 */ /* 0x000e220000000c00 */
[----:B------:R-:W-:Y:S01]  /*42e0*/  @!P6 IMAD.MOV.U32 R9, RZ, RZ, 0x3fd774eb ;  /* 0x3fd774ebff09e424 */ /* 0x000fe200078e00ff */
[----:B------:R-:W-:Y:S01]  /*42f0*/  FSETP.NEU.FTZ.AND P0, PT, |R7|, R6, PT ;  /* 0x000000060700720b */ /* 0x000fe20003f1d200 */
[----:B------:R-:W-:Y:S01]  /*4300*/  FFMA.FTZ R10, R3, R10, -0.015681877732276916504 ;  /* 0xbc807748030a7423 */ /* 0x000fe2000001000a */
[----:B------:R-:W-:Y:S01]  /*4310*/  FSETP.NEU.FTZ.AND P1, PT, R8, RZ, PT ;  /* 0x000000ff0800720b */ /* 0x000fe20003f3d000 */
[----:B------:R-:W-:-:S02]  /*4320*/  FADD.FTZ R6, |R7|, R6 ;  /* 0x0000000607067221 */ /* 0x000fc40000010200 */
[----:B------:R-:W-:-:S04]  /*4330*/  FFMA.FTZ R10, R3, R10, 0.042200751602649688721 ;  /* 0x3d2cdab2030a7423 */ /* 0x000fc8000001000a */
[----:B------:R-:W-:-:S04]  /*4340*/  FFMA.FTZ R10, R3, R10, -0.074792981147766113281 ;  /* 0xbd992d10030a7423 */ /* 0x000fc8000001000a */
[C---:B------:R-:W-:Y:S02]  /*4350*/  FFMA.FTZ R10, R3.reuse, R10, 0.10640415549278259277 ;  /* 0x3dd9ea6c030a7423 */ /* 0x040fe4000001000a */
[----:B0-----:R-:W-:Y:S02]  /*4360*/  FMUL.FTZ.D2 R12, R12, 0.69314718246459960938 ;  /* 0x3f3172180c0c7820 */ /* 0x001fe40000310000 */
[----:B------:R-:W-:-:S04]  /*4370*/  FFMA.FTZ R10, R3, R10, -0.14207722246646881104 ;  /* 0xbe117cb1030a7423 */ /* 0x000fc8000001000a */
[----:B------:R-:W-:-:S04]  /*4380*/  FFMA.FTZ R10, R3, R10, 0.19993925094604492188 ;  /* 0x3e4cbce0030a7423 */ /* 0x000fc8000001000a */
[----:B------:R-:W-:-:S04]  /*4390*/  FFMA.FTZ R10, R3, R10, -0.33333197236061096191 ;  /* 0xbeaaaa7d030a7423 */ /* 0x000fc8000001000a */
[----:B------:R-:W-:-:S04]  /*43a0*/  FMUL.FTZ R3, R3, R10 ;  /* 0x0000000a03037220 */ /* 0x000fc80000410000 */
[----:B------:R-:W-:-:S04]  /*43b0*/  FFMA.FTZ R2, R3, R2, R2 ;  /* 0x0000000203027223 */ /* 0x000fc80000010002 */
[----:B------:R-:W-:-:S05]  /*43c0*/  @!P6 FFMA.FTZ R2, R9, 0.93318945169448852539, -R2 ;  /* 0x3f6ee5810902e823 */ /* 0x000fca0000010802 */
[----:B------:R-:W-:Y:S02]  /*43d0*/  FSEL R2, R2, 0.78539818525314331055, P0 ;  /* 0x3f490fdb02027808 */ /* 0x000fe40000000000 */
[----:B------:R-:W-:Y:S02]  /*43e0*/  FSETP.GTU.FTZ.AND P0, PT, |R6|, +INF , PT ;  /* 0x7f8000000600780b */ /* 0x000fe40003f1c200 */
[----:B------:R-:W-:-:S04]  /*43f0*/  FSEL R3, R2, RZ, P1 ;  /* 0x000000ff02037208 */ /* 0x000fc80000800000 */
[----:B------:R-:W-:-:S04]  /*4400*/  LOP3.LUT R3, R3, 0x80000000, R0, 0xb8, !PT ;  /* 0x8000000003037812 */ /* 0x000fc800078eb800 */
[----:B------:R-:W-:Y:S01]  /*4410*/  FSEL R3, R6, R3, P0 ;  /* 0x0000000306037208 */ /* 0x000fe20000000000 */
[----:B------:R-:W-:Y:S05]  /*4420*/  BRA `(.L_x_3056) ;  /* 0x000006e000007947 */ /* 0x000fea0003800000 */
.L_x_3068:
        /* <DEDUP_REMOVED lines=14> */
.L_x_3072:
[----:B------:R-:W-:Y:S05]  /*4510*/  BSYNC B4 ;  /* 0x0000000000047941 */ /* 0x000fea0003800000 */
.L_x_3071:
[CC--:B------:R-:W-:Y:S01]  /*4520*/  IMNMX R11, R9.reuse, R6.reuse, !PT ;  /* 0x00000006090b7217 */ /* 0x0c0fe20007800200 */
[----:B------:R-:W-:Y:S01]  /*4530*/  IMAD.MOV.U32 R10, RZ, RZ, 0x3b33710b ;  /* 0x3b33710bff0a7424 */ /* 0x000fe200078e00ff */
[----:B------:R-:W-:Y:S01]  /*4540*/  IMNMX R9, R9, R6, PT ;  /* 0x0000000609097217 */ /* 0x000fe20003800200 */
[----:B------:R-:W-:Y:S01]  /*4550*/  FMUL.FTZ R3, R2, R2 ;  /* 0x0000000202037220 */ /* 0x000fe20000410000 */
[----:B------:R-:W-:Y:S02]  /*4560*/  LOP3.LUT R12, R11, 0xfe000000, RZ, 0xc0, !PT ;  /* 0xfe0000000b0c7812 */ /* 0x000fe400078ec0ff */
[----:B------:R-:W-:Y:S01]  /*4570*/  FSETP.NEU.FTZ.AND P0, PT, R9, RZ, PT ;  /* 0x000000ff0900720b */ /* 0x000fe20003f1d000 */
[----:B------:R-:W-:Y:S01]  /*4580*/  FFMA.FTZ R10, R3, R10, -0.015681877732276916504 ;  /* 0xbc807748030a7423 */ /* 0x000fe2000001000a */
[----:B------:R-:W-:-:S02]  /*4590*/  IADD3 R14, -R12, 0x7e800000, RZ ;  /* 0x7e8000000c0e7810 */ /* 0x000fc40007ffe1ff */
[----:B------:R-:W-:Y:S01]  /*45a0*/  LOP3.LUT R12, R12, 0x800000, RZ, 0xfc, !PT ;  /* 0x008000000c0c7812 */ /* 0x000fe200078efcff */
[----:B------:R-:W-:Y:S01]  /*45b0*/  FFMA.FTZ R10, R3, R10, 0.042200751602649688721 ;  /* 0x3d2cdab2030a7423 */ /* 0x000fe2000001000a */
[----:B------:R-:W-:Y:S01]  /*45c0*/  FSETP.NEU.FTZ.AND P1, PT, R8, RZ, PT ;  /* 0x000000ff0800720b */ /* 0x000fe20003f3d000 */
[-C--:B------:R-:W-:Y:S02]  /*45d0*/  FMUL.FTZ R13, R9, R14.reuse ;  /* 0x0000000e090d7220 */ /* 0x080fe40000410000 */
[----:B------:R-:W-:Y:S02]  /*45e0*/  FMUL.FTZ R14, R11, R14 ;  /* 0x0000000e0b0e7220 */ /* 0x000fe40000410000 */
[----:B------:R-:W-:Y:S02]  /*45f0*/  FMUL.FTZ R13, R13, R13 ;  /* 0x0000000d0d0d7220 */ /* 0x000fe40000410000 */
[----:B------:R-:W-:Y:S02]  /*4600*/  FFMA.FTZ R10, R3, R10, -0.074792981147766113281 ;  /* 0xbd992d10030a7423 */ /* 0x000fe4000001000a */
[----:B------:R-:W-:-:S02]  /*4610*/  FFMA.FTZ R13, R14, R14, R13 ;  /* 0x0000000e0e0d7223 */ /* 0x000fc4000001000d */
[----:B------:R-:W-:-:S04]  /*4620*/  FFMA.FTZ R10, R3, R10, 0.10640415549278259277 ;  /* 0x3dd9ea6c030a7423 */ /* 0x000fc8000001000a */
[----:B------:R-:W0:Y:S01]  /*4630*/  MUFU.SQRT R13, R13 ;  /* 0x0000000d000d7308 */ /* 0x000e220000002000 */
[----:B------:R-:W-:-:S04]  /*4640*/  FFMA.FTZ R10, R3, R10, -0.14207722246646881104 ;  /* 0xbe117cb1030a7423 */ /* 0x000fc8000001000a */
[----:B------:R-:W-:-:S04]  /*4650*/  FFMA.FTZ R10, R3, R10, 0.19993925094604492188 ;  /* 0x3e4cbce0030a7423 */ /* 0x000fc8000001000a */
[----:B------:R-:W-:-:S04]  /*4660*/  FFMA.FTZ R10, R3, R10, -0.33333197236061096191 ;  /* 0xbeaaaa7d030a7423 */ /* 0x000fc8000001000a */
[----:B------:R-:W-:Y:S02]  /*4670*/  FMUL.FTZ R3, R3, R10 ;  /* 0x0000000a03037220 */ /* 0x000fe40000410000 */
[----:B0-----:R-:W-:Y:S01]  /*4680*/  @P0 FMUL.FTZ R11, R12, R13 ;  /* 0x0000000d0c0b0220 */ /* 0x001fe20000410000 */
[----:B------:R-:W-:Y:S01]  /*4690*/  FSETP.NEU.FTZ.AND P0, PT, R9, +INF , PT ;  /* 0x7f8000000900780b */ /* 0x000fe20003f1d000 */
[----:B------:R-:W-:Y:S02]  /*46a0*/  @!P6 IMAD.MOV.U32 R9, RZ, RZ, 0x3fd774eb ;  /* 0x3fd774ebff09e424 */ /* 0x000fe400078e00ff */
[----:B------:R-:W-:Y:S01]  /*46b0*/  FFMA.FTZ R2, R3, R2, R2 ;  /* 0x0000000203027223 */ /* 0x000fe20000010002 */
[----:B------:R-:W-:Y:S02]  /*46c0*/  FSEL R11, R11, +INF , P0 ;  /* 0x7f8000000b0b7808 */ /* 0x000fe40000000000 */
[----:B------:R-:W-:Y:S01]  /*46d0*/  FSETP.NEU.FTZ.AND P0, PT, |R7|, R6, PT ;  /* 0x000000060700720b */ /* 0x000fe20003f1d200 */
[----:B------:R-:W-:-:S02]  /*46e0*/  @!P6 FFMA.FTZ R2, R9, 0.93318945169448852539, -R2 ;  /* 0x3f6ee5810902e823 */ /* 0x000fc40000010802 */
[----:B------:R-:W-:Y:S01]  /*46f0*/  FADD.FTZ R6, |R7|, R6 ;  /* 0x0000000607067221 */ /* 0x000fe20000010200 */
[----:B------:R-:W0:Y:S02]  /*4700*/  MUFU.LG2 R11, R11 ;  /* 0x0000000b000b7308 */ /* 0x000e240000000c00 */
[----:B------:R-:W-:Y:S02]  /*4710*/  FSEL R2, R2, 0.78539818525314331055, P0 ;  /* 0x3f490fdb02027808 */ /* 0x000fe40000000000 */
[----:B------:R-:W-:Y:S02]  /*4720*/  FSETP.GTU.FTZ.AND P0, PT, |R6|, +INF , PT ;  /* 0x7f8000000600780b */ /* 0x000fe40003f1c200 */
[----:B------:R-:W-:-:S04]  /*4730*/  FSEL R3, R2, RZ, P1 ;  /* 0x000000ff02037208 */ /* 0x000fc80000800000 */
[----:B------:R-:W-:-:S04]  /*4740*/  LOP3.LUT R3, R3, 0x80000000, R0, 0xb8, !PT ;  /* 0x8000000003037812 */ /* 0x000fc800078eb800 */
[----:B------:R-:W-:Y:S01]  /*4750*/  FSEL R3, R6, R3, P0 ;  /* 0x0000000306037208 */ /* 0x000fe20000000000 */
[----:B0-----:R-:W-:Y:S01]  /*4760*/  FMUL.FTZ R12, R11, 0.69314718246459960938 ;  /* 0x3f3172180b0c7820 */ /* 0x001fe20000410000 */
[----:B------:R-:W-:Y:S05]  /*4770*/  BRA `(.L_x_3056) ;  /* 0x0000039000007947 */ /* 0x000fea0003800000 */
.L_x_3067:
        /* <DEDUP_REMOVED lines=9> */
[----:B------:R-:W-:-:S05]  /*4810*/  IADD3 R3, -R10, 0x7e800000, RZ ;  /* 0x7e8000000a037810 */ /* 0x000fca0007ffe1ff */
[-C--:B------:R-:W-:Y:S02]  /*4820*/  FMUL.FTZ R11, R2, R3.reuse ;  /* 0x00000003020b7220 */ /* 0x080fe40000410000 */
[----:B------:R-:W-:Y:S02]  /*4830*/  FMUL.FTZ R3, R9, R3 ;  /* 0x0000000309037220 */ /* 0x000fe40000410000 */
[----:B------:R-:W-:Y:S02]  /*4840*/  FMUL.FTZ R12, R11, R11 ;  /* 0x0000000b0b0c7220 */ /* 0x000fe40000410000 */
[----:B------:R-:W-:Y:S02]  /*4850*/  MUFU.RCP R11, R8 ;  /* 0x00000008000b7308 */ /* 0x000fe40000001000 */
[----:B------:R-:W-:Y:S01]  /*4860*/  FFMA.FTZ R12, R3, R3, R12 ;  /* 0x00000003030c7223 */ /* 0x000fe2000001000c */
[----:B------:R-:W-:-:S05]  /*4870*/  LOP3.LUT R3, R10, 0x800000, RZ, 0xfc, !PT ;  /* 0x008000000a037812 */ /* 0x000fca00078efcff */
[----:B------:R-:W0:Y:S02]  /*4880*/  MUFU.SQRT R12, R12 ;  /* 0x0000000c000c7308 */ /* 0x000e240000002000 */
[----:B0-----:R-:W-:Y:S01]  /*4890*/  @P0 FMUL.FTZ R9, R12, R3 ;  /* 0x000000030c090220 */ /* 0x001fe20000410000 */
[----:B------:R-:W-:Y:S01]  /*48a0*/  FSETP.NEU.FTZ.AND P0, PT, R2, +INF , PT ;  /* 0x7f8000000200780b */ /* 0x000fe20003f1d000 */
[----:B------:R-:W-:Y:S02]  /*48b0*/  FFMA R2, -R8, R11, 1 ;  /* 0x3f80000008027423 */ /* 0x000fe4000000010b */
[----:B------:R-:W-:Y:S01]  /*48c0*/  IMAD.MOV.U32 R12, RZ, RZ, 0x3f800000 ;  /* 0x3f800000ff0c7424 */ /* 0x000fe200078e00ff */
[----:B------:R-:W-:Y:S01]  /*48d0*/  FSEL R9, R9, +INF , P0 ;  /* 0x7f80000009097808 */ /* 0x000fe20000000000 */
[----:B------:R-:W-:-:S04]  /*48e0*/  FFMA R2, R11, R2, R11 ;  /* 0x000000020b027223 */ /* 0x000fc8000000000b */
[----:B------:R-:W-:Y:S01]  /*48f0*/  FFMA R3, R13, R2, RZ ;  /* 0x000000020d037223 */ /* 0x000fe200000000ff */
[----:B------:R-:W0:Y:S03]  /*4900*/  MUFU.LG2 R9, R9 ;  /* 0x0000000900097308 */ /* 0x000e260000000c00 */
[----:B------:R-:W-:-:S04]  /*4910*/  FFMA R10, -R8, R3, R13 ;  /* 0x00000003080a7223 */ /* 0x000fc8000000010d */
[----:B------:R-:W-:Y:S01]  /*4920*/  FFMA R2, R2, R10, R3 ;  /* 0x0000000a02027223 */ /* 0x000fe20000000003 */
[----:B------:R-:W1:Y:S01]  /*4930*/  FCHK P0, R13, R8 ;  /* 0x000000080d007302 */ /* 0x000e620000000000 */
[----:B0-----:R-:W-:Y:S01]  /*4940*/  FFMA.FTZ R12, R9, 0.69314718246459960938, R12 ;  /* 0x3f317218090c7823 */ /* 0x001fe2000001000c */
[----:B-1----:R-:W-:Y:S06]  /*4950*/  @!P0 BRA `(.L_x_3074) ;  /* 0x0000005000008947 */ /* 0x002fec0003800000 */
[----:B------:R-:W-:Y:S01]  /*4960*/  MOV R11, R13 ;  /* 0x0000000d000b7202 */ /* 0x000fe20000000f00 */
[----:B------:R-:W-:Y:S01]  /*4970*/  IMAD.MOV.U32 R14, RZ, RZ, R8 ;  /* 0x000000ffff0e7224 */ /* 0x000fe200078e0008 */
[----:B------:R-:W-:Y:S02]  /*4980*/  MOV R2, 0x49a0 ;  /* 0x000049a000027802 */ /* 0x000fe40000000f00 */
[----:B------:R-:W-:Y:S05]  /*4990*/  CALL.REL.NOINC `($__internal_6_$__cuda_sm3x_div_rn_ftz_f32_slowpath) ;  /* 0x000124e000007944 */ /* 0x000fea0003c00000 */
[----:B------:R-:W-:Y:S02]  /*49a0*/  IMAD.MOV.U32 R2, RZ, RZ, R10 ;  /* 0x000000ffff027224 */ /* 0x000fe400078e000a */
.L_x_3074:
[----:B------:R-:W-:Y:S05]  /*49b0*/  BSYNC B4 ;  /* 0x0000000000047941 */ /* 0x000fea0003800000 */
.L_x_3073:
[----:B------:R-:W-:Y:S01]  /*49c0*/  IMAD.MOV.U32 R10, RZ, RZ, 0x3b33710b ;  /* 0x3b33710bff0a7424 */ /* 0x000fe200078e00ff */
[----:B------:R-:W-:Y:S01]  /*49d0*/  @!P6 MOV R9, 0x3fd774eb ;  /* 0x3fd774eb0009e802 */ /* 0x000fe20000000f00 */
[----:B------:R-:W-:Y:S01]  /*49e0*/  FMUL.FTZ R3, R2, R2 ;  /* 0x0000000202037220 */ /* 0x000fe20000410000 */
[C---:B------:R-:W-:Y:S01]  /*49f0*/  FSETP.NEU.FTZ.AND P0, PT, |R7|.reuse, R6, PT ;  /* 0x000000060700720b */ /* 0x040fe20003f1d200 */
[----:B------:R-:W-:Y:S01]  /*4a00*/  FADD.FTZ R6, |R7|, R6 ;  /* 0x0000000607067221 */ /* 0x000fe20000010200 */
[----:B------:R-:W-:Y:S01]  /*4a10*/  FSETP.NEU.FTZ.AND P1, PT, R8, RZ, PT ;  /* 0x000000ff0800720b */ /* 0x000fe20003f3d000 */
        /* <DEDUP_REMOVED lines=14> */
[----:B------:R-:W-:Y:S02]  /*4b00*/  FSEL R3, R6, R3, P0 ;  /* 0x0000000306037208 */ /* 0x000fe40000000000 */
.L_x_3056:
[----:B------:R-:W-:Y:S05]  /*4b10*/  BSYNC B3 ;  /* 0x0000000000037941 */ /* 0x000fea0003800000 */
.L_x_3047:
[----:B------:R-:W-:Y:S01]  /*4b20*/  FADD.FTZ R12, R12, 0.69314718246459960938 ;  /* 0x3f3172180c0c7421 */ /* 0x000fe20000010000 */
[----:B------:R-:W-:-:S04]  /*4b30*/  LOP3.LUT R0, R3, 0x80000000, R0, 0xb8, !PT ;  /* 0x8000000003007812 */ /* 0x000fc800078eb800 */
[----:B------:R-:W-:Y:S01]  /*4b40*/  LOP3.LUT R7, R12, 0x80000000, R7, 0xb8, !PT ;  /* 0x800000000c077812 */ /* 0x000fe200078eb807 */
[----:B------:R-:W-:Y:S05]  /*4b50*/  BRA `(.L_x_3015) ;  /* 0x000000e000007947 */ /* 0x000fea0003800000 */
.L_x_3013:
[----:B------:R-:W-:-:S13]  /*4b60*/  FSETP.NEU.FTZ.AND P0, PT, |R7|, +INF , PT ;  /* 0x7f8000000700780b */ /* 0x000fda0003f1d200 */
[----:B------:R-:W-:Y:S01]  /*4b70*/  @!P0 FADD.FTZ R0, R0, R0 ;  /* 0x0000000000008221 */ /* 0x000fe20000010000 */
[----:B------:R-:W-:Y:S05]  /*4b80*/  @!P0 BRA `(.L_x_3015) ;  /* 0x000000b000008947 */ /* 0x000fea0003800000 */
[----:B------:R-:W-:-:S13]  /*4b90*/  FSETP.NEU.FTZ.AND P0, PT, R6, +INF , PT ;  /* 0x7f8000000600780b */ /* 0x000fda0003f1d000 */
[----:B------:R-:W-:Y:S02]  /*4ba0*/  @!P0 FADD.FTZ R2, R7, R7 ;  /* 0x0000000707028221 */ /* 0x000fe40000010000 */
[----:B------:R-:W-:Y:S02]  /*4bb0*/  @!P0 IMAD.MOV.U32 R7, RZ, RZ, R0 ;  /* 0x000000ffff078224 */ /* 0x000fe400078e0000 */
[----:B------:R-:W-:Y:S01]  /*4bc0*/  @!P0 IMAD.MOV.U32 R0, RZ, RZ, R2 ;  /* 0x000000ffff008224 */ /* 0x000fe200078e0002 */
[----:B------:R-:W-:Y:S05]  /*4bd0*/  @!P0 BRA `(.L_x_3015) ;  /* 0x0000006000008947 */ /* 0x000fea0003800000 */
[----:B------:R-:W-:-:S13]  /*4be0*/  FSETP.NEU.FTZ.AND P0, PT, R0, RZ, PT ;  /* 0x000000ff0000720b */ /* 0x000fda0003f1d000 */
[----:B------:R-:W-:Y:S02]  /*4bf0*/  @P0 FADD.FTZ R2, RZ, R7 ;  /* 0x00000007ff020221 */ /* 0x000fe40000010000 */
[----:B------:R-:W-:-:S04]  /*4c00*/  @P0 FADD.FTZ R3, RZ, R0 ;  /* 0x00000000ff030221 */ /* 0x000fc80000010000 */
[----:B------:R-:W-:-:S04]  /*4c10*/  @P0 FADD.FTZ R0, R2, R3 ;  /* 0x0000000302000221 */ /* 0x000fc80000010000 */
[----:B------:R-:W-:-:S04]  /*4c20*/  @P0 IMAD.MOV.U32 R7, RZ, RZ, R0 ;  /* 0x000000ffff070224 */ /* 0x000fc800078e0000 */
[----:B------:R-:W-:Y:S02]  /*4c30*/  @!P0 FADD.FTZ R7, R7, R7 ;  /* 0x0000000707078221 */ /* 0x000fe40000010000 */
.L_x_3015:
[----:B------:R-:W-:Y:S05]  /*4c40*/  BSYNC B2 ;  /* 0x0000000000027941 */ /* 0x000fea0003800000 */
.L_x_3012:
[----:B------:R-:W0:Y:S01]  /*4c50*/  LDC.U8 R6, c[0x0][0x371] ;  /* 0x0000dc40ff067b82 */ /* 0x000e220000000000 */
[----:B------:R-:W-:Y:S02]  /*4c60*/  F2FP.PACK_AB R3, R0, R7 ;  /* 0x000000070003723e */ /* 0x000fe400000000ff */
        /* <DEDUP_REMOVED lines=15> */
.L_x_3078:
[----:B------:R-:W-:-:S06]  /*4d60*/  HADD2.F32 R3, -RZ, R3.H0_H0 ;  /* 0x20000003ff037230 */ /* 0x000fcc0000004100 */
[----:B------:R-:W0:Y:S02]  /*4d70*/  F2I.S64.TRUNC R2, R3 ;  /* 0x0000000300027311 */ /* 0x000e24000020d900 */
[----:B0-----:R0:W-:Y:S01]  /*4d80*/  STG.E.U8 [R4.64], R2 ;  /* 0x0000000204007986 */ /* 0x0011e2000c101124 */
[----:B------:R-:W-:Y:S05]  /*4d90*/  BRA `(.L_x_3080) ;  /* 0x00000e7000007947 */ /* 0x000fea0003800000 */
.L_x_3077:
        /* <DEDUP_REMOVED lines=10> */
.L_x_3082:
[----:B------:R-:W-:-:S06]  /*4e40*/  HADD2.F32 R3, -RZ, R3.H0_H0 ;  /* 0x20000003ff037230 */ /* 0x000fcc0000004100 */
[----:B------:R-:W0:Y:S02]  /*4e50*/  F2I.FTZ.TRUNC.NTZ R3, R3 ;  /* 0x0000000300037305 */ /* 0x000e24000021f100 */
[----:B0-----:R0:W-:Y:S01]  /*4e60*/  STG.E [R4.64], R3 ;  /* 0x0000000304007986 */ /* 0x0011e2000c101924 */
[----:B------:R-:W-:Y:S05]  /*4e70*/  BRA `(.L_x_3080) ;  /* 0x00000d9000007947 */ /* 0x000fea0003800000 */
.L_x_3081:
[----:B------:R-:W-:-:S06]  /*4e80*/  HADD2.F32 R3, -RZ, R3.H0_H0 ;  /* 0x20000003ff037230 */ /* 0x000fcc0000004100 */
[----:B------:R-:W0:Y:S02]  /*4e90*/  F2I.FTZ.TRUNC.NTZ R3, R3 ;  /* 0x0000000300037305 */ /* 0x000e24000021f100 */
[----:B0-----:R0:W-:Y:S01]  /*4ea0*/  STG.E.U16 [R4.64], R3 ;  /* 0x0000000304007986 */ /* 0x0011e2000c101524 */
[----:B------:R-:W-:Y:S05]  /*4eb0*/  BRA `(.L_x_3080) ;  /* 0x00000d5000007947 */ /* 0x000fea0003800000 */
.L_x_3076:
        /* <DEDUP_REMOVED lines=9> */
.L_x_3084:
[----:B------:R0:W-:Y:S01]  /*4f50*/  STG.E.U16 [R4.64], R3 ;  /* 0x0000000304007986 */ /* 0x0001e2000c101524 */
[----:B------:R-:W-:Y:S05]  /*4f60*/  BRA `(.L_x_3080) ;  /* 0x00000ca000007947 */ /* 0x000fea0003800000 */
.L_x_3083:
[----:B------:R-:W-:-:S13]  /*4f70*/  ISETP.NE.AND P0, PT, R2, 0x7, PT ;  /* 0x000000070200780c */ /* 0x000fda0003f05270 */
[----:B------:R-:W-:Y:S05]  /*4f80*/  @!P0 BRA `(.L_x_3085) ;  /* 0x000000a000008947 */ /* 0x000fea0003800000 */
[----:B------:R-:W-:-:S13]  /*4f90*/  ISETP.NE.AND P0, PT, R2, 0x8, PT ;  /* 0x000000080200780c */ /* 0x000fda0003f05270 */
[----:B------:R-:W-:Y:S05]  /*4fa0*/  @!P0 BRA `(.L_x_3086) ;  /* 0x0000006000008947 */ /* 0x000fea0003800000 */
[----:B------:R-:W-:-:S13]  /*4fb0*/  ISETP.NE.AND P0, PT, R2, 0x9, PT ;  /* 0x000000090200780c */ /* 0x000fda0003f05270 */
[----:B------:R-:W-:Y:S05]  /*4fc0*/  @P0 BRA `(.L_x_3079) ;  /* 0x00000a9000000947 */ /* 0x000fea0003800000 */
[--C-:B------:R-:W-:Y:S02]  /*4fd0*/  HADD2.F32 R7, -RZ, R3.reuse.H1_H1 ;  /* 0x30000003ff077230 */ /* 0x100fe40000004100 */
[----:B------:R-:W-:-:S05]  /*4fe0*/  HADD2.F32 R6, -RZ, R3.H0_H0 ;  /* 0x20000003ff067230 */ /* 0x000fca0000004100 */
[----:B------:R0:W-:Y:S01]  /*4ff0*/  STG.E.64 [R4.64], R6 ;  /* 0x0000000604007986 */ /* 0x0001e2000c101b24 */
[----:B------:R-:W-:Y:S05]  /*5000*/  BRA `(.L_x_3080) ;  /* 0x00000c0000007947 */ /* 0x000fea0003800000 */
.L_x_3086:
[----:B------:R0:W-:Y:S01]  /*5010*/  STG.E [R4.64], R3 ;  /* 0x0000000304007986 */ /* 0x0001e2000c101924 */
[----:B------:R-:W-:Y:S05]  /*5020*/  BRA `(.L_x_3080) ;  /* 0x00000be000007947 */ /* 0x000fea0003800000 */
.L_x_3085:
[----:B------:R-:W-:-:S05]  /*5030*/  HADD2.F32 R2, -RZ, R3.H0_H0 ;  /* 0x20000003ff027230 */ /* 0x000fca0000004100 */
[----:B------:R-:W-:-:S06]  /*5040*/  FMUL.FTZ R2, R2, 1 ;  /* 0x3f80000002027820 */ /* 0x000fcc0000410000 */
[----:B------:R-:W0:Y:S02]  /*5050*/  F2F.F64.F32 R2, R2 ;  /* 0x0000000200027310 */ /* 0x000e240000201800 */
[----:B0-----:R0:W-:Y:S01]  /*5060*/  STG.E.64 [R4.64], R2 ;  /* 0x0000000204007986 */ /* 0x0011e2000c101b24 */
[----:B------:R-:W-:Y:S05]  /*5070*/  BRA `(.L_x_3080) ;  /* 0x00000b9000007947 */ /* 0x000fea0003800000 */
.L_x_3075:
        /* <DEDUP_REMOVED lines=9> */
[----:B------:R-:W-:-:S04]  /*5110*/  HFMA2.MMA R2, -RZ, RZ, 0, 5.9604644775390625e-08 ;  /* 0x00000001ff027435 */ /* 0x000fc800000001ff */
[----:B------:R-:W-:-:S13]  /*5120*/  FSETP.NEU.FTZ.AND P0, PT, R0, RZ, PT ;  /* 0x000000ff0000720b */ /* 0x000fda0003f1d000 */
[----:B------:R-:W-:Y:S01]  /*5130*/  @!P0 HADD2.F32 R0, -RZ, R3.H1_H1 ;  /* 0x30000003ff008230 */ /* 0x000fe20000004100 */
[----:B------:R-:W-:-:S04]  /*5140*/  PRMT R3, R2, 0x7610, R3 ;  /* 0x0000761002037816 */ /* 0x000fc80000000003 */
[----:B------:R-:W-:-:S04]  /*5150*/  @!P0 FSETP.NEU.FTZ.AND P1, PT, R0, RZ, PT ;  /* 0x000000ff0000820b */ /* 0x000fc80003f3d000 */
[----:B------:R-:W-:-:S05]  /*5160*/  @!P0 SEL R3, RZ, 0x1, !P1 ;  /* 0x00000001ff038807 */ /* 0x000fca0004800000 */
[----:B------:R0:W-:Y:S01]  /*5170*/  STG.E.U8 [R4.64], R3 ;  /* 0x0000000304007986 */ /* 0x0001e2000c101124 */
[----:B------:R-:W-:Y:S05]  /*5180*/  BRA `(.L_x_3080) ;  /* 0x00000a8000007947 */ /* 0x000fea0003800000 */
.L_x_3089:
[--C-:B------:R-:W-:Y:S02]  /*5190*/  HADD2.F32 R10, -RZ, R3.reuse.H1_H1 ;  /* 0x30000003ff0a7230 */ /* 0x100fe40000004100 */
[----:B------:R-:W-:-:S03]  /*51a0*/  HADD2.F32 R3, -RZ, R3.H0_H0 ;  /* 0x20000003ff037230 */ /* 0x000fc60000004100 */
[----:B------:R-:W-:Y:S02]  /*51b0*/  FMUL.FTZ R10, R10, 1 ;  /* 0x3f8000000a0a7820 */ /* 0x000fe40000410000 */
[----:B------:R-:W-:-:S04]  /*51c0*/  FMUL.FTZ R3, R3, 1 ;  /* 0x3f80000003037820 */ /* 0x000fc80000410000 */
[----:B------:R-:W-:Y:S08]  /*51d0*/  F2F.F64.F32 R10, R10 ;  /* 0x0000000a000a7310 */ /* 0x000ff00000201800 */
[----:B------:R-:W0:Y:S02]  /*51e0*/  F2F.F64.F32 R8, R3 ;  /* 0x0000000300087310 */ /* 0x000e240000201800 */
[----:B0-----:R0:W-:Y:S01]  /*51f0*/  STG.E.128 [R4.64], R8 ;  /* 0x0000000804007986 */ /* 0x0011e2000c101d24 */
[----:B------:R-:W-:Y:S05]  /*5200*/  BRA `(.L_x_3080) ;  /* 0x00000a0000007947 */ /* 0x000fea0003800000 */
.L_x_3088:
        /* <DEDUP_REMOVED lines=21> */
.L_x_3093:
[----:B------:R-:W-:Y:S05]  /*5360*/  BSYNC B0 ;  /* 0x0000000000007941 */ /* 0x000fea0003800000 */
.L_x_3092:
[----:B------:R-:W-:-:S05]  /*5370*/  LOP3.LUT R3, R0, R3, RZ, 0xfc, !PT ;  /* 0x0000000300037212 */ /* 0x000fca00078efcff */
[----:B------:R0:W-:Y:S01]  /*5380*/  STG.E.U8 [R4.64], R3 ;  /* 0x0000000304007986 */ /* 0x0001e2000c101124 */
[----:B------:R-:W-:Y:S05]  /*5390*/  BRA `(.L_x_3080) ;  /* 0x0000087000007947 */ /* 0x000fea0003800000 */
.L_x_3091:
        /* <DEDUP_REMOVED lines=13> */
.L_x_3095:
[----:B------:R-:W-:Y:S01]  /*5470*/  IMAD.MOV.U32 R0, RZ, RZ, 0x7f ;  /* 0x0000007fff007424 */ /* 0x000fe200078e00ff */
[----:B------:R-:W-:-:S04]  /*5480*/  ISETP.GT.U32.AND P0, PT, R2, 0x7f800000, PT ;  /* 0x7f8000000200780c */ /* 0x000fc80003f04070 */
[----:B------:R-:W-:-:S04]  /*5490*/  SEL R0, R0, 0x7c, P0 ;  /* 0x0000007c00007807 */ /* 0x000fc80000000000 */
.L_x_3096:
[----:B------:R-:W-:Y:S05]  /*54a0*/  BSYNC B0 ;  /* 0x0000000000007941 */ /* 0x000fea0003800000 */
.L_x_3094:
[----:B------:R-:W-:-:S04]  /*54b0*/  LOP3.LUT R2, R3, 0x80000000, RZ, 0xc0, !PT ;  /* 0x8000000003027812 */ /* 0x000fc800078ec0ff */
[----:B------:R-:W-:-:S04]  /*54c0*/  SHF.R.U32.HI R3, RZ, 0x18, R2 ;  /* 0x00000018ff037819 */ /* 0x000fc80000011602 */
[----:B------:R-:W-:-:S05]  /*54d0*/  LOP3.LUT R3, R0, R3, RZ, 0xfc, !PT ;  /* 0x0000000300037212 */ /* 0x000fca00078efcff */
[----:B------:R0:W-:Y:S01]  /*54e0*/  STG.E.U8 [R4.64], R3 ;  /* 0x0000000304007986 */ /* 0x0001e2000c101124 */
[----:B------:R-:W-:Y:S05]  /*54f0*/  BRA `(.L_x_3080) ;  /* 0x0000071000007947 */ /* 0x000fea0003800000 */
.L_x_3090:
[----:B------:R-:W-:-:S05]  /*5500*/  HADD2.F32 R0, -RZ, R3.H0_H0 ;  /* 0x20000003ff007230 */ /* 0x000fca0000004100 */
[----:B------:R-:W-:-:S05]  /*5510*/  F2FP.BF16.PACK_AB R0, RZ, R0 ;  /* 0x00000000ff00723e */ /* 0x000fca00000010ff */
[----:B------:R0:W-:Y:S01]  /*5520*/  STG.E.U16 [R4.64], R0 ;  /* 0x0000000004007986 */ /* 0x0001e2000c101524 */
[----:B------:R-:W-:Y:S05]  /*5530*/  BRA `(.L_x_3080) ;  /* 0x000006d000007947 */ /* 0x000fea0003800000 */
.L_x_3087:
        /* <DEDUP_REMOVED lines=12> */
.L_x_3099:
        /* <DEDUP_REMOVED lines=17> */
.L_x_3102:
[----:B------:R-:W-:-:S04]  /*5710*/  LOP3.LUT R2, R7, 0x80000000, RZ, 0xc0, !PT ;  /* 0x8000000007027812 */ /* 0x000fc800078ec0ff */
[----:B------:R-:W-:-:S04]  /*5720*/  SHF.R.U32.HI R3, RZ, 0x18, R2 ;  /* 0x00000018ff037819 */ /* 0x000fc80000011602 */
[----:B------:R-:W-:-:S04]  /*5730*/  LOP3.LUT R0, R0, R3, RZ, 0xfc, !PT ;  /* 0x0000000300007212 */ /* 0x000fc800078efcff */
[----:B------:R-:W-:Y:S02]  /*5740*/  PRMT R2, R0, 0x7610, R2 ;  /* 0x0000761000027816 */ /* 0x000fe40000000002 */
.L_x_3101:
[----:B------:R-:W-:Y:S05]  /*5750*/  BSYNC B0 ;  /* 0x0000000000007941 */ /* 0x000fea0003800000 */
.L_x_3100:
[----:B------:R0:W-:Y:S01]  /*5760*/  STG.E.U8 [R4.64], R2 ;  /* 0x0000000204007986 */ /* 0x0001e2000c101124 */
[----:B------:R-:W-:Y:S05]  /*5770*/  BRA `(.L_x_3080) ;  /* 0x0000049000007947 */ /* 0x000fea0003800000 */
.L_x_3098:
[----:B------:R-:W-:Y:S01]  /*5780*/  HADD2.F32 R7, -RZ, R3.H0_H0 ;  /* 0x20000003ff077230 */ /* 0x000fe20000004100 */
[----:B------:R-:W-:Y:S01]  /*5790*/  BSSY B0, `(.L_x_3103) ;  /* 0x0000014000007945 */ /* 0x000fe20003800000 */
[----:B------:R-:W-:-:S03]  /*57a0*/  MOV R2, 0x80 ;  /* 0x0000008000027802 */ /* 0x000fc60000000f00 */
        /* <DEDUP_REMOVED lines=14> */
.L_x_3105:
[----:B------:R-:W-:-:S04]  /*5890*/  LOP3.LUT R2, R7, 0x80000000, RZ, 0xc0, !PT ;  /* 0x8000000007027812 */ /* 0x000fc800078ec0ff */
[----:B------:R-:W-:-:S04]  /*58a0*/  SHF.R.U32.HI R3, RZ, 0x18, R2 ;  /* 0x00000018ff037819 */ /* 0x000fc80000011602 */
[----:B------:R-:W-:-:S04]  /*58b0*/  LOP3.LUT R0, R0, R3, RZ, 0xfc, !PT ;  /* 0x0000000300007212 */ /* 0x000fc800078efcff */
[----:B------:R-:W-:Y:S02]  /*58c0*/  PRMT R2, R0, 0x7610, R2 ;  /* 0x0000761000027816 */ /* 0x000fe40000000002 */
.L_x_3104:
[----:B------:R-:W-:Y:S05]  /*58d0*/  BSYNC B0 ;  /* 0x0000000000007941 */ /* 0x000fea0003800000 */
.L_x_3103:
[----:B------:R0:W-:Y:S01]  /*58e0*/  STG.E.U8 [R4.64], R2 ;  /* 0x0000000204007986 */ /* 0x0001e2000c101124 */
[----:B------:R-:W-:Y:S05]  /*58f0*/  BRA `(.L_x_3080) ;  /* 0x0000031000007947 */ /* 0x000fea0003800000 */
.L_x_3097:
        /* <DEDUP_REMOVED lines=22> */
.L_x_3079:
[----:B------:R-:W-:Y:S01]  /*5a60*/  MOV R0, 0x0 ;  /* 0x0000000000007802 */ /* 0x000fe20000000f00 */
[----:B------:R-:W-:Y:S01]  /*5a70*/  HFMA2.MMA R8, -RZ, RZ, 0, 6.020069122314453125e-06 ;  /* 0x00000065ff087435 */ /* 0x000fe200000001ff */
[----:B------:R-:W-:Y:S01]  /*5a80*/  MOV R4, c[0x4][0x158] ;  /* 0x0100560000047a02 */ /* 0x000fe20000000f00 */
[----:B------:R-:W-:Y:S01]  /*5a90*/  IMAD.MOV.U32 R5, RZ, RZ, c[0x4][0x15c] ;  /* 0x01005700ff057624 */ /* 0x000fe200078e00ff */
[----:B------:R0:W1:Y:S01]  /*5aa0*/  LDC.64 R2, c[0x4][R0] ;  /* 0x0100000000027b82 */ /* 0x0000620000000a00 */
[----:B------:R-:W-:Y:S01]  /*5ab0*/  IMAD.MOV.U32 R6, RZ, RZ, c[0x4][0x160] ;  /* 0x01005800ff067624 */ /* 0x000fe200078e00ff */
[----:B------:R-:W-:Y:S01]  /*5ac0*/  MOV R13, RZ ;  /* 0x000000ff000d7202 */ /* 0x000fe20000000f00 */
[----:B------:R-:W-:Y:S02]  /*5ad0*/  IMAD.MOV.U32 R7, RZ, RZ, c[0x4][0x164] ;  /* 0x01005900ff077624 */ /* 0x000fe400078e00ff */
[----:B------:R-:W-:-:S02]  /*5ae0*/  IMAD.MOV.U32 R10, RZ, RZ, c[0x4][0x30] ;  /* 0x01000c00ff0a7624 */ /* 0x000fc400078e00ff */
[----:B------:R-:W-:Y:S02]  /*5af0*/  IMAD.MOV.U32 R11, RZ, RZ, c[0x4][0x34] ;  /* 0x01000d00ff0b7624 */ /* 0x000fe400078e00ff */
[----:B------:R-:W-:Y:S02]  /*5b00*/  IMAD.MOV.U32 R12, RZ, RZ, 0x1 ;  /* 0x00000001ff0c7424 */ /* 0x000fe400078e00ff */
[----:B0-----:R-:W-:Y:S01]  /*5b10*/  LEPC R14 ;  /* 0x00000000000e734e */ /* 0x001fe20000000000 */
[----:B------:R-:W-:Y:S02]  /*5b20*/  MOV R9, 0x5b90 ;  /* 0x00005b9000097802 */ /* 0x000fe40000000f00 */
[----:B------:R-:W-:Y:S02]  /*5b30*/  MOV R20, 0x5b10 ;  /* 0x00005b1000147802 */ /* 0x000fe40000000f00 */
[----:B------:R-:W-:Y:S02]  /*5b40*/  MOV R21, 0x0 ;  /* 0x0000000000157802 */ /* 0x000fe40000000f00 */
[----:B------:R-:W-:Y:S02]  /*5b50*/  MOV R0, 0x0 ;  /* 0x0000000000007802 */ /* 0x000fe40000000f00 */
[----:B------:R-:W-:-:S04]  /*5b60*/  IADD3 R20, P0, P1, -R20, R9, R14 ;  /* 0x0000000914147210 */ /* 0x000fc8000791e10e */
[----:B------:R-:W-:-:S04]  /*5b70*/  IADD3.X R21, ~R0, R21, R15, P0, P1 ;  /* 0x0000001500157210 */ /* 0x000fc800007e250f */
[----:B-1----:R-:W-:Y:S05]  /*5b80*/  CALL.ABS.NOINC R2 ;  /* 0x0000000002007343 */ /* 0x002fea0003c00000 */
[----:B------:R-:W-:Y:S05]  /*5b90*/  BRA `(.L_x_3080) ;  /* 0x0000007000007947 */ /* 0x000fea0003800000 */
.L_x_3107:
[----:B------:R-:W-:-:S06]  /*5ba0*/  HADD2.F32 R3, -RZ, R3.H0_H0 ;  /* 0x20000003ff037230 */ /* 0x000fcc0000004100 */
[----:B------:R-:W0:Y:S02]  /*5bb0*/  F2I.U64.TRUNC R2, R3 ;  /* 0x0000000300027311 */ /* 0x000e24000020d800 */
[----:B0-----:R0:W-:Y:S01]  /*5bc0*/  STG.E.64 [R4.64], R2 ;  /* 0x0000000204007986 */ /* 0x0011e2000c101b24 */
[----:B------:R-:W-:Y:S05]  /*5bd0*/  BRA `(.L_x_3080) ;  /* 0x0000003000007947 */ /* 0x000fea0003800000 */
.L_x_3106:
[----:B------:R-:W-:-:S06]  /*5be0*/  HADD2.F32 R3, -RZ, R3.H0_H0 ;  /* 0x20000003ff037230 */ /* 0x000fcc0000004100 */
[----:B------:R-:W0:Y:S02]  /*5bf0*/  F2I.FTZ.U32.TRUNC.NTZ R3, R3 ;  /* 0x0000000300037305 */ /* 0x000e24000021f000 */
[----:B0-----:R0:W-:Y:S02]  /*5c00*/  STG.E [R4.64], R3 ;  /* 0x0000000304007986 */ /* 0x0011e4000c101924 */
.L_x_3080:
[----:B------:R-:W-:-:S05]  /*5c10*/  IMAD R16, R19, 0x200, R16 ;  /* 0x0000020013107824 */ /* 0x000fca00078e0210 */
[----:B------:R-:W-:Y:S02]  /*5c20*/  IADD3 R17, R16, 0x80, RZ ;  /* 0x0000008010117810 */ /* 0x000fe40007ffe0ff */
.L_x_2978:
[----:B------:R-:W-:Y:S05]  /*5c30*/  BSYNC B6 ;  /* 0x0000000000067941 */ /* 0x000fea0003800000 */
.L_x_2977:
[----:B------:R-:W-:Y:S01]  /*5c40*/  ISETP.GE.AND P0, PT, R17, c[0x0][0x160], PT ;  /* 0x0000580011007a0c */ /* 0x000fe20003f06270 */
[----:B------:R-:W-:-:S12]  /*5c50*/  BSSY B6, `(.L_x_3108) ;  /* 0x0000b6c000067945 */ /* 0x000fd80003800000 */
[----:B------:R-:W-:Y:S05]  /*5c60*/  @P0 BRA `(.L_x_3109) ;  /* 0x0000b6a000000947 */ /* 0x000fea0003800000 */
[----:B------:R-:W-:Y:S01]  /*5c70*/  ISETP.NE.AND P0, PT, RZ, c[0x0][0x168], PT ;  /* 0x00005a00ff007a0c */ /* 0x000fe20003f05270 */
[----:B0-----:R-:W-:Y:S02]  /*5c80*/  IMAD.MOV.U32 R0, RZ, RZ, RZ ;  /* 0x000000ffff007224 */ /* 0x001fe400078e00ff */
[----:B------:R-:W-:-:S10]  /*5c90*/  IMAD.MOV.U32 R18, RZ, RZ, RZ ;  /* 0x000000ffff127224 */ /* 0x000fd400078e00ff */
[----:B------:R-:W-:Y:S05]  /*5ca0*/  @!P0 BRA `(.L_x_3110) ;  /* 0x00000e0000008947 */ /* 0x000fea0003800000 */
[----:B------:R-:W-:Y:S01]  /*5cb0*/  HFMA2.MMA R16, -RZ, RZ, 0, 0 ;  /* 0x00000000ff107435 */ /* 0x000fe200000001ff */
[----:B------:R-:W-:-:S05]  /*5cc0*/  IMAD.MOV.U32 R4, RZ, RZ, 0x1 ;  /* 0x00000001ff047424 */ /* 0x000fca00078e00ff */
[----:B------:R-:W-:-:S04]  /*5cd0*/  ISETP.NE.AND P0, PT, R4, c[0x0][0x168], PT ;  /* 0x00005a0004007a0c */ /* 0x000fc80003f05270 */
[----:B------:R-:W-:-:S05]  /*5ce0*/  IMAD.HI.U32 R2, R17, c[0x0][0x170], R16 ;  /* 0x00005c0011027a27 */ /* 0x000fca00078e0010 */
[----:B------:R-:W-:-:S05]  /*5cf0*/  SHF.R.U32.HI R3, RZ, c[0x0][0x174], R2 ;  /* 0x00005d00ff037a19 */ /* 0x000fca0000011602 */
[----:B------:R-:W-:-:S04]  /*5d00*/  IMAD.MOV R0, RZ, RZ, -R3 ;  /* 0x000000ffff007224 */ /* 0x000fc800078e0a03 */
[----:B------:R-:W-:-:S04]  /*5d10*/  IMAD R0, R0, c[0x0][0x16c], R17 ;  /* 0x00005b0000007a24 */ /* 0x000fc800078e0211 */
[C---:B------:R-:W-:Y:S02]  /*5d20*/  IMAD R18, R0.reuse, c[0x0][0x298], RZ ;  /* 0x0000a60000127a24 */ /* 0x040fe400078e02ff */
[----:B------:R-:W-:Y:S01]  /*5d30*/  IMAD R0, R0, c[0x0][0x29c], RZ ;  /* 0x0000a70000007a24 */ /* 0x000fe200078e02ff */
[----:B------:R-:W-:Y:S05]  /*5d40*/  @!P0 BRA `(.L_x_3110) ;  /* 0x00000d6000008947 */ /* 0x000fea0003800000 */
[----:B------:R-:W-:Y:S01]  /*5d50*/  IMAD.MOV.U32 R2, RZ, RZ, RZ ;  /* 0x000000ffff027224 */ /* 0x000fe200078e00ff */
[----:B------:R-:W-:-:S03]  /*5d60*/  MOV R6, c[0x0][0x168] ;  /* 0x00005a0000067a02 */ /* 0x000fc60000000f00 */
[----:B------:R-:W-:Y:S01]  /*5d70*/  IMAD.HI.U32 R4, R3, c[0x0][0x17c], R2 ;  /* 0x00005f0003047a27 */ /* 0x000fe200078e0002 */
[----:B------:R-:W-:-:S04]  /*5d80*/  ISETP.NE.AND P0, PT, R6, 0x2, PT ;  /* 0x000000020600780c */ /* 0x000fc80003f05270 */
        /* <DEDUP_REMOVED lines=195> */
[----:B------:R-:W-:Y:S02]  /*69c0*/  ISETP.NE.AND P0, PT, R6, 0x18, PT ;  /* 0x000000180600780c */ /* 0x000fe40003f05270 */
[----:B------:R-:W-:-:S05]  /*69d0*/  MOV R2, RZ ;  /* 0x000000ff00027202 */ /* 0x000fca0000000f00 */
[----:B------:R-:W-:-:S05]  /*69e0*/  IMAD.HI.U32 R4, R3, c[0x0][0x284], R2 ;  /* 0x0000a10003047a27 */ /* 0x000fca00078e0002 */
[----:B------:R-:W-:Y:S01]  /*69f0*/  SHF.R.U32.HI R5, RZ, c[0x0][0x288], R4 ;  /* 0x0000a200ff057a19 */ /* 0x000fe20000011604 */
[----:B------:R-:W-:-:S04]  /*6a00*/  @P0 IMAD.MOV.U32 R4, RZ, RZ, RZ ;  /* 0x000000ffff040224 */ /* 0x000fc800078e00ff */
[----:B------:R-:W-:-:S04]  /*6a10*/  @P0 IMAD.HI.U32 R2, R5, c[0x0][0x290], R4 ;  /* 0x0000a40005020a27 */ /* 0x000fc800078e0004 */
[----:B------:R-:W-:Y:S01]  /*6a20*/  IMAD.MOV R7, RZ, RZ, -R5 ;  /* 0x000000ffff077224 */ /* 0x000fe200078e0a05 */
[----:B------:R-:W-:-:S03]  /*6a30*/  @P0 SHF.R.U32.HI R2, RZ, c[0x0][0x294], R2 ;  /* 0x0000a500ff020a19 */ /* 0x000fc60000011602 */
[----:B------:R-:W-:Y:S02]  /*6a40*/  IMAD R3, R7, c[0x0][0x280], R3 ;  /* 0x0000a00007037a24 */ /* 0x000fe400078e0203 */
[----:B------:R-:W-:Y:S02]  /*6a50*/  @P0 IMAD.MOV R4, RZ, RZ, -R2 ;  /* 0x000000ffff040224 */ /* 0x000fe400078e0a02 */
[C---:B------:R-:W-:Y:S02]  /*6a60*/  IMAD R18, R3.reuse, c[0x0][0x350], R18 ;  /* 0x0000d40003127a24 */ /* 0x040fe400078e0212 */
[----:B------:R-:W-:Y:S02]  /*6a70*/  @P0 IMAD R5, R4, c[0x0][0x28c], R5 ;  /* 0x0000a30004050a24 */ /* 0x000fe400078e0205 */
[----:B------:R-:W-:Y:S02]  /*6a80*/  IMAD R0, R3, c[0x0][0x354], R0 ;  /* 0x0000d50003007a24 */ /* 0x000fe400078e0200 */
[----:B------:R-:W-:-:S02]  /*6a90*/  @P0 IMAD R18, R5, c[0x0][0x358], R18 ;  /* 0x0000d60005120a24 */ /* 0x000fc400078e0212 */
[----:B------:R-:W-:-:S04]  /*6aa0*/  @P0 IMAD R0, R5, c[0x0][0x35c], R0 ;  /* 0x0000d70005000a24 */ /* 0x000fc800078e0200 */
.L_x_3110:
[----:B------:R-:W0:Y:S01]  /*6ab0*/  LDC.U8 R5, c[0x0][0x372] ;  /* 0x0000dc80ff057b82 */ /* 0x000e220000000000 */
[----:B------:R-:W-:Y:S02]  /*6ac0*/  IADD3 R2, P1, R0, c[0x0][0x368], RZ ;  /* 0x0000da0000027a10 */ /* 0x000fe40007f3e0ff */
[----:B------:R-:W-:-:S03]  /*6ad0*/  IADD3 R18, P0, R18, c[0x0][0x360], RZ ;  /* 0x0000d80012127a10 */ /* 0x000fc60007f1e0ff */
[----:B------:R-:W-:Y:S01]  /*6ae0*/  IMAD.X R3, RZ, RZ, c[0x0][0x36c], P1 ;  /* 0x0000db00ff037624 */ /* 0x000fe200008e06ff */
[----:B------:R-:W-:Y:S02]  /*6af0*/  IADD3.X R19, RZ, c[0x0][0x364], RZ, P0, !PT ;  /* 0x0000d900ff137a10 */ /* 0x000fe400007fe4ff */
        /* <DEDUP_REMOVED lines=16> */
.L_x_3114:
[----:B------:R0:W2:Y:S02]  /*6c00*/  LDG.E.U8 R2, [R2.64] ;  /* 0x0000002402027981 */ /* 0x0000a4000c1e1100 */
[----:B0-----:R-:W-:Y:S01]  /*6c10*/  PRMT R3, RZ, 0x7610, R3 ;  /* 0x00007610ff037816 */ /* 0x001fe20000000003 */
[----:B--2---:R-:W0:Y:S02]  /*6c20*/  I2F.U16 R5, R2 ;  /* 0x0000000200057306 */ /* 0x004e240000101000 */
[----:B0-----:R-:W-:Y:S01]  /*6c30*/  F2FP.PACK_AB R5, RZ, R5 ;  /* 0x00000005ff05723e */ /* 0x001fe200000000ff */
[----:B------:R-:W-:Y:S05]  /*6c40*/  BRA `(.L_x_3116) ;  /* 0x00000f9000007947 */ /* 0x000fea0003800000 */
.L_x_3113:
        /* <DEDUP_REMOVED lines=11> */
.L_x_3118:
[----:B------:R0:W2:Y:S02]  /*6d00*/  LDG.E R2, [R2.64] ;  /* 0x0000002402027981 */ /* 0x0000a4000c1e1900 */
[----:B0-----:R-:W-:Y:S01]  /*6d10*/  PRMT R3, RZ, 0x7610, R3 ;  /* 0x00007610ff037816 */ /* 0x001fe20000000003 */
[----:B--2---:R-:W0:Y:S02]  /*6d20*/  I2F R5, R2 ;  /* 0x0000000200057306 */ /* 0x004e240000201400 */
[----:B0-----:R-:W-:Y:S01]  /*6d30*/  F2FP.PACK_AB R5, RZ, R5 ;  /* 0x00000005ff05723e */ /* 0x001fe200000000ff */
[----:B------:R-:W-:Y:S05]  /*6d40*/  BRA `(.L_x_3116) ;  /* 0x00000e9000007947 */ /* 0x000fea0003800000 */
.L_x_3117:
[----:B------:R0:W2:Y:S02]  /*6d50*/  LDG.E.U16 R2, [R2.64] ;  /* 0x0000002402027981 */ /* 0x0000a4000c1e1500 */
[----:B0-----:R-:W-:Y:S01]  /*6d60*/  PRMT R3, RZ, 0x7610, R3 ;  /* 0x00007610ff037816 */ /* 0x001fe20000000003 */
[----:B--2---:R-:W0:Y:S02]  /*6d70*/  I2F.S16 R5, R2 ;  /* 0x0000000200057306 */ /* 0x004e240000101400 */
[----:B0-----:R-:W-:Y:S01]  /*6d80*/  F2FP.PACK_AB R5, RZ, R5 ;  /* 0x00000005ff05723e */ /* 0x001fe200000000ff */
[----:B------:R-:W-:Y:S05]  /*6d90*/  BRA `(.L_x_3116) ;  /* 0x00000e4000007947 */ /* 0x000fea0003800000 */
.L_x_3112:
        /* <DEDUP_REMOVED lines=10> */
.L_x_3120:
[----:B------:R0:W2:Y:S02]  /*6e40*/  LDG.E.U16 R5, [R2.64] ;  /* 0x0000002402057981 */ /* 0x0000a4000c1e1500 */
[----:B0-----:R-:W-:Y:S01]  /*6e50*/  PRMT R3, RZ, 0x7610, R3 ;  /* 0x00007610ff037816 */ /* 0x001fe20000000003 */
[----:B--2---:R-:W-:-:S05]  /*6e60*/  HADD2.F32 R5, -RZ, R5.H0_H0 ;  /* 0x20000005ff057230 */ /* 0x004fca0000004100 */
[----:B------:R-:W-:Y:S01]  /*6e70*/  F2FP.PACK_AB R5, RZ, R5 ;  /* 0x00000005ff05723e */ /* 0x000fe200000000ff */
[----:B------:R-:W-:Y:S05]  /*6e80*/  BRA `(.L_x_3116) ;  /* 0x00000d5000007947 */ /* 0x000fea0003800000 */
.L_x_3119:
        /* <DEDUP_REMOVED lines=10> */
.L_x_3122:
[----:B------:R-:W2:Y:S02]  /*6f30*/  LDG.E R3, [R2.64] ;  /* 0x0000002402037981 */ /* 0x000ea4000c1e1900 */
[C---:B--2---:R-:W-:Y:S02]  /*6f40*/  PRMT R5, R3.reuse, 0x7610, R5 ;  /* 0x0000761003057816 */ /* 0x044fe40000000005 */
[----:B------:R-:W-:Y:S01]  /*6f50*/  PRMT R3, R3, 0x7632, R3 ;  /* 0x0000763203037816 */ /* 0x000fe20000000003 */
[----:B------:R-:W-:Y:S05]  /*6f60*/  BRA `(.L_x_3116) ;  /* 0x00000c7000007947 */ /* 0x000fea0003800000 */
.L_x_3121:
[----:B------:R-:W2:Y:S02]  /*6f70*/  LDG.E.64 R2, [R2.64] ;  /* 0x0000002402027981 */ /* 0x000ea4000c1e1b00 */
[----:B--2---:R0:W1:Y:S01]  /*6f80*/  F2F.F32.F64 R5, R2 ;  /* 0x0000000200057310 */ /* 0x0040620000301000 */
[----:B------:R0:W1:Y:S02]  /*6f90*/  DSETP.GEU.AND P0, PT, |R2|, c[0x2][0x0], PT ;  /* 0x008000000200762a */ /* 0x0000640003f0e200 */
[----:B0-----:R-:W-:-:S12]  /*6fa0*/  PRMT R3, RZ, 0x7610, R3 ;  /* 0x00007610ff037816 */ /* 0x001fd80000000003 */
[----:B-1----:R-:W-:-:S05]  /*6fb0*/  @!P0 FMUL R5, R5, 1.175494350822287508e-38 ;  /* 0x0080000005058820 */ /* 0x002fca0000400000 */
[----:B------:R-:W-:Y:S01]  /*6fc0*/  F2FP.PACK_AB R5, RZ, R5 ;  /* 0x00000005ff05723e */ /* 0x000fe200000000ff */
[----:B------:R-:W-:Y:S05]  /*6fd0*/  BRA `(.L_x_3116) ;  /* 0x00000c0000007947 */ /* 0x000fea0003800000 */
.L_x_3111:
        /* <DEDUP_REMOVED lines=14> */
.L_x_3125:
        /* <DEDUP_REMOVED lines=10> */
.L_x_3124:
        /* <DEDUP_REMOVED lines=28> */
.L_x_3127:
        /* <DEDUP_REMOVED lines=15> */
.L_x_3126:
[----:B------:R0:W2:Y:S02]  /*7410*/  LDG.E.U16 R5, [R2.64] ;  /* 0x0000002402057981 */ /* 0x0000a4000c1e1500 */
[----:B0-----:R-:W-:Y:S02]  /*7420*/  PRMT R3, RZ, 0x7610, R3 ;  /* 0x00007610ff037816 */ /* 0x001fe40000000003 */
[----:B--2---:R-:W-:-:S04]  /*7430*/  PRMT R5, RZ, 0x5410, R5 ;  /* 0x00005410ff057816 */ /* 0x004fc80000000005 */
[----:B------:R-:W-:Y:S01]  /*7440*/  F2FP.PACK_AB R5, RZ, R5 ;  /* 0x00000005ff05723e */ /* 0x000fe200000000ff */
[----:B------:R-:W-:Y:S05]  /*7450*/  BRA `(.L_x_3116) ;  /* 0x0000078000007947 */ /* 0x000fea0003800000 */
.L_x_3123:
        /* <DEDUP_REMOVED lines=13> */
.L_x_3130:
        /* <DEDUP_REMOVED lines=21> */
.L_x_3134:
[----:B------:R-:W-:Y:S05]  /*7680*/  BSYNC B1 ;  /* 0x0000000000017941 */ /* 0x000fea0003800000 */
.L_x_3133:
[----:B------:R-:W-:Y:S01]  /*7690*/  IMAD.SHL.U32 R2, R2, 0x100000, RZ ;  /* 0x0010000002027824 */ /* 0x000fe200078e00ff */
[----:B------:R-:W-:-:S04]  /*76a0*/  LEA R5, R0, 0x3b800000, 0x17 ;  /* 0x3b80000000057811 */ /* 0x000fc800078eb8ff */
[----:B------:R-:W-:Y:S02]  /*76b0*/  LOP3.LUT R5, R5, R2, R4, 0xfe, !PT ;  /* 0x0000000205057212 */ /* 0x000fe400078efe04 */
.L_x_3132:
[----:B------:R-:W-:Y:S05]  /*76c0*/  BSYNC B0 ;  /* 0x0000000000007941 */ /* 0x000fea0003800000 */
.L_x_3131:
[----:B------:R-:W-:Y:S02]  /*76d0*/  F2FP.PACK_AB R5, RZ, R5 ;  /* 0x00000005ff05723e */ /* 0x000fe400000000ff */
[----:B------:R-:W-:Y:S01]  /*76e0*/  PRMT R3, RZ, 0x7610, R3 ;  /* 0x00007610ff037816 */ /* 0x000fe20000000003 */
[----:B------:R-:W-:Y:S05]  /*76f0*/  BRA `(.L_x_3116) ;  /* 0x000004e000007947 */ /* 0x000fea0003800000 */
.L_x_3129:
        /* <DEDUP_REMOVED lines=21> */
.L_x_3138:
[----:B------:R-:W-:Y:S05]  /*7850*/  BSYNC B1 ;  /* 0x0000000000017941 */ /* 0x000fea0003800000 */
.L_x_3137:
[----:B------:R-:W-:Y:S01]  /*7860*/  IMAD.SHL.U32 R2, R2, 0x200000, RZ ;  /* 0x0020000002027824 */ /* 0x000fe200078e00ff */
[----:B------:R-:W-:-:S04]  /*7870*/  LEA R5, R0, 0x37800000, 0x17 ;  /* 0x3780000000057811 */ /* 0x000fc800078eb8ff */
[----:B------:R-:W-:Y:S02]  /*7880*/  LOP3.LUT R5, R5, R2, R4, 0xfe, !PT ;  /* 0x0000000205057212 */ /* 0x000fe400078efe04 */
.L_x_3136:
[----:B------:R-:W-:Y:S05]  /*7890*/  BSYNC B0 ;  /* 0x0000000000007941 */ /* 0x000fea0003800000 */
.L_x_3135:
[----:B------:R-:W-:Y:S02]  /*78a0*/  F2FP.PACK_AB R5, RZ, R5 ;  /* 0x00000005ff05723e */ /* 0x000fe400000000ff */
[----:B------:R-:W-:Y:S01]  /*78b0*/  PRMT R3, RZ, 0x7610, R3 ;  /* 0x00007610ff037816 */ /* 0x000fe20000000003 */
[----:B------:R-:W-:Y:S05]  /*78c0*/  BRA `(.L_x_3116) ;  /* 0x0000031000007947 */ /* 0x000fea0003800000 */
.L_x_3128:
        /* <DEDUP_REMOVED lines=14> */
.L_x_3142:
[----:B------:R-:W-:Y:S05]  /*79b0*/  BSYNC B0 ;  /* 0x0000000000007941 */ /* 0x000fea0003800000 */
.L_x_3141:
[----:B------:R-:W-:Y:S02]  /*79c0*/  PRMT R3, RZ, 0x7610, R3 ;  /* 0x00007610ff037816 */ /* 0x000fe40000000003 */
[----:B------:R-:W-:Y:S01]  /*79d0*/  F2FP.PACK_AB R5, RZ, R5 ;  /* 0x00000005ff05723e */ /* 0x000fe200000000ff */
[----:B------:R-:W-:Y:S05]  /*79e0*/  BRA `(.L_x_3116) ;  /* 0x000001f000007947 */ /* 0x000fea0003800000 */
.L_x_3115:
        /* <DEDUP_REMOVED lines=22> */
.L_x_3140:
[----:B------:R-:W2:Y:S02]  /*7b50*/  LDG.E.64 R2, [R2.64] ;  /* 0x0000002402027981 */ /* 0x000ea4000c1e1b00 */
[----:B--2---:R0:W1:Y:S02]  /*7b60*/  I2F.U64 R5, R2 ;  /* 0x0000000200057312 */ /* 0x0040640000301000 */
[----:B0-----:R-:W-:Y:S02]  /*7b70*/  PRMT R3, RZ, 0x7610, R3 ;  /* 0x00007610ff037816 */ /* 0x001fe40000000003 */
[----:B-1----:R-:W-:Y:S01]  /*7b80*/  F2FP.PACK_AB R5, RZ, R5 ;  /* 0x00000005ff05723e */ /* 0x002fe200000000ff */
[----:B------:R-:W-:Y:S05]  /*7b90*/  BRA `(.L_x_3116) ;  /* 0x0000004000007947 */ /* 0x000fea0003800000 */
.L_x_3139:
[----:B------:R0:W2:Y:S02]  /*7ba0*/  LDG.E R2, [R2.64] ;  /* 0x0000002402027981 */ /* 0x0000a4000c1e1900 */
[----:B0-----:R-:W-:Y:S01]  /*7bb0*/  PRMT R3, RZ, 0x7610, R3 ;  /* 0x00007610ff037816 */ /* 0x001fe20000000003 */
[----:B--2---:R-:W0:Y:S02]  /*7bc0*/  I2F.U32 R5, R2 ;  /* 0x0000000200057306 */ /* 0x004e240000201000 */
[----:B0-----:R-:W-:-:S06]  /*7bd0*/  F2FP.PACK_AB R5, RZ, R5 ;  /* 0x00000005ff05723e */ /* 0x001fcc00000000ff */
.L_x_3116:
[----:B------:R-:W-:Y:S01]  /*7be0*/  HADD2.F32 R5, -RZ, R5.H0_H0 ;  /* 0x20000005ff057230 */ /* 0x000fe20000004100 */
[----:B------:R-:W-:Y:S01]  /*7bf0*/  BSSY B2, `(.L_x_3143) ;  /* 0x00002be000027945 */ /* 0x000fe20003800000 */
[----:B------:R-:W-:-:S03]  /*7c00*/  HADD2.F32 R0, -RZ, R3.H0_H0 ;  /* 0x20000003ff007230 */ /* 0x000fc60000004100 */
[----:B------:R-:W-:Y:S02]  /*7c10*/  FSETP.GTU.FTZ.AND P0, PT, |R5|, +INF , PT ;  /* 0x7f8000000500780b */ /* 0x000fe40003f1c200 */
[C---:B------:R-:W-:Y:S01]  /*7c20*/  FSETP.GTU.FTZ.AND P1, PT, |R0|.reuse, +INF , PT ;  /* 0x7f8000000000780b */ /* 0x040fe20003f3c200 */
[----:B------:R-:W-:-:S03]  /*7c30*/  FADD.FTZ R4, |R0|, -RZ ;  /* 0x800000ff00047221 */ /* 0x000fc60000010200 */
        /* <DEDUP_REMOVED lines=30> */
[----:B------:R-:W-:Y:S01]  /*7e20*/  FSETP.NEU.FTZ.AND P0, PT, R6, RZ, PT ;  /* 0x000000ff0600720b */ /* 0x000fe20003f1d000 */
[----:B------:R-:W-:Y:S01]  /*7e30*/  FMUL.FTZ R12, R9, R9 ;  /* 0x00000009090c7220 */ /* 0x000fe20000410000 */
[C---:B------:R-:W-:Y:S01]  /*7e40*/  FSETP.NEU.FTZ.AND P2, PT, R13.reuse, RZ, PT ;  /* 0x000000ff0d00720b */ /* 0x040fe20003f5d000 */
[-C--:B------:R-:W-:Y:S01]  /*7e50*/  FMUL.FTZ R9, R13, R16.reuse ;  /* 0x000000100d097220 */ /* 0x080fe20000410000 */
[----:B------:R-:W-:Y:S01]  /*7e60*/  LOP3.LUT R15, R15, 0x800000, RZ, 0xfc, !PT ;  /* 0x008000000f0f7812 */ /* 0x000fe200078efcff */
[----:B------:R-:W-:Y:S01]  /*7e70*/  FMUL.FTZ R16, R14, R16 ;  /* 0x000000100e107220 */ /* 0x000fe20000410000 */
[----:B------:R-:W-:Y:S01]  /*7e80*/  FSETP.NEU.FTZ.AND P1, PT, R6, +INF , PT ;  /* 0x7f8000000600780b */ /* 0x000fe20003f3d000 */
[----:B------:R-:W-:-:S02]  /*7e90*/  FMUL.FTZ R9, R9, R9 ;  /* 0x0000000909097220 */ /* 0x000fc40000410000 */
[----:B------:R-:W-:Y:S02]  /*7ea0*/  FFMA.FTZ R12, R11, R11, R12 ;  /* 0x0000000b0b0c7223 */ /* 0x000fe4000001000c */
        /* <DEDUP_REMOVED lines=35> */
[----:B0-----:R-:W-:Y:S01]  /*80e0*/  FADD.FTZ R15, R2, R13 ;  /* 0x0000000d020f7221 */ /* 0x001fe20000010000 */
[----:B------:R-:W-:-:S03]  /*80f0*/  HFMA2.MMA R13, -RZ, RZ, 1.625, 0 ;  /* 0x3e800000ff0d7435 */ /* 0x000fc600000001ff */
        /* <DEDUP_REMOVED lines=26> */
[----:B------:R-:W-:Y:S01]  /*82a0*/  FSEL R6, R6, -RZ, P1 ;  /* 0x800000ff06067208 */ /* 0x000fe20000800000 */
[----:B------:R-:W-:Y:S05]  /*82b0*/  BRA `(.L_x_3148) ;  /* 0x000003f000007947 */ /* 0x000fea0003800000 */
.L_x_3150:
        /* <DEDUP_REMOVED lines=10> */
.L_x_3152:
[----:B------:R-:W-:-:S04]  /*8360*/  FADD.FTZ R6, -R3, R20 ;  /* 0x0000001403067221 */ /* 0x000fc80000010100 */
[----:B------:R-:W-:Y:S02]  /*8370*/  FMUL.FTZ R6, R6, 0.5 ;  /* 0x3f00000006067820 */ /* 0x000fe40000410000 */
.L_x_3153:
[----:B------:R-:W-:Y:S05]  /*8380*/  BSYNC B1 ;  /* 0x0000000000017941 */ /* 0x000fea0003800000 */
.L_x_3151:
        /* <DEDUP_REMOVED lines=11> */
.L_x_3155:
[----:B------:R-:W-:-:S04]  /*8440*/  FADD.FTZ R8, R11, -R8 ;  /* 0x800000080b087221 */ /* 0x000fc80000010000 */
[----:B------:R-:W-:Y:S02]  /*8450*/  FMUL.FTZ R13, R8, 0.5 ;  /* 0x3f000000080d7820 */ /* 0x000fe40000410000 */
.L_x_3156:
[----:B------:R-:W-:Y:S05]  /*8460*/  BSYNC B1 ;  /* 0x0000000000017941 */ /* 0x000fea0003800000 */
.L_x_3154:
[----:B------:R-:W-:Y:S02]  /*8470*/  FADD.FTZ R13, R13, R6 ;  /* 0x000000060d0d7221 */ /* 0x000fe40000010000 */
[----:B------:R-:W-:Y:S02]  /*8480*/  FADD.FTZ R6, R9, 1 ;  /* 0x3f80000009067421 */ /* 0x000fe40000010000 */
[----:B------:R-:W-:Y:S02]  /*8490*/  IMAD.MOV.U32 R21, RZ, RZ, 0x3d39bf78 ;  /* 0x3d39bf78ff157424 */ /* 0x000fe400078e00ff */
[----:B------:R-:W-:-:S06]  /*84a0*/  FMUL.FTZ R6, R6, R13 ;  /* 0x0000000d06067220 */ /* 0x000fcc0000410000 */
[----:B------:R-:W0:Y:S02]  /*84b0*/  MUFU.SQRT R6, R6 ;  /* 0x0000000600067308 */ /* 0x000e240000002000 */
[----:B0-----:R-:W-:Y:S01]  /*84c0*/  FADD.FTZ R15, R13, R6 ;  /* 0x000000060d0f7221 */ /* 0x001fe20000010000 */
[----:B------:R-:W-:-:S03]  /*84d0*/  MOV R13, 0x3e800000 ;  /* 0x3e800000000d7802 */ /* 0x000fc60000000f00 */
        /* <DEDUP_REMOVED lines=28> */
.L_x_3149:
[----:B------:R0:W1:Y:S02]  /*86a0*/  MUFU.SQRT R6, R7 ;  /* 0x0000000700067308 */ /* 0x0000640000002000 */
.L_x_3148:
[----:B------:R-:W-:Y:S05]  /*86b0*/  BSYNC B0 ;  /* 0x0000000000007941 */ /* 0x000fea0003800000 */
.L_x_3147:
        /* <DEDUP_REMOVED lines=9> */
[----:B------:R-:W-:Y:S01]  /*8750*/  HFMA2.MMA R3, -RZ, RZ, 1.75, 0 ;  /* 0x3f000000ff037435 */ /* 0x000fe200000001ff */
[C---:B------:R-:W-:Y:S01]  /*8760*/  FADD.FTZ R2, |R13|.reuse, -RZ ;  /* 0x800000ff0d027221 */ /* 0x040fe20000010200 */
[C---:B------:R-:W-:Y:S02]  /*8770*/  FSETP.GT.FTZ.AND P0, PT, |R13|.reuse, 0.56000000238418579102, PT ;  /* 0x3f0f5c290d00780b */ /* 0x040fe40003f14200 */
[----:B------:R-:W-:-:S06]  /*8780*/  FSETP.NEU.FTZ.AND P1, PT, |R13|, 1, PT ;  /* 0x3f8000000d00780b */ /* 0x000fcc0003f3d200 */
        /* <DEDUP_REMOVED lines=22> */
.L_x_3160:
        /* <DEDUP_REMOVED lines=17> */
.L_x_3166:
[----:B------:R-:W-:-:S04]  /*8a00*/  FADD.FTZ R3, -R3, R20 ;  /* 0x0000001403037221 */ /* 0x000fc80000010100 */
[----:B------:R-:W-:Y:S02]  /*8a10*/  FMUL.FTZ R3, R3, 0.5 ;  /* 0x3f00000003037820 */ /* 0x000fe40000410000 */
.L_x_3167:
[----:B------:R-:W-:Y:S05]  /*8a20*/  BSYNC B4 ;  /* 0x0000000000047941 */ /* 0x000fea0003800000 */
.L_x_3165:
        /* <DEDUP_REMOVED lines=10> */
.L_x_3169:
[----:B------:R-:W-:-:S04]  /*8ad0*/  FADD.FTZ R2, -R2, R11 ;  /* 0x0000000b02027221 */ /* 0x000fc80000010100 */
[----:B------:R-:W-:Y:S02]  /*8ae0*/  FMUL.FTZ R2, R2, 0.5 ;  /* 0x3f00000002027820 */ /* 0x000fe40000410000 */
.L_x_3170:
[----:B------:R-:W-:Y:S05]  /*8af0*/  BSYNC B4 ;  /* 0x0000000000047941 */ /* 0x000fea0003800000 */
.L_x_3168:
[----:B------:R-:W-:Y:S02]  /*8b00*/  FADD.FTZ R2, R2, R3 ;  /* 0x0000000302027221 */ /* 0x000fe40000010000 */
[----:B------:R-:W-:-:S04]  /*8b10*/  FADD.FTZ R9, R4, R9 ;  /* 0x0000000904097221 */ /* 0x000fc80000010000 */
[----:B------:R-:W-:-:S06]  /*8b20*/  FMUL.FTZ R9, R9, R2 ;  /* 0x0000000209097220 */ /* 0x000fcc0000410000 */
[----:B------:R-:W2:Y:S01]  /*8b30*/  MUFU.SQRT R9, R9 ;  /* 0x0000000900097308 */ /* 0x000ea20000002000 */
[----:B------:R-:W-:Y:S05]  /*8b40*/  BRA `(.L_x_3171) ;  /* 0x0000012000007947 */ /* 0x000fea0003800000 */
.L_x_3164:
        /* <DEDUP_REMOVED lines=12> */
.L_x_3163:
[----:B------:R-:W-:Y:S01]  /*8c10*/  FADD.FTZ R2, R9, 1 ;  /* 0x3f80000009027421 */ /* 0x000fe20000010000 */
[----:B0-----:R-:W-:Y:S01]  /*8c20*/  MUFU.SQRT R7, R7 ;  /* 0x0000000700077308 */ /* 0x001fe20000002000 */
[----:B------:R-:W-:Y:S02]  /*8c30*/  IMAD.MOV.U32 R4, RZ, RZ, 0x3f800000 ;  /* 0x3f800000ff047424 */ /* 0x000fe400078e00ff */
[----:B------:R-:W-:-:S06]  /*8c40*/  FMUL.FTZ R2, R2, 0.5 ;  /* 0x3f00000002027820 */ /* 0x000fcc0000410000 */
[----:B------:R-:W0:Y:S02]  /*8c50*/  MUFU.SQRT R2, R2 ;  /* 0x0000000200027308 */ /* 0x000e240000002000 */
[----:B0-----:R-:W-:-:S06]  /*8c60*/  FMUL.FTZ R9, R7, R2 ;  /* 0x0000000207097220 */ /* 0x001fcc0000410000 */
.L_x_3171:
[----:B------:R-:W-:Y:S05]  /*8c70*/  BSYNC B1 ;  /* 0x0000000000017941 */ /* 0x000fea0003800000 */
.L_x_3162:
[----:B------:R-:W-:Y:S05]  /*8c80*/  BRA `(.L_x_3172) ;  /* 0x0000002000007947 */ /* 0x000fea0003800000 */
.L_x_3159:
[----:B------:R-:W-:Y:S02]  /*8c90*/  FMUL.FTZ R9, R9, 16777216 ;  /* 0x4b80000009097820 */ /* 0x000fe40000410000 */
[----:B------:R-:W-:Y:S02]  /*8ca0*/  FMUL.FTZ R4, R4, 16777216 ;  /* 0x4b80000004047820 */ /* 0x000fe40000410000 */
.L_x_3172:
[----:B------:R-:W-:Y:S05]  /*8cb0*/  BSYNC B0 ;  /* 0x0000000000007941 */ /* 0x000fea0003800000 */
.L_x_3158:
[C---:B------:R-:W-:Y:S01]  /*8cc0*/  FADD.FTZ R2, |R4|.reuse, -RZ ;  /* 0x800000ff04027221 */ /* 0x040fe20000010200 */
[----:B--2---:R-:W-:Y:S01]  /*8cd0*/  FSETP.GT.FTZ.AND P6, PT, |R4|, |R9|, PT ;  /* 0x400000090400720b */ /* 0x004fe20003fd4200 */
        /* <DEDUP_REMOVED lines=12> */
[----:B------:R-:W-:Y:S02]  /*8da0*/  MOV R14, R12 ;  /* 0x0000000c000e7202 */ /* 0x000fe40000000f00 */
[----:B------:R-:W-:Y:S02]  /*8db0*/  MOV R2, 0x8dd0 ;  /* 0x00008dd000027802 */ /* 0x000fe40000000f00 */
[----:B-1----:R-:W-:Y:S05]  /*8dc0*/  CALL.REL.NOINC `($__internal_6_$__cuda_sm3x_div_rn_ftz_f32_slowpath) ;  /* 0x0000e0b000007944 */ /* 0x002fea0003c00000 */
[----:B------:R-:W-:Y:S02]  /*8dd0*/  IMAD.MOV.U32 R2, RZ, RZ, R10 ;  /* 0x000000ffff027224 */ /* 0x000fe400078e000a */
.L_x_3174:
[----:B------:R-:W-:Y:S05]  /*8de0*/  BSYNC B4 ;  /* 0x0000000000047941 */ /* 0x000fea0003800000 */
.L_x_3173:
        /* <DEDUP_REMOVED lines=15> */
[----:B------:R-:W-:-:S04]  /*8ee0*/  IMAD.MOV.U32 R3, RZ, RZ, 0x3fd774eb ;  /* 0x3fd774ebff037424 */ /* 0x000fc800078e00ff */
[----:B------:R-:W-:Y:S01]  /*8ef0*/  FFMA.FTZ R2, R3, 1.8663789033889770508, -R2 ;  /* 0x3feee58103027823 */ /* 0x000fe20000010802 */
[----:B------:R-:W-:Y:S05]  /*8f00*/  BRA `(.L_x_3177) ;  /* 0x0000004000007947 */ /* 0x000fea0003800000 */
.L_x_3176:
[----:B------:R-:W-:Y:S01]  /*8f10*/  ISETP.GE.AND P0, PT, R9, RZ, PT ;  /* 0x000000ff0900720c */ /* 0x000fe20003f06270 */
[----:B------:R-:W-:-:S12]  /*8f20*/  HFMA2.MMA R3, -RZ, RZ, 1.9599609375, 20144 ;  /* 0x3fd774ebff037435 */ /* 0x000fd800000001ff */
[----:B------:R-:W-:-:S04]  /*8f30*/  @P0 FFMA.FTZ R2, R3, 0.93318945169448852539, -R2 ;  /* 0x3f6ee58103020823 */ /* 0x000fc80000010802 */
[----:B------:R-:W-:Y:S02]  /*8f40*/  @!P0 FFMA.FTZ R2, R3, 0.93318945169448852539, R2 ;  /* 0x3f6ee58103028823 */ /* 0x000fe40000010002 */
.L_x_3177:
[----:B------:R-:W-:Y:S05]  /*8f50*/  BSYNC B0 ;  /* 0x0000000000007941 */ /* 0x000fea0003800000 */
.L_x_3175:
        /* <DEDUP_REMOVED lines=10> */
.L_x_3161:
[----:B------:R-:W-:Y:S05]  /*9000*/  BSYNC B3 ;  /* 0x0000000000037941 */ /* 0x000fea0003800000 */
.L_x_3157:
[----:B------:R-:W-:Y:S02]  /*9010*/  LOP3.LUT R0, R3, 0x80000000, R0, 0xb8, !PT ;  /* 0x8000000003007812 */ /* 0x000fe400078eb800 */
[----:B-1----:R-:W-:Y:S01]  /*9020*/  LOP3.LUT R5, R6, 0x80000000, R5, 0xb8, !PT ;  /* 0x8000000006057812 */ /* 0x002fe200078eb805 */
[----:B------:R-:W-:Y:S05]  /*9030*/  BRA `(.L_x_3146) ;  /* 0x0000179000007947 */ /* 0x000fea0003800000 */
.L_x_3145:
        /* <DEDUP_REMOVED lines=28> */
[----:B------:R-:W-:Y:S02]  /*9200*/  MOV R2, 0x9220 ;  /* 0x0000922000027802 */ /* 0x000fe40000000f00 */
[----:B------:R-:W-:Y:S05]  /*9210*/  CALL.REL.NOINC `($__internal_6_$__cuda_sm3x_div_rn_ftz_f32_slowpath) ;  /* 0x0000dc6000007944 */ /* 0x000fea0003c00000 */
[----:B------:R-:W-:Y:S02]  /*9220*/  IMAD.MOV.U32 R2, RZ, RZ, R10 ;  /* 0x000000ffff027224 */ /* 0x000fe400078e000a */
.L_x_3183:
[----:B------:R-:W-:Y:S05]  /*9230*/  BSYNC B4 ;  /* 0x0000000000047941 */ /* 0x000fea0003800000 */
.L_x_3182:
[----:B------:R-:W-:Y:S01]  /*9240*/  MOV R8, 0x3b33710b ;  /* 0x3b33710b00087802 */ /* 0x000fe20000000f00 */
[----:B------:R-:W-:Y:S01]  /*9250*/  FMUL.FTZ R3, R2, R2 ;  /* 0x0000000202037220 */ /* 0x000fe20000410000 */
[----:B------:R-:W-:Y:S03]  /*9260*/  BSSY B0, `(.L_x_3184) ;  /* 0x0000014000007945 */ /* 0x000fe60003800000 */
        /* <DEDUP_REMOVED lines=15> */
.L_x_3185:
[----:B------:R-:W-:Y:S01]  /*9360*/  ISETP.GE.AND P0, PT, R7, RZ, PT ;  /* 0x000000ff0700720c */ /* 0x000fe20003f06270 */
[----:B------:R-:W-:-:S12]  /*9370*/  IMAD.MOV.U32 R3, RZ, RZ, 0x3fd774eb ;  /* 0x3fd774ebff037424 */ /* 0x000fd800078e00ff */
[----:B------:R-:W-:-:S04]  /*9380*/  @P0 FFMA.FTZ R2, R3, 0.93318945169448852539, -R2 ;  /* 0x3f6ee58103020823 */ /* 0x000fc80000010802 */
[----:B------:R-:W-:Y:S02]  /*9390*/  @!P0 FFMA.FTZ R2, R3, 0.93318945169448852539, R2 ;  /* 0x3f6ee58103028823 */ /* 0x000fe40000010002 */
.L_x_3186:
[----:B------:R-:W-:Y:S05]  /*93a0*/  BSYNC B0 ;  /* 0x0000000000007941 */ /* 0x000fea0003800000 */
.L_x_3184:
        /* <DEDUP_REMOVED lines=13> */
.L_x_3181:
        /* <DEDUP_REMOVED lines=9> */
[----:B------:R-:W-:Y:S02]  /*9510*/  MOV R14, R6 ;  /* 0x00000006000e7202 */ /* 0x000fe40000000f00 */
[----:B------:R-:W-:Y:S02]  /*9520*/  MOV R2, 0x9540 ;  /* 0x0000954000027802 */ /* 0x000fe40000000f00 */
[----:B------:R-:W-:Y:S05]  /*9530*/  CALL.REL.NOINC `($__internal_6_$__cuda_sm3x_div_rn_ftz_f32_slowpath) ;  /* 0x0000d94000007944 */ /* 0x000fea0003c00000 */
[----:B------:R-:W-:Y:S02]  /*9540*/  IMAD.MOV.U32 R2, RZ, RZ, R10 ;  /* 0x000000ffff027224 */ /* 0x000fe400078e000a */
.L_x_3189:
[----:B------:R-:W-:Y:S05]  /*9550*/  BSYNC B4 ;  /* 0x0000000000047941 */ /* 0x000fea0003800000 */
.L_x_3188:
        /* <DEDUP_REMOVED lines=18> */
.L_x_3191:
[----:B------:R-:W-:Y:S01]  /*9680*/  ISETP.GE.AND P0, PT, R7, RZ, PT ;  /* 0x000000ff0700720c */ /* 0x000fe20003f06270 */
[----:B------:R-:W-:-:S12]  /*9690*/  HFMA2.MMA R3, -RZ, RZ, 1.9599609375, 20144 ;  /* 0x3fd774ebff037435 */ /* 0x000fd800000001ff */
[----:B------:R-:W-:-:S04]  /*96a0*/  @P0 FFMA.FTZ R2, R3, 0.93318945169448852539, -R2 ;  /* 0x3f6ee58103020823 */ /* 0x000fc80000010802 */
[----:B------:R-:W-:Y:S02]  /*96b0*/  @!P0 FFMA.FTZ R2, R3, 0.93318945169448852539, R2 ;  /* 0x3f6ee58103028823 */ /* 0x000fe40000010002 */
.L_x_3192:
[----:B------:R-:W-:Y:S05]  /*96c0*/  BSYNC B0 ;  /* 0x0000000000007941 */ /* 0x000fea0003800000 */
.L_x_3190:
        /* <DEDUP_REMOVED lines=15> */
[----:B------:R-:W-:-:S03]  /*97c0*/  IMAD.MOV.U32 R3, RZ, RZ, 0x4016cbe4 ;  /* 0x4016cbe4ff037424 */ /* 0x000fc600078e00ff */
        /* <DEDUP_REMOVED lines=11> */
.L_x_3180:
        /* <DEDUP_REMOVED lines=19> */
[----:B------:R-:W-:-:S03]  /*99b0*/  IMAD.MOV.U32 R9, RZ, RZ, 0x3f800000 ;  /* 0x3f800000ff097424 */ /* 0x000fc600078e00ff */
[----:B------:R-:W-:Y:S01]  /*99c0*/  FSEL R2, R8, +INF , P0 ;  /* 0x7f80000008027808 */ /* 0x000fe20000000000 */
[----:B------:R-:W-:-:S04]  /*99d0*/  FFMA R8, -R6, R3, 1 ;  /* 0x3f80000006087423 */ /* 0x000fc80000000103 */
[----:B------:R-:W-:Y:S01]  /*99e0*/  FFMA R8, R3, R8, R3 ;  /* 0x0000000803087223 */ /* 0x000fe20000000003 */
[----:B------:R-:W0:Y:S03]  /*99f0*/  MUFU.LG2 R2, R2 ;  /* 0x0000000200027308 */ /* 0x000e260000000c00 */
[----:B------:R-:W-:-:S04]  /*9a00*/  FFMA R3, R11, R8, RZ ;  /* 0x000000080b037223 */ /* 0x000fc800000000ff */
[----:B------:R-:W-:Y:S01]  /*9a10*/  FFMA R10, -R6, R3, R11 ;  /* 0x00000003060a7223 */ /* 0x000fe2000000010b */
[----:B------:R-:W1:Y:S03]  /*9a20*/  FCHK P0, R11, R6 ;  /* 0x000000060b007302 */ /* 0x000e660000000000 */
[----:B------:R-:W-:Y:S02]  /*9a30*/  FFMA R3, R8, R10, R3 ;  /* 0x0000000a08037223 */ /* 0x000fe40000000003 */
[----:B0-----:R-:W-:Y:S01]  /*9a40*/  FFMA.FTZ R8, R2, 0.69314718246459960938, R9 ;  /* 0x3f31721802087823 */ /* 0x001fe20000010009 */
[----:B-1----:R-:W-:Y:S05]  /*9a50*/  @!P0 BRA `(.L_x_3194) ;  /* 0x0000004000008947 */ /* 0x002fea0003800000 */
[----:B------:R-:W-:Y:S01]  /*9a60*/  IMAD.MOV.U32 R14, RZ, RZ, R6 ;  /* 0x000000ffff0e7224 */ /* 0x000fe200078e0006 */
[----:B------:R-:W-:Y:S02]  /*9a70*/  MOV R2, 0x9a90 ;  /* 0x00009a9000027802 */ /* 0x000fe40000000f00 */
[----:B------:R-:W-:Y:S05]  /*9a80*/  CALL.REL.NOINC `($__internal_6_$__cuda_sm3x_div_rn_ftz_f32_slowpath) ;  /* 0x0000d3f000007944 */ /* 0x000fea0003c00000 */
[----:B------:R-:W-:Y:S02]  /*9a90*/  MOV R3, R10 ;  /* 0x0000000a00037202 */ /* 0x000fe40000000f00 */
.L_x_3194:
[----:B------:R-:W-:Y:S05]  /*9aa0*/  BSYNC B4 ;  /* 0x0000000000047941 */ /* 0x000fea0003800000 */
.L_x_3193:
        /* <DEDUP_REMOVED lines=18> */
.L_x_3196:
[----:B------:R-:W-:Y:S01]  /*9bd0*/  ISETP.GE.AND P0, PT, R7, RZ, PT ;  /* 0x000000ff0700720c */ /* 0x000fe20003f06270 */
[----:B------:R-:W-:-:S12]  /*9be0*/  IMAD.MOV.U32 R3, RZ, RZ, 0x3fd774eb ;  /* 0x3fd774ebff037424 */ /* 0x000fd800078e00ff */
[----:B------:R-:W-:-:S04]  /*9bf0*/  @P0 FFMA.FTZ R2, R3, 0.93318945169448852539, -R2 ;  /* 0x3f6ee58103020823 */ /* 0x000fc80000010802 */
[----:B------:R-:W-:Y:S02]  /*9c00*/  @!P0 FFMA.FTZ R2, R3, 0.93318945169448852539, R2 ;  /* 0x3f6ee58103028823 */ /* 0x000fe40000010002 */
.L_x_3197:
[----:B------:R-:W-:Y:S05]  /*9c10*/  BSYNC B0 ;  /* 0x0000000000007941 */ /* 0x000fea0003800000 */
.L_x_3195:
        /* <DEDUP_REMOVED lines=11> */
.L_x_3179:
        /* <DEDUP_REMOVED lines=24> */
.L_x_3201:
[----:B------:R-:W-:Y:S05]  /*9e50*/  BSYNC B4 ;  /* 0x0000000000047941 */ /* 0x000fea0003800000 */
.L_x_3200:
        /* <DEDUP_REMOVED lines=13> */
[----:B------:R-:W-:Y:S02]  /*9f30*/  FMUL.FTZ R3, R3, R8 ;  /* 0x0000000803037220 */ /* 0x000fe40000410000 */
[----:B------:R-:W0:Y:S02]  /*9f40*/  MUFU.LG2 R8, R9 ;  /* 0x0000000900087308 */ /* 0x000e240000000c00 */
[----:B------:R-:W-:-:S04]  /*9f50*/  FFMA.FTZ R2, R3, R2, R2 ;  /* 0x0000000203027223 */ /* 0x000fc80000010002 */
[----:B------:R-:W-:-:S05]  /*9f60*/  @!P6 FFMA.FTZ R2, R7, 0.93318945169448852539, -R2 ;  /* 0x3f6ee5810702e823 */ /* 0x000fca0000010802 */
[----:B------:R-:W-:Y:S02]  /*9f70*/  FSEL R2, R2, 0.78539818525314331055, P0 ;  /* 0x3f490fdb02027808 */ /* 0x000fe40000000000 */
[----:B------:R-:W-:Y:S02]  /*9f80*/  FSETP.GTU.FTZ.AND P0, PT, |R4|, +INF , PT ;  /* 0x7f8000000400780b */ /* 0x000fe40003f1c200 */
[----:B------:R-:W-:Y:S01]  /*9f90*/  FSEL R3, R2, RZ, P1 ;  /* 0x000000ff02037208 */ /* 0x000fe20000800000 */
[----:B0-----:R-:W-:-:S03]  /*9fa0*/  FMUL.FTZ.D2 R8, R8, 0.69314718246459960938 ;  /* 0x3f31721808087820 */ /* 0x001fc60000310000 */
[----:B------:R-:W-:-:S04]  /*9fb0*/  LOP3.LUT R3, R3, 0x80000000, R0, 0xb8, !PT ;  /* 0x8000000003037812 */ /* 0x000fc800078eb800 */
[----:B------:R-:W-:Y:S01]  /*9fc0*/  FSEL R3, R4, R3, P0 ;  /* 0x0000000304037208 */ /* 0x000fe20000000000 */
[----:B------:R-:W-:Y:S05]  /*9fd0*/  BRA `(.L_x_3187) ;  /* 0x000006c000007947 */ /* 0x000fea0003800000 */
.L_x_3199:
        /* <DEDUP_REMOVED lines=10> */
[----:B------:R-:W-:Y:S02]  /*a080*/  MOV R2, 0xa0a0 ;  /* 0x0000a0a000027802 */ /* 0x000fe40000000f00 */
[----:B------:R-:W-:Y:S05]  /*a090*/  CALL.REL.NOINC `($__internal_6_$__cuda_sm3x_div_rn_ftz_f32_slowpath) ;  /* 0x0000cde000007944 */ /* 0x000fea0003c00000 */
[----:B------:R-:W-:Y:S02]  /*a0a0*/  IMAD.MOV.U32 R2, RZ, RZ, R10 ;  /* 0x000000ffff027224 */ /* 0x000fe400078e000a */
.L_x_3203:
[----:B------:R-:W-:Y:S05]  /*a0b0*/  BSYNC B4 ;  /* 0x0000000000047941 */ /* 0x000fea0003800000 */
.L_x_3202:
        /* <DEDUP_REMOVED lines=24> */
[----:B------:R-:W-:Y:S01]  /*a240*/  FFMA.FTZ R2, R3, R2, R2 ;  /* 0x0000000203027223 */ /* 0x000fe20000010002 */
[----:B------:R-:W-:Y:S02]  /*a250*/  @!P6 MOV R7, 0x3fd774eb ;  /* 0x3fd774eb0007e802 */ /* 0x000fe40000000f00 */
        /* <DEDUP_REMOVED lines=12> */
.L_x_3198:
        /* <DEDUP_REMOVED lines=15> */
[----:B------:R-:W-:Y:S01]  /*a410*/  LOP3.LUT R3, R8, 0x800000, RZ, 0xfc, !PT ;  /* 0x0080000008037812 */ /* 0x000fe200078efcff */
[----:B------:R-:W-:-:S04]  /*a420*/  IMAD.MOV.U32 R8, RZ, RZ, 0x3f800000 ;  /* 0x3f800000ff087424 */ /* 0x000fc800078e00ff */
[----:B------:R-:W0:Y:S02]  /*a430*/  MUFU.SQRT R10, R10 ;  /* 0x0000000a000a7308 */ /* 0x000e240000002000 */
[----:B0-----:R-:W-:Y:S01]  /*a440*/  @P0 FMUL.FTZ R7, R10, R3 ;  /* 0x000000030a070220 */ /* 0x001fe20000410000 */
[----:B------:R-:W-:Y:S01]  /*a450*/  FSETP.NEU.FTZ.AND P0, PT, R2, +INF , PT ;  /* 0x7f8000000200780b */ /* 0x000fe20003f1d000 */
[----:B------:R-:W-:-:S03]  /*a460*/  FFMA R2, -R6, R9, 1 ;  /* 0x3f80000006027423 */ /* 0x000fc60000000109 */
        /* <DEDUP_REMOVED lines=10> */
[----:B------:R-:W-:Y:S02]  /*a510*/  MOV R2, 0xa530 ;  /* 0x0000a53000027802 */ /* 0x000fe40000000f00 */
[----:B------:R-:W-:Y:S05]  /*a520*/  CALL.REL.NOINC `($__internal_6_$__cuda_sm3x_div_rn_ftz_f32_slowpath) ;  /* 0x0000c95000007944 */ /* 0x000fea0003c00000 */
[----:B------:R-:W-:Y:S02]  /*a530*/  IMAD.MOV.U32 R2, RZ, RZ, R10 ;  /* 0x000000ffff027224 */ /* 0x000fe400078e000a */
.L_x_3205:
[----:B------:R-:W-:Y:S05]  /*a540*/  BSYNC B4 ;  /* 0x0000000000047941 */ /* 0x000fea0003800000 */
.L_x_3204:
[----:B------:R-:W-:Y:S01]  /*a550*/  HFMA2.MMA R10, -RZ, RZ, 0.89990234375, 10328 ;  /* 0x3b33710bff0a7435 */ /* 0x000fe200000001ff */
[----:B------:R-:W-:Y:S01]  /*a560*/  FMUL.FTZ R3, R2, R2 ;  /* 0x0000000202037220 */ /* 0x000fe20000410000 */
[C---:B------:R-:W-:Y:S01]  /*a570*/  FSETP.NEU.FTZ.AND P0, PT, |R5|.reuse, R4, PT ;  /* 0x000000040500720b */ /* 0x040fe20003f1d200 */
[----:B------:R-:W-:Y:S01]  /*a580*/  @!P6 IMAD.MOV.U32 R7, RZ, RZ, 0x3fd774eb ;  /* 0x3fd774ebff07e424 */ /* 0x000fe200078e00ff */
[----:B------:R-:W-:Y:S01]  /*a590*/  FSETP.NEU.FTZ.AND P1, PT, R6, RZ, PT ;  /* 0x000000ff0600720b */ /* 0x000fe20003f3d000 */
[----:B------:R-:W-:-:S05]  /*a5a0*/  FADD.FTZ R4, |R5|, R4 ;  /* 0x0000000405047221 */ /* 0x000fca0000010200 */
        /* <DEDUP_REMOVED lines=15> */
.L_x_3187:
[----:B------:R-:W-:Y:S05]  /*a6a0*/  BSYNC B3 ;  /* 0x0000000000037941 */ /* 0x000fea0003800000 */
.L_x_3178:
[----:B------:R-:W-:Y:S01]  /*a6b0*/  FADD.FTZ R8, R8, 0.69314718246459960938 ;  /* 0x3f31721808087421 */ /* 0x000fe20000010000 */
[----:B------:R-:W-:-:S04]  /*a6c0*/  LOP3.LUT R0, R3, 0x80000000, R0, 0xb8, !PT ;  /* 0x8000000003007812 */ /* 0x000fc800078eb800 */
[----:B------:R-:W-:Y:S01]  /*a6d0*/  LOP3.LUT R5, R8, 0x80000000, R5, 0xb8, !PT ;  /* 0x8000000008057812 */ /* 0x000fe200078eb805 */
[----:B------:R-:W-:Y:S05]  /*a6e0*/  BRA `(.L_x_3146) ;  /* 0x000000e000007947 */ /* 0x000fea0003800000 */
.L_x_3144:
        /* <DEDUP_REMOVED lines=11> */
[----:B------:R-:W-:-:S05]  /*a7a0*/  @P0 FADD.FTZ R0, R2, R3 ;  /* 0x0000000302000221 */ /* 0x000fca0000010000 */
[----:B------:R-:W-:-:S05]  /*a7b0*/  @P0 MOV R5, R0 ;  /* 0x0000000000050202 */ /* 0x000fca0000000f00 */
[----:B------:R-:W-:Y:S02]  /*a7c0*/  @!P0 FADD.FTZ R5, R5, R5 ;  /* 0x0000000505058221 */ /* 0x000fe40000010000 */
.L_x_3146:
[----:B------:R-:W-:Y:S05]  /*a7d0*/  BSYNC B2 ;  /* 0x0000000000027941 */ /* 0x000fea0003800000 */
.L_x_3143:
        /* <DEDUP_REMOVED lines=17> */
.L_x_3209:
[----:B------:R-:W-:-:S06]  /*a8f0*/  HADD2.F32 R3, -RZ, R3.H0_H0 ;  /* 0x20000003ff037230 */ /* 0x000fcc0000004100 */
[----:B------:R-:W0:Y:S02]  /*a900*/  F2I.S64.TRUNC R2, R3 ;  /* 0x0000000300027311 */ /* 0x000e24000020d900 */
[----:B0-----:R0:W-:Y:S01]  /*a910*/  STG.E.U8 [R18.64], R2 ;  /* 0x0000000212007986 */ /* 0x0011e2000c101124 */
[----:B------:R-:W-:Y:S05]  /*a920*/  BRA `(.L_x_3211) ;  /* 0x00000e7000007947 */ /* 0x000fea0003800000 */
.L_x_3208:
        /* <DEDUP_REMOVED lines=10> */
.L_x_3213:
[----:B------:R-:W-:-:S06]  /*a9d0*/  HADD2.F32 R3, -RZ, R3.H0_H0 ;  /* 0x20000003ff037230 */ /* 0x000fcc0000004100 */
[----:B------:R-:W0:Y:S02]  /*a9e0*/  F2I.FTZ.TRUNC.NTZ R3, R3 ;  /* 0x0000000300037305 */ /* 0x000e24000021f100 */
[----:B0-----:R0:W-:Y:S01]  /*a9f0*/  STG.E [R18.64], R3 ;  /* 0x0000000312007986 */ /* 0x0011e2000c101924 */
[----:B------:R-:W-:Y:S05]  /*aa00*/  BRA `(.L_x_3211) ;  /* 0x00000d9000007947 */ /* 0x000fea0003800000 */
.L_x_3212:
[----:B------:R-:W-:-:S06]  /*aa10*/  HADD2.F32 R3, -RZ, R3.H0_H0 ;  /* 0x20000003ff037230 */ /* 0x000fcc0000004100 */
[----:B------:R-:W0:Y:S02]  /*aa20*/  F2I.FTZ.TRUNC.NTZ R3, R3 ;  /* 0x0000000300037305 */ /* 0x000e24000021f100 */
[----:B0-----:R0:W-:Y:S01]  /*aa30*/  STG.E.U16 [R18.64], R3 ;  /* 0x0000000312007986 */ /* 0x0011e2000c101524 */
[----:B------:R-:W-:Y:S05]  /*aa40*/  BRA `(.L_x_3211) ;  /* 0x00000d5000007947 */ /* 0x000fea0003800000 */
.L_x_3207:
        /* <DEDUP_REMOVED lines=9> */
.L_x_3215:
[----:B------:R0:W-:Y:S01]  /*aae0*/  STG.E.U16 [R18.64], R3 ;  /* 0x0000000312007986 */ /* 0x0001e2000c101524 */
[----:B------:R-:W-:Y:S05]  /*aaf0*/  BRA `(.L_x_3211) ;  /* 0x00000ca000007947 */ /* 0x000fea0003800000 */
.L_x_3214:
        /* <DEDUP_REMOVED lines=10> */
.L_x_3217:
[----:B------:R0:W-:Y:S01]  /*aba0*/  STG.E [R18.64], R3 ;  /* 0x0000000312007986 */ /* 0x0001e2000c101924 */
[----:B------:R-:W-:Y:S05]  /*abb0*/  BRA `(.L_x_3211) ;  /* 0x00000be000007947 */ /* 0x000fea0003800000 */
.L_x_3216:
[----:B------:R-:W-:-:S05]  /*abc0*/  HADD2.F32 R2, -RZ, R3.H0_H0 ;  /* 0x20000003ff027230 */ /* 0x000fca0000004100 */
[----:B------:R-:W-:-:S06]  /*abd0*/  FMUL.FTZ R2, R2, 1 ;  /* 0x3f80000002027820 */ /* 0x000fcc0000410000 */
[----:B------:R-:W0:Y:S02]  /*abe0*/  F2F.F64.F32 R2, R2 ;  /* 0x0000000200027310 */ /* 0x000e240000201800 */
[----:B0-----:R0:W-:Y:S01]  /*abf0*/  STG.E.64 [R18.64], R2 ;  /* 0x0000000212007986 */ /* 0x0011e2000c101b24 */
[----:B------:R-:W-:Y:S05]  /*ac00*/  BRA `(.L_x_3211) ;  /* 0x00000b9000007947 */ /* 0x000fea0003800000 */
.L_x_3206:
        /* <DEDUP_REMOVED lines=9> */
[----:B------:R-:W-:-:S04]  /*aca0*/  IMAD.MOV.U32 R2, RZ, RZ, 0x1 ;  /* 0x00000001ff027424 */ /* 0x000fc800078e00ff */
[----:B------:R-:W-:-:S13]  /*acb0*/  FSETP.NEU.FTZ.AND P0, PT, R0, RZ, PT ;  /* 0x000000ff0000720b */ /* 0x000fda0003f1d000 */
[----:B------:R-:W-:Y:S01]  /*acc0*/  @!P0 HADD2.F32 R0, -RZ, R3.H1_H1 ;  /* 0x30000003ff008230 */ /* 0x000fe20000004100 */
[----:B------:R-:W-:-:S04]  /*acd0*/  PRMT R3, R2, 0x7610, R3 ;  /* 0x0000761002037816 */ /* 0x000fc80000000003 */
[----:B------:R-:W-:-:S04]  /*ace0*/  @!P0 FSETP.NEU.FTZ.AND P1, PT, R0, RZ, PT ;  /* 0x000000ff0000820b */ /* 0x000fc80003f3d000 */
[----:B------:R-:W-:-:S05]  /*acf0*/  @!P0 SEL R3, RZ, 0x1, !P1 ;  /* 0x00000001ff038807 */ /* 0x000fca0004800000 */
[----:B------:R0:W-:Y:S01]  /*ad00*/  STG.E.U8 [R18.64], R3 ;  /* 0x0000000312007986 */ /* 0x0001e2000c101124 */
[----:B------:R-:W-:Y:S05]  /*ad10*/  BRA `(.L_x_3211) ;  /* 0x00000a8000007947 */ /* 0x000fea0003800000 */
.L_x_3220:
        /* <DEDUP_REMOVED lines=8> */
.L_x_3219:
        /* <DEDUP_REMOVED lines=21> */
.L_x_3224:
[----:B------:R-:W-:Y:S05]  /*aef0*/  BSYNC B0 ;  /* 0x0000000000007941 */ /* 0x000fea0003800000 */
.L_x_3223:
[----:B------:R-:W-:-:S05]  /*af00*/  LOP3.LUT R3, R0, R3, RZ, 0xfc, !PT ;  /* 0x0000000300037212 */ /* 0x000fca00078efcff */
[----:B------:R0:W-:Y:S01]  /*af10*/  STG.E.U8 [R18.64], R3 ;  /* 0x0000000312007986 */ /* 0x0001e2000c101124 */
[----:B------:R-:W-:Y:S05]  /*af20*/  BRA `(.L_x_3211) ;  /* 0x0000087000007947 */ /* 0x000fea0003800000 */
.L_x_3222:
        /* <DEDUP_REMOVED lines=13> */
.L_x_3226:
[----:B------:R-:W-:Y:S01]  /*b000*/  IMAD.MOV.U32 R0, RZ, RZ, 0x7f ;  /* 0x0000007fff007424 */ /* 0x000fe200078e00ff */
[----:B------:R-:W-:-:S04]  /*b010*/  ISETP.GT.U32.AND P0, PT, R2, 0x7f800000, PT ;  /* 0x7f8000000200780c */ /* 0x000fc80003f04070 */
[----:B------:R-:W-:-:S04]  /*b020*/  SEL R0, R0, 0x7c, P0 ;  /* 0x0000007c00007807 */ /* 0x000fc80000000000 */
.L_x_3227:
[----:B------:R-:W-:Y:S05]  /*b030*/  BSYNC B0 ;  /* 0x0000000000007941 */ /* 0x000fea0003800000 */
.L_x_3225:
[----:B------:R-:W-:-:S04]  /*b040*/  LOP3.LUT R2, R3, 0x80000000, RZ, 0xc0, !PT ;  /* 0x8000000003027812 */ /* 0x000fc800078ec0ff */
[----:B------:R-:W-:-:S04]  /*b050*/  SHF.R.U32.HI R3, RZ, 0x18, R2 ;  /* 0x00000018ff037819 */ /* 0x000fc80000011602 */
[----:B------:R-:W-:-:S05]  /*b060*/  LOP3.LUT R3, R0, R3, RZ, 0xfc, !PT ;  /* 0x0000000300037212 */ /* 0x000fca00078efcff */
[----:B------:R0:W-:Y:S01]  /*b070*/  STG.E.U8 [R18.64], R3 ;  /* 0x0000000312007986 */ /* 0x0001e2000c101124 */
[----:B------:R-:W-:Y:S05]  /*b080*/  BRA `(.L_x_3211) ;  /* 0x0000071000007947 */ /* 0x000fea0003800000 */
.L_x_3221:
[----:B------:R-:W-:-:S05]  /*b090*/  HADD2.F32 R0, -RZ, R3.H0_H0 ;  /* 0x20000003ff007230 */ /* 0x000fca0000004100 */
[----:B------:R-:W-:-:S05]  /*b0a0*/  F2FP.BF16.PACK_AB R0, RZ, R0 ;  /* 0x00000000ff00723e */ /* 0x000fca00000010ff */
[----:B------:R0:W-:Y:S01]  /*b0b0*/  STG.E.U16 [R18.64], R0 ;  /* 0x0000000012007986 */ /* 0x0001e2000c101524 */
[----:B------:R-:W-:Y:S05]  /*b0c0*/  BRA `(.L_x_3211) ;  /* 0x000006d000007947 */ /* 0x000fea0003800000 */
.L_x_3218:
        /* <DEDUP_REMOVED lines=12> */
.L_x_3230:
[----:B------:R-:W-:Y:S01]  /*b190*/  HADD2.F32 R3, -RZ, R3.H0_H0 ;  /* 0x20000003ff037230 */ /* 0x000fe20000004100 */
[----:B------:R-:W-:Y:S01]  /*b1a0*/  BSSY B0, `(.L_x_3231) ;  /* 0x0000014000007945 */ /* 0x000fe20003800000 */
[----:B------:R-:W-:-:S03]  /*b1b0*/  HFMA2.MMA R9, -RZ, RZ, 0, 7.62939453125e-06 ;  /* 0x00000080ff097435 */ /* 0x000fc600000001ff */
        /* <DEDUP_REMOVED lines=14> */
.L_x_3233:
[----:B------:R-:W-:-:S04]  /*b2a0*/  LOP3.LUT R2, R3, 0x80000000, RZ, 0xc0, !PT ;  /* 0x8000000003027812 */ /* 0x000fc800078ec0ff */
[----:B------:R-:W-:-:S04]  /*b2b0*/  SHF.R.U32.HI R3, RZ, 0x18, R2 ;  /* 0x00000018ff037819 */ /* 0x000fc80000011602 */
[----:B------:R-:W-:-:S04]  /*b2c0*/  LOP3.LUT R0, R0, R3, RZ, 0xfc, !PT ;  /* 0x0000000300007212 */ /* 0x000fc800078efcff */
[----:B------:R-:W-:Y:S02]  /*b2d0*/  PRMT R9, R0, 0x7610, R9 ;  /* 0x0000761000097816 */ /* 0x000fe40000000009 */
.L_x_3232:
[----:B------:R-:W-:Y:S05]  /*b2e0*/  BSYNC B0 ;  /* 0x0000000000007941 */ /* 0x000fea0003800000 */
.L_x_3231:
[----:B------:R0:W-:Y:S01]  /*b2f0*/  STG.E.U8 [R18.64], R9 ;  /* 0x0000000912007986 */ /* 0x0001e2000c101124 */
[----:B------:R-:W-:Y:S05]  /*b300*/  BRA `(.L_x_3211) ;  /* 0x0000049000007947 */ /* 0x000fea0003800000 */
.L_x_3229:
        /* <DEDUP_REMOVED lines=17> */
.L_x_3236:
[----:B------:R-:W-:-:S04]  /*b420*/  LOP3.LUT R2, R3, 0x80000000, RZ, 0xc0, !PT ;  /* 0x8000000003027812 */ /* 0x000fc800078ec0ff */
[----:B------:R-:W-:-:S04]  /*b430*/  SHF.R.U32.HI R3, RZ, 0x18, R2 ;  /* 0x00000018ff037819 */ /* 0x000fc80000011602 */
[----:B------:R-:W-:-:S04]  /*b440*/  LOP3.LUT R0, R0, R3, RZ, 0xfc, !PT ;  /* 0x0000000300007212 */ /* 0x000fc800078efcff */
[----:B------:R-:W-:Y:S02]  /*b450*/  PRMT R9, R0, 0x7610, R9 ;  /* 0x0000761000097816 */ /* 0x000fe40000000009 */
.L_x_3235:
[----:B------:R-:W-:Y:S05]  /*b460*/  BSYNC B0 ;  /* 0x0000000000007941 */ /* 0x000fea0003800000 */
.L_x_3234:
[----:B------:R0:W-:Y:S01]  /*b470*/  STG.E.U8 [R18.64], R9 ;  /* 0x0000000912007986 */ /* 0x0001e2000c101124 */
[----:B------:R-:W-:Y:S05]  /*b480*/  BRA `(.L_x_3211) ;  /* 0x0000031000007947 */ /* 0x000fea0003800000 */
.L_x_3228:
        /* <DEDUP_REMOVED lines=18> */
[----:B------:R-:W-:-:S05]  /*b5b0*/  @!P0 IMAD.MOV R0, RZ, RZ, R4 ;  /* 0x000000ffff008224 */ /* 0x000fca00078e0204 */
[----:B------:R-:W-:-:S05]  /*b5c0*/  @P2 MOV R3, R0 ;  /* 0x0000000000032202 */ /* 0x000fca0000000f00 */
[----:B------:R0:W-:Y:S01]  /*b5d0*/  STG.E.U8 [R18.64], R3 ;  /* 0x0000000312007986 */ /* 0x0001e2000c101124 */
[----:B------:R-:W-:Y:S05]  /*b5e0*/  BRA `(.L_x_3211) ;  /* 0x000001b000007947 */ /* 0x000fea0003800000 */
.L_x_3210:
[----:B------:R-:W-:Y:S01]  /*b5f0*/  MOV R0, 0x0 ;  /* 0x0000000000007802 */ /* 0x000fe20000000f00 */
[----:B------:R-:W-:Y:S01]  /*b600*/  HFMA2.MMA R12, -RZ, RZ, 0, 5.9604644775390625e-08 ;  /* 0x00000001ff0c7435 */ /* 0x000fe200000001ff */
[----:B------:R-:W-:Y:S01]  /*b610*/  IMAD.MOV.U32 R4, RZ, RZ, c[0x4][0x158] ;  /* 0x01005600ff047624 */ /* 0x000fe200078e00ff */
[----:B------:R-:W-:Y:S01]  /*b620*/  MOV R7, c[0x4][0x164] ;  /* 0x0100590000077a02 */ /* 0x000fe20000000f00 */
[----:B------:R0:W1:Y:S01]  /*b630*/  LDC.64 R2, c[0x4][R0] ;  /* 0x0100000000027b82 */ /* 0x0000620000000a00 */
[----:B------:R-:W-:Y:S02]  /*b640*/  IMAD.MOV.U32 R5, RZ, RZ, c[0x4][0x15c] ;  /* 0x01005700ff057624 */ /* 0x000fe400078e00ff */
[----:B------:R-:W-:Y:S02]  /*b650*/  IMAD.MOV.U32 R6, RZ, RZ, c[0x4][0x160] ;  /* 0x01005800ff067624 */ /* 0x000fe400078e00ff */
[----:B------:R-:W-:-:S02]  /*b660*/  IMAD.MOV.U32 R8, RZ, RZ, 0x65 ;  /* 0x00000065ff087424 */ /* 0x000fc400078e00ff */
[----:B------:R-:W-:Y:S02]  /*b670*/  IMAD.MOV.U32 R10, RZ, RZ, c[0x4][0x30] ;  /* 0x01000c00ff0a7624 */ /* 0x000fe400078e00ff */
[----:B------:R-:W-:Y:S02]  /*b680*/  IMAD.MOV.U32 R11, RZ, RZ, c[0x4][0x34] ;  /* 0x01000d00ff0b7624 */ /* 0x000fe400078e00ff */
        /* <DEDUP_REMOVED lines=9> */
[----:B------:R-:W-:Y:S05]  /*b720*/  BRA `(.L_x_3211) ;  /* 0x0000007000007947 */ /* 0x000fea0003800000 */
.L_x_3238:
[----:B------:R-:W-:-:S06]  /*b730*/  HADD2.F32 R3, -RZ, R3.H0_H0 ;  /* 0x20000003ff037230 */ /* 0x000fcc0000004100 */
[----:B------:R-:W0:Y:S02]  /*b740*/  F2I.U64.TRUNC R2, R3 ;  /* 0x0000000300027311 */ /* 0x000e24000020d800 */
[----:B0-----:R0:W-:Y:S01]  /*b750*/  STG.E.64 [R18.64], R2 ;  /* 0x0000000212007986 */ /* 0x0011e2000c101b24 */
[----:B------:R-:W-:Y:S05]  /*b760*/  BRA `(.L_x_3211) ;  /* 0x0000003000007947 */ /* 0x000fea0003800000 */
.L_x_3237:
[----:B------:R-:W-:-:S06]  /*b770*/  HADD2.F32 R3, -RZ, R3.H0_H0 ;  /* 0x20000003ff037230 */ /* 0x000fcc0000004100 */
[----:B------:R-:W0:Y:S02]  /*b780*/  F2I.FTZ.U32.TRUNC.NTZ R3, R3 ;  /* 0x0000000300037305 */ /* 0x000e24000021f000 */
[----:B0-----:R0:W-:Y:S02]  /*b790*/  STG.E [R18.64], R3 ;  /* 0x0000000312007986 */ /* 0x0011e4000c101924 */
.L_x_3211:
[----:B------:R-:W-:-:S04]  /*b7a0*/  IADD3 R17, R17, 0x80, RZ ;  /* 0x0000008011117810 */ /* 0x000fc80007ffe0ff */
[----:B------:R-:W-:-:S13]  /*b7b0*/  ISETP.GE.AND P0, PT, R17, c[0x0][0x160], PT ;  /* 0x0000580011007a0c */ /* 0x000fda0003f06270 */
[----:B------:R-:W-:Y:S05]  /*b7c0*/  @P0 BRA `(.L_x_3109) ;  /* 0x00005b4000000947 */ /* 0x000fea0003800000 */
[----:B------:R-:W-:Y:S01]  /*b7d0*/  ISETP.NE.AND P0, PT, RZ, c[0x0][0x168], PT ;  /* 0x00005a00ff007a0c */ /* 0x000fe20003f05270 */
[----:B0-----:R-:W-:Y:S02]  /*b7e0*/  IMAD.MOV.U32 R0, RZ, RZ, RZ ;  /* 0x000000ffff007224 */ /* 0x001fe400078e00ff */
[----:B------:R-:W-:-:S10]  /*b7f0*/  IMAD.MOV.U32 R18, RZ, RZ, RZ ;  /* 0x000000ffff127224 */ /* 0x000fd400078e00ff */
[----:B------:R-:W-:Y:S05]  /*b800*/  @!P0 BRA `(.L_x_3239) ;  /* 0x00000e0000008947 */ /* 0x000fea0003800000 */
[----:B------:R-:W-:Y:S01]  /*b810*/  MOV R16, RZ ;  /* 0x000000ff00107202 */ /* 0x000fe20000000f00 */
[----:B------:R-:W-:-:S04]  /*b820*/  IMAD.MOV.U32 R4, RZ, RZ, 0x1 ;  /* 0x00000001ff047424 */ /* 0x000fc800078e00ff */
[----:B------:R-:W-:Y:S01]  /*b830*/  IMAD.HI.U32 R2, R17, c[0x0][0x170], R16 ;  /* 0x00005c0011027a27 */ /* 0x000fe200078e0010 */
[----:B------:R-:W-:-:S04]  /*b840*/  ISETP.NE.AND P0, PT, R4, c[0x0][0x168], PT ;  /* 0x00005a0004007a0c */ /* 0x000fc80003f05270 */
        /* <DEDUP_REMOVED lines=220> */
.L_x_3239:
        /* <DEDUP_REMOVED lines=21> */
.L_x_3243:
[----:B------:R0:W2:Y:S02]  /*c760*/  LDG.E.U8 R2, [R2.64] ;  /* 0x0000002402027981 */ /* 0x0000a4000c1e1100 */
[----:B0-----:R-:W-:Y:S01]  /*c770*/  PRMT R3, RZ, 0x7610, R3 ;  /* 0x00007610ff037816 */ /* 0x001fe20000000003 */
[----:B--2---:R-:W0:Y:S02]  /*c780*/  I2F.U16 R5, R2 ;  /* 0x0000000200057306 */ /* 0x004e240000101000 */
[----:B0-----:R-:W-:Y:S01]  /*c790*/  F2FP.PACK_AB R5, RZ, R5 ;  /* 0x00000005ff05723e */ /* 0x001fe200000000ff */
[----:B------:R-:W-:Y:S05]  /*c7a0*/  BRA `(.L_x_3245) ;  /* 0x00000f9000007947 */ /* 0x000fea0003800000 */
.L_x_3242:
        /* <DEDUP_REMOVED lines=11> */
.L_x_3247:
[----:B------:R0:W2:Y:S02]  /*c860*/  LDG.E R2, [R2.64] ;  /* 0x0000002402027981 */ /* 0x0000a4000c1e1900 */
[----:B0-----:R-:W-:Y:S01]  /*c870*/  PRMT R3, RZ, 0x7610, R3 ;  /* 0x00007610ff037816 */ /* 0x001fe20000000003 */
[----:B--2---:R-:W0:Y:S02]  /*c880*/  I2F R5, R2 ;  /* 0x0000000200057306 */ /* 0x004e240000201400 */
[----:B0-----:R-:W-:Y:S01]  /*c890*/  F2FP.PACK_AB R5, RZ, R5 ;  /* 0x00000005ff05723e */ /* 0x001fe200000000ff */
[----:B------:R-:W-:Y:S05]  /*c8a0*/  BRA `(.L_x_3245) ;  /* 0x00000e9000007947 */ /* 0x000fea0003800000 */
.L_x_3246:
[----:B------:R0:W2:Y:S02]  /*c8b0*/  LDG.E.U16 R2, [R2.64] ;  /* 0x0000002402027981 */ /* 0x0000a4000c1e1500 */
[----:B0-----:R-:W-:Y:S01]  /*c8c0*/  PRMT R3, RZ, 0x7610, R3 ;  /* 0x00007610ff037816 */ /* 0x001fe20000000003 */
[----:B--2---:R-:W0:Y:S02]  /*c8d0*/  I2F.S16 R5, R2 ;  /* 0x0000000200057306 */ /* 0x004e240000101400 */
[----:B0-----:R-:W-:Y:S01]  /*c8e0*/  F2FP.PACK_AB R5, RZ, R5 ;  /* 0x00000005ff05723e */ /* 0x001fe200000000ff */
[----:B------:R-:W-:Y:S05]  /*c8f0*/  BRA `(.L_x_3245) ;  /* 0x00000e4000007947 */ /* 0x000fea0003800000 */
.L_x_3241:
        /* <DEDUP_REMOVED lines=10> */
.L_x_3249:
[----:B------:R0:W2:Y:S02]  /*c9a0*/  LDG.E.U16 R5, [R2.64] ;  /* 0x0000002402057981 */ /* 0x0000a4000c1e1500 */
[----:B0-----:R-:W-:Y:S01]  /*c9b0*/  PRMT R3, RZ, 0x7610, R3 ;  /* 0x00007610ff037816 */ /* 0x001fe20000000003 */
[----:B--2---:R-:W-:-:S05]  /*c9c0*/  HADD2.F32 R5, -RZ, R5.H0_H0 ;  /* 0x20000005ff057230 */ /* 0x004fca0000004100 */
[----:B------:R-:W-:Y:S01]  /*c9d0*/  F2FP.PACK_AB R5, RZ, R5 ;  /* 0x00000005ff05723e */ /* 0x000fe200000000ff */
[----:B------:R-:W-:Y:S05]  /*c9e0*/  BRA `(.L_x_3245) ;  /* 0x00000d5000007947 */ /* 0x000fea0003800000 */
.L_x_3248:
        /* <DEDUP_REMOVED lines=10> */
.L_x_3251:
[----:B------:R-:W2:Y:S02]  /*ca90*/  LDG.E R3, [R2.64] ;  /* 0x0000002402037981 */ /* 0x000ea4000c1e1900 */
[C---:B--2---:R-:W-:Y:S02]  /*caa0*/  PRMT R5, R3.reuse, 0x7610, R5 ;  /* 0x0000761003057816 */ /* 0x044fe40000000005 */
[----:B------:R-:W-:Y:S01]  /*cab0*/  PRMT R3, R3, 0x7632, R3 ;  /* 0x0000763203037816 */ /* 0x000fe20000000003 */
[----:B------:R-:W-:Y:S05]  /*cac0*/  BRA `(.L_x_3245) ;  /* 0x00000c7000007947 */ /* 0x000fea0003800000 */
.L_x_3250:
[----:B------:R-:W2:Y:S02]  /*cad0*/  LDG.E.64 R2, [R2.64] ;  /* 0x0000002402027981 */ /* 0x000ea4000c1e1b00 */
[----:B--2---:R0:W1:Y:S01]  /*cae0*/  F2F.F32.F64 R5, R2 ;  /* 0x0000000200057310 */ /* 0x0040620000301000 */
[----:B------:R0:W1:Y:S02]  /*caf0*/  DSETP.GEU.AND P0, PT, |R2|, c[0x2][0x0], PT ;  /* 0x008000000200762a */ /* 0x0000640003f0e200 */
[----:B0-----:R-:W-:-:S12]  /*cb00*/  PRMT R3, RZ, 0x7610, R3 ;  /* 0x00007610ff037816 */ /* 0x001fd80000000003 */
[----:B-1----:R-:W-:-:S05]  /*cb10*/  @!P0 FMUL R5, R5, 1.175494350822287508e-38 ;  /* 0x0080000005058820 */ /* 0x002fca0000400000 */
[----:B------:R-:W-:Y:S01]  /*cb20*/  F2FP.PACK_AB R5, RZ, R5 ;  /* 0x00000005ff05723e */ /* 0x000fe200000000ff */
[----:B------:R-:W-:Y:S05]  /*cb30*/  BRA `(.L_x_3245) ;  /* 0x00000c0000007947 */ /* 0x000fea0003800000 */
.L_x_3240:
        /* <DEDUP_REMOVED lines=14> */
.L_x_3254:
        /* <DEDUP_REMOVED lines=10> */
.L_x_3253:
        /* <DEDUP_REMOVED lines=28> */
.L_x_3256:
        /* <DEDUP_REMOVED lines=15> */
.L_x_3255:
[----:B------:R0:W2:Y:S02]  /*cf70*/  LDG.E.U16 R5, [R2.64] ;  /* 0x0000002402057981 */ /* 0x0000a4000c1e1500 */
[----:B0-----:R-:W-:Y:S02]  /*cf80*/  PRMT R3, RZ, 0x7610, R3 ;  /* 0x00007610ff037816 */ /* 0x001fe40000000003 */
[----:B--2---:R-:W-:-:S04]  /*cf90*/  PRMT R5, RZ, 0x5410, R5 ;  /* 0x00005410ff057816 */ /* 0x004fc80000000005 */
[----:B------:R-:W-:Y:S01]  /*cfa0*/  F2FP.PACK_AB R5, RZ, R5 ;  /* 0x00000005ff05723e */ /* 0x000fe200000000ff */
[----:B------:R-:W-:Y:S05]  /*cfb0*/  BRA `(.L_x_3245) ;  /* 0x0000078000007947 */ /* 0x000fea0003800000 */
.L_x_3252:
        /* <DEDUP_REMOVED lines=13> */
.L_x_3259:
        /* <DEDUP_REMOVED lines=21> */
.L_x_3263:
[----:B------:R-:W-:Y:S05]  /*d1e0*/  BSYNC B1 ;  /* 0x0000000000017941 */ /* 0x000fea0003800000 */
.L_x_3262:
[----:B------:R-:W-:Y:S01]  /*d1f0*/  IMAD.SHL.U32 R2, R2, 0x100000, RZ ;  /* 0x0010000002027824 */ /* 0x000fe200078e00ff */
[----:B------:R-:W-:-:S04]  /*d200*/  LEA R5, R0, 0x3b800000, 0x17 ;  /* 0x3b80000000057811 */ /* 0x000fc800078eb8ff */
[----:B------:R-:W-:Y:S02]  /*d210*/  LOP3.LUT R5, R5, R2, R4, 0xfe, !PT ;  /* 0x0000000205057212 */ /* 0x000fe400078efe04 */
.L_x_3261:
[----:B------:R-:W-:Y:S05]  /*d220*/  BSYNC B0 ;  /* 0x0000000000007941 */ /* 0x000fea0003800000 */
.L_x_3260:
[----:B------:R-:W-:Y:S02]  /*d230*/  F2FP.PACK_AB R5, RZ, R5 ;  /* 0x00000005ff05723e */ /* 0x000fe400000000ff */
[----:B------:R-:W-:Y:S01]  /*d240*/  PRMT R3, RZ, 0x7610, R3 ;  /* 0x00007610ff037816 */ /* 0x000fe20000000003 */
[----:B------:R-:W-:Y:S05]  /*d250*/  BRA `(.L_x_3245) ;  /* 0x000004e000007947 */ /* 0x000fea0003800000 */
.L_x_3258:
        /* <DEDUP_REMOVED lines=21> */
.L_x_3267:
[----:B------:R-:W-:Y:S05]  /*d3b0*/  BSYNC B1 ;  /* 0x0000000000017941 */ /* 0x000fea0003800000 */
.L_x_3266:
[----:B------:R-:W-:Y:S01]  /*d3c0*/  IMAD.SHL.U32 R2, R2, 0x200000, RZ ;  /* 0x0020000002027824 */ /* 0x000fe200078e00ff */
[----:B------:R-:W-:-:S04]  /*d3d0*/  LEA R5, R0, 0x37800000, 0x17 ;  /* 0x3780000000057811 */ /* 0x000fc800078eb8ff */
[----:B------:R-:W-:Y:S02]  /*d3e0*/  LOP3.LUT R5, R5, R2, R4, 0xfe, !PT ;  /* 0x0000000205057212 */ /* 0x000fe400078efe04 */
.L_x_3265:
[----:B------:R-:W-:Y:S05]  /*d3f0*/  BSYNC B0 ;  /* 0x0000000000007941 */ /* 0x000fea0003800000 */
.L_x_3264:
[----:B------:R-:W-:Y:S02]  /*d400*/  F2FP.PACK_AB R5, RZ, R5 ;  /* 0x00000005ff05723e */ /* 0x000fe400000000ff */
[----:B------:R-:W-:Y:S01]  /*d410*/  PRMT R3, RZ, 0x7610, R3 ;  /* 0x00007610ff037816 */ /* 0x000fe20000000003 */
[----:B------:R-:W-:Y:S05]  /*d420*/  BRA `(.L_x_3245) ;  /* 0x0000031000007947 */ /* 0x000fea0003800000 */
.L_x_3257:
        /* <DEDUP_REMOVED lines=14> */
.L_x_3271:
[----:B------:R-:W-:Y:S05]  /*d510*/  BSYNC B0 ;  /* 0x0000000000007941 */ /* 0x000fea0003800000 */
.L_x_3270:
[----:B------:R-:W-:Y:S02]  /*d520*/  PRMT R3, RZ, 0x7610, R3 ;  /* 0x00007610ff037816 */ /* 0x000fe40000000003 */
[----:B------:R-:W-:Y:S01]  /*d530*/  F2FP.PACK_AB R5, RZ, R5 ;  /* 0x00000005ff05723e */ /* 0x000fe200000000ff */
[----:B------:R-:W-:Y:S05]  /*d540*/  BRA `(.L_x_3245) ;  /* 0x000001f000007947 */ /* 0x000fea0003800000 */
.L_x_3244:
        /* <DEDUP_REMOVED lines=22> */
.L_x_3269:
[----:B------:R-:W2:Y:S02]  /*d6b0*/  LDG.E.64 R2, [R2.64] ;  /* 0x0000002402027981 */ /* 0x000ea4000c1e1b00 */
[----:B--2---:R0:W1:Y:S02]  /*d6c0*/  I2F.U64 R5, R2 ;  /* 0x0000000200057312 */ /* 0x0040640000301000 */
[----:B0-----:R-:W-:Y:S02]  /*d6d0*/  PRMT R3, RZ, 0x7610, R3 ;  /* 0x00007610ff037816 */ /* 0x001fe40000000003 */
[----:B-1----:R-:W-:Y:S01]  /*d6e0*/  F2FP.PACK_AB R5, RZ, R5 ;  /* 0x00000005ff05723e */ /* 0x002fe200000000ff */
[----:B------:R-:W-:Y:S05]  /*d6f0*/  BRA `(.L_x_3245) ;  /* 0x0000004000007947 */ /* 0x000fea0003800000 */
.L_x_3268:
[----:B------:R0:W2:Y:S02]  /*d700*/  LDG.E R2, [R2.64] ;  /* 0x0000002402027981 */ /* 0x0000a4000c1e1900 */
[----:B0-----:R-:W-:Y:S01]  /*d710*/  PRMT R3, RZ, 0x7610, R3 ;  /* 0x00007610ff037816 */ /* 0x001fe20000000003 */
[----:B--2---:R-:W0:Y:S02]  /*d720*/  I2F.U32 R5, R2 ;  /* 0x0000000200057306 */ /* 0x004e240000201000 */
[----:B0-----:R-:W-:-:S06]  /*d730*/  F2FP.PACK_AB R5, RZ, R5 ;  /* 0x00000005ff05723e */ /* 0x001fcc00000000ff */
.L_x_3245:
        /* <DEDUP_REMOVED lines=110> */
.L_x_3279:
        /* <DEDUP_REMOVED lines=10> */
.L_x_3281:
[----:B------:R-:W-:-:S04]  /*dec0*/  FADD.FTZ R6, -R3, R20 ;  /* 0x0000001403067221 */ /* 0x000fc80000010100 */
[----:B------:R-:W-:Y:S02]  /*ded0*/  FMUL.FTZ R6, R6, 0.5 ;  /* 0x3f00000006067820 */ /* 0x000fe40000410000 */
.L_x_3282:
[----:B------:R-:W-:Y:S05]  /*dee0*/  BSYNC B1 ;  /* 0x0000000000017941 */ /* 0x000fea0003800000 */
.L_x_3280:
        /* <DEDUP_REMOVED lines=11> */
.L_x_3284:
[----:B------:R-:W-:-:S04]  /*dfa0*/  FADD.FTZ R8, R11, -R8 ;  /* 0x800000080b087221 */ /* 0x000fc80000010000 */
[----:B------:R-:W-:Y:S02]  /*dfb0*/  FMUL.FTZ R13, R8, 0.5 ;  /* 0x3f000000080d7820 */ /* 0x000fe40000410000 */
.L_x_3285:
[----:B------:R-:W-:Y:S05]  /*dfc0*/  BSYNC B1 ;  /* 0x0000000000017941 */ /* 0x000fea0003800000 */
.L_x_3283:
        /* <DEDUP_REMOVED lines=35> */
.L_x_3278:
[----:B------:R0:W1:Y:S02]  /*e200*/  MUFU.SQRT R6, R7 ;  /* 0x0000000700067308 */ /* 0x0000640000002000 */
.L_x_3277:
[----:B------:R-:W-:Y:S05]  /*e210*/  BSYNC B0 ;  /* 0x0000000000007941 */ /* 0x000fea0003800000 */
.L_x_3276:
        /* <DEDUP_REMOVED lines=35> */
.L_x_3289:
        /* <DEDUP_REMOVED lines=17> */
.L_x_3295:
[----:B------:R-:W-:-:S04]  /*e560*/  FADD.FTZ R3, -R3, R20 ;  /* 0x0000001403037221 */ /* 0x000fc80000010100 */
[----:B------:R-:W-:Y:S02]  /*e570*/  FMUL.FTZ R3, R3, 0.5 ;  /* 0x3f00000003037820 */ /* 0x000fe40000410000 */
.L_x_3296:
[----:B------:R-:W-:Y:S05]  /*e580*/  BSYNC B4 ;  /* 0x0000000000047941 */ /* 0x000fea0003800000 */
.L_x_3294:
        /* <DEDUP_REMOVED lines=10> */
.L_x_3298:
[----:B------:R-:W-:-:S04]  /*e630*/  FADD.FTZ R2, -R2, R11 ;  /* 0x0000000b02027221 */ /* 0x000fc80000010100 */
[----:B------:R-:W-:Y:S02]  /*e640*/  FMUL.FTZ R2, R2, 0.5 ;  /* 0x3f00000002027820 */ /* 0x000fe40000410000 */
.L_x_3299:
[----:B------:R-:W-:Y:S05]  /*e650*/  BSYNC B4 ;  /* 0x0000000000047941 */ /* 0x000fea0003800000 */
.L_x_3297:
[----:B------:R-:W-:Y:S02]  /*e660*/  FADD.FTZ R2, R2, R3 ;  /* 0x0000000302027221 */ /* 0x000fe40000010000 */
[----:B------:R-:W-:-:S04]  /*e670*/  FADD.FTZ R9, R4, R9 ;  /* 0x0000000904097221 */ /* 0x000fc80000010000 */
[----:B------:R-:W-:-:S06]  /*e680*/  FMUL.FTZ R9, R9, R2 ;  /* 0x0000000209097220 */ /* 0x000fcc0000410000 */
[----:B------:R-:W2:Y:S01]  /*e690*/  MUFU.SQRT R9, R9 ;  /* 0x0000000900097308 */ /* 0x000ea20000002000 */
[----:B------:R-:W-:Y:S05]  /*e6a0*/  BRA `(.L_x_3300) ;  /* 0x0000012000007947 */ /* 0x000fea0003800000 */
.L_x_3293:
        /* <DEDUP_REMOVED lines=12> */
.L_x_3292:
[----:B------:R-:W-:Y:S01]  /*e770*/  FADD.FTZ R2, R9, 1 ;  /* 0x3f80000009027421 */ /* 0x000fe20000010000 */
[----:B0-----:R-:W-:Y:S01]  /*e780*/  MUFU.SQRT R7, R7 ;  /* 0x0000000700077308 */ /* 0x001fe20000002000 */
[----:B------:R-:W-:Y:S02]  /*e790*/  IMAD.MOV.U32 R4, RZ, RZ, 0x3f800000 ;  /* 0x3f800000ff047424 */ /* 0x000fe400078e00ff */
[----:B------:R-:W-:-:S06]  /*e7a0*/  FMUL.FTZ R2, R2, 0.5 ;  /* 0x3f00000002027820 */ /* 0x000fcc0000410000 */
[----:B------:R-:W0:Y:S02]  /*e7b0*/  MUFU.SQRT R2, R2 ;  /* 0x0000000200027308 */ /* 0x000e240000002000 */
[----:B0-----:R-:W-:-:S06]  /*e7c0*/  FMUL.FTZ R9, R7, R2 ;  /* 0x0000000207097220 */ /* 0x001fcc0000410000 */
.L_x_3300:
[----:B------:R-:W-:Y:S05]  /*e7d0*/  BSYNC B1 ;  /* 0x0000000000017941 */ /* 0x000fea0003800000 */
.L_x_3291:
[----:B------:R-:W-:Y:S05]  /*e7e0*/  BRA `(.L_x_3301) ;  /* 0x0000002000007947 */ /* 0x000fea0003800000 */
.L_x_3288:
[----:B------:R-:W-:Y:S02]  /*e7f0*/  FMUL.FTZ R9, R9, 16777216 ;  /* 0x4b80000009097820 */ /* 0x000fe40000410000 */
[----:B------:R-:W-:Y:S02]  /*e800*/  FMUL.FTZ R4, R4, 16777216 ;  /* 0x4b80000004047820 */ /* 0x000fe40000410000 */
.L_x_3301:
[----:B------:R-:W-:Y:S05]  /*e810*/  BSYNC B0 ;  /* 0x0000000000007941 */ /* 0x000fea0003800000 */
.L_x_3287:
        /* <DEDUP_REMOVED lines=18> */
.L_x_3303:
[----:B------:R-:W-:Y:S05]  /*e940*/  BSYNC B4 ;  /* 0x0000000000047941 */ /* 0x000fea0003800000 */
.L_x_3302:
        /* <DEDUP_REMOVED lines=18> */
.L_x_3305:
[----:B------:R-:W-:Y:S01]  /*ea70*/  ISETP.GE.AND P0, PT, R9, RZ, PT ;  /* 0x000000ff0900720c */ /* 0x000fe20003f06270 */
[----:B------:R-:W-:-:S12]  /*ea80*/  HFMA2.MMA R3, -RZ, RZ, 1.9599609375, 20144 ;  /* 0x3fd774ebff037435 */ /* 0x000fd800000001ff */
[----:B------:R-:W-:-:S04]  /*ea90*/  @P0 FFMA.FTZ R2, R3, 0.93318945169448852539, -R2 ;  /* 0x3f6ee58103020823 */ /* 0x000fc80000010802 */
[----:B------:R-:W-:Y:S02]  /*eaa0*/  @!P0 FFMA.FTZ R2, R3, 0.93318945169448852539, R2 ;  /* 0x3f6ee58103028823 */ /* 0x000fe40000010002 */
.L_x_3306:
[----:B------:R-:W-:Y:S05]  /*eab0*/  BSYNC B0 ;  /* 0x0000000000007941 */ /* 0x000fea0003800000 */
.L_x_3304:
        /* <DEDUP_REMOVED lines=10> */
.L_x_3290:
[----:B------:R-:W-:Y:S05]  /*eb60*/  BSYNC B3 ;  /* 0x0000000000037941 */ /* 0x000fea0003800000 */
.L_x_3286:
[----:B------:R-:W-:Y:S02]  /*eb70*/  LOP3.LUT R0, R3, 0x80000000, R0, 0xb8, !PT ;  /* 0x8000000003007812 */ /* 0x000fe400078eb800 */
[----:B-1----:R-:W-:Y:S01]  /*eb80*/  LOP3.LUT R5, R6, 0x80000000, R5, 0xb8, !PT ;  /* 0x8000000006057812 */ /* 0x002fe200078eb805 */
[----:B------:R-:W-:Y:S05]  /*eb90*/  BRA `(.L_x_3275) ;  /* 0x0000179000007947 */ /* 0x000fea0003800000 */
.L_x_3274:
        /* <DEDUP_REMOVED lines=31> */
.L_x_3312:
[----:B------:R-:W-:Y:S05]  /*ed90*/  BSYNC B4 ;  /* 0x0000000000047941 */ /* 0x000fea0003800000 */
.L_x_3311:
        /* <DEDUP_REMOVED lines=18> */
.L_x_3314:
[----:B------:R-:W-:Y:S01]  /*eec0*/  ISETP.GE.AND P0, PT, R7, RZ, PT ;  /* 0x000000ff0700720c */ /* 0x000fe20003f06270 */
[----:B------:R-:W-:-:S12]  /*eed0*/  IMAD.MOV.U32 R3, RZ, RZ, 0x3fd774eb ;  /* 0x3fd774ebff037424 */ /* 0x000fd800078e00ff */
[----:B------:R-:W-:-:S04]  /*eee0*/  @P0 FFMA.FTZ R2, R3, 0.93318945169448852539, -R2 ;  /* 0x3f6ee58103020823 */ /* 0x000fc80000010802 */
[----:B------:R-:W-:Y:S02]  /*eef0*/  @!P0 FFMA.FTZ R2, R3, 0.93318945169448852539, R2 ;  /* 0x3f6ee58103028823 */ /* 0x000fe40000010002 */
.L_x_3315:
[----:B------:R-:W-:Y:S05]  /*ef00*/  BSYNC B0 ;  /* 0x0000000000007941 */ /* 0x000fea0003800000 */
.L_x_3313:
        /* <DEDUP_REMOVED lines=13> */
.L_x_3310:
        /* <DEDUP_REMOVED lines=13> */
.L_x_3318:
[----:B------:R-:W-:Y:S05]  /*f0b0*/  BSYNC B4 ;  /* 0x0000000000047941 */ /* 0x000fea0003800000 */
.L_x_3317:
        /* <DEDUP_REMOVED lines=18> */
.L_x_3320:
[----:B------:R-:W-:Y:S01]  /*f1e0*/  ISETP.GE.AND P0, PT, R7, RZ, PT ;  /* 0x000000ff0700720c */ /* 0x000fe20003f06270 */
[----:B------:R-:W-:-:S12]  /*f1f0*/  HFMA2.MMA R3, -RZ, RZ, 1.9599609375, 20144 ;  /* 0x3fd774ebff037435 */ /* 0x000fd800000001ff */
[----:B------:R-:W-:-:S04]  /*f200*/  @P0 FFMA.FTZ R2, R3, 0.93318945169448852539, -R2 ;  /* 0x3f6ee58103020823 */ /* 0x000fc80000010802 */
[----:B------:R-:W-:Y:S02]  /*f210*/  @!P0 FFMA.FTZ R2, R3, 0.93318945169448852539, R2 ;  /* 0x3f6ee58103028823 */ /* 0x000fe40000010002 */
.L_x_3321:
[----:B------:R-:W-:Y:S05]  /*f220*/  BSYNC B0 ;  /* 0x0000000000007941 */ /* 0x000fea0003800000 */
.L_x_3319:
        /* <DEDUP_REMOVED lines=27> */
.L_x_3309:
        /* <DEDUP_REMOVED lines=34> */
.L_x_3323:
[----:B------:R-:W-:Y:S05]  /*f600*/  BSYNC B4 ;  /* 0x0000000000047941 */ /* 0x000fea0003800000 */
.L_x_3322:
        /* <DEDUP_REMOVED lines=18> */
.L_x_3325:
[----:B------:R-:W-:Y:S01]  /*f730*/  ISETP.GE.AND P0, PT, R7, RZ, PT ;  /* 0x000000ff0700720c */ /* 0x000fe20003f06270 */
[----:B------:R-:W-:-:S12]  /*f740*/  IMAD.MOV.U32 R3, RZ, RZ, 0x3fd774eb ;  /* 0x3fd774ebff037424 */ /* 0x000fd800078e00ff */
[----:B------:R-:W-:-:S04]  /*f750*/  @P0 FFMA.FTZ R2, R3, 0.93318945169448852539, -R2 ;  /* 0x3f6ee58103020823 */ /* 0x000fc80000010802 */
[----:B------:R-:W-:Y:S02]  /*f760*/  @!P0 FFMA.FTZ R2, R3, 0.93318945169448852539, R2 ;  /* 0x3f6ee58103028823 */ /* 0x000fe40000010002 */
.L_x_3326:
[----:B------:R-:W-:Y:S05]  /*f770*/  BSYNC B0 ;  /* 0x0000000000007941 */ /* 0x000fea0003800000 */
.L_x_3324:
        /* <DEDUP_REMOVED lines=11> */
.L_x_3308:
        /* <DEDUP_REMOVED lines=24> */
.L_x_3330:
[----:B------:R-:W-:Y:S05]  /*f9b0*/  BSYNC B4 ;  /* 0x0000000000047941 */ /* 0x000fea0003800000 */
.L_x_3329:
        /* <DEDUP_REMOVED lines=24> */
.L_x_3328:
        /* <DEDUP_REMOVED lines=13> */
.L_x_3332:
[----:B------:R-:W-:Y:S05]  /*fc10*/  BSYNC B4 ;  /* 0x0000000000047941 */ /* 0x000fea0003800000 */
.L_x_3331:
        /* <DEDUP_REMOVED lines=38> */
.L_x_3327:
        /* <DEDUP_REMOVED lines=34> */
.L_x_3334:
[----:B------:R-:W-:Y:S05]  /*100a0*/  BSYNC B4 ;  /* 0x0000000000047941 */ /* 0x000fea0003800000 */
.L_x_3333:
        /* <DEDUP_REMOVED lines=21> */
.L_x_3316:
[----:B------:R-:W-:Y:S05]  /*10200*/  BSYNC B3 ;  /* 0x0000000000037941 */ /* 0x000fea0003800000 */
.L_x_3307:
[----:B------:R-:W-:Y:S01]  /*10210*/  FADD.FTZ R8, R8, 0.69314718246459960938 ;  /* 0x3f31721808087421 */ /* 0x000fe20000010000 */
[----:B------:R-:W-:-:S04]  /*10220*/  LOP3.LUT R0, R3, 0x80000000, R0, 0xb8, !PT ;  /* 0x8000000003007812 */ /* 0x000fc800078eb800 */
[----:B------:R-:W-:Y:S01]  /*10230*/  LOP3.LUT R5, R8, 0x80000000, R5, 0xb8, !PT ;  /* 0x8000000008057812 */ /* 0x000fe200078eb805 */
[----:B------:R-:W-:Y:S05]  /*10240*/  BRA `(.L_x_3275) ;  /* 0x000000e000007947 */ /* 0x000fea0003800000 */
.L_x_3273:
        /* <DEDUP_REMOVED lines=14> */
.L_x_3275:
[----:B------:R-:W-:Y:S05]  /*10330*/  BSYNC B2 ;  /* 0x0000000000027941 */ /* 0x000fea0003800000 */
.L_x_3272:
        /* <DEDUP_REMOVED lines=17> */
.L_x_3338:
[----:B------:R-:W-:-:S06]  /*10450*/  HADD2.F32 R3, -RZ, R3.H0_H0 ;  /* 0x20000003ff037230 */ /* 0x000fcc0000004100 */
[----:B------:R-:W0:Y:S02]  /*10460*/  F2I.S64.TRUNC R2, R3 ;  /* 0x0000000300027311 */ /* 0x000e24000020d900 */
[----:B0-----:R0:W-:Y:S01]  /*10470*/  STG.E.U8 [R18.64], R2 ;  /* 0x0000000212007986 */ /* 0x0011e2000c101124 */
[----:B------:R-:W-:Y:S05]  /*10480*/  BRA `(.L_x_3340) ;  /* 0x00000e7000007947 */ /* 0x000fea0003800000 */
.L_x_3337:
        /* <DEDUP_REMOVED lines=10> */
.L_x_3342:
[----:B------:R-:W-:-:S06]  /*10530*/  HADD2.F32 R3, -RZ, R3.H0_H0 ;  /* 0x20000003ff037230 */ /* 0x000fcc0000004100 */
[----:B------:R-:W0:Y:S02]  /*10540*/  F2I.FTZ.TRUNC.NTZ R3, R3 ;  /* 0x0000000300037305 */ /* 0x000e24000021f100 */
[----:B0-----:R0:W-:Y:S01]  /*10550*/  STG.E [R18.64], R3 ;  /* 0x0000000312007986 */ /* 0x0011e2000c101924 */
[----:B------:R-:W-:Y:S05]  /*10560*/  BRA `(.L_x_3340) ;  /* 0x00000d9000007947 */ /* 0x000fea0003800000 */
.L_x_3341:
[----:B------:R-:W-:-:S06]  /*10570*/  HADD2.F32 R3, -RZ, R3.H0_H0 ;  /* 0x20000003ff037230 */ /* 0x000fcc0000004100 */
[----:B------:R-:W0:Y:S02]  /*10580*/  F2I.FTZ.TRUNC.NTZ R3, R3 ;  /* 0x0000000300037305 */ /* 0x000e24000021f100 */
[----:B0-----:R0:W-:Y:S01]  /*10590*/  STG.E.U16 [R18.64], R3 ;  /* 0x0000000312007986 */ /* 0x0011e2000c101524 */
[----:B------:R-:W-:Y:S05]  /*105a0*/  BRA `(.L_x_3340) ;  /* 0x00000d5000007947 */ /* 0x000fea0003800000 */
.L_x_3336:
        /* <DEDUP_REMOVED lines=9> */
.L_x_3344:
[----:B------:R0:W-:Y:S01]  /*10640*/  STG.E.U16 [R18.64], R3 ;  /* 0x0000000312007986 */ /* 0x0001e2000c101524 */
[----:B------:R-:W-:Y:S05]  /*10650*/  BRA `(.L_x_3340) ;  /* 0x00000ca000007947 */ /* 0x000fea0003800000 */
.L_x_3343:
        /* <DEDUP_REMOVED lines=10> */
.L_x_3346:
[----:B------:R0:W-:Y:S01]  /*10700*/  STG.E [R18.64], R3 ;  /* 0x0000000312007986 */ /* 0x0001e2000c101924 */
[----:B------:R-:W-:Y:S05]  /*10710*/  BRA `(.L_x_3340) ;  /* 0x00000be000007947 */ /* 0x000fea0003800000 */
.L_x_3345:
[----:B------:R-:W-:-:S05]  /*10720*/  HADD2.F32 R2, -RZ, R3.H0_H0 ;  /* 0x20000003ff027230 */ /* 0x000fca0000004100 */
[----:B------:R-:W-:-:S06]  /*10730*/  FMUL.FTZ R2, R2, 1 ;  /* 0x3f80000002027820 */ /* 0x000fcc0000410000 */
[----:B------:R-:W0:Y:S02]  /*10740*/  F2F.F64.F32 R2, R2 ;  /* 0x0000000200027310 */ /* 0x000e240000201800 */
[----:B0-----:R0:W-:Y:S01]  /*10750*/  STG.E.64 [R18.64], R2 ;  /* 0x0000000212007986 */ /* 0x0011e2000c101b24 */
[----:B------:R-:W-:Y:S05]  /*10760*/  BRA `(.L_x_3340) ;  /* 0x00000b9000007947 */ /* 0x000fea0003800000 */
.L_x_3335:
        /* <DEDUP_REMOVED lines=17> */
.L_x_3349:
        /* <DEDUP_REMOVED lines=8> */
.L_x_3348:
        /* <DEDUP_REMOVED lines=21> */
.L_x_3353:
[----:B------:R-:W-:Y:S05]  /*10a50*/  BSYNC B0 ;  /* 0x0000000000007941 */ /* 0x000fea0003800000 */
.L_x_3352:
[----:B------:R-:W-:-:S05]  /*10a60*/  LOP3.LUT R3, R0, R3, RZ, 0xfc, !PT ;  /* 0x0000000300037212 */ /* 0x000fca00078efcff */
[----:B------:R0:W-:Y:S01]  /*10a70*/  STG.E.U8 [R18.64], R3 ;  /* 0x0000000312007986 */ /* 0x0001e2000c101124 */
[----:B------:R-:W-:Y:S05]  /*10a80*/  BRA `(.L_x_3340) ;  /* 0x0000087000007947 */ /* 0x000fea0003800000 */
.L_x_3351:
        /* <DEDUP_REMOVED lines=13> */
.L_x_3355:
[----:B------:R-:W-:Y:S01]  /*10b60*/  IMAD.MOV.U32 R0, RZ, RZ, 0x7f ;  /* 0x0000007fff007424 */ /* 0x000fe200078e00ff */
[----:B------:R-:W-:-:S04]  /*10b70*/  ISETP.GT.U32.AND P0, PT, R2, 0x7f800000, PT ;  /* 0x7f8000000200780c */ /* 0x000fc80003f04070 */
[----:B------:R-:W-:-:S04]  /*10b80*/  SEL R0, R0, 0x7c, P0 ;  /* 0x0000007c00007807 */ /* 0x000fc80000000000 */
.L_x_3356:
[----:B------:R-:W-:Y:S05]  /*10b90*/  BSYNC B0 ;  /* 0x0000000000007941 */ /* 0x000fea0003800000 */
.L_x_3354:
[----:B------:R-:W-:-:S04]  /*10ba0*/  LOP3.LUT R2, R3, 0x80000000, RZ, 0xc0, !PT ;  /* 0x8000000003027812 */ /* 0x000fc800078ec0ff */
[----:B------:R-:W-:-:S04]  /*10bb0*/  SHF.R.U32.HI R3, RZ, 0x18, R2 ;  /* 0x00000018ff037819 */ /* 0x000fc80000011602 */
[----:B------:R-:W-:-:S05]  /*10bc0*/  LOP3.LUT R3, R0, R3, RZ, 0xfc, !PT ;  /* 0x0000000300037212 */ /* 0x000fca00078efcff */
[----:B------:R0:W-:Y:S01]  /*10bd0*/  STG.E.U8 [R18.64], R3 ;  /* 0x0000000312007986 */ /* 0x0001e2000c101124 */
[----:B------:R-:W-:Y:S05]  /*10be0*/  BRA `(.L_x_3340) ;  /* 0x0000071000007947 */ /* 0x000fea0003800000 */
.L_x_3350:
[----:B------:R-:W-:-:S05]  /*10bf0*/  HADD2.F32 R0, -RZ, R3.H0_H0 ;  /* 0x20000003ff007230 */ /* 0x000fca0000004100 */
[----:B------:R-:W-:-:S05]  /*10c00*/  F2FP.BF16.PACK_AB R0, RZ, R0 ;  /* 0x00000000ff00723e */ /* 0x000fca00000010ff */
[----:B------:R0:W-:Y:S01]  /*10c10*/  STG.E.U16 [R18.64], R0 ;  /* 0x0000000012007986 */ /* 0x0001e2000c101524 */
[----:B------:R-:W-:Y:S05]  /*10c20*/  BRA `(.L_x_3340) ;  /* 0x000006d000007947 */ /* 0x000fea0003800000 */
.L_x_3347:
        /* <DEDUP_REMOVED lines=12> */
.L_x_3359:
        /* <DEDUP_REMOVED lines=17> */
.L_x_3362:
[----:B------:R-:W-:-:S04]  /*10e00*/  LOP3.LUT R2, R3, 0x80000000, RZ, 0xc0, !PT ;  /* 0x8000000003027812 */ /* 0x000fc800078ec0ff */
[----:B------:R-:W-:-:S04]  /*10e10*/  SHF.R.U32.HI R3, RZ, 0x18, R2 ;  /* 0x00000018ff037819 */ /* 0x000fc80000011602 */
[----:B------:R-:W-:-:S04]  /*10e20*/  LOP3.LUT R0, R0, R3, RZ, 0xfc, !PT ;  /* 0x0000000300007212 */ /* 0x000fc800078efcff */
[----:B------:R-:W-:Y:S02]  /*10e30*/  PRMT R9, R0, 0x7610, R9 ;  /* 0x0000761000097816 */ /* 0x000fe40000000009 */
.L_x_3361:
[----:B------:R-:W-:Y:S05]  /*10e40*/  BSYNC B0 ;  /* 0x0000000000007941 */ /* 0x000fea0003800000 */
.L_x_3360:
[----:B------:R0:W-:Y:S01]  /*10e50*/  STG.E.U8 [R18.64], R9 ;  /* 0x0000000912007986 */ /* 0x0001e2000c101124 */
[----:B------:R-:W-:Y:S05]  /*10e60*/  BRA `(.L_x_3340) ;  /* 0x0000049000007947 */ /* 0x000fea0003800000 */
.L_x_3358:
        /* <DEDUP_REMOVED lines=17> */
.L_x_3365:
[----:B------:R-:W-:-:S04]  /*10f80*/  LOP3.LUT R2, R3, 0x80000000, RZ, 0xc0, !PT ;  /* 0x8000000003027812 */ /* 0x000fc800078ec0ff */
[----:B------:R-:W-:-:S04]  /*10f90*/  SHF.R.U32.HI R3, RZ, 0x18, R2 ;  /* 0x00000018ff037819 */ /* 0x000fc80000011602 */
[----:B------:R-:W-:-:S04]  /*10fa0*/  LOP3.LUT R0, R0, R3, RZ, 0xfc, !PT ;  /* 0x0000000300007212 */ /* 0x000fc800078efcff */
[----:B------:R-:W-:Y:S02]  /*10fb0*/  PRMT R9, R0, 0x7610, R9 ;  /* 0x0000761000097816 */ /* 0x000fe40000000009 */
.L_x_3364:
[----:B------:R-:W-:Y:S05]  /*10fc0*/  BSYNC B0 ;  /* 0x0000000000007941 */ /* 0x000fea0003800000 */
.L_x_3363:
[----:B------:R0:W-:Y:S01]  /*10fd0*/  STG.E.U8 [R18.64], R9 ;  /* 0x0000000912007986 */ /* 0x0001e2000c101124 */
[----:B------:R-:W-:Y:S05]  /*10fe0*/  BRA `(.L_x_3340) ;  /* 0x0000031000007947 */ /* 0x000fea0003800000 */
.L_x_3357:
        /* <DEDUP_REMOVED lines=22> */
.L_x_3339:
        /* <DEDUP_REMOVED lines=20> */
.L_x_3367:
[----:B------:R-:W-:-:S06]  /*11290*/  HADD2.F32 R3, -RZ, R3.H0_H0 ;  /* 0x20000003ff037230 */ /* 0x000fcc0000004100 */
[----:B------:R-:W0:Y:S02]  /*112a0*/  F2I.U64.TRUNC R2, R3 ;  /* 0x0000000300027311 */ /* 0x000e24000020d800 */
[----:B0-----:R0:W-:Y:S01]  /*112b0*/  STG.E.64 [R18.64], R2 ;  /* 0x0000000212007986 */ /* 0x0011e2000c101b24 */
[----:B------:R-:W-:Y:S05]  /*112c0*/  BRA `(.L_x_3340) ;  /* 0x0000003000007947 */ /* 0x000fea0003800000 */
.L_x_3366:
[----:B------:R-:W-:-:S06]  /*112d0*/  HADD2.F32 R3, -RZ, R3.H0_H0 ;  /* 0x20000003ff037230 */ /* 0x000fcc0000004100 */
[----:B------:R-:W0:Y:S02]  /*112e0*/  F2I.FTZ.U32.TRUNC.NTZ R3, R3 ;  /* 0x0000000300037305 */ /* 0x000e24000021f000 */
[----:B0-----:R0:W-:Y:S02]  /*112f0*/  STG.E [R18.64], R3 ;  /* 0x0000000312007986 */ /* 0x0011e4000c101924 */
.L_x_3340:
[----:B------:R-:W-:Y:S02]  /*11300*/  IADD3 R17, R17, 0x80, RZ ;  /* 0x0000008011117810 */ /* 0x000fe40007ffe0ff */
.L_x_3109:
[----:B------:R-:W-:Y:S05]  /*11310*/  BSYNC B6 ;  /* 0x0000000000067941 */ /* 0x000fea0003800000 */
.L_x_3108:
[----:B------:R-:W-:-:S13]  /*11320*/  ISETP.GE.AND P0, PT, R17, c[0x0][0x160], PT ;  /* 0x0000580011007a0c */ /* 0x000fda0003f06270 */
[----:B------:R-:W-:Y:S05]  /*11330*/  @P0 EXIT ;  /* 0x000000000000094d */ /* 0x000fea0003800000 */
        /* <DEDUP_REMOVED lines=221> */
[----:B------:R-:W-:Y:S01]  /*12110*/  IMAD R3, R7, c[0x0][0x280], R3 ;  /* 0x0000a00007037a24 */ /* 0x000fe200078e0203 */
[----:B------:R-:W-:-:S03]  /*12120*/  @P0 IADD3 R4, -R2, RZ, RZ ;  /* 0x000000ff02040210 */ /* 0x000fc60007ffe1ff */
[C---:B------:R-:W-:Y:S02]  /*12130*/  IMAD R16, R3.reuse, c[0x0][0x350], R16 ;  /* 0x0000d40003107a24 */ /* 0x040fe400078e0210 */
[----:B------:R-:W-:Y:S02]  /*12140*/  @P0 IMAD R5, R4, c[0x0][0x28c], R5 ;  /* 0x0000a30004050a24 */ /* 0x000fe400078e0205 */
[----:B------:R-:W-:Y:S02]  /*12150*/  IMAD R0, R3, c[0x0][0x354], R0 ;  /* 0x0000d50003007a24 */ /* 0x000fe400078e0200 */
[C---:B------:R-:W-:Y:S02]  /*12160*/  @P0 IMAD R16, R5.reuse, c[0x0][0x358], R16 ;  /* 0x0000d60005100a24 */ /* 0x040fe400078e0210 */
[----:B------:R-:W-:Y:S02]  /*12170*/  @P0 IMAD R0, R5, c[0x0][0x35c], R0 ;  /* 0x0000d70005000a24 */ /* 0x000fe400078e0200 */
.L_x_3368:
        /* <DEDUP_REMOVED lines=21> */
.L_x_3372:
[----:B------:R0:W2:Y:S02]  /*122d0*/  LDG.E.U8 R2, [R2.64] ;  /* 0x0000002402027981 */ /* 0x0000a4000c1e1100 */
[----:B0-----:R-:W-:Y:S01]  /*122e0*/  PRMT R3, RZ, 0x7610, R3 ;  /* 0x00007610ff037816 */ /* 0x001fe20000000003 */
[----:B--2---:R-:W0:Y:S02]  /*122f0*/  I2F.U16 R5, R2 ;  /* 0x0000000200057306 */ /* 0x004e240000101000 */
[----:B0-----:R-:W-:Y:S01]  /*12300*/  F2FP.PACK_AB R5, RZ, R5 ;  /* 0x00000005ff05723e */ /* 0x001fe200000000ff */
[----:B------:R-:W-:Y:S05]  /*12310*/  BRA `(.L_x_3374) ;  /* 0x00000f9000007947 */ /* 0x000fea0003800000 */
.L_x_3371:
        /* <DEDUP_REMOVED lines=11> */
.L_x_3376:
[----:B------:R0:W2:Y:S02]  /*123d0*/  LDG.E R2, [R2.64] ;  /* 0x0000002402027981 */ /* 0x0000a4000c1e1900 */
[----:B0-----:R-:W-:Y:S01]  /*123e0*/  PRMT R3, RZ, 0x7610, R3 ;  /* 0x00007610ff037816 */ /* 0x001fe20000000003 */
[----:B--2---:R-:W0:Y:S02]  /*123f0*/  I2F R5, R2 ;  /* 0x0000000200057306 */ /* 0x004e240000201400 */
[----:B0-----:R-:W-:Y:S01]  /*12400*/  F2FP.PACK_AB R5, RZ, R5 ;  /* 0x00000005ff05723e */ /* 0x001fe200000000ff */
[----:B------:R-:W-:Y:S05]  /*12410*/  BRA `(.L_x_3374) ;  /* 0x00000e9000007947 */ /* 0x000fea0003800000 */
.L_x_3375:
[----:B------:R0:W2:Y:S02]  /*12420*/  LDG.E.U16 R2, [R2.64] ;  /* 0x0000002402027981 */ /* 0x0000a4000c1e1500 */
[----:B0-----:R-:W-:Y:S01]  /*12430*/  PRMT R3, RZ, 0x7610, R3 ;  /* 0x00007610ff037816 */ /* 0x001fe20000000003 */
[----:B--2---:R-:W0:Y:S02]  /*12440*/  I2F.S16 R5, R2 ;  /* 0x0000000200057306 */ /* 0x004e240000101400 */
[----:B0-----:R-:W-:Y:S01]  /*12450*/  F2FP.PACK_AB R5, RZ, R5 ;  /* 0x00000005ff05723e */ /* 0x001fe200000000ff */
[----:B------:R-:W-:Y:S05]  /*12460*/  BRA `(.L_x_3374) ;  /* 0x00000e4000007947 */ /* 0x000fea0003800000 */
.L_x_3370:
        /* <DEDUP_REMOVED lines=10> */
.L_x_3378:
[----:B------:R0:W2:Y:S02]  /*12510*/  LDG.E.U16 R5, [R2.64] ;  /* 0x0000002402057981 */ /* 0x0000a4000c1e1500 */
[----:B0-----:R-:W-:Y:S01]  /*12520*/  PRMT R3, RZ, 0x7610, R3 ;  /* 0x00007610ff037816 */ /* 0x001fe20000000003 */
[----:B--2---:R-:W-:-:S05]  /*12530*/  HADD2.F32 R5, -RZ, R5.H0_H0 ;  /* 0x20000005ff057230 */ /* 0x004fca0000004100 */
[----:B------:R-:W-:Y:S01]  /*12540*/  F2FP.PACK_AB R5, RZ, R5 ;  /* 0x00000005ff05723e */ /* 0x000fe200000000ff */
[----:B------:R-:W-:Y:S05]  /*12550*/  BRA `(.L_x_3374) ;  /* 0x00000d5000007947 */ /* 0x000fea0003800000 */
.L_x_3377:
        /* <DEDUP_REMOVED lines=10> */
.L_x_3380:
[----:B------:R-:W2:Y:S02]  /*12600*/  LDG.E R3, [R2.64] ;  /* 0x0000002402037981 */ /* 0x000ea4000c1e1900 */
[C---:B--2---:R-:W-:Y:S02]  /*12610*/  PRMT R5, R3.reuse, 0x7610, R5 ;  /* 0x0000761003057816 */ /* 0x044fe40000000005 */
[----:B------:R-:W-:Y:S01]  /*12620*/  PRMT R3, R3, 0x7632, R3 ;  /* 0x0000763203037816 */ /* 0x000fe20000000003 */
[----:B------:R-:W-:Y:S05]  /*12630*/  BRA `(.L_x_3374) ;  /* 0x00000c7000007947 */ /* 0x000fea0003800000 */
.L_x_3379:
[----:B------:R-:W2:Y:S02]  /*12640*/  LDG.E.64 R2, [R2.64] ;  /* 0x0000002402027981 */ /* 0x000ea4000c1e1b00 */
[----:B--2---:R0:W1:Y:S01]  /*12650*/  F2F.F32.F64 R5, R2 ;  /* 0x0000000200057310 */ /* 0x0040620000301000 */
[----:B------:R0:W1:Y:S02]  /*12660*/  DSETP.GEU.AND P0, PT, |R2|, c[0x2][0x0], PT ;  /* 0x008000000200762a */ /* 0x0000640003f0e200 */
[----:B0-----:R-:W-:-:S12]  /*12670*/  PRMT R3, RZ, 0x7610, R3 ;  /* 0x00007610ff037816 */ /* 0x001fd80000000003 */
[----:B-1----:R-:W-:-:S05]  /*12680*/  @!P0 FMUL R5, R5, 1.175494350822287508e-38 ;  /* 0x0080000005058820 */ /* 0x002fca0000400000 */
[----:B------:R-:W-:Y:S01]  /*12690*/  F2FP.PACK_AB R5, RZ, R5 ;  /* 0x00000005ff05723e */ /* 0x000fe200000000ff */
[----:B------:R-:W-:Y:S05]  /*126a0*/  BRA `(.L_x_3374) ;  /* 0x00000c0000007947 */ /* 0x000fea0003800000 */
.L_x_3369:
        /* <DEDUP_REMOVED lines=14> */
.L_x_3383:
        /* <DEDUP_REMOVED lines=10> */
.L_x_3382:
        /* <DEDUP_REMOVED lines=8> */
[----:B0-----:R-:W-:Y:S02]  /*128b0*/  PRMT R3, RZ, 0x7610, R3 ;  /* 0x00007610ff037816 */ /* 0x001fe40000000003 */
[----:B--2---:R-:W-:-:S04]  /*128c0*/  SHF.L.U32 R0, R0, 0x18, RZ ;  /* 0x0000001800007819 */ /* 0x004fc800000006ff */
        /* <DEDUP_REMOVED lines=18> */
.L_x_3385:
[----:B------:R0:W2:Y:S02]  /*129f0*/  LDG.E.U8 R2, [R2.64] ;  /* 0x0000002402027981 */ /* 0x0000a4000c1e1100 */
[----:B0-----:R-:W-:Y:S01]  /*12a00*/  PRMT R3, RZ, 0x7610, R3 ;  /* 0x00007610ff037816 */ /* 0x001fe20000000003 */
[C---:B--2---:R-:W-:Y:S02]  /*12a10*/  IMAD.SHL.U32 R0, R2.reuse, 0x2000000, RZ ;  /* 0x0200000002007824 */ /* 0x044fe400078e00ff */
[----:B------:R-:W-:-:S03]  /*12a20*/  IMAD.SHL.U32 R5, R2, 0x1000000, RZ ;  /* 0x0100000002057824 */ /* 0x000fc600078e00ff */
[----:B------:R-:W-:-:S13]  /*12a30*/  ISETP.GE.U32.AND P0, PT, R0, 0x8000000, PT ;  /* 0x080000000000780c */ /* 0x000fda0003f06070 */
[C---:B------:R-:W-:Y:S01]  /*12a40*/  @!P0 IMAD.SHL.U32 R0, R2.reuse, 0x100, RZ ;  /* 0x0000010002008824 */ /* 0x040fe200078e00ff */
[----:B------:R-:W-:-:S04]  /*12a50*/  @P0 SHF.L.U32 R4, R2, 0x15, RZ ;  /* 0x0000001502040819 */ /* 0x000fc800000006ff */
        /* <DEDUP_REMOVED lines=8> */
.L_x_3384:
[----:B------:R0:W2:Y:S02]  /*12ae0*/  LDG.E.U16 R5, [R2.64] ;  /* 0x0000002402057981 */ /* 0x0000a4000c1e1500 */
[----:B0-----:R-:W-:Y:S02]  /*12af0*/  PRMT R3, RZ, 0x7610, R3 ;  /* 0x00007610ff037816 */ /* 0x001fe40000000003 */
[----:B--2---:R-:W-:-:S04]  /*12b00*/  PRMT R5, RZ, 0x5410, R5 ;  /* 0x00005410ff057816 */ /* 0x004fc80000000005 */
[----:B------:R-:W-:Y:S01]  /*12b10*/  F2FP.PACK_AB R5, RZ, R5 ;  /* 0x00000005ff05723e */ /* 0x000fe200000000ff */
[----:B------:R-:W-:Y:S05]  /*12b20*/  BRA `(.L_x_3374) ;  /* 0x0000078000007947 */ /* 0x000fea0003800000 */
.L_x_3381:
        /* <DEDUP_REMOVED lines=13> */
.L_x_3388:
        /* <DEDUP_REMOVED lines=21> */
.L_x_3392:
[----:B------:R-:W-:Y:S05]  /*12d50*/  BSYNC B1 ;  /* 0x0000000000017941 */ /* 0x000fea0003800000 */
.L_x_3391:
[----:B------:R-:W-:Y:S02]  /*12d60*/  LEA R5, R0, 0x3b800000, 0x17 ;  /* 0x3b80000000057811 */ /* 0x000fe400078eb8ff */
[----:B------:R-:W-:-:S04]  /*12d70*/  SHF.L.U32 R2, R2, 0x14, RZ ;  /* 0x0000001402027819 */ /* 0x000fc800000006ff */
[----:B------:R-:W-:Y:S02]  /*12d80*/  LOP3.LUT R5, R5, R2, R4, 0xfe, !PT ;  /* 0x0000000205057212 */ /* 0x000fe400078efe04 */
.L_x_3390:
[----:B------:R-:W-:Y:S05]  /*12d90*/  BSYNC B0 ;  /* 0x0000000000007941 */ /* 0x000fea0003800000 */
.L_x_3389:
[----:B------:R-:W-:Y:S02]  /*12da0*/  F2FP.PACK_AB R5, RZ, R5 ;  /* 0x00000005ff05723e */ /* 0x000fe400000000ff */
[----:B------:R-:W-:Y:S01]  /*12db0*/  PRMT R3, RZ, 0x7610, R3 ;  /* 0x00007610ff037816 */ /* 0x000fe20000000003 */
[----:B------:R-:W-:Y:S05]  /*12dc0*/  BRA `(.L_x_3374) ;  /* 0x000004e000007947 */ /* 0x000fea0003800000 */
.L_x_3387:
        /* <DEDUP_REMOVED lines=12> */
[----:B------:R-:W-:Y:S02]  /*12e90*/  SHF.L.U32 R4, R3, 0x1f, RZ ;  /* 0x0000001f03047819 */ /* 0x000fe400000006ff */
[----:B------:R-:W-:-:S05]  /*12ea0*/  SHF.R.U32.HI R0, RZ, 0x2, R0 ;  /* 0x00000002ff007819 */ /* 0x000fca0000011600 */
[----:B------:R-:W-:Y:S05]  /*12eb0*/  @P0 BRA `(.L_x_3396) ;  /* 0x0000006000000947 */ /* 0x000fea0003800000 */
[----:B------:R-:W0:Y:S02]  /*12ec0*/  FLO.U32 R3, R2 ;  /* 0x0000000200037300 */ /* 0x000e2400000e0000 */
[----:B0-----:R-:W-:-:S04]  /*12ed0*/  IADD3 R3, -R3, 0x1f, RZ ;  /* 0x0000001f03037810 */ /* 0x001fc80007ffe1ff */
[----:B------:R-:W-:Y:S02]  /*12ee0*/  IADD3 R5, R3, -0x1d, RZ ;  /* 0xffffffe303057810 */ /* 0x000fe40007ffe0ff */
[----:B------:R-:W-:Y:S02]  /*12ef0*/  IADD3 R0, R0, 0x1e, -R3 ;  /* 0x0000001e00007810 */ /* 0x000fe40007ffe803 */
[----:B------:R-:W-:-:S04]  /*12f00*/  SHF.L.U32 R5, R2, R5, RZ ;  /* 0x0000000502057219 */ /* 0x000fc800000006ff */
[----:B------:R-:W-:Y:S02]  /*12f10*/  LOP3.LUT R2, R5, 0x3, RZ, 0xc0, !PT ;  /* 0x0000000305027812 */ /* 0x000fe400078ec0ff */
.L_x_3396:
[----:B------:R-:W-:Y:S05]  /*12f20*/  BSYNC B1 ;  /* 0x0000000000017941 */ /* 0x000fea0003800000 */
.L_x_3395:
[----:B------:R-:W-:Y:S01]  /*12f30*/  IMAD.SHL.U32 R2, R2, 0x200000, RZ ;  /* 0x0020000002027824 */ /* 0x000fe200078e00ff */
[----:B------:R-:W-:-:S04]  /*12f40*/  LEA R5, R0, 0x37800000, 0x17 ;  /* 0x3780000000057811 */ /* 0x000fc800078eb8ff */
[----:B------:R-:W-:Y:S02]  /*12f50*/  LOP3.LUT R5, R5, R2, R4, 0xfe, !PT ;  /* 0x0000000205057212 */ /* 0x000fe400078efe04 */
.L_x_3394:
[----:B------:R-:W-:Y:S05]  /*12f60*/  BSYNC B0 ;  /* 0x0000000000007941 */ /* 0x000fea0003800000 */
.L_x_3393:
[----:B------:R-:W-:Y:S02]  /*12f70*/  F2FP.PACK_AB R5, RZ, R5 ;  /* 0x00000005ff05723e */ /* 0x000fe400000000ff */
[----:B------:R-:W-:Y:S01]  /*12f80*/  PRMT R3, RZ, 0x7610, R3 ;  /* 0x00007610ff037816 */ /* 0x000fe20000000003 */
[----:B------:R-:W-:Y:S05]  /*12f90*/  BRA `(.L_x_3374) ;  /* 0x0000031000007947 */ /* 0x000fea0003800000 */
.L_x_3386:
        /* <DEDUP_REMOVED lines=12> */
[----:B------:R-:W-:Y:S01]  /*13060*/  @!P0 MOV R5, 0x7f800001 ;  /* 0x7f80000100058802 */ /* 0x000fe20000000f00 */
[----:B------:R-:W-:Y:S02]  /*13070*/  @P0 IMAD.SHL.U32 R5, R2, 0x800000, RZ ;  /* 0x0080000002050824 */ /* 0x000fe400078e00ff */
.L_x_3400:
[----:B------:R-:W-:Y:S05]  /*13080*/  BSYNC B0 ;  /* 0x0000000000007941 */ /* 0x000fea0003800000 */
.L_x_3399:
[----:B------:R-:W-:Y:S02]  /*13090*/  PRMT R3, RZ, 0x7610, R3 ;  /* 0x00007610ff037816 */ /* 0x000fe40000000003 */
[----:B------:R-:W-:Y:S01]  /*130a0*/  F2FP.PACK_AB R5, RZ, R5 ;  /* 0x00000005ff05723e */ /* 0x000fe200000000ff */
[----:B------:R-:W-:Y:S05]  /*130b0*/  BRA `(.L_x_3374) ;  /* 0x000001f000007947 */ /* 0x000fea0003800000 */
.L_x_3373:
[----:B------:R-:W-:Y:S01]  /*130c0*/  MOV R0, 0x0 ;  /* 0x0000000000007802 */ /* 0x000fe20000000f00 */
[----:B------:R-:W-:Y:S01]  /*130d0*/  HFMA2.MMA R8, -RZ, RZ, 0, 4.64916229248046875e-06 ;  /* 0x0000004eff087435 */ /* 0x000fe200000001ff */
[----:B------:R-:W-:Y:S01]  /*130e0*/  IMAD.MOV.U32 R4, RZ, RZ, c[0x4][0x158] ;  /* 0x01005600ff047624 */ /* 0x000fe200078e00ff */
[----:B------:R-:W-:Y:S01]  /*130f0*/  MOV R5, c[0x4][0x15c] ;  /* 0x0100570000057a02 */ /* 0x000fe20000000f00 */
[----:B------:R0:W1:Y:S01]  /*13100*/  LDC.64 R2, c[0x4][R0] ;  /* 0x0100000000027b82 */ /* 0x0000620000000a00 */
[----:B------:R-:W-:Y:S01]  /*13110*/  IMAD.MOV.U32 R6, RZ, RZ, c[0x4][0x160] ;  /* 0x01005800ff067624 */ /* 0x000fe200078e00ff */
[----:B------:R-:W-:Y:S01]  /*13120*/  MOV R12, 0x1 ;  /* 0x00000001000c7802 */ /* 0x000fe20000000f00 */
[----:B------:R-:W-:-:S02]  /*13130*/  IMAD.MOV.U32 R7, RZ, RZ, c[0x4][0x164] ;  /* 0x01005900ff077624 */ /* 0x000fc400078e00ff */
        /* <DEDUP_REMOVED lines=14> */
.L_x_3398:
[----:B------:R-:W2:Y:S02]  /*13220*/  LDG.E.64 R2, [R2.64] ;  /* 0x0000002402027981 */ /* 0x000ea4000c1e1b00 */
[----:B--2---:R0:W1:Y:S02]  /*13230*/  I2F.U64 R5, R2 ;  /* 0x0000000200057312 */ /* 0x0040640000301000 */
[----:B0-----:R-:W-:Y:S02]  /*13240*/  PRMT R3, RZ, 0x7610, R3 ;  /* 0x00007610ff037816 */ /* 0x001fe40000000003 */
[----:B-1----:R-:W-:Y:S01]  /*13250*/  F2FP.PACK_AB R5, RZ, R5 ;  /* 0x00000005ff05723e */ /* 0x002fe200000000ff */
[----:B------:R-:W-:Y:S05]  /*13260*/  BRA `(.L_x_3374) ;  /* 0x0000004000007947 */ /* 0x000fea0003800000 */
.L_x_3397:
[----:B------:R0:W2:Y:S02]  /*13270*/  LDG.E R2, [R2.64] ;  /* 0x0000002402027981 */ /* 0x0000a4000c1e1900 */
[----:B0-----:R-:W-:Y:S01]  /*13280*/  PRMT R3, RZ, 0x7610, R3 ;  /* 0x00007610ff037816 */ /* 0x001fe20000000003 */
[----:B--2---:R-:W0:Y:S02]  /*13290*/  I2F.U32 R5, R2 ;  /* 0x0000000200057306 */ /* 0x004e240000201000 */
[----:B0-----:R-:W-:-:S06]  /*132a0*/  F2FP.PACK_AB R5, RZ, R5 ;  /* 0x00000005ff05723e */ /* 0x001fcc00000000ff */
.L_x_3374:
        /* <DEDUP_REMOVED lines=110> */
.L_x_3408:
        /* <DEDUP_REMOVED lines=10> */
.L_x_3410:
[----:B------:R-:W-:-:S04]  /*13a30*/  FADD.FTZ R6, -R3, R20 ;  /* 0x0000001403067221 */ /* 0x000fc80000010100 */
[----:B------:R-:W-:Y:S02]  /*13a40*/  FMUL.FTZ R6, R6, 0.5 ;  /* 0x3f00000006067820 */ /* 0x000fe40000410000 */
.L_x_3411:
[----:B------:R-:W-:Y:S05]  /*13a50*/  BSYNC B1 ;  /* 0x0000000000017941 */ /* 0x000fea0003800000 */
.L_x_3409:
        /* <DEDUP_REMOVED lines=11> */
.L_x_3413:
[----:B------:R-:W-:-:S04]  /*13b10*/  FADD.FTZ R8, R11, -R8 ;  /* 0x800000080b087221 */ /* 0x000fc80000010000 */
[----:B------:R-:W-:Y:S02]  /*13b20*/  FMUL.FTZ R13, R8, 0.5 ;  /* 0x3f000000080d7820 */ /* 0x000fe40000410000 */
.L_x_3414:
[----:B------:R-:W-:Y:S05]  /*13b30*/  BSYNC B1 ;  /* 0x0000000000017941 */ /* 0x000fea0003800000 */
.L_x_3412:
[----:B------:R-:W-:Y:S02]  /*13b40*/  FADD.FTZ R13, R13, R6 ;  /* 0x000000060d0d7221 */ /* 0x000fe40000010000 */
[----:B------:R-:W-:Y:S02]  /*13b50*/  FADD.FTZ R6, R9, 1 ;  /* 0x3f80000009067421 */ /* 0x000fe40000010000 */
[----:B------:R-:W-:Y:S02]  /*13b60*/  IMAD.MOV.U32 R19, RZ, RZ, 0x3d39bf78 ;  /* 0x3d39bf78ff137424 */ /* 0x000fe400078e00ff */
[----:B------:R-:W-:-:S06]  /*13b70*/  FMUL.FTZ R6, R6, R13 ;  /* 0x0000000d06067220 */ /* 0x000fcc0000410000 */
        /* <DEDUP_REMOVED lines=31> */
.L_x_3407:
[----:B------:R0:W1:Y:S02]  /*13d70*/  MUFU.SQRT R6, R7 ;  /* 0x0000000700067308 */ /* 0x0000640000002000 */
.L_x_3406:
[----:B------:R-:W-:Y:S05]  /*13d80*/  BSYNC B0 ;  /* 0x0000000000007941 */ /* 0x000fea0003800000 */
.L_x_3405:
        /* <DEDUP_REMOVED lines=26> */
[----:B------:R-:W-:Y:S01]  /*13f30*/  FMUL.FTZ R7, R4, R7 ;  /* 0x0000000704077220 */ /* 0x000fe20000410000 */
[----:B------:R-:W-:-:S03]  /*13f40*/  MOV R4, 0x3fd774eb ;  /* 0x3fd774eb00047802 */ /* 0x000fc60000000f00 */
[----:B------:R-:W-:-:S04]  /*13f50*/  FFMA.FTZ R2, R2, R7, R2 ;  /* 0x0000000702027223 */ /* 0x000fc80000010002 */
[----:B------:R-:W-:-:S04]  /*13f60*/  FMUL.FTZ R3, R2, -2 ;  /* 0xc000000002037820 */ /* 0x000fc80000410000 */
[----:B------:R-:W-:-:S05]  /*13f70*/  @P0 FFMA.FTZ R2, R4, 0.93318945169448852539, R3 ;  /* 0x3f6ee58104020823 */ /* 0x000fca0000010003 */
[C---:B------:R-:W-:Y:S02]  /*13f80*/  FSETP.GTU.FTZ.AND P0, PT, R2.reuse, +INF , PT ;  /* 0x7f8000000200780b */ /* 0x040fe40003f1c000 */
[----:B------:R-:W-:-:S04]  /*13f90*/  LOP3.LUT R3, R2, 0x80000000, R13, 0xb8, !PT ;  /* 0x8000000002037812 */ /* 0x000fc800078eb80d */
[----:B------:R-:W-:Y:S01]  /*13fa0*/  FSEL R3, R3, R2, !P0 ;  /* 0x0000000203037208 */ /* 0x000fe20004000000 */
[----:B------:R-:W-:Y:S05]  /*13fb0*/  BRA `(.L_x_3419) ;  /* 0x0000071000007947 */ /* 0x000fea0003800000 */
.L_x_3418:
        /* <DEDUP_REMOVED lines=17> */
.L_x_3424:
[----:B------:R-:W-:-:S04]  /*140d0*/  FADD.FTZ R3, -R3, R20 ;  /* 0x0000001403037221 */ /* 0x000fc80000010100 */
[----:B------:R-:W-:Y:S02]  /*140e0*/  FMUL.FTZ R3, R3, 0.5 ;  /* 0x3f00000003037820 */ /* 0x000fe40000410000 */
.L_x_3425:
[----:B------:R-:W-:Y:S05]  /*140f0*/  BSYNC B4 ;  /* 0x0000000000047941 */ /* 0x000fea0003800000 */
.L_x_3423:
        /* <DEDUP_REMOVED lines=10> */
.L_x_3427:
[----:B------:R-:W-:-:S04]  /*141a0*/  FADD.FTZ R2, -R2, R11 ;  /* 0x0000000b02027221 */ /* 0x000fc80000010100 */
[----:B------:R-:W-:Y:S02]  /*141b0*/  FMUL.FTZ R2, R2, 0.5 ;  /* 0x3f00000002027820 */ /* 0x000fe40000410000 */
.L_x_3428:
[----:B------:R-:W-:Y:S05]  /*141c0*/  BSYNC B4 ;  /* 0x0000000000047941 */ /* 0x000fea0003800000 */
.L_x_3426:
[----:B------:R-:W-:Y:S02]  /*141d0*/  FADD.FTZ R2, R2, R3 ;  /* 0x0000000302027221 */ /* 0x000fe40000010000 */
[----:B------:R-:W-:-:S04]  /*141e0*/  FADD.FTZ R9, R4, R9 ;  /* 0x0000000904097221 */ /* 0x000fc80000010000 */
[----:B------:R-:W-:-:S06]  /*141f0*/  FMUL.FTZ R9, R9, R2 ;  /* 0x0000000209097220 */ /* 0x000fcc0000410000 */
[----:B------:R-:W2:Y:S01]  /*14200*/  MUFU.SQRT R9, R9 ;  /* 0x0000000900097308 */ /* 0x000ea20000002000 */
[----:B------:R-:W-:Y:S05]  /*14210*/  BRA `(.L_x_3429) ;  /* 0x0000012000007947 */ /* 0x000fea0003800000 */
.L_x_3422:
        /* <DEDUP_REMOVED lines=12> */
.L_x_3421:
[----:B------:R-:W-:Y:S01]  /*142e0*/  FADD.FTZ R2, R9, 1 ;  /* 0x3f80000009027421 */ /* 0x000fe20000010000 */
[----:B0-----:R-:W-:Y:S01]  /*142f0*/  MUFU.SQRT R7, R7 ;  /* 0x0000000700077308 */ /* 0x001fe20000002000 */
[----:B------:R-:W-:Y:S02]  /*14300*/  IMAD.MOV.U32 R4, RZ, RZ, 0x3f800000 ;  /* 0x3f800000ff047424 */ /* 0x000fe400078e00ff */
[----:B------:R-:W-:-:S06]  /*14310*/  FMUL.FTZ R2, R2, 0.5 ;  /* 0x3f00000002027820 */ /* 0x000fcc0000410000 */
[----:B------:R-:W0:Y:S02]  /*14320*/  MUFU.SQRT R2, R2 ;  /* 0x0000000200027308 */ /* 0x000e240000002000 */
[----:B0-----:R-:W-:-:S06]  /*14330*/  FMUL.FTZ R9, R7, R2 ;  /* 0x0000000207097220 */ /* 0x001fcc0000410000 */
.L_x_3429:
[----:B------:R-:W-:Y:S05]  /*14340*/  BSYNC B1 ;  /* 0x0000000000017941 */ /* 0x000fea0003800000 */
.L_x_3420:
[----:B------:R-:W-:Y:S05]  /*14350*/  BRA `(.L_x_3430) ;  /* 0x0000002000007947 */ /* 0x000fea0003800000 */
.L_x_3417:
[----:B------:R-:W-:Y:S02]  /*14360*/  FMUL.FTZ R9, R9, 16777216 ;  /* 0x4b80000009097820 */ /* 0x000fe40000410000 */
[----:B------:R-:W-:Y:S02]  /*14370*/  FMUL.FTZ R4, R4, 16777216 ;  /* 0x4b80000004047820 */ /* 0x000fe40000410000 */
.L_x_3430:
[----:B------:R-:W-:Y:S05]  /*14380*/  BSYNC B0 ;  /* 0x0000000000007941 */ /* 0x000fea0003800000 */
.L_x_3416:
        /* <DEDUP_REMOVED lines=17> */
[----:B------:R-:W-:Y:S02]  /*144a0*/  MOV R2, R10 ;  /* 0x0000000a00027202 */ /* 0x000fe40000000f00 */
.L_x_3432:
[----:B------:R-:W-:Y:S05]  /*144b0*/  BSYNC B4 ;  /* 0x0000000000047941 */ /* 0x000fea0003800000 */
.L_x_3431:
        /* <DEDUP_REMOVED lines=18> */
.L_x_3434:
[----:B------:R-:W-:Y:S01]  /*145e0*/  ISETP.GE.AND P0, PT, R9, RZ, PT ;  /* 0x000000ff0900720c */ /* 0x000fe20003f06270 */
[----:B------:R-:W-:-:S12]  /*145f0*/  HFMA2.MMA R3, -RZ, RZ, 1.9599609375, 20144 ;  /* 0x3fd774ebff037435 */ /* 0x000fd800000001ff */
[----:B------:R-:W-:-:S04]  /*14600*/  @P0 FFMA.FTZ R2, R3, 0.93318945169448852539, -R2 ;  /* 0x3f6ee58103020823 */ /* 0x000fc80000010802 */
[----:B------:R-:W-:Y:S02]  /*14610*/  @!P0 FFMA.FTZ R2, R3, 0.93318945169448852539, R2 ;  /* 0x3f6ee58103028823 */ /* 0x000fe40000010002 */
.L_x_3435:
[----:B------:R-:W-:Y:S05]  /*14620*/  BSYNC B0 ;  /* 0x0000000000007941 */ /* 0x000fea0003800000 */
.L_x_3433:
        /* <DEDUP_REMOVED lines=10> */
.L_x_3419:
[----:B------:R-:W-:Y:S05]  /*146d0*/  BSYNC B3 ;  /* 0x0000000000037941 */ /* 0x000fea0003800000 */
.L_x_3415:
[----:B------:R-:W-:Y:S02]  /*146e0*/  LOP3.LUT R0, R3, 0x80000000, R0, 0xb8, !PT ;  /* 0x8000000003007812 */ /* 0x000fe400078eb800 */
[----:B-1----:R-:W-:Y:S01]  /*146f0*/  LOP3.LUT R5, R6, 0x80000000, R5, 0xb8, !PT ;  /* 0x8000000006057812 */ /* 0x002fe200078eb805 */
[----:B------:R-:W-:Y:S05]  /*14700*/  BRA `(.L_x_3404) ;  /* 0x0000179000007947 */ /* 0x000fea0003800000 */
.L_x_3403:
        /* <DEDUP_REMOVED lines=30> */
[----:B------:R-:W-:Y:S02]  /*148f0*/  MOV R2, R10 ;  /* 0x0000000a00027202 */ /* 0x000fe40000000f00 */
.L_x_3441:
[----:B------:R-:W-:Y:S05]  /*14900*/  BSYNC B4 ;  /* 0x0000000000047941 */ /* 0x000fea0003800000 */
.L_x_3440:
        /* <DEDUP_REMOVED lines=18> */
.L_x_3443:
[----:B------:R-:W-:Y:S01]  /*14a30*/  ISETP.GE.AND P0, PT, R7, RZ, PT ;  /* 0x000000ff0700720c */ /* 0x000fe20003f06270 */
[----:B------:R-:W-:-:S12]  /*14a40*/  HFMA2.MMA R3, -RZ, RZ, 1.9599609375, 20144 ;  /* 0x3fd774ebff037435 */ /* 0x000fd800000001ff */
[----:B------:R-:W-:-:S04]  /*14a50*/  @P0 FFMA.FTZ R2, R3, 0.93318945169448852539, -R2 ;  /* 0x3f6ee58103020823 */ /* 0x000fc80000010802 */
[----:B------:R-:W-:Y:S02]  /*14a60*/  @!P0 FFMA.FTZ R2, R3, 0.93318945169448852539, R2 ;  /* 0x3f6ee58103028823 */ /* 0x000fe40000010002 */
.L_x_3444:
[----:B------:R-:W-:Y:S05]  /*14a70*/  BSYNC B0 ;  /* 0x0000000000007941 */ /* 0x000fea0003800000 */
.L_x_3442:
        /* <DEDUP_REMOVED lines=13> */
.L_x_3439:
        /* <DEDUP_REMOVED lines=12> */
[----:B------:R-:W-:Y:S02]  /*14c10*/  MOV R2, R10 ;  /* 0x0000000a00027202 */ /* 0x000fe40000000f00 */
.L_x_3447:
[----:B------:R-:W-:Y:S05]  /*14c20*/  BSYNC B4 ;  /* 0x0000000000047941 */ /* 0x000fea0003800000 */
.L_x_3446:
        /* <DEDUP_REMOVED lines=18> */
.L_x_3449:
[----:B------:R-:W-:Y:S01]  /*14d50*/  ISETP.GE.AND P0, PT, R7, RZ, PT ;  /* 0x000000ff0700720c */ /* 0x000fe20003f06270 */
[----:B------:R-:W-:-:S12]  /*14d60*/  HFMA2.MMA R3, -RZ, RZ, 1.9599609375, 20144 ;  /* 0x3fd774ebff037435 */ /* 0x000fd800000001ff */
[----:B------:R-:W-:-:S04]  /*14d70*/  @P0 FFMA.FTZ R2, R3, 0.93318945169448852539, -R2 ;  /* 0x3f6ee58103020823 */ /* 0x000fc80000010802 */
[----:B------:R-:W-:Y:S02]  /*14d80*/  @!P0 FFMA.FTZ R2, R3, 0.93318945169448852539, R2 ;  /* 0x3f6ee58103028823 */ /* 0x000fe40000010002 */
.L_x_3450:
[----:B------:R-:W-:Y:S05]  /*14d90*/  BSYNC B0 ;  /* 0x0000000000007941 */ /* 0x000fea0003800000 */
.L_x_3448:
        /* <DEDUP_REMOVED lines=27> */
.L_x_3438:
        /* <DEDUP_REMOVED lines=30> */
[----:B------:R-:W-:Y:S02]  /*15130*/  MOV R14, R6 ;  /* 0x00000006000e7202 */ /* 0x000fe40000000f00 */
[----:B------:R-:W-:Y:S02]  /*15140*/  MOV R2, 0x15160 ;  /* 0x0001516000027802 */ /* 0x000fe40000000f00 */
[----:B------:R-:W-:Y:S05]  /*15150*/  CALL.REL.NOINC `($__internal_6_$__cuda_sm3x_div_rn_ftz_f32_slowpath) ;  /* 0x00001d2000007944 */ /* 0x000fea0003c00000 */
[----:B------:R-:W-:Y:S02]  /*15160*/  IMAD.MOV.U32 R3, RZ, RZ, R10 ;  /* 0x000000ffff037224 */ /* 0x000fe400078e000a */
.L_x_3452:
[----:B------:R-:W-:Y:S05]  /*15170*/  BSYNC B4 ;  /* 0x0000000000047941 */ /* 0x000fea0003800000 */
.L_x_3451:
        /* <DEDUP_REMOVED lines=15> */
[----:B------:R-:W-:-:S10]  /*15270*/  HFMA2.MMA R3, -RZ, RZ, 1.9599609375, 20144 ;  /* 0x3fd774ebff037435 */ /* 0x000fd400000001ff */
[----:B------:R-:W-:Y:S01]  /*15280*/  FFMA.FTZ R2, R3, 1.8663789033889770508, -R2 ;  /* 0x3feee58103027823 */ /* 0x000fe20000010802 */
[----:B------:R-:W-:Y:S05]  /*15290*/  BRA `(.L_x_3455) ;  /* 0x0000004000007947 */ /* 0x000fea0003800000 */
.L_x_3454:
[----:B------:R-:W-:Y:S01]  /*152a0*/  ISETP.GE.AND P0, PT, R7, RZ, PT ;  /* 0x000000ff0700720c */ /* 0x000fe20003f06270 */
[----:B------:R-:W-:-:S12]  /*152b0*/  IMAD.MOV.U32 R3, RZ, RZ, 0x3fd774eb ;  /* 0x3fd774ebff037424 */ /* 0x000fd800078e00ff */
[----:B------:R-:W-:-:S04]  /*152c0*/  @P0 FFMA.FTZ R2, R3, 0.93318945169448852539, -R2 ;  /* 0x3f6ee58103020823 */ /* 0x000fc80000010802 */
[----:B------:R-:W-:Y:S02]  /*152d0*/  @!P0 FFMA.FTZ R2, R3, 0.93318945169448852539, R2 ;  /* 0x3f6ee58103028823 */ /* 0x000fe40000010002 */
.L_x_3455:
[----:B------:R-:W-:Y:S05]  /*152e0*/  BSYNC B0 ;  /* 0x0000000000007941 */ /* 0x000fea0003800000 */
.L_x_3453:
        /* <DEDUP_REMOVED lines=11> */
.L_x_3437:
        /* <DEDUP_REMOVED lines=20> */
[----:B------:R-:W-:Y:S02]  /*154e0*/  MOV R14, R6 ;  /* 0x00000006000e7202 */ /* 0x000fe40000000f00 */
[----:B------:R-:W-:Y:S02]  /*154f0*/  MOV R2, 0x15510 ;  /* 0x0001551000027802 */ /* 0x000fe40000000f00 */
[----:B------:R-:W-:Y:S05]  /*15500*/  CALL.REL.NOINC `($__internal_6_$__cuda_sm3x_div_rn_ftz_f32_slowpath) ;  /* 0x0000197000007944 */ /* 0x000fea0003c00000 */
[----:B------:R-:W-:Y:S02]  /*15510*/  IMAD.MOV.U32 R2, RZ, RZ, R10 ;  /* 0x000000ffff027224 */ /* 0x000fe400078e000a */
.L_x_3459:
[----:B------:R-:W-:Y:S05]  /*15520*/  BSYNC B4 ;  /* 0x0000000000047941 */ /* 0x000fea0003800000 */
.L_x_3458:
        /* <DEDUP_REMOVED lines=24> */
.L_x_3457:
        /* <DEDUP_REMOVED lines=13> */
.L_x_3461:
[----:B------:R-:W-:Y:S05]  /*15780*/  BSYNC B4 ;  /* 0x0000000000047941 */ /* 0x000fea0003800000 */
.L_x_3460:
[CC--:B------:R-:W-:Y:S01]  /*15790*/  IMNMX R9, R7.reuse, R4.reuse, !PT ;  /* 0x0000000407097217 */ /* 0x0c0fe20007800200 */
[----:B------:R-:W-:Y:S01]  /*157a0*/  HFMA2.MMA R8, -RZ, RZ, 0.89990234375, 10328 ;  /* 0x3b33710bff087435 */ /* 0x000fe200000001ff */
[----:B------:R-:W-:Y:S01]  /*157b0*/  IMNMX R7, R7, R4, PT ;  /* 0x0000000407077217 */ /* 0x000fe20003800200 */
[----:B------:R-:W-:Y:S01]  /*157c0*/  FMUL.FTZ R3, R2, R2 ;  /* 0x0000000202037220 */ /* 0x000fe20000410000 */
[----:B------:R-:W-:Y:S02]  /*157d0*/  LOP3.LUT R10, R9, 0xfe000000, RZ, 0xc0, !PT ;  /* 0xfe000000090a7812 */ /* 0x000fe400078ec0ff */
[----:B------:R-:W-:Y:S02]  /*157e0*/  FSETP.NEU.FTZ.AND P0, PT, R7, RZ, PT ;  /* 0x000000ff0700720b */ /* 0x000fe40003f1d000 */
[----:B------:R-:W-:-:S02]  /*157f0*/  IADD3 R12, -R10, 0x7e800000, RZ ;  /* 0x7e8000000a0c7810 */ /* 0x000fc40007ffe1ff */
[----:B------:R-:W-:Y:S01]  /*15800*/  LOP3.LUT R10, R10, 0x800000, RZ, 0xfc, !PT ;  /* 0x008000000a0a7812 */ /* 0x000fe200078efcff */
[----:B------:R-:W-:Y:S01]  /*15810*/  FFMA.FTZ R8, R3, R8, -0.015681877732276916504 ;  /* 0xbc80774803087423 */ /* 0x000fe20000010008 */
[----:B------:R-:W-:Y:S01]  /*15820*/  FSETP.NEU.FTZ.AND P1, PT, R6, RZ, PT ;  /* 0x000000ff0600720b */ /* 0x000fe20003f3d000 */
[-C--:B------:R-:W-:Y:S02]  /*15830*/  FMUL.FTZ R11, R7, R12.reuse ;  /* 0x0000000c070b7220 */ /* 0x080fe40000410000 */
[----:B------:R-:W-:Y:S02]  /*15840*/  FMUL.FTZ R12, R9, R12 ;  /* 0x0000000c090c7220 */ /* 0x000fe40000410000 */
[----:B------:R-:W-:Y:S02]  /*15850*/  FMUL.FTZ R11, R11, R11 ;  /* 0x0000000b0b0b7220 */ /* 0x000fe40000410000 */
[----:B------:R-:W-:Y:S02]  /*15860*/  FFMA.FTZ R8, R3, R8, 0.042200751602649688721 ;  /* 0x3d2cdab203087423 */ /* 0x000fe40000010008 */
[----:B------:R-:W-:-:S02]  /*15870*/  FFMA.FTZ R11, R12, R12, R11 ;  /* 0x0000000c0c0b7223 */ /* 0x000fc4000001000b */
[----:B------:R-:W-:-:S04]  /*15880*/  FFMA.FTZ R8, R3, R8, -0.074792981147766113281 ;  /* 0xbd992d1003087423 */ /* 0x000fc80000010008 */
[----:B------:R-:W0:Y:S01]  /*15890*/  MUFU.SQRT R11, R11 ;  /* 0x0000000b000b7308 */ /* 0x000e220000002000 */
[----:B------:R-:W-:-:S04]  /*158a0*/  FFMA.FTZ R8, R3, R8, 0.10640415549278259277 ;  /* 0x3dd9ea6c03087423 */ /* 0x000fc80000010008 */
[----:B------:R-:W-:-:S04]  /*158b0*/  FFMA.FTZ R8, R3, R8, -0.14207722246646881104 ;  /* 0xbe117cb103087423 */ /* 0x000fc80000010008 */
[----:B------:R-:W-:-:S04]  /*158c0*/  FFMA.FTZ R8, R3, R8, 0.19993925094604492188 ;  /* 0x3e4cbce003087423 */ /* 0x000fc80000010008 */
[----:B------:R-:W-:Y:S02]  /*158d0*/  FFMA.FTZ R8, R3, R8, -0.33333197236061096191 ;  /* 0xbeaaaa7d03087423 */ /* 0x000fe40000010008 */
[----:B0-----:R-:W-:Y:S01]  /*158e0*/  @P0 FMUL.FTZ R9, R10, R11 ;  /* 0x0000000b0a090220 */ /* 0x001fe20000410000 */
[----:B------:R-:W-:Y:S01]  /*158f0*/  FSETP.NEU.FTZ.AND P0, PT, R7, +INF , PT ;  /* 0x7f8000000700780b */ /* 0x000fe20003f1d000 */
[----:B------:R-:W-:Y:S02]  /*15900*/  FMUL.FTZ R3, R3, R8 ;  /* 0x0000000803037220 */ /* 0x000fe40000410000 */
[----:B------:R-:W-:Y:S01]  /*15910*/  @!P6 IMAD.MOV.U32 R7, RZ, RZ, 0x3fd774eb ;  /* 0x3fd774ebff07e424 */ /* 0x000fe200078e00ff */
[----:B------:R-:W-:Y:S01]  /*15920*/  FSEL R9, R9, +INF , P0 ;  /* 0x7f80000009097808 */ /* 0x000fe20000000000 */
[----:B------:R-:W-:Y:S01]  /*15930*/  FFMA.FTZ R2, R3, R2, R2 ;  /* 0x0000000203027223 */ /* 0x000fe20000010002 */
[C---:B------:R-:W-:Y:S01]  /*15940*/  FSETP.NEU.FTZ.AND P0, PT, |R5|.reuse, R4, PT ;  /* 0x000000040500720b */ /* 0x040fe20003f1d200 */
[----:B------:R-:W-:-:S02]  /*15950*/  FADD.FTZ R4, |R5|, R4 ;  /* 0x0000000405047221 */ /* 0x000fc40000010200 */
[----:B------:R-:W-:Y:S01]  /*15960*/  @!P6 FFMA.FTZ R2, R7, 0.93318945169448852539, -R2 ;  /* 0x3f6ee5810702e823 */ /* 0x000fe20000010802 */
[----:B------:R-:W0:Y:S04]  /*15970*/  MUFU.LG2 R9, R9 ;  /* 0x0000000900097308 */ /* 0x000e280000000c00 */
[----:B------:R-:W-:Y:S02]  /*15980*/  FSEL R2, R2, 0.78539818525314331055, P0 ;  /* 0x3f490fdb02027808 */ /* 0x000fe40000000000 */
[----:B------:R-:W-:Y:S02]  /*15990*/  FSETP.GTU.FTZ.AND P0, PT, |R4|, +INF , PT ;  /* 0x7f8000000400780b */ /* 0x000fe40003f1c200 */
[----:B------:R-:W-:-:S04]  /*159a0*/  FSEL R3, R2, RZ, P1 ;  /* 0x000000ff02037208 */ /* 0x000fc80000800000 */
[----:B------:R-:W-:Y:S01]  /*159b0*/  LOP3.LUT R3, R3, 0x80000000, R0, 0xb8, !PT ;  /* 0x8000000003037812 */ /* 0x000fe200078eb800 */
[----:B0-----:R-:W-:-:S03]  /*159c0*/  FMUL.FTZ R8, R9, 0.69314718246459960938 ;  /* 0x3f31721809087820 */ /* 0x001fc60000410000 */
[----:B------:R-:W-:Y:S01]  /*159d0*/  FSEL R3, R4, R3, P0 ;  /* 0x0000000304037208 */ /* 0x000fe20000000000 */
[----:B------:R-:W-:Y:S05]  /*159e0*/  BRA `(.L_x_3445) ;  /* 0x0000038000007947 */ /* 0x000fea0003800000 */
.L_x_3456:
        /* <DEDUP_REMOVED lines=30> */
[----:B------:R-:W-:Y:S02]  /*15bd0*/  MOV R14, R6 ;  /* 0x00000006000e7202 */ /* 0x000fe40000000f00 */
[----:B------:R-:W-:Y:S02]  /*15be0*/  MOV R2, 0x15c00 ;  /* 0x00015c0000027802 */ /* 0x000fe40000000f00 */
[----:B------:R-:W-:Y:S05]  /*15bf0*/  CALL.REL.NOINC `($__internal_6_$__cuda_sm3x_div_rn_ftz_f32_slowpath) ;  /* 0x0000128000007944 */ /* 0x000fea0003c00000 */
[----:B------:R-:W-:Y:S02]  /*15c00*/  IMAD.MOV.U32 R2, RZ, RZ, R10 ;  /* 0x000000ffff027224 */ /* 0x000fe400078e000a */
.L_x_3463:
[----:B------:R-:W-:Y:S05]  /*15c10*/  BSYNC B4 ;  /* 0x0000000000047941 */ /* 0x000fea0003800000 */
.L_x_3462:
        /* <DEDUP_REMOVED lines=21> */
.L_x_3445:
[----:B------:R-:W-:Y:S05]  /*15d70*/  BSYNC B3 ;  /* 0x0000000000037941 */ /* 0x000fea0003800000 */
.L_x_3436:
[----:B------:R-:W-:Y:S01]  /*15d80*/  FADD.FTZ R8, R8, 0.69314718246459960938 ;  /* 0x3f31721808087421 */ /* 0x000fe20000010000 */
[----:B------:R-:W-:-:S04]  /*15d90*/  LOP3.LUT R0, R3, 0x80000000, R0, 0xb8, !PT ;  /* 0x8000000003007812 */ /* 0x000fc800078eb800 */
[----:B------:R-:W-:Y:S01]  /*15da0*/  LOP3.LUT R5, R8, 0x80000000, R5, 0xb8, !PT ;  /* 0x8000000008057812 */ /* 0x000fe200078eb805 */
[----:B------:R-:W-:Y:S05]  /*15db0*/  BRA `(.L_x_3404) ;  /* 0x000000e000007947 */ /* 0x000fea0003800000 */
.L_x_3402:
        /* <DEDUP_REMOVED lines=14> */
.L_x_3404:
[----:B------:R-:W-:Y:S05]  /*15ea0*/  BSYNC B2 ;  /* 0x0000000000027941 */ /* 0x000fea0003800000 */
.L_x_3401:
        /* <DEDUP_REMOVED lines=17> */
.L_x_3467:
[----:B------:R-:W-:-:S06]  /*15fc0*/  HADD2.F32 R3, -RZ, R3.H0_H0 ;  /* 0x20000003ff037230 */ /* 0x000fcc0000004100 */
[----:B------:R-:W0:Y:S02]  /*15fd0*/  F2I.S64.TRUNC R2, R3 ;  /* 0x0000000300027311 */ /* 0x000e24000020d900 */
[----:B0-----:R-:W-:Y:S01]  /*15fe0*/  STG.E.U8 [R16.64], R2 ;  /* 0x0000000210007986 */ /* 0x001fe2000c101124 */
[----:B------:R-:W-:Y:S05]  /*15ff0*/  EXIT ;  /* 0x000000000000794d */ /* 0x000fea0003800000 */
.L_x_3466:
        /* <DEDUP_REMOVED lines=10> */
.L_x_3470:
[----:B------:R-:W-:-:S06]  /*160a0*/  HADD2.F32 R3, -RZ, R3.H0_H0 ;  /* 0x20000003ff037230 */ /* 0x000fcc0000004100 */
[----:B------:R-:W0:Y:S02]  /*160b0*/  F2I.FTZ.TRUNC.NTZ R3, R3 ;  /* 0x0000000300037305 */ /* 0x000e24000021f100 */
[----:B0-----:R-:W-:Y:S01]  /*160c0*/  STG.E [R16.64], R3 ;  /* 0x0000000310007986 */ /* 0x001fe2000c101924 */
[----:B------:R-:W-:Y:S05]  /*160d0*/  EXIT ;  /* 0x000000000000794d */ /* 0x000fea0003800000 */
.L_x_3469:
[----:B------:R-:W-:-:S06]  /*160e0*/  HADD2.F32 R3, -RZ, R3.H0_H0 ;  /* 0x20000003ff037230 */ /* 0x000fcc0000004100 */
[----:B------:R-:W0:Y:S02]  /*160f0*/  F2I.FTZ.TRUNC.NTZ R3, R3 ;  /* 0x0000000300037305 */ /* 0x000e24000021f100 */
[----:B0-----:R-:W-:Y:S01]  /*16100*/  STG.E.U16 [R16.64], R3 ;  /* 0x0000000310007986 */ /* 0x001fe2000c101524 */
[----:B------:R-:W-:Y:S05]  /*16110*/  EXIT ;  /* 0x000000000000794d */ /* 0x000fea0003800000 */
.L_x_3465:
        /* <DEDUP_REMOVED lines=9> */
.L_x_3472:
[----:B------:R-:W-:Y:S01]  /*161b0*/  STG.E.U16 [R16.64], R3 ;  /* 0x0000000310007986 */ /* 0x000fe2000c101524 */
[----:B------:R-:W-:Y:S05]  /*161c0*/  EXIT ;  /* 0x000000000000794d */ /* 0x000fea0003800000 */
.L_x_3471:
        /* <DEDUP_REMOVED lines=8> */
[----:B------:R-:W-:Y:S01]  /*16250*/  STG.E.64 [R16.64], R4 ;  /* 0x0000000410007986 */ /* 0x000fe2000c101b24 */
[----:B------:R-:W-:Y:S05]  /*16260*/  EXIT ;  /* 0x000000000000794d */ /* 0x000fea0003800000 */
.L_x_3474:
[----:B------:R-:W-:Y:S01]  /*16270*/  STG.E [R16.64], R3 ;  /* 0x0000000310007986 */ /* 0x000fe2000c101924 */
[----:B------:R-:W-:Y:S05]  /*16280*/  EXIT ;  /* 0x000000000000794d */ /* 0x000fea0003800000 */
.L_x_3473:
[----:B------:R-:W-:-:S05]  /*16290*/  HADD2.F32 R2, -RZ, R3.H0_H0 ;  /* 0x20000003ff027230 */ /* 0x000fca0000004100 */
[----:B------:R-:W-:-:S06]  /*162a0*/  FMUL.FTZ R2, R2, 1 ;  /* 0x3f80000002027820 */ /* 0x000fcc0000410000 */
[----:B------:R-:W0:Y:S02]  /*162b0*/  F2F.F64.F32 R2, R2 ;  /* 0x0000000200027310 */ /* 0x000e240000201800 */
[----:B0-----:R-:W-:Y:S01]  /*162c0*/  STG.E.64 [R16.64], R2 ;  /* 0x0000000210007986 */ /* 0x001fe2000c101b24 */
[----:B------:R-:W-:Y:S05]  /*162d0*/  EXIT ;  /* 0x000000000000794d */ /* 0x000fea0003800000 */
.L_x_3464:
        /* <DEDUP_REMOVED lines=15> */
[----:B------:R-:W-:Y:S01]  /*163d0*/  STG.E.U8 [R16.64], R3 ;  /* 0x0000000310007986 */ /* 0x000fe2000c101124 */
[----:B------:R-:W-:Y:S05]  /*163e0*/  EXIT ;  /* 0x000000000000794d */ /* 0x000fea0003800000 */
.L_x_3477:
[--C-:B------:R-:W-:Y:S02]  /*163f0*/  HADD2.F32 R6, -RZ, R3.reuse.H1_H1 ;  /* 0x30000003ff067230 */ /* 0x100fe40000004100 */
[----:B------:R-:W-:-:S03]  /*16400*/  HADD2.F32 R3, -RZ, R3.H0_H0 ;  /* 0x20000003ff037230 */ /* 0x000fc60000004100 */
[----:B------:R-:W-:Y:S02]  /*16410*/  FMUL.FTZ R6, R6, 1 ;  /* 0x3f80000006067820 */ /* 0x000fe40000410000 */
[----:B------:R-:W-:-:S04]  /*16420*/  FMUL.FTZ R3, R3, 1 ;  /* 0x3f80000003037820 */ /* 0x000fc80000410000 */
[----:B------:R-:W-:Y:S08]  /*16430*/  F2F.F64.F32 R6, R6 ;  /* 0x0000000600067310 */ /* 0x000ff00000201800 */
[----:B------:R-:W0:Y:S02]  /*16440*/  F2F.F64.F32 R4, R3 ;  /* 0x0000000300047310 */ /* 0x000e240000201800 */
[----:B0-----:R-:W-:Y:S01]  /*16450*/  STG.E.128 [R16.64], R4 ;  /* 0x0000000410007986 */ /* 0x001fe2000c101d24 */
[----:B------:R-:W-:Y:S05]  /*16460*/  EXIT ;  /* 0x000000000000794d */ /* 0x000fea0003800000 */
.L_x_3476:
        /* <DEDUP_REMOVED lines=21> */
.L_x_3481:
[----:B------:R-:W-:Y:S05]  /*165c0*/  BSYNC B0 ;  /* 0x0000000000007941 */ /* 0x000fea0003800000 */
.L_x_3480:
[----:B------:R-:W-:-:S05]  /*165d0*/  LOP3.LUT R3, R0, R3, RZ, 0xfc, !PT ;  /* 0x0000000300037212 */ /* 0x000fca00078efcff */
[----:B------:R-:W-:Y:S01]  /*165e0*/  STG.E.U8 [R16.64], R3 ;  /* 0x0000000310007986 */ /* 0x000fe2000c101124 */
[----:B------:R-:W-:Y:S05]  /*165f0*/  EXIT ;  /* 0x000000000000794d */ /* 0x000fea0003800000 */
.L_x_3479:
        /* <DEDUP_REMOVED lines=13> */
.L_x_3483:
[----:B------:R-:W-:Y:S01]  /*166d0*/  HFMA2.MMA R0, -RZ, RZ, 0, 7.569789886474609375e-06 ;  /* 0x0000007fff007435 */ /* 0x000fe200000001ff */
[----:B------:R-:W-:-:S09]  /*166e0*/  ISETP.GT.U32.AND P0, PT, R2, 0x7f800000, PT ;  /* 0x7f8000000200780c */ /* 0x000fd20003f04070 */
[----:B------:R-:W-:Y:S02]  /*166f0*/  SEL R0, R0, 0x7c, P0 ;  /* 0x0000007c00007807 */ /* 0x000fe40000000000 */
.L_x_3484:
[----:B------:R-:W-:Y:S05]  /*16700*/  BSYNC B0 ;  /* 0x0000000000007941 */ /* 0x000fea0003800000 */
.L_x_3482:
[----:B------:R-:W-:-:S04]  /*16710*/  LOP3.LUT R2, R3, 0x80000000, RZ, 0xc0, !PT ;  /* 0x8000000003027812 */ /* 0x000fc800078ec0ff */
[----:B------:R-:W-:-:S04]  /*16720*/  SHF.R.U32.HI R3, RZ, 0x18, R2 ;  /* 0x00000018ff037819 */ /* 0x000fc80000011602 */
[----:B------:R-:W-:-:S05]  /*16730*/  LOP3.LUT R3, R0, R3, RZ, 0xfc, !PT ;  /* 0x0000000300037212 */ /* 0x000fca00078efcff */
[----:B------:R-:W-:Y:S01]  /*16740*/  STG.E.U8 [R16.64], R3 ;  /* 0x0000000310007986 */ /* 0x000fe2000c101124 */
[----:B------:R-:W-:Y:S05]  /*16750*/  EXIT ;  /* 0x000000000000794d */ /* 0x000fea0003800000 */
.L_x_3478:
[----:B------:R-:W-:-:S05]  /*16760*/  HADD2.F32 R0, -RZ, R3.H0_H0 ;  /* 0x20000003ff007230 */ /* 0x000fca0000004100 */
[----:B------:R-:W-:-:S05]  /*16770*/  F2FP.BF16.PACK_AB R0, RZ, R0 ;  /* 0x00000000ff00723e */ /* 0x000fca00000010ff */
[----:B------:R-:W-:Y:S01]  /*16780*/  STG.E.U16 [R16.64], R0 ;  /* 0x0000000010007986 */ /* 0x000fe2000c101524 */
[----:B------:R-:W-:Y:S05]  /*16790*/  EXIT ;  /* 0x000000000000794d */ /* 0x000fea0003800000 */
.L_x_3475:
        /* <DEDUP_REMOVED lines=12> */
.L_x_3487:
        /* <DEDUP_REMOVED lines=17> */
.L_x_3490:
[----:B------:R-:W-:-:S04]  /*16970*/  LOP3.LUT R2, R3, 0x80000000, RZ, 0xc0, !PT ;  /* 0x8000000003027812 */ /* 0x000fc800078ec0ff */
[----:B------:R-:W-:-:S04]  /*16980*/  SHF.R.U32.HI R3, RZ, 0x18, R2 ;  /* 0x00000018ff037819 */ /* 0x000fc80000011602 */
[----:B------:R-:W-:-:S04]  /*16990*/  LOP3.LUT R0, R0, R3, RZ, 0xfc, !PT ;  /* 0x0000000300007212 */ /* 0x000fc800078efcff */
[----:B------:R-:W-:Y:S02]  /*169a0*/  PRMT R8, R0, 0x7610, R8 ;  /* 0x0000761000087816 */ /* 0x000fe40000000008 */
.L_x_3489:
[----:B------:R-:W-:Y:S05]  /*169b0*/  BSYNC B0 ;  /* 0x0000000000007941 */ /* 0x000fea0003800000 */
.L_x_3488:
[----:B------:R-:W-:Y:S01]  /*169c0*/  STG.E.U8 [R16.64], R8 ;  /* 0x0000000810007986 */ /* 0x000fe2000c101124 */
[----:B------:R-:W-:Y:S05]  /*169d0*/  EXIT ;  /* 0x000000000000794d */ /* 0x000fea0003800000 */
.L_x_3486:
        /* <DEDUP_REMOVED lines=17> */
.L_x_3493:
[----:B------:R-:W-:-:S04]  /*16af0*/  LOP3.LUT R2, R3, 0x80000000, RZ, 0xc0, !PT ;  /* 0x8000000003027812 */ /* 0x000fc800078ec0ff */
[----:B------:R-:W-:-:S04]  /*16b00*/  SHF.R.U32.HI R3, RZ, 0x18, R2 ;  /* 0x00000018ff037819 */ /* 0x000fc80000011602 */
[----:B------:R-:W-:-:S04]  /*16b10*/  LOP3.LUT R0, R0, R3, RZ, 0xfc, !PT ;  /* 0x0000000300007212 */ /* 0x000fc800078efcff */
[----:B------:R-:W-:Y:S02]  /*16b20*/  PRMT R8, R0, 0x7610, R8 ;  /* 0x0000761000087816 */ /* 0x000fe40000000008 */
.L_x_3492:
[----:B------:R-:W-:Y:S05]  /*16b30*/  BSYNC B0 ;  /* 0x0000000000007941 */ /* 0x000fea0003800000 */
.L_x_3491:
[----:B------:R-:W-:Y:S01]  /*16b40*/  STG.E.U8 [R16.64], R8 ;  /* 0x0000000810007986 */ /* 0x000fe2000c101124 */
[----:B------:R-:W-:Y:S05]  /*16b50*/  EXIT ;  /* 0x000000000000794d */ /* 0x000fea0003800000 */
.L_x_3485:
        /* <DEDUP_REMOVED lines=13> */
[----:B------:R-:W-:Y:S01]  /*16c30*/  HFMA2.MMA R3, -RZ, RZ, 0, 1.5199184417724609375e-05 ;  /* 0x000000ffff037435 */ /* 0x000fe200000001ff */
        /* <DEDUP_REMOVED lines=8> */
.L_x_3468:
[----:B------:R-:W-:Y:S01]  /*16cc0*/  MOV R0, 0x0 ;  /* 0x0000000000007802 */ /* 0x000fe20000000f00 */
[----:B------:R-:W-:Y:S01]  /*16cd0*/  IMAD.MOV.U32 R5, RZ, RZ, c[0x4][0x15c] ;  /* 0x01005700ff057624 */ /* 0x000fe200078e00ff */
[----:B------:R-:W-:Y:S01]  /*16ce0*/  MOV R4, c[0x4][0x158] ;  /* 0x0100560000047a02 */ /* 0x000fe20000000f00 */
[----:B------:R-:W-:Y:S01]  /*16cf0*/  IMAD.MOV.U32 R6, RZ, RZ, c[0x4][0x160] ;  /* 0x01005800ff067624 */ /* 0x000fe200078e00ff */
[----:B------:R0:W1:Y:S01]  /*16d00*/  LDC.64 R2, c[0x4][R0] ;  /* 0x0100000000027b82 */ /* 0x0000620000000a00 */
[----:B------:R-:W-:Y:S01]  /*16d10*/  MOV R7, c[0x4][0x164] ;  /* 0x0100590000077a02 */ /* 0x000fe20000000f00 */
[----:B------:R-:W-:Y:S01]  /*16d20*/  IMAD.MOV.U32 R8, RZ, RZ, 0x65 ;  /* 0x00000065ff087424 */ /* 0x000fe200078e00ff */
[----:B------:R-:W-:Y:S01]  /*16d30*/  MOV R11, c[0x4][0x34] ;  /* 0x01000d00000b7a02 */ /* 0x000fe20000000f00 */
[----:B------:R-:W-:Y:S02]  /*16d40*/  IMAD.MOV.U32 R10, RZ, RZ, c[0x4][0x30] ;  /* 0x01000c00ff0a7624 */ /* 0x000fe400078e00ff */
[----:B------:R-:W-:-:S02]  /*16d50*/  IMAD.MOV.U32 R12, RZ, RZ, 0x1 ;  /* 0x00000001ff0c7424 */ /* 0x000fc400078e00ff */
[----:B------:R-:W-:Y:S02]  /*16d60*/  IMAD.MOV.U32 R13, RZ, RZ, RZ ;  /* 0x000000ffff0d7224 */ /* 0x000fe400078e00ff */
        /* <DEDUP_REMOVED lines=8> */
[----:B------:R-:W-:Y:S05]  /*16df0*/  EXIT ;  /* 0x000000000000794d */ /* 0x000fea0003800000 */
.L_x_3495:
[----:B------:R-:W-:-:S06]  /*16e00*/  HADD2.F32 R3, -RZ, R3.H0_H0 ;  /* 0x20000003ff037230 */ /* 0x000fcc0000004100 */
[----:B------:R-:W0:Y:S02]  /*16e10*/  F2I.U64.TRUNC R2, R3 ;  /* 0x0000000300027311 */ /* 0x000e24000020d800 */
[----:B0-----:R-:W-:Y:S01]  /*16e20*/  STG.E.64 [R16.64], R2 ;  /* 0x0000000210007986 */ /* 0x001fe2000c101b24 */
[----:B------:R-:W-:Y:S05]  /*16e30*/  EXIT ;  /* 0x000000000000794d */ /* 0x000fea0003800000 */
.L_x_3494:
[----:B------:R-:W-:-:S06]  /*16e40*/  HADD2.F32 R3, -RZ, R3.H0_H0 ;  /* 0x20000003ff037230 */ /* 0x000fcc0000004100 */
[----:B------:R-:W0:Y:S02]  /*16e50*/  F2I.FTZ.U32.TRUNC.NTZ R3, R3 ;  /* 0x0000000300037305 */ /* 0x000e24000021f000 */
[----:B0-----:R-:W-:Y:S01]  /*16e60*/  STG.E [R16.64], R3 ;  /* 0x0000000310007986 */ /* 0x001fe2000c101924 */
[----:B------:R-:W-:Y:S05]  /*16e70*/  EXIT ;  /* 0x000000000000794d */ /* 0x000fea0003800000 */
        .weak           $__internal_6_$__cuda_sm3x_div_rn_ftz_f32_slowpath
        .type           $__internal_6_$__cuda_sm3x_div_rn_ftz_f32_slowpath,@function
        .size           $__internal_6_$__cuda_sm3x_div_rn_ftz_f32_slowpath,(.L_x_16801 - $__internal_6_$__cuda_sm3x_div_rn_ftz_f32_slowpath)
$__internal_6_$__cuda_sm3x_div_rn_ftz_f32_slowpath:
[----:B------:R-:W-:Y:S01]  /*16e80*/  SHF.R.U32.HI R10, RZ, 0x17, R14 ;  /* 0x00000017ff0a7819 */ /* 0x000fe2000001160e */
[----:B------:R-:W-:Y:S01]  /*16e90*/  BSSY B0, `(.L_x_3496) ;  /* 0x0000046000007945 */ /* 0x000fe20003800000 */
[----:B------:R-:W-:Y:S01]  /*16ea0*/  SHF.R.U32.HI R3, RZ, 0x17, R11 ;  /* 0x00000017ff037819 */ /* 0x000fe2000001160b */
[----:B------:R-:W-:Y:S01]  /*16eb0*/  BSSY B1, `(.L_x_3497) ;  /* 0x000001d000017945 */ /* 0x000fe20003800000 */
[----:B------:R-:W-:Y:S02]  /*16ec0*/  LOP3.LUT R15, R10, 0xff, RZ, 0xc0, !PT ;  /* 0x000000ff0a0f7812 */ /* 0x000fe400078ec0ff */
[----:B------:R-:W-:Y:S02]  /*16ed0*/  LOP3.LUT R10, R3, 0xff, RZ, 0xc0, !PT ;  /* 0x000000ff030a7812 */ /* 0x000fe400078ec0ff */
[----:B------:R-:W-:-:S02]  /*16ee0*/  IADD3 R20, R15, -0x1, RZ ;  /* 0xffffffff0f147810 */ /* 0x000fc40007ffe0ff */
[----:B------:R-:W-:Y:S02]  /*16ef0*/  IADD3 R3, R10, -0x1, RZ ;  /* 0xffffffff0a037810 */ /* 0x000fe40007ffe0ff */
[----:B------:R-:W-:-:S04]  /*16f00*/  ISETP.GT.U32.AND P0, PT, R20, 0xfd, PT ;  /* 0x000000fd1400780c */ /* 0x000fc80003f04070 */
[----:B------:R-:W-:-:S13]  /*16f10*/  ISETP.GT.U32.OR P0, PT, R3, 0xfd, P0 ;  /* 0x000000fd0300780c */ /* 0x000fda0000704470 */
[----:B------:R-:W-:Y:S05]  /*16f20*/  @!P0 BRA `(.L_x_3498) ;  /* 0x0000015000008947 */ /* 0x000fea0003800000 */
[----:B------:R-:W-:Y:S02]  /*16f30*/  FSETP.GTU.FTZ.AND P0, PT, |R11|, +INF , PT ;  /* 0x7f8000000b00780b */ /* 0x000fe40003f1c200 */
[----:B------:R-:W-:-:S04]  /*16f40*/  FSETP.GTU.FTZ.AND P1, PT, |R14|, +INF , PT ;  /* 0x7f8000000e00780b */ /* 0x000fc80003f3c200 */
[----:B------:R-:W-:-:S13]  /*16f50*/  PLOP3.LUT P0, PT, P0, P1, PT, 0xa8, 0x0 ;  /* 0x000000000000781c */ /* 0x000fda0000703570 */
[----:B------:R-:W-:Y:S01]  /*16f60*/  @P0 BREAK B1 ;  /* 0x0000000000010942 */ /* 0x000fe20003800000 */
[----:B------:R-:W-:Y:S05]  /*16f70*/  @P0 BRA `(.L_x_3499) ;  /* 0x0000036000000947 */ /* 0x000fea0003800000 */
[C---:B------:R-:W-:Y:S02]  /*16f80*/  FSETP.NEU.FTZ.AND P2, PT, R11.reuse, RZ, PT ;  /* 0x000000ff0b00720b */ /* 0x040fe40003f5d000 */
[----:B------:R-:W-:Y:S02]  /*16f90*/  FSETP.NEU.FTZ.AND P1, PT, R14, RZ, PT ;  /* 0x000000ff0e00720b */ /* 0x000fe40003f3d000 */
[----:B------:R-:W-:-:S11]  /*16fa0*/  FSETP.NEU.FTZ.AND P0, PT, R11, RZ, PT ;  /* 0x000000ff0b00720b */ /* 0x000fd60003f1d000 */
[----:B------:R-:W-:Y:S01]  /*16fb0*/  @!P1 BREAK !P2, B1 ;  /* 0x0000000000019942 */ /* 0x000fe20005000000 */
[----:B------:R-:W-:Y:S05]  /*16fc0*/  @!P1 BRA !P2, `(.L_x_3500) ;  /* 0x000002f000009947 */ /* 0x000fea0005000000 */
[C---:B------:R-:W-:Y:S02]  /*16fd0*/  FSETP.NEU.FTZ.AND P4, PT, |R11|.reuse, +INF , PT ;  /* 0x7f8000000b00780b */ /* 0x040fe40003f9d200 */
[----:B------:R-:W-:Y:S02]  /*16fe0*/  FSETP.NEU.FTZ.AND P3, PT, |R14|, +INF , PT ;  /* 0x7f8000000e00780b */ /* 0x000fe40003f7d200 */
[----:B------:R-:W-:-:S11]  /*16ff0*/  FSETP.NEU.FTZ.AND P2, PT, |R11|, +INF , PT ;  /* 0x7f8000000b00780b */ /* 0x000fd60003f5d200 */
[----:B------:R-:W-:Y:S01]  /*17000*/  @!P3 BREAK !P4, B1 ;  /* 0x000000000001b942 */ /* 0x000fe20006000000 */
[----:B------:R-:W-:Y:S05]  /*17010*/  @!P3 BRA !P4, `(.L_x_3500) ;  /* 0x000002a00000b947 */ /* 0x000fea0006000000 */
[----:B------:R-:W-:-:S13]  /*17020*/  PLOP3.LUT P0, PT, P3, P0, PT, 0x2a, 0x0 ;  /* 0x000000000000781c */ /* 0x000fda0001f00572 */
[----:B------:R-:W-:Y:S01]  /*17030*/  @P0 BREAK B1 ;  /* 0x0000000000010942 */ /* 0x000fe20003800000 */
[----:B------:R-:W-:Y:S05]  /*17040*/  @P0 BRA `(.L_x_3501) ;  /* 0x0000025000000947 */ /* 0x000fea0003800000 */
[----:B------:R-:W-:-:S13]  /*17050*/  PLOP3.LUT P2, PT, P2, P1, PT, 0x2a, 0x0 ;  /* 0x000000000000781c */ /* 0x000fda0001742572 */
[----:B------:R-:W-:Y:S01]  /*17060*/  @P2 BREAK B1 ;  /* 0x0000000000012942 */ /* 0x000fe20003800000 */
[----:B------:R-:W-:Y:S05]  /*17070*/  @P2 BRA `(.L_x_3502) ;  /* 0x000001f000002947 */ /* 0x000fea0003800000 */
.L_x_3498:
[----:B------:R-:W-:Y:S05]  /*17080*/  BSYNC B1 ;  /* 0x0000000000017941 */ /* 0x000fea0003800000 */
.L_x_3497:
[----:B------:R-:W-:Y:S01]  /*17090*/  IADD3 R3, R15, -0x7f, RZ ;  /* 0xffffff810f037810 */ /* 0x000fe20007ffe0ff */
[----:B------:R-:W-:Y:S01]  /*170a0*/  BSSY B1, `(.L_x_3503) ;  /* 0x000001b000017945 */ /* 0x000fe20003800000 */
[----:B------:R-:W-:-:S03]  /*170b0*/  IADD3 R10, R10, -0x7f, RZ ;  /* 0xffffff810a0a7810 */ /* 0x000fc60007ffe0ff */
[----:B------:R-:W-:Y:S02]  /*170c0*/  IMAD R14, R3, -0x800000, R14 ;  /* 0xff800000030e7824 */ /* 0x000fe400078e020e */
[C---:B------:R-:W-:Y:S01]  /*170d0*/  IMAD R11, R10.reuse, -0x800000, R11 ;  /* 0xff8000000a0b7824 */ /* 0x040fe200078e020b */
[----:B------:R-:W-:Y:S01]  /*170e0*/  IADD3 R10, R10, -R3, RZ ;  /* 0x800000030a0a7210 */ /* 0x000fe20007ffe0ff */
[----:B------:R-:W0:Y:S01]  /*170f0*/  MUFU.RCP R15, R14 ;  /* 0x0000000e000f7308 */ /* 0x000e220000001000 */
[----:B------:R-:W-:-:S04]  /*17100*/  FADD.FTZ R20, -R14, -RZ ;  /* 0x800000ff0e147221 */ /* 0x000fc80000010100 */
[----:B0-----:R-:W-:-:S04]  /*17110*/  FFMA R22, R15, R20, 1 ;  /* 0x3f8000000f167423 */ /* 0x001fc80000000014 */
[----:B------:R-:W-:-:S04]  /*17120*/  FFMA R22, R15, R22, R15 ;  /* 0x000000160f167223 */ /* 0x000fc8000000000f */
[----:B------:R-:W-:-:S04]  /*17130*/  FFMA R15, R11, R22, RZ ;  /* 0x000000160b0f7223 */ /* 0x000fc800000000ff */
[----:B------:R-:W-:-:S04]  /*17140*/  FFMA R21, R20, R15, R11 ;  /* 0x0000000f14157223 */ /* 0x000fc8000000000b */
[----:B------:R-:W-:-:S04]  /*17150*/  FFMA R21, R22, R21, R15 ;  /* 0x0000001516157223 */ /* 0x000fc8000000000f */
[----:B------:R-:W-:-:S04]  /*17160*/  FFMA R11, R20, R21, R11 ;  /* 0x00000015140b7223 */ /* 0x000fc8000000000b */
[----:B------:R-:W-:-:S05]  /*17170*/  FFMA.FTZ R21, R22, R11, R21 ;  /* 0x0000000b16157223 */ /* 0x000fca0000010015 */
[----:B------:R-:W-:-:S04]  /*17180*/  SHF.R.U32.HI R11, RZ, 0x17, R21 ;  /* 0x00000017ff0b7819 */ /* 0x000fc80000011615 */
[----:B------:R-:W-:-:S05]  /*17190*/  LOP3.LUT R11, R11, 0xff, RZ, 0xc0, !PT ;  /* 0x000000ff0b0b7812 */ /* 0x000fca00078ec0ff */
[----:B------:R-:W-:-:S05]  /*171a0*/  IMAD.IADD R11, R11, 0x1, R10 ;  /* 0x000000010b0b7824 */ /* 0x000fca00078e020a */
[----:B------:R-:W-:-:S04]  /*171b0*/  IADD3 R3, R11, -0x1, RZ ;  /* 0xffffffff0b037810 */ /* 0x000fc80007ffe0ff */
[----:B------:R-:W-:-:S13]  /*171c0*/  ISETP.GE.U32.AND P0, PT, R3, 0xfe, PT ;  /* 0x000000fe0300780c */ /* 0x000fda0003f06070 */
[----:B------:R-:W-:Y:S05]  /*171d0*/  @!P0 BRA `(.L_x_3504) ;  /* 0x0000006000008947 */ /* 0x000fea0003800000 */
[----:B------:R-:W-:Y:S02]  /*171e0*/  ISETP.GT.AND P0, PT, R11, 0xfe, PT ;  /* 0x000000fe0b00780c */ /* 0x000fe40003f04270 */
[----:B------:R-:W-:-:S11]  /*171f0*/  LOP3.LUT R10, R21, 0x80000000, RZ, 0xc0, !PT ;  /* 0x80000000150a7812 */ /* 0x000fd600078ec0ff */
[----:B------:R-:W-:-:S04]  /*17200*/  @!P0 ISETP.GE.AND P1, PT, R11, 0x1, PT ;  /* 0x000000010b00880c */ /* 0x000fc80003f26270 */
[C---:B------:R-:W-:Y:S02]  /*17210*/  @!P0 SEL R3, R10.reuse, R21, !P1 ;  /* 0x000000150a038207 */ /* 0x040fe40004800000 */
[----:B------:R-:W-:Y:S01]  /*17220*/  @P0 LOP3.LUT R3, R10, 0x7f800000, RZ, 0xfc, !PT ;  /* 0x7f8000000a030812 */ /* 0x000fe200078efcff */
[----:B------:R-:W-:Y:S05]  /*17230*/  BRA `(.L_x_3505) ;  /* 0x0000001000007947 */ /* 0x000fea0003800000 */
.L_x_3504:
[----:B------:R-:W-:Y:S02]  /*17240*/  IMAD R3, R10, 0x800000, R21 ;  /* 0x008000000a037824 */ /* 0x000fe400078e0215 */
.L_x_3505:
[----:B------:R-:W-:Y:S05]  /*17250*/  BSYNC B1 ;  /* 0x0000000000017941 */ /* 0x000fea0003800000 */
.L_x_3503:
[----:B------:R-:W-:Y:S05]  /*17260*/  BRA `(.L_x_3506) ;  /* 0x0000008000007947 */ /* 0x000fea0003800000 */
.L_x_3502:
[----:B------:R-:W-:-:S04]  /*17270*/  LOP3.LUT R3, R14, 0x80000000, R11, 0x48, !PT ;  /* 0x800000000e037812 */ /* 0x000fc800078e480b */
[----:B------:R-:W-:Y:S01]  /*17280*/  LOP3.LUT R3, R3, 0x7f800000, RZ, 0xfc, !PT ;  /* 0x7f80000003037812 */ /* 0x000fe200078efcff */
[----:B------:R-:W-:Y:S05]  /*17290*/  BRA `(.L_x_3506) ;  /* 0x0000005000007947 */ /* 0x000fea0003800000 */
.L_x_3501:
[----:B------:R-:W-:Y:S01]  /*172a0*/  LOP3.LUT R3, R14, 0x80000000, R11, 0x48, !PT ;  /* 0x800000000e037812 */ /* 0x000fe200078e480b */
[----:B------:R-:W-:Y:S05]  /*172b0*/  BRA `(.L_x_3506) ;  /* 0x0000003000007947 */ /* 0x000fea0003800000 */
.L_x_3500:
[----:B------:R-:W0:Y:S01]  /*172c0*/  MUFU.RSQ R3, -QNAN ;  /* 0xffc0000000037908 */ /* 0x000e220000001400 */
[----:B------:R-:W-:Y:S05]  /*172d0*/  BRA `(.L_x_3506) ;  /* 0x0000001000007947 */ /* 0x000fea0003800000 */
.L_x_3499:
[----:B------:R-:W-:Y:S02]  /*172e0*/  FADD.FTZ R3, R11, R14 ;  /* 0x0000000e0b037221 */ /* 0x000fe40000010000 */
.L_x_3506:
[----:B------:R-:W-:Y:S05]  /*172f0*/  BSYNC B0 ;  /* 0x0000000000007941 */ /* 0x000fea0003800000 */
.L_x_3496:
[----:B0-----:R-:W-:Y:S01]  /*17300*/  MOV R10, R3 ;  /* 0x00000003000a7202 */ /* 0x001fe20000000f00 */
[----:B------:R-:W-:-:S04]  /*17310*/  IMAD.MOV.U32 R3, RZ, RZ, 0x0 ;  /* 0x00000000ff037424 */ /* 0x000fc800078e00ff */
[----:B------:R-:W-:Y:S05]  /*17320*/  RET.REL.NODEC R2 `(_ZN2at6native18elementwise_kernelILi128ELi4EZNS0_15gpu_kernel_implIZZZNS0_17asinh_kernel_cudaERNS_18TensorIteratorBaseEENKUlvE_clEvENKUlvE1_clEvEUlN3c107complexINS7_4HalfEEEE_EEvS4_RKT_EUliE_EEviT1_) ;  /* 0xfffe8cd002007950 */ /* 0x000fea0003c3ffff */
.L_x_3507:
        /* <DEDUP_REMOVED lines=13> */
.L_x_16801:


//--------------------- .text._ZN2at6native27unrolled_elementwise_kernelIZZZNS0_17asinh_kernel_cudaERNS_18TensorIteratorBaseEENKUlvE_clEvENKUlvE1_clEvEUlN3c107complexINS6_4HalfEEEE_St5arrayIPcLm2EELi4E23TrivialOffsetCalculatorILi1EjESF_NS0_6memory12LoadWithCastILi1EEENSG_13StoreWithCastILi1EEEEEviT_T0_T2_T3_T4_T5_ --------------------------
	.section	.text._ZN2at6native27unrolled_elementwise_kernelIZZZNS0_17asinh_kernel_cudaERNS_18TensorIteratorBaseEENKUlvE_clEvENKUlvE1_clEvEUlN3c107complexINS6_4HalfEEEE_St5arrayIPcLm2EELi4E23TrivialOffsetCalculatorILi1EjESF_NS0_6memory12LoadWithCastILi1EEENSG_13StoreWithCastILi1EEEEEviT_T0_T2_T3_T4_T5_,"ax",@progbits
	.sectioninfo	@"SHI_REGISTERS=32"
	.align	128
        .global         _ZN2at6native27unrolled_elementwise_kernelIZZZNS0_17asinh_kernel_cudaERNS_18TensorIteratorBaseEENKUlvE_clEvENKUlvE1_clEvEUlN3c107complexINS6_4HalfEEEE_St5arrayIPcLm2EELi4E23TrivialOffsetCalculatorILi1EjESF_NS0_6memory12LoadWithCastILi1EEENSG_13StoreWithCastILi1EEEEEviT_T0_T2_T3_T4_T5_
        .type           _ZN2at6native27unrolled_elementwise_kernelIZZZNS0_17asinh_kernel_cudaERNS_18TensorIteratorBaseEENKUlvE_clEvENKUlvE1_clEvEUlN3c107complexINS6_4HalfEEEE_St5arrayIPcLm2EELi4E23TrivialOffsetCalculatorILi1EjESF_NS0_6memory12LoadWithCastILi1EEENSG_13StoreWithCastILi1EEEEEviT_T0_T2_T3_T4_T5_,@function
        .size           _ZN2at6native27unrolled_elementwise_kernelIZZZNS0_17asinh_kernel_cudaERNS_18TensorIteratorBaseEENKUlvE_clEvENKUlvE1_clEvEUlN3c107complexINS6_4HalfEEEE_St5arrayIPcLm2EELi4E23TrivialOffsetCalculatorILi1EjESF_NS0_6memory12LoadWithCastILi1EEENSG_13StoreWithCastILi1EEEEEviT_T0_T2_T3_T4_T5_,(.L_x_16802 - _ZN2at6native27unrolled_elementwise_kernelIZZZNS0_17asinh_kernel_cudaERNS_18TensorIteratorBaseEENKUlvE_clEvENKUlvE1_clEvEUlN3c107complexINS6_4HalfEEEE_St5arrayIPcLm2EELi4E23TrivialOffsetCalculatorILi1EjESF_NS0_6memory12LoadWithCastILi1EEENSG_13StoreWithCastILi1EEEEEviT_T0_T2_T3_T4_T5_)
        .other          _ZN2at6native27unrolled_elementwise_kernelIZZZNS0_17asinh_kernel_cudaERNS_18TensorIteratorBaseEENKUlvE_clEvENKUlvE1_clEvEUlN3c107complexINS6_4HalfEEEE_St5arrayIPcLm2EELi4E23TrivialOffsetCalculatorILi1EjESF_NS0_6memory12LoadWithCastILi1EEENSG_13StoreWithCastILi1EEEEEviT_T0_T2_T3_T4_T5_,@"STO_CUDA_ENTRY STV_DEFAULT"
_ZN2at6native27unrolled_elementwise_kernelIZZZNS0_17asinh_kernel_cudaERNS_18TensorIteratorBaseEENKUlvE_clEvENKUlvE1_clEvEUlN3c107complexINS6_4HalfEEEE_St5arrayIPcLm2EELi4E23TrivialOffsetCalculatorILi1EjESF_NS0_6memory12LoadWithCastILi1EEENSG_13StoreWithCastILi1EEEEEviT_T0_T2_T3_T4_T5_:
.text._ZN2at6native27unrolled_elementwise_kernelIZZZNS0_17asinh_kernel_cudaERNS_18TensorIteratorBaseEENKUlvE_clEvENKUlvE1_clEvEUlN3c107complexINS6_4HalfEEEE_St5arrayIPcLm2EELi4E23TrivialOffsetCalculatorILi1EjESF_NS0_6memory12LoadWithCastILi1EEENSG_13StoreWithCastILi1EEEEEviT_T0_T2_T3_T4_T5_:
        /* <DEDUP_REMOVED lines=8> */
[----:B------:R-:W-:Y:S02]  /*0080*/  PRMT R23, RZ, 0x7610, R23 ;  /* 0x00007610ff177816 */ /* 0x000fe40000000017 */
[----:B------:R-:W-:Y:S01]  /*0090*/  PRMT R24, RZ, 0x7610, R24 ;  /* 0x00007610ff187816 */ /* 0x000fe20000000018 */
[----:B0-----:R-:W-:-:S05]  /*00a0*/  IMAD R27, R28, R27, c[0x0][0x160] ;  /* 0x000058001c1b7624 */ /* 0x001fca00078e021b */
[----:B--2---:R-:W-:-:S04]  /*00b0*/  ISETP.GE.AND P0, PT, R22, R27, PT ;  /* 0x0000001b1600720c */ /* 0x004fc80003f06270 */
[----:B------:R-:W-:-:S09]  /*00c0*/  P2R R26, PR, RZ, 0x1 ;  /* 0x00000001ff1a7803 */ /* 0x000fd20000000000 */
[----:B------:R-:W-:Y:S05]  /*00d0*/  @P0 BRA `(.L_x_3509) ;  /* 0x0000114000000947 */ /* 0x000fea0003800000 */
[----:B-1----:R-:W-:Y:S01]  /*00e0*/  IMAD R0, R28, 0x200, R22 ;  /* 0x000002001c007824 */ /* 0x002fe200078e0216 */
        /* <DEDUP_REMOVED lines=15> */
[----:B------:R-:W2:Y:S01]  /*01e0*/  LDG.E.S8 R2, [R2.64] ;  /* 0x0000002402027981 */ /* 0x000ea2000c1e1300 */
[----:B------:R-:W-:Y:S01]  /*01f0*/  PRMT R23, RZ, 0x7610, R23 ;  /* 0x00007610ff177816 */ /* 0x000fe20000000017 */
[----:B--2---:R-:W0:Y:S02]  /*0200*/  I2F.S16 R24, R2 ;  /* 0x0000000200187306 */ /* 0x004e240000101400 */
[----:B0-----:R-:W-:Y:S01]  /*0210*/  F2FP.PACK_AB R24, RZ, R24 ;  /* 0x00000018ff18723e */ /* 0x001fe200000000ff */
[----:B------:R-:W-:Y:S05]  /*0220*/  BRA `(.L_x_3515) ;  /* 0x00000fe000007947 */ /* 0x000fea0003800000 */
.L_x_3513:
[----:B------:R-:W2:Y:S01]  /*0230*/  LDG.E.U8 R2, [R2.64] ;  /* 0x0000002402027981 */ /* 0x000ea2000c1e1100 */
[----:B------:R-:W-:Y:S01]  /*0240*/  PRMT R23, RZ, 0x7610, R23 ;  /* 0x00007610ff177816 */ /* 0x000fe20000000017 */
[----:B--2---:R-:W0:Y:S02]  /*0250*/  I2F.U16 R24, R2 ;  /* 0x0000000200187306 */ /* 0x004e240000101000 */
[----:B0-----:R-:W-:Y:S01]  /*0260*/  F2FP.PACK_AB R24, RZ, R24 ;  /* 0x00000018ff18723e */ /* 0x001fe200000000ff */
[----:B------:R-:W-:Y:S05]  /*0270*/  BRA `(.L_x_3515) ;  /* 0x00000f9000007947 */ /* 0x000fea0003800000 */
.L_x_3512:
[----:B------:R-:W-:-:S13]  /*0280*/  ISETP.NE.AND P0, PT, R0, 0x2, PT ;  /* 0x000000020000780c */ /* 0x000fda0003f05270 */
[----:B------:R-:W-:Y:S05]  /*0290*/  @!P0 BRA `(.L_x_3516) ;  /* 0x000000e000008947 */ /* 0x000fea0003800000 */
[----:B------:R-:W-:-:S13]  /*02a0*/  ISETP.NE.AND P0, PT, R0, 0x3, PT ;  /* 0x000000030000780c */ /* 0x000fda0003f05270 */
[----:B------:R-:W-:Y:S05]  /*02b0*/  @!P0 BRA `(.L_x_3517) ;  /* 0x0000007000008947 */ /* 0x000fea0003800000 */
[----:B------:R-:W-:-:S13]  /*02c0*/  ISETP.NE.AND P0, PT, R0, 0x4, PT ;  /* 0x000000040000780c */ /* 0x000fda0003f05270 */
[----:B------:R-:W-:Y:S05]  /*02d0*/  @P0 BRA `(.L_x_3514) ;  /* 0x00000d4000000947 */ /* 0x000fea0003800000 */
[----:B------:R-:W2:Y:S01]  /*02e0*/  LDG.E.64 R2, [R2.64] ;  /* 0x0000002402027981 */ /* 0x000ea2000c1e1b00 */
[----:B------:R-:W-:Y:S01]  /*02f0*/  PRMT R23, RZ, 0x7610, R23 ;  /* 0x00007610ff177816 */ /* 0x000fe20000000017 */
[----:B--2---:R-:W0:Y:S02]  /*0300*/  I2F.S64 R24, R2 ;  /* 0x0000000200187312 */ /* 0x004e240000301400 */
[----:B0-----:R-:W-:Y:S01]  /*0310*/  F2FP.PACK_AB R24, RZ, R24 ;  /* 0x00000018ff18723e */ /* 0x001fe200000000ff */
[----:B------:R-:W-:Y:S05]  /*0320*/  BRA `(.L_x_3515) ;  /* 0x00000ee000007947 */ /* 0x000fea0003800000 */
.L_x_3517:
[----:B------:R-:W2:Y:S01]  /*0330*/  LDG.E R2, [R2.64] ;  /* 0x0000002402027981 */ /* 0x000ea2000c1e1900 */
[----:B------:R-:W-:Y:S01]  /*0340*/  PRMT R23, RZ, 0x7610, R23 ;  /* 0x00007610ff177816 */ /* 0x000fe20000000017 */
[----:B--2---:R-:W0:Y:S02]  /*0350*/  I2F R24, R2 ;  /* 0x0000000200187306 */ /* 0x004e240000201400 */
[----:B0-----:R-:W-:Y:S01]  /*0360*/  F2FP.PACK_AB R24, RZ, R24 ;  /* 0x00000018ff18723e */ /* 0x001fe200000000ff */
[----:B------:R-:W-:Y:S05]  /*0370*/  BRA `(.L_x_3515) ;  /* 0x00000e9000007947 */ /* 0x000fea0003800000 */
.L_x_3516:
[----:B------:R-:W2:Y:S01]  /*0380*/  LDG.E.U16 R2, [R2.64] ;  /* 0x0000002402027981 */ /* 0x000ea2000c1e1500 */
[----:B------:R-:W-:Y:S01]  /*0390*/  PRMT R23, RZ, 0x7610, R23 ;  /* 0x00007610ff177816 */ /* 0x000fe20000000017 */
[----:B--2---:R-:W0:Y:S02]  /*03a0*/  I2F.S16 R24, R2 ;  /* 0x0000000200187306 */ /* 0x004e240000101400 */
[----:B0-----:R-:W-:Y:S01]  /*03b0*/  F2FP.PACK_AB R24, RZ, R24 ;  /* 0x00000018ff18723e */ /* 0x001fe200000000ff */
[----:B------:R-:W-:Y:S05]  /*03c0*/  BRA `(.L_x_3515) ;  /* 0x00000e4000007947 */ /* 0x000fea0003800000 */
.L_x_3511:
[----:B------:R-:W-:-:S13]  /*03d0*/  ISETP.GT.AND P0, PT, R0, 0x6, PT ;  /* 0x000000060000780c */ /* 0x000fda0003f04270 */
[----:B------:R-:W-:Y:S05]  /*03e0*/  @P0 BRA `(.L_x_3518) ;  /* 0x000000d000000947 */ /* 0x000fea0003800000 */
[----:B------:R-:W-:-:S13]  /*03f0*/  ISETP.NE.AND P0, PT, R0, 0x5, PT ;  /* 0x000000050000780c */ /* 0x000fda0003f05270 */
[----:B------:R-:W-:Y:S05]  /*0400*/  @!P0 BRA `(.L_x_3519) ;  /* 0x0000006000008947 */ /* 0x000fea0003800000 */
[----:B------:R-:W-:-:S13]  /*0410*/  ISETP.NE.AND P0, PT, R0, 0x6, PT ;  /* 0x000000060000780c */ /* 0x000fda0003f05270 */
[----:B------:R-:W-:Y:S05]  /*0420*/  @P0 BRA `(.L_x_3514) ;  /* 0x00000bf000000947 */ /* 0x000fea0003800000 */
[----:B------:R-:W2:Y:S01]  /*0430*/  LDG.E R24, [R2.64] ;  /* 0x0000002402187981 */ /* 0x000ea2000c1e1900 */
[----:B------:R-:W-:Y:S02]  /*0440*/  PRMT R23, RZ, 0x7610, R23 ;  /* 0x00007610ff177816 */ /* 0x000fe40000000017 */
[----:B--2---:R-:W-:Y:S01]  /*0450*/  F2FP.PACK_AB R24, RZ, R24 ;  /* 0x00000018ff18723e */ /* 0x004fe200000000ff */
[----:B------:R-:W-:Y:S05]  /*0460*/  BRA `(.L_x_3515) ;  /* 0x00000da000007947 */ /* 0x000fea0003800000 */
.L_x_3519:
[----:B------:R-:W2:Y:S01]  /*0470*/  LDG.E.U16 R24, [R2.64] ;  /* 0x0000002402187981 */ /* 0x000ea2000c1e1500 */
[----:B------:R-:W-:Y:S01]  /*0480*/  PRMT R23, RZ, 0x7610, R23 ;  /* 0x00007610ff177816 */ /* 0x000fe20000000017 */
[----:B--2---:R-:W-:-:S05]  /*0490*/  HADD2.F32 R24, -RZ, R24.H0_H0 ;  /* 0x20000018ff187230 */ /* 0x004fca0000004100 */
[----:B------:R-:W-:Y:S01]  /*04a0*/  F2FP.PACK_AB R24, RZ, R24 ;  /* 0x00000018ff18723e */ /* 0x000fe200000000ff */
[----:B------:R-:W-:Y:S05]  /*04b0*/  BRA `(.L_x_3515) ;  /* 0x00000d5000007947 */ /* 0x000fea0003800000 */
.L_x_3518:
        /* <DEDUP_REMOVED lines=10> */
.L_x_3521:
[----:B------:R-:W2:Y:S02]  /*0560*/  LDG.E R2, [R2.64] ;  /* 0x0000002402027981 */ /* 0x000ea4000c1e1900 */
[C---:B--2---:R-:W-:Y:S02]  /*0570*/  PRMT R24, R2.reuse, 0x7610, R24 ;  /* 0x0000761002187816 */ /* 0x044fe40000000018 */
[----:B------:R-:W-:Y:S01]  /*0580*/  PRMT R23, R2, 0x7632, R23 ;  /* 0x0000763202177816 */ /* 0x000fe20000000017 */
[----:B------:R-:W-:Y:S05]  /*0590*/  BRA `(.L_x_3515) ;  /* 0x00000c7000007947 */ /* 0x000fea0003800000 */
.L_x_3520:
[----:B------:R-:W2:Y:S01]  /*05a0*/  LDG.E.64 R2, [R2.64] ;  /* 0x0000002402027981 */ /* 0x000ea2000c1e1b00 */
[----:B------:R-:W-:Y:S01]  /*05b0*/  PRMT R23, RZ, 0x7610, R23 ;  /* 0x00007610ff177816 */ /* 0x000fe20000000017 */
[----:B--2---:R-:W0:Y:S01]  /*05c0*/  F2F.F32.F64 R24, R2 ;  /* 0x0000000200187310 */ /* 0x004e220000301000 */
[----:B------:R-:W0:-:S14]  /*05d0*/  DSETP.GEU.AND P0, PT, |R2|, c[0x2][0x0], PT ;  /* 0x008000000200762a */ /* 0x000e1c0003f0e200 */
[----:B0-----:R-:W-:-:S05]  /*05e0*/  @!P0 FMUL R24, R24, 1.175494350822287508e-38 ;  /* 0x0080000018188820 */ /* 0x001fca0000400000 */
[----:B------:R-:W-:Y:S01]  /*05f0*/  F2FP.PACK_AB R24, RZ, R24 ;  /* 0x00000018ff18723e */ /* 0x000fe200000000ff */
[----:B------:R-:W-:Y:S05]  /*0600*/  BRA `(.L_x_3515) ;  /* 0x00000c0000007947 */ /* 0x000fea0003800000 */
.L_x_3510:
        /* <DEDUP_REMOVED lines=9> */
[----:B------:R-:W-:Y:S02]  /*06a0*/  PRMT R23, RZ, 0x7610, R23 ;  /* 0x00007610ff177816 */ /* 0x000fe40000000017 */
[----:B--2---:R-:W-:-:S04]  /*06b0*/  ISETP.NE.AND P0, PT, R2, RZ, PT ;  /* 0x000000ff0200720c */ /* 0x004fc80003f05270 */
[----:B------:R-:W-:-:S04]  /*06c0*/  FSEL R24, RZ, 1, !P0 ;  /* 0x3f800000ff187808 */ /* 0x000fc80004000000 */
[----:B------:R-:W-:Y:S01]  /*06d0*/  F2FP.PACK_AB R24, RZ, R24 ;  /* 0x00000018ff18723e */ /* 0x000fe200000000ff */
[----:B------:R-:W-:Y:S05]  /*06e0*/  BRA `(.L_x_3515) ;  /* 0x00000b2000007947 */ /* 0x000fea0003800000 */
.L_x_3524:
        /* <DEDUP_REMOVED lines=10> */
.L_x_3523:
[----:B------:R-:W-:-:S13]  /*0790*/  ISETP.NE.AND P0, PT, R0, 0xf, PT ;  /* 0x0000000f0000780c */ /* 0x000fda0003f05270 */
[----:B------:R-:W-:Y:S05]  /*07a0*/  @!P0 BRA `(.L_x_3525) ;  /* 0x0000029000008947 */ /* 0x000fea0003800000 */
[----:B------:R-:W-:-:S13]  /*07b0*/  ISETP.NE.AND P0, PT, R0, 0x17, PT ;  /* 0x000000170000780c */ /* 0x000fda0003f05270 */
[----:B------:R-:W-:Y:S05]  /*07c0*/  @!P0 BRA `(.L_x_3526) ;  /* 0x0000018000008947 */ /* 0x000fea0003800000 */
[----:B------:R-:W-:-:S13]  /*07d0*/  ISETP.NE.AND P0, PT, R0, 0x18, PT ;  /* 0x000000180000780c */ /* 0x000fda0003f05270 */
[----:B------:R-:W-:Y:S05]  /*07e0*/  @P0 BRA `(.L_x_3514) ;  /* 0x0000083000000947 */ /* 0x000fea0003800000 */
[----:B------:R-:W2:Y:S01]  /*07f0*/  LDG.E.U8 R0, [R2.64] ;  /* 0x0000002402007981 */ /* 0x000ea2000c1e1100 */
[----:B------:R-:W-:Y:S01]  /*0800*/  IMAD.MOV.U32 R8, RZ, RZ, -0x800000 ;  /* 0xff800000ff087424 */ /* 0x000fe200078e00ff */
[----:B------:R-:W-:Y:S01]  /*0810*/  PRMT R23, RZ, 0x7610, R23 ;  /* 0x00007610ff177816 */ /* 0x000fe20000000017 */
        /* <DEDUP_REMOVED lines=19> */
.L_x_3526:
[----:B------:R-:W2:Y:S01]  /*0950*/  LDG.E.U8 R2, [R2.64] ;  /* 0x0000002402027981 */ /* 0x000ea2000c1e1100 */
[----:B------:R-:W-:Y:S01]  /*0960*/  PRMT R23, RZ, 0x7610, R23 ;  /* 0x00007610ff177816 */ /* 0x000fe20000000017 */
        /* <DEDUP_REMOVED lines=13> */
.L_x_3525:
[----:B------:R-:W2:Y:S01]  /*0a40*/  LDG.E.U16 R24, [R2.64] ;  /* 0x0000002402187981 */ /* 0x000ea2000c1e1500 */
[----:B------:R-:W-:Y:S02]  /*0a50*/  PRMT R23, RZ, 0x7610, R23 ;  /* 0x00007610ff177816 */ /* 0x000fe40000000017 */
[----:B--2---:R-:W-:-:S04]  /*0a60*/  PRMT R24, RZ, 0x5410, R24 ;  /* 0x00005410ff187816 */ /* 0x004fc80000000018 */
[----:B------:R-:W-:Y:S01]  /*0a70*/  F2FP.PACK_AB R24, RZ, R24 ;  /* 0x00000018ff18723e */ /* 0x000fe200000000ff */
[----:B------:R-:W-:Y:S05]  /*0a80*/  BRA `(.L_x_3515) ;  /* 0x0000078000007947 */ /* 0x000fea0003800000 */
.L_x_3522:
        /* <DEDUP_REMOVED lines=8> */
[----:B------:R-:W2:Y:S01]  /*0b10*/  LDG.E.U16 R2, [R2.64] ;  /* 0x0000002402027981 */ /* 0x000ea2000c1e1500 */
[----:B------:R-:W-:Y:S01]  /*0b20*/  PRMT R23, RZ, 0x7610, R23 ;  /* 0x00007610ff177816 */ /* 0x000fe20000000017 */
[----:B--2---:R-:W0:Y:S02]  /*0b30*/  I2F.U16 R24, R2 ;  /* 0x0000000200187306 */ /* 0x004e240000101000 */
[----:B0-----:R-:W-:Y:S01]  /*0b40*/  F2FP.PACK_AB R24, RZ, R24 ;  /* 0x00000018ff18723e */ /* 0x001fe200000000ff */
[----:B------:R-:W-:Y:S05]  /*0b50*/  BRA `(.L_x_3515) ;  /* 0x000006b000007947 */ /* 0x000fea0003800000 */
.L_x_3529:
        /* <DEDUP_REMOVED lines=21> */
.L_x_3533:
[----:B------:R-:W-:Y:S05]  /*0cb0*/  BSYNC B1 ;  /* 0x0000000000017941 */ /* 0x000fea0003800000 */
.L_x_3532:
[----:B------:R-:W-:Y:S01]  /*0cc0*/  IMAD.SHL.U32 R2, R2, 0x100000, RZ ;  /* 0x0010000002027824 */ /* 0x000fe200078e00ff */
[----:B------:R-:W-:-:S04]  /*0cd0*/  LEA R3, R0, 0x3b800000, 0x17 ;  /* 0x3b80000000037811 */ /* 0x000fc800078eb8ff */
[----:B------:R-:W-:Y:S02]  /*0ce0*/  LOP3.LUT R24, R3, R2, R24, 0xfe, !PT ;  /* 0x0000000203187212 */ /* 0x000fe400078efe18 */
.L_x_3531:
[----:B------:R-:W-:Y:S05]  /*0cf0*/  BSYNC B0 ;  /* 0x0000000000007941 */ /* 0x000fea0003800000 */
.L_x_3530:
[----:B------:R-:W-:Y:S02]  /*0d00*/  F2FP.PACK_AB R24, RZ, R24 ;  /* 0x00000018ff18723e */ /* 0x000fe400000000ff */
[----:B------:R-:W-:Y:S01]  /*0d10*/  PRMT R23, RZ, 0x7610, R23 ;  /* 0x00007610ff177816 */ /* 0x000fe20000000017 */
[----:B------:R-:W-:Y:S05]  /*0d20*/  BRA `(.L_x_3515) ;  /* 0x000004e000007947 */ /* 0x000fea0003800000 */
.L_x_3528:
        /* <DEDUP_REMOVED lines=21> */
.L_x_3537:
[----:B------:R-:W-:Y:S05]  /*0e80*/  BSYNC B1 ;  /* 0x0000000000017941 */ /* 0x000fea0003800000 */
.L_x_3536:
[----:B------:R-:W-:Y:S01]  /*0e90*/  IMAD.SHL.U32 R2, R2, 0x200000, RZ ;  /* 0x0020000002027824 */ /* 0x000fe200078e00ff */
[----:B------:R-:W-:-:S04]  /*0ea0*/  LEA R3, R0, 0x37800000, 0x17 ;  /* 0x3780000000037811 */ /* 0x000fc800078eb8ff */
[----:B------:R-:W-:Y:S02]  /*0eb0*/  LOP3.LUT R24, R3, R2, R24, 0xfe, !PT ;  /* 0x0000000203187212 */ /* 0x000fe400078efe18 */
.L_x_3535:
[----:B------:R-:W-:Y:S05]  /*0ec0*/  BSYNC B0 ;  /* 0x0000000000007941 */ /* 0x000fea0003800000 */
.L_x_3534:
[----:B------:R-:W-:Y:S02]  /*0ed0*/  F2FP.PACK_AB R24, RZ, R24 ;  /* 0x00000018ff18723e */ /* 0x000fe400000000ff */
[----:B------:R-:W-:Y:S01]  /*0ee0*/  PRMT R23, RZ, 0x7610, R23 ;  /* 0x00007610ff177816 */ /* 0x000fe20000000017 */
[----:B------:R-:W-:Y:S05]  /*0ef0*/  BRA `(.L_x_3515) ;  /* 0x0000031000007947 */ /* 0x000fea0003800000 */
.L_x_3527:
        /* <DEDUP_REMOVED lines=14> */
.L_x_3541:
[----:B------:R-:W-:Y:S05]  /*0fe0*/  BSYNC B0 ;  /* 0x0000000000007941 */ /* 0x000fea0003800000 */
.L_x_3540:
[----:B------:R-:W-:Y:S02]  /*0ff0*/  PRMT R23, RZ, 0x7610, R23 ;  /* 0x00007610ff177816 */ /* 0x000fe40000000017 */
[----:B------:R-:W-:Y:S01]  /*1000*/  F2FP.PACK_AB R24, RZ, R24 ;  /* 0x00000018ff18723e */ /* 0x000fe200000000ff */
[----:B------:R-:W-:Y:S05]  /*1010*/  BRA `(.L_x_3515) ;  /* 0x000001f000007947 */ /* 0x000fea0003800000 */
.L_x_3514:
        /* <DEDUP_REMOVED lines=19> */
[----:B------:R-:W-:Y:S02]  /*1150*/  PRMT R23, RZ, 0x7610, R23 ;  /* 0x00007610ff177816 */ /* 0x000fe40000000017 */
[----:B------:R-:W-:Y:S01]  /*1160*/  PRMT R24, RZ, 0x7610, R24 ;  /* 0x00007610ff187816 */ /* 0x000fe20000000018 */
[----:B------:R-:W-:Y:S05]  /*1170*/  BRA `(.L_x_3515) ;  /* 0x0000009000007947 */ /* 0x000fea0003800000 */
.L_x_3539:
[----:B------:R-:W2:Y:S01]  /*1180*/  LDG.E.64 R2, [R2.64] ;  /* 0x0000002402027981 */ /* 0x000ea2000c1e1b00 */
[----:B------:R-:W-:Y:S01]  /*1190*/  PRMT R23, RZ, 0x7610, R23 ;  /* 0x00007610ff177816 */ /* 0x000fe20000000017 */
[----:B--2---:R-:W0:Y:S02]  /*11a0*/  I2F.U64 R24, R2 ;  /* 0x0000000200187312 */ /* 0x004e240000301000 */
[----:B0-----:R-:W-:Y:S01]  /*11b0*/  F2FP.PACK_AB R24, RZ, R24 ;  /* 0x00000018ff18723e */ /* 0x001fe200000000ff */
[----:B------:R-:W-:Y:S05]  /*11c0*/  BRA `(.L_x_3515) ;  /* 0x0000004000007947 */ /* 0x000fea0003800000 */
.L_x_3538:
[----:B------:R-:W2:Y:S01]  /*11d0*/  LDG.E R2, [R2.64] ;  /* 0x0000002402027981 */ /* 0x000ea2000c1e1900 */
[----:B------:R-:W-:Y:S01]  /*11e0*/  PRMT R23, RZ, 0x7610, R23 ;  /* 0x00007610ff177816 */ /* 0x000fe20000000017 */
[----:B--2---:R-:W0:Y:S02]  /*11f0*/  I2F.U32 R24, R2 ;  /* 0x0000000200187306 */ /* 0x004e240000201000 */
[----:B0-----:R-:W-:-:S06]  /*1200*/  F2FP.PACK_AB R24, RZ, R24 ;  /* 0x00000018ff18723e */ /* 0x001fcc00000000ff */
.L_x_3515:
[----:B------:R-:W-:Y:S02]  /*1210*/  IADD3 R22, R22, 0x80, RZ ;  /* 0x0000008016167810 */ /* 0x000fe40007ffe0ff */
.L_x_3509:
[----:B-1----:R-:W-:Y:S05]  /*1220*/  BSYNC B6 ;  /* 0x0000000000067941 */ /* 0x002fea0003800000 */
.L_x_3508:
[----:B------:R-:W-:Y:S01]  /*1230*/  ISETP.GE.AND P0, PT, R22, R27, PT ;  /* 0x0000001b1600720c */ /* 0x000fe20003f06270 */
[----:B------:R-:W-:Y:S01]  /*1240*/  BSSY B6, `(.L_x_3542) ;  /* 0x0000117000067945 */ /* 0x000fe20003800000 */
[----:B------:R-:W-:-:S11]  /*1250*/  PRMT R17, RZ, 0x7610, R17 ;  /* 0x00007610ff117816 */ /* 0x000fd60000000011 */
[----:B------:R-:W-:Y:S05]  /*1260*/  @P0 BRA `(.L_x_3543) ;  /* 0x0000114000000947 */ /* 0x000fea0003800000 */
[----:B------:R-:W-:Y:S01]  /*1270*/  IMAD R0, R28, 0x200, R22 ;  /* 0x000002001c007824 */ /* 0x000fe200078e0216 */
        /* <DEDUP_REMOVED lines=20> */
.L_x_3547:
[----:B------:R-:W2:Y:S01]  /*13c0*/  LDG.E.U8 R2, [R2.64] ;  /* 0x0000002402027981 */ /* 0x000ea2000c1e1100 */
[----:B------:R-:W-:Y:S01]  /*13d0*/  PRMT R18, RZ, 0x7610, R18 ;  /* 0x00007610ff127816 */ /* 0x000fe20000000012 */
[----:B--2---:R-:W0:Y:S02]  /*13e0*/  I2F.U16 R17, R2 ;  /* 0x0000000200117306 */ /* 0x004e240000101000 */
[----:B0-----:R-:W-:Y:S01]  /*13f0*/  F2FP.PACK_AB R17, RZ, R17 ;  /* 0x00000011ff11723e */ /* 0x001fe200000000ff */
[----:B------:R-:W-:Y:S05]  /*1400*/  BRA `(.L_x_3549) ;  /* 0x00000f9000007947 */ /* 0x000fea0003800000 */
.L_x_3546:
        /* <DEDUP_REMOVED lines=11> */
.L_x_3551:
[----:B------:R-:W2:Y:S01]  /*14c0*/  LDG.E R2, [R2.64] ;  /* 0x0000002402027981 */ /* 0x000ea2000c1e1900 */
[----:B------:R-:W-:Y:S01]  /*14d0*/  PRMT R18, RZ, 0x7610, R18 ;  /* 0x00007610ff127816 */ /* 0x000fe20000000012 */
[----:B--2---:R-:W0:Y:S02]  /*14e0*/  I2F R17, R2 ;  /* 0x0000000200117306 */ /* 0x004e240000201400 */
[----:B0-----:R-:W-:Y:S01]  /*14f0*/  F2FP.PACK_AB R17, RZ, R17 ;  /* 0x00000011ff11723e */ /* 0x001fe200000000ff */
[----:B------:R-:W-:Y:S05]  /*1500*/  BRA `(.L_x_3549) ;  /* 0x00000e9000007947 */ /* 0x000fea0003800000 */
.L_x_3550:
[----:B------:R-:W2:Y:S01]  /*1510*/  LDG.E.U16 R2, [R2.64] ;  /* 0x0000002402027981 */ /* 0x000ea2000c1e1500 */
[----:B------:R-:W-:Y:S01]  /*1520*/  PRMT R18, RZ, 0x7610, R18 ;  /* 0x00007610ff127816 */ /* 0x000fe20000000012 */
[----:B--2---:R-:W0:Y:S02]  /*1530*/  I2F.S16 R17, R2 ;  /* 0x0000000200117306 */ /* 0x004e240000101400 */
[----:B0-----:R-:W-:Y:S01]  /*1540*/  F2FP.PACK_AB R17, RZ, R17 ;  /* 0x00000011ff11723e */ /* 0x001fe200000000ff */
[----:B------:R-:W-:Y:S05]  /*1550*/  BRA `(.L_x_3549) ;  /* 0x00000e4000007947 */ /* 0x000fea0003800000 */
.L_x_3545:
        /* <DEDUP_REMOVED lines=10> */
.L_x_3553:
[----:B------:R-:W2:Y:S01]  /*1600*/  LDG.E.U16 R17, [R2.64] ;  /* 0x0000002402117981 */ /* 0x000ea2000c1e1500 */
[----:B------:R-:W-:Y:S01]  /*1610*/  PRMT R18, RZ, 0x7610, R18 ;  /* 0x00007610ff127816 */ /* 0x000fe20000000012 */
[----:B--2---:R-:W-:-:S05]  /*1620*/  HADD2.F32 R17, -RZ, R17.H0_H0 ;  /* 0x20000011ff117230 */ /* 0x004fca0000004100 */
[----:B------:R-:W-:Y:S01]  /*1630*/  F2FP.PACK_AB R17, RZ, R17 ;  /* 0x00000011ff11723e */ /* 0x000fe200000000ff */
[----:B------:R-:W-:Y:S05]  /*1640*/  BRA `(.L_x_3549) ;  /* 0x00000d5000007947 */ /* 0x000fea0003800000 */
.L_x_3552:
        /* <DEDUP_REMOVED lines=10> */
.L_x_3555:
[----:B------:R-:W2:Y:S02]  /*16f0*/  LDG.E R2, [R2.64] ;  /* 0x0000002402027981 */ /* 0x000ea4000c1e1900 */
[C---:B--2---:R-:W-:Y:S02]  /*1700*/  PRMT R17, R2.reuse, 0x7610, R17 ;  /* 0x0000761002117816 */ /* 0x044fe40000000011 */
[----:B------:R-:W-:Y:S01]  /*1710*/  PRMT R18, R2, 0x7632, R18 ;  /* 0x0000763202127816 */ /* 0x000fe20000000012 */
[----:B------:R-:W-:Y:S05]  /*1720*/  BRA `(.L_x_3549) ;  /* 0x00000c7000007947 */ /* 0x000fea0003800000 */
.L_x_3554:
[----:B------:R-:W2:Y:S01]  /*1730*/  LDG.E.64 R2, [R2.64] ;  /* 0x0000002402027981 */ /* 0x000ea2000c1e1b00 */
[----:B------:R-:W-:Y:S01]  /*1740*/  PRMT R18, RZ, 0x7610, R18 ;  /* 0x00007610ff127816 */ /* 0x000fe20000000012 */
[----:B--2---:R-:W0:Y:S01]  /*1750*/  F2F.F32.F64 R17, R2 ;  /* 0x0000000200117310 */ /* 0x004e220000301000 */
[----:B------:R-:W0:-:S14]  /*1760*/  DSETP.GEU.AND P0, PT, |R2|, c[0x2][0x0], PT ;  /* 0x008000000200762a */ /* 0x000e1c0003f0e200 */
[----:B0-----:R-:W-:-:S05]  /*1770*/  @!P0 FMUL R17, R17, 1.175494350822287508e-38 ;  /* 0x0080000011118820 */ /* 0x001fca0000400000 */
[----:B------:R-:W-:Y:S01]  /*1780*/  F2FP.PACK_AB R17, RZ, R17 ;  /* 0x00000011ff11723e */ /* 0x000fe200000000ff */
[----:B------:R-:W-:Y:S05]  /*1790*/  BRA `(.L_x_3549) ;  /* 0x00000c0000007947 */ /* 0x000fea0003800000 */
.L_x_3544:
        /* <DEDUP_REMOVED lines=14> */
.L_x_3558:
        /* <DEDUP_REMOVED lines=10> */
.L_x_3557:
        /* <DEDUP_REMOVED lines=28> */
.L_x_3560:
        /* <DEDUP_REMOVED lines=15> */
.L_x_3559:
[----:B------:R-:W2:Y:S01]  /*1bd0*/  LDG.E.U16 R17, [R2.64] ;  /* 0x0000002402117981 */ /* 0x000ea2000c1e1500 */
[----:B------:R-:W-:Y:S02]  /*1be0*/  PRMT R18, RZ, 0x7610, R18 ;  /* 0x00007610ff127816 */ /* 0x000fe40000000012 */
[----:B--2---:R-:W-:-:S04]  /*1bf0*/  PRMT R17, RZ, 0x5410, R17 ;  /* 0x00005410ff117816 */ /* 0x004fc80000000011 */
[----:B------:R-:W-:Y:S01]  /*1c00*/  F2FP.PACK_AB R17, RZ, R17 ;  /* 0x00000011ff11723e */ /* 0x000fe200000000ff */
[----:B------:R-:W-:Y:S05]  /*1c10*/  BRA `(.L_x_3549) ;  /* 0x0000078000007947 */ /* 0x000fea0003800000 */
.L_x_3556:
        /* <DEDUP_REMOVED lines=13> */
.L_x_3563:
        /* <DEDUP_REMOVED lines=21> */
.L_x_3567:
[----:B------:R-:W-:Y:S05]  /*1e40*/  BSYNC B1 ;  /* 0x0000000000017941 */ /* 0x000fea0003800000 */
.L_x_3566:
[----:B------:R-:W-:Y:S01]  /*1e50*/  IMAD.SHL.U32 R2, R2, 0x100000, RZ ;  /* 0x0010000002027824 */ /* 0x000fe200078e00ff */
[----:B------:R-:W-:-:S04]  /*1e60*/  LEA R0, R0, 0x3b800000, 0x17 ;  /* 0x3b80000000007811 */ /* 0x000fc800078eb8ff */
[----:B------:R-:W-:Y:S02]  /*1e70*/  LOP3.LUT R17, R0, R2, R17, 0xfe, !PT ;  /* 0x0000000200117212 */ /* 0x000fe400078efe11 */
.L_x_3565:
[----:B------:R-:W-:Y:S05]  /*1e80*/  BSYNC B0 ;  /* 0x0000000000007941 */ /* 0x000fea0003800000 */
.L_x_3564:
[----:B------:R-:W-:Y:S02]  /*1e90*/  F2FP.PACK_AB R17, RZ, R17 ;  /* 0x00000011ff11723e */ /* 0x000fe400000000ff */
[----:B------:R-:W-:Y:S01]  /*1ea0*/  PRMT R18, RZ, 0x7610, R18 ;  /* 0x00007610ff127816 */ /* 0x000fe20000000012 */
[----:B------:R-:W-:Y:S05]  /*1eb0*/  BRA `(.L_x_3549) ;  /* 0x000004e000007947 */ /* 0x000fea0003800000 */
.L_x_3562:
        /* <DEDUP_REMOVED lines=21> */
.L_x_3571:
[----:B------:R-:W-:Y:S05]  /*2010*/  BSYNC B1 ;  /* 0x0000000000017941 */ /* 0x000fea0003800000 */
.L_x_3570:
[----:B------:R-:W-:Y:S01]  /*2020*/  IMAD.SHL.U32 R2, R2, 0x200000, RZ ;  /* 0x0020000002027824 */ /* 0x000fe200078e00ff */
[----:B------:R-:W-:-:S04]  /*2030*/  LEA R0, R0, 0x37800000, 0x17 ;  /* 0x3780000000007811 */ /* 0x000fc800078eb8ff */
[----:B------:R-:W-:Y:S02]  /*2040*/  LOP3.LUT R17, R0, R2, R17, 0xfe, !PT ;  /* 0x0000000200117212 */ /* 0x000fe400078efe11 */
.L_x_3569:
[----:B------:R-:W-:Y:S05]  /*2050*/  BSYNC B0 ;  /* 0x0000000000007941 */ /* 0x000fea0003800000 */
.L_x_3568:
[----:B------:R-:W-:Y:S02]  /*2060*/  F2FP.PACK_AB R17, RZ, R17 ;  /* 0x00000011ff11723e */ /* 0x000fe400000000ff */
[----:B------:R-:W-:Y:S01]  /*2070*/  PRMT R18, RZ, 0x7610, R18 ;  /* 0x00007610ff127816 */ /* 0x000fe20000000012 */
[----:B------:R-:W-:Y:S05]  /*2080*/  BRA `(.L_x_3549) ;  /* 0x0000031000007947 */ /* 0x000fea0003800000 */
.L_x_3561:
        /* <DEDUP_REMOVED lines=14> */
.L_x_3575:
[----:B------:R-:W-:Y:S05]  /*2170*/  BSYNC B0 ;  /* 0x0000000000007941 */ /* 0x000fea0003800000 */
.L_x_3574:
[----:B------:R-:W-:Y:S02]  /*2180*/  PRMT R18, RZ, 0x7610, R18 ;  /* 0x00007610ff127816 */ /* 0x000fe40000000012 */
[----:B------:R-:W-:Y:S01]  /*2190*/  F2FP.PACK_AB R17, RZ, R17 ;  /* 0x00000011ff11723e */ /* 0x000fe200000000ff */
[----:B------:R-:W-:Y:S05]  /*21a0*/  BRA `(.L_x_3549) ;  /* 0x000001f000007947 */ /* 0x000fea0003800000 */
.L_x_3548:
        /* <DEDUP_REMOVED lines=22> */
.L_x_3573:
[----:B------:R-:W2:Y:S01]  /*2310*/  LDG.E.64 R2, [R2.64] ;  /* 0x0000002402027981 */ /* 0x000ea2000c1e1b00 */
[----:B------:R-:W-:Y:S01]  /*2320*/  PRMT R18, RZ, 0x7610, R18 ;  /* 0x00007610ff127816 */ /* 0x000fe20000000012 */
[----:B--2---:R-:W0:Y:S02]  /*2330*/  I2F.U64 R17, R2 ;  /* 0x0000000200117312 */ /* 0x004e240000301000 */
[----:B0-----:R-:W-:Y:S01]  /*2340*/  F2FP.PACK_AB R17, RZ, R17 ;  /* 0x00000011ff11723e */ /* 0x001fe200000000ff */
[----:B------:R-:W-:Y:S05]  /*2350*/  BRA `(.L_x_3549) ;  /* 0x0000004000007947 */ /* 0x000fea0003800000 */
.L_x_3572:
[----:B------:R-:W2:Y:S01]  /*2360*/  LDG.E R2, [R2.64] ;  /* 0x0000002402027981 */ /* 0x000ea2000c1e1900 */
[----:B------:R-:W-:Y:S01]  /*2370*/  PRMT R18, RZ, 0x7610, R18 ;  /* 0x00007610ff127816 */ /* 0x000fe20000000012 */
[----:B--2---:R-:W0:Y:S02]  /*2380*/  I2F.U32 R17, R2 ;  /* 0x0000000200117306 */ /* 0x004e240000201000 */
[----:B0-----:R-:W-:-:S06]  /*2390*/  F2FP.PACK_AB R17, RZ, R17 ;  /* 0x00000011ff11723e */ /* 0x001fcc00000000ff */
.L_x_3549:
[----:B------:R-:W-:Y:S02]  /*23a0*/  IADD3 R22, R22, 0x80, RZ ;  /* 0x0000008016167810 */ /* 0x000fe40007ffe0ff */
.L_x_3543:
[----:B------:R-:W-:Y:S05]  /*23b0*/  BSYNC B6 ;  /* 0x0000000000067941 */ /* 0x000fea0003800000 */
.L_x_3542:
[----:B------:R-:W-:Y:S01]  /*23c0*/  ISETP.GE.AND P0, PT, R22, R27, PT ;  /* 0x0000001b1600720c */ /* 0x000fe20003f06270 */
[----:B------:R-:W-:Y:S01]  /*23d0*/  BSSY B6, `(.L_x_3576) ;  /* 0x0000119000067945 */ /* 0x000fe20003800000 */
[----:B------:R-:W-:-:S02]  /*23e0*/  PRMT R25, RZ, 0x7610, R25 ;  /* 0x00007610ff197816 */ /* 0x000fc40000000019 */
[----:B------:R-:W-:Y:S02]  /*23f0*/  PRMT R19, RZ, 0x7610, R19 ;  /* 0x00007610ff137816 */ /* 0x000fe40000000013 */
[----:B------:R-:W-:-:S07]  /*2400*/  PRMT R16, RZ, 0x7610, R16 ;  /* 0x00007610ff107816 */ /* 0x000fce0000000010 */
        /* <DEDUP_REMOVED lines=22> */
.L_x_3581:
[----:B------:R-:W2:Y:S01]  /*2570*/  LDG.E.U8 R2, [R2.64] ;  /* 0x0000002402027981 */ /* 0x000ea2000c1e1100 */
[----:B------:R-:W-:Y:S01]  /*2580*/  PRMT R19, RZ, 0x7610, R19 ;  /* 0x00007610ff137816 */ /* 0x000fe20000000013 */
[----:B--2---:R-:W0:Y:S02]  /*2590*/  I2F.U16 R16, R2 ;  /* 0x0000000200107306 */ /* 0x004e240000101000 */
[----:B0-----:R-:W-:Y:S01]  /*25a0*/  F2FP.PACK_AB R16, RZ, R16 ;  /* 0x00000010ff10723e */ /* 0x001fe200000000ff */
[----:B------:R-:W-:Y:S05]  /*25b0*/  BRA `(.L_x_3583) ;  /* 0x00000f9000007947 */ /* 0x000fea0003800000 */
.L_x_3580:
        /* <DEDUP_REMOVED lines=11> */
.L_x_3585:
[----:B------:R-:W2:Y:S01]  /*2670*/  LDG.E R2, [R2.64] ;  /* 0x0000002402027981 */ /* 0x000ea2000c1e1900 */
[----:B------:R-:W-:Y:S01]  /*2680*/  PRMT R19, RZ, 0x7610, R19 ;  /* 0x00007610ff137816 */ /* 0x000fe20000000013 */
[----:B--2---:R-:W0:Y:S02]  /*2690*/  I2F R16, R2 ;  /* 0x0000000200107306 */ /* 0x004e240000201400 */
[----:B0-----:R-:W-:Y:S01]  /*26a0*/  F2FP.PACK_AB R16, RZ, R16 ;  /* 0x00000010ff10723e */ /* 0x001fe200000000ff */
[----:B------:R-:W-:Y:S05]  /*26b0*/  BRA `(.L_x_3583) ;  /* 0x00000e9000007947 */ /* 0x000fea0003800000 */
.L_x_3584:
[----:B------:R-:W2:Y:S01]  /*26c0*/  LDG.E.U16 R2, [R2.64] ;  /* 0x0000002402027981 */ /* 0x000ea2000c1e1500 */
[----:B------:R-:W-:Y:S01]  /*26d0*/  PRMT R19, RZ, 0x7610, R19 ;  /* 0x00007610ff137816 */ /* 0x000fe20000000013 */
[----:B--2---:R-:W0:Y:S02]  /*26e0*/  I2F.S16 R16, R2 ;  /* 0x0000000200107306 */ /* 0x004e240000101400 */
[----:B0-----:R-:W-:Y:S01]  /*26f0*/  F2FP.PACK_AB R16, RZ, R16 ;  /* 0x00000010ff10723e */ /* 0x001fe200000000ff */
[----:B------:R-:W-:Y:S05]  /*2700*/  BRA `(.L_x_3583) ;  /* 0x00000e4000007947 */ /* 0x000fea0003800000 */
.L_x_3579:
        /* <DEDUP_REMOVED lines=10> */
.L_x_3587:
[----:B------:R-:W2:Y:S01]  /*27b0*/  LDG.E.U16 R16, [R2.64] ;  /* 0x0000002402107981 */ /* 0x000ea2000c1e1500 */
[----:B------:R-:W-:Y:S01]  /*27c0*/  PRMT R19, RZ, 0x7610, R19 ;  /* 0x00007610ff137816 */ /* 0x000fe20000000013 */
[----:B--2---:R-:W-:-:S05]  /*27d0*/  HADD2.F32 R16, -RZ, R16.H0_H0 ;  /* 0x20000010ff107230 */ /* 0x004fca0000004100 */
[----:B------:R-:W-:Y:S01]  /*27e0*/  F2FP.PACK_AB R16, RZ, R16 ;  /* 0x00000010ff10723e */ /* 0x000fe200000000ff */
[----:B------:R-:W-:Y:S05]  /*27f0*/  BRA `(.L_x_3583) ;  /* 0x00000d5000007947 */ /* 0x000fea0003800000 */
.L_x_3586:
        /* <DEDUP_REMOVED lines=10> */
.L_x_3589:
[----:B------:R-:W2:Y:S02]  /*28a0*/  LDG.E R2, [R2.64] ;  /* 0x0000002402027981 */ /* 0x000ea4000c1e1900 */
[C---:B--2---:R-:W-:Y:S02]  /*28b0*/  PRMT R16, R2.reuse, 0x7610, R16 ;  /* 0x0000761002107816 */ /* 0x044fe40000000010 */
[----:B------:R-:W-:Y:S01]  /*28c0*/  PRMT R19, R2, 0x7632, R19 ;  /* 0x0000763202137816 */ /* 0x000fe20000000013 */
[----:B------:R-:W-:Y:S05]  /*28d0*/  BRA `(.L_x_3583) ;  /* 0x00000c7000007947 */ /* 0x000fea0003800000 */
.L_x_3588:
[----:B------:R-:W2:Y:S01]  /*28e0*/  LDG.E.64 R2, [R2.64] ;  /* 0x0000002402027981 */ /* 0x000ea2000c1e1b00 */
[----:B------:R-:W-:Y:S01]  /*28f0*/  PRMT R19, RZ, 0x7610, R19 ;  /* 0x00007610ff137816 */ /* 0x000fe20000000013 */
[----:B--2---:R-:W0:Y:S01]  /*2900*/  F2F.F32.F64 R16, R2 ;  /* 0x0000000200107310 */ /* 0x004e220000301000 */
[----:B------:R-:W0:-:S14]  /*2910*/  DSETP.GEU.AND P0, PT, |R2|, c[0x2][0x0], PT ;  /* 0x008000000200762a */ /* 0x000e1c0003f0e200 */
[----:B0-----:R-:W-:-:S05]  /*2920*/  @!P0 FMUL R16, R16, 1.175494350822287508e-38 ;  /* 0x0080000010108820 */ /* 0x001fca0000400000 */
[----:B------:R-:W-:Y:S01]  /*2930*/  F2FP.PACK_AB R16, RZ, R16 ;  /* 0x00000010ff10723e */ /* 0x000fe200000000ff */
[----:B------:R-:W-:Y:S05]  /*2940*/  BRA `(.L_x_3583) ;  /* 0x00000c0000007947 */ /* 0x000fea0003800000 */
.L_x_3578:
        /* <DEDUP_REMOVED lines=14> */
.L_x_3592:
        /* <DEDUP_REMOVED lines=10> */
.L_x_3591:
        /* <DEDUP_REMOVED lines=28> */
.L_x_3594:
        /* <DEDUP_REMOVED lines=15> */
.L_x_3593:
[----:B------:R-:W2:Y:S01]  /*2d80*/  LDG.E.U16 R16, [R2.64] ;  /* 0x0000002402107981 */ /* 0x000ea2000c1e1500 */
[----:B------:R-:W-:Y:S02]  /*2d90*/  PRMT R19, RZ, 0x7610, R19 ;  /* 0x00007610ff137816 */ /* 0x000fe40000000013 */
[----:B--2---:R-:W-:-:S04]  /*2da0*/  PRMT R16, RZ, 0x5410, R16 ;  /* 0x00005410ff107816 */ /* 0x004fc80000000010 */
[----:B------:R-:W-:Y:S01]  /*2db0*/  F2FP.PACK_AB R16, RZ, R16 ;  /* 0x00000010ff10723e */ /* 0x000fe200000000ff */
[----:B------:R-:W-:Y:S05]  /*2dc0*/  BRA `(.L_x_3583) ;  /* 0x0000078000007947 */ /* 0x000fea0003800000 */
.L_x_3590:
        /* <DEDUP_REMOVED lines=13> */
.L_x_3597:
        /* <DEDUP_REMOVED lines=21> */
.L_x_3601:
[----:B------:R-:W-:Y:S05]  /*2ff0*/  BSYNC B1 ;  /* 0x0000000000017941 */ /* 0x000fea0003800000 */
.L_x_3600:
[----:B------:R-:W-:Y:S01]  /*3000*/  IMAD.SHL.U32 R2, R2, 0x100000, RZ ;  /* 0x0010000002027824 */ /* 0x000fe200078e00ff */
[----:B------:R-:W-:-:S04]  /*3010*/  LEA R3, R0, 0x3b800000, 0x17 ;  /* 0x3b80000000037811 */ /* 0x000fc800078eb8ff */
[----:B------:R-:W-:Y:S02]  /*3020*/  LOP3.LUT R16, R3, R2, R16, 0xfe, !PT ;  /* 0x0000000203107212 */ /* 0x000fe400078efe10 */
.L_x_3599:
[----:B------:R-:W-:Y:S05]  /*3030*/  BSYNC B0 ;  /* 0x0000000000007941 */ /* 0x000fea0003800000 */
.L_x_3598:
[----:B------:R-:W-:Y:S02]  /*3040*/  F2FP.PACK_AB R16, RZ, R16 ;  /* 0x00000010ff10723e */ /* 0x000fe400000000ff */
[----:B------:R-:W-:Y:S01]  /*3050*/  PRMT R19, RZ, 0x7610, R19 ;  /* 0x00007610ff137816 */ /* 0x000fe20000000013 */
[----:B------:R-:W-:Y:S05]  /*3060*/  BRA `(.L_x_3583) ;  /* 0x000004e000007947 */ /* 0x000fea0003800000 */
.L_x_3596:
        /* <DEDUP_REMOVED lines=21> */
.L_x_3605:
[----:B------:R-:W-:Y:S05]  /*31c0*/  BSYNC B1 ;  /* 0x0000000000017941 */ /* 0x000fea0003800000 */
.L_x_3604:
[----:B------:R-:W-:Y:S01]  /*31d0*/  IMAD.SHL.U32 R2, R2, 0x200000, RZ ;  /* 0x0020000002027824 */ /* 0x000fe200078e00ff */
[----:B------:R-:W-:-:S04]  /*31e0*/  LEA R3, R0, 0x37800000, 0x17 ;  /* 0x3780000000037811 */ /* 0x000fc800078eb8ff */
[----:B------:R-:W-:Y:S02]  /*31f0*/  LOP3.LUT R16, R3, R2, R16, 0xfe, !PT ;  /* 0x0000000203107212 */ /* 0x000fe400078efe10 */
.L_x_3603:
[----:B------:R-:W-:Y:S05]  /*3200*/  BSYNC B0 ;  /* 0x0000000000007941 */ /* 0x000fea0003800000 */
.L_x_3602:
[----:B------:R-:W-:Y:S02]  /*3210*/  F2FP.PACK_AB R16, RZ, R16 ;  /* 0x00000010ff10723e */ /* 0x000fe400000000ff */
[----:B------:R-:W-:Y:S01]  /*3220*/  PRMT R19, RZ, 0x7610, R19 ;  /* 0x00007610ff137816 */ /* 0x000fe20000000013 */
[----:B------:R-:W-:Y:S05]  /*3230*/  BRA `(.L_x_3583) ;  /* 0x0000031000007947 */ /* 0x000fea0003800000 */
.L_x_3595:
        /* <DEDUP_REMOVED lines=14> */
.L_x_3609:
[----:B------:R-:W-:Y:S05]  /*3320*/  BSYNC B0 ;  /* 0x0000000000007941 */ /* 0x000fea0003800000 */
.L_x_3608:
[----:B------:R-:W-:Y:S02]  /*3330*/  PRMT R19, RZ, 0x7610, R19 ;  /* 0x00007610ff137816 */ /* 0x000fe40000000013 */
[----:B------:R-:W-:Y:S01]  /*3340*/  F2FP.PACK_AB R16, RZ, R16 ;  /* 0x00000010ff10723e */ /* 0x000fe200000000ff */
[----:B------:R-:W-:Y:S05]  /*3350*/  BRA `(.L_x_3583) ;  /* 0x000001f000007947 */ /* 0x000fea0003800000 */
.L_x_3582:
        /* <DEDUP_REMOVED lines=22> */
.L_x_3607:
[----:B------:R-:W2:Y:S01]  /*34c0*/  LDG.E.64 R2, [R2.64] ;  /* 0x0000002402027981 */ /* 0x000ea2000c1e1b00 */
[----:B------:R-:W-:Y:S01]  /*34d0*/  PRMT R19, RZ, 0x7610, R19 ;  /* 0x00007610ff137816 */ /* 0x000fe20000000013 */
[----:B--2---:R-:W0:Y:S02]  /*34e0*/  I2F.U64 R16, R2 ;  /* 0x0000000200107312 */ /* 0x004e240000301000 */
[----:B0-----:R-:W-:Y:S01]  /*34f0*/  F2FP.PACK_AB R16, RZ, R16 ;  /* 0x00000010ff10723e */ /* 0x001fe200000000ff */
[----:B------:R-:W-:Y:S05]  /*3500*/  BRA `(.L_x_3583) ;  /* 0x0000004000007947 */ /* 0x000fea0003800000 */
.L_x_3606:
[----:B------:R-:W2:Y:S01]  /*3510*/  LDG.E R2, [R2.64] ;  /* 0x0000002402027981 */ /* 0x000ea2000c1e1900 */
[----:B------:R-:W-:Y:S01]  /*3520*/  PRMT R19, RZ, 0x7610, R19 ;  /* 0x00007610ff137816 */ /* 0x000fe20000000013 */
[----:B--2---:R-:W0:Y:S02]  /*3530*/  I2F.U32 R16, R2 ;  /* 0x0000000200107306 */ /* 0x004e240000201000 */
[----:B0-----:R-:W-:-:S06]  /*3540*/  F2FP.PACK_AB R16, RZ, R16 ;  /* 0x00000010ff10723e */ /* 0x001fcc00000000ff */
.L_x_3583:
[----:B------:R-:W-:Y:S02]  /*3550*/  IADD3 R22, R22, 0x80, RZ ;  /* 0x0000008016167810 */ /* 0x000fe40007ffe0ff */
.L_x_3577:
[----:B------:R-:W-:Y:S05]  /*3560*/  BSYNC B6 ;  /* 0x0000000000067941 */ /* 0x000fea0003800000 */
.L_x_3576:
[----:B------:R-:W-:Y:S01]  /*3570*/  ISETP.GE.AND P0, PT, R22, R27, PT ;  /* 0x0000001b1600720c */ /* 0x000fe20003f06270 */
[----:B------:R-:W-:Y:S01]  /*3580*/  BSSY B6, `(.L_x_3610) ;  /* 0x0000115000067945 */ /* 0x000fe20003800000 */
[----:B------:R-:W-:-:S11]  /*3590*/  PRMT R0, RZ, 0x7610, R0 ;  /* 0x00007610ff007816 */ /* 0x000fd60000000000 */
[----:B------:R-:W-:Y:S05]  /*35a0*/  @P0 BRA `(.L_x_3611) ;  /* 0x0000112000000947 */ /* 0x000fea0003800000 */
[----:B------:R-:W-:Y:S01]  /*35b0*/  PRMT R0, R29, 0x9910, RZ ;  /* 0x000099101d007816 */ /* 0x000fe200000000ff */
        /* <DEDUP_REMOVED lines=19> */
.L_x_3615:
[----:B------:R-:W2:Y:S01]  /*36f0*/  LDG.E.U8 R2, [R2.64] ;  /* 0x0000002402027981 */ /* 0x000ea2000c1e1100 */
[----:B------:R-:W-:Y:S01]  /*3700*/  PRMT R25, RZ, 0x7610, R25 ;  /* 0x00007610ff197816 */ /* 0x000fe20000000019 */
[----:B--2---:R-:W0:Y:S02]  /*3710*/  I2F.U16 R0, R2 ;  /* 0x0000000200007306 */ /* 0x004e240000101000 */
[----:B0-----:R-:W-:Y:S01]  /*3720*/  F2FP.PACK_AB R0, RZ, R0 ;  /* 0x00000000ff00723e */ /* 0x001fe200000000ff */
[----:B------:R-:W-:Y:S05]  /*3730*/  BRA `(.L_x_3611) ;  /* 0x00000f9000007947 */ /* 0x000fea0003800000 */
.L_x_3614:
        /* <DEDUP_REMOVED lines=11> */
.L_x_3618:
[----:B------:R-:W2:Y:S01]  /*37f0*/  LDG.E R2, [R2.64] ;  /* 0x0000002402027981 */ /* 0x000ea2000c1e1900 */
[----:B------:R-:W-:Y:S01]  /*3800*/  PRMT R25, RZ, 0x7610, R25 ;  /* 0x00007610ff197816 */ /* 0x000fe20000000019 */
[----:B--2---:R-:W0:Y:S02]  /*3810*/  I2F R0, R2 ;  /* 0x0000000200007306 */ /* 0x004e240000201400 */
[----:B0-----:R-:W-:Y:S01]  /*3820*/  F2FP.PACK_AB R0, RZ, R0 ;  /* 0x00000000ff00723e */ /* 0x001fe200000000ff */
[----:B------:R-:W-:Y:S05]  /*3830*/  BRA `(.L_x_3611) ;  /* 0x00000e9000007947 */ /* 0x000fea0003800000 */
.L_x_3617:
[----:B------:R-:W2:Y:S01]  /*3840*/  LDG.E.U16 R2, [R2.64] ;  /* 0x0000002402027981 */ /* 0x000ea2000c1e1500 */
[----:B------:R-:W-:Y:S01]  /*3850*/  PRMT R25, RZ, 0x7610, R25 ;  /* 0x00007610ff197816 */ /* 0x000fe20000000019 */
[----:B--2---:R-:W0:Y:S02]  /*3860*/  I2F.S16 R0, R2 ;  /* 0x0000000200007306 */ /* 0x004e240000101400 */
[----:B0-----:R-:W-:Y:S01]  /*3870*/  F2FP.PACK_AB R0, RZ, R0 ;  /* 0x00000000ff00723e */ /* 0x001fe200000000ff */
[----:B------:R-:W-:Y:S05]  /*3880*/  BRA `(.L_x_3611) ;  /* 0x00000e4000007947 */ /* 0x000fea0003800000 */
.L_x_3613:
        /* <DEDUP_REMOVED lines=10> */
.L_x_3620:
[----:B------:R-:W2:Y:S01]  /*3930*/  LDG.E.U16 R0, [R2.64] ;  /* 0x0000002402007981 */ /* 0x000ea2000c1e1500 */
[----:B------:R-:W-:Y:S01]  /*3940*/  PRMT R25, RZ, 0x7610, R25 ;  /* 0x00007610ff197816 */ /* 0x000fe20000000019 */
[----:B--2---:R-:W-:-:S05]  /*3950*/  HADD2.F32 R0, -RZ, R0.H0_H0 ;  /* 0x20000000ff007230 */ /* 0x004fca0000004100 */
[----:B------:R-:W-:Y:S01]  /*3960*/  F2FP.PACK_AB R0, RZ, R0 ;  /* 0x00000000ff00723e */ /* 0x000fe200000000ff */
[----:B------:R-:W-:Y:S05]  /*3970*/  BRA `(.L_x_3611) ;  /* 0x00000d5000007947 */ /* 0x000fea0003800000 */
.L_x_3619:
        /* <DEDUP_REMOVED lines=10> */
.L_x_3622:
[----:B------:R-:W2:Y:S02]  /*3a20*/  LDG.E R2, [R2.64] ;  /* 0x0000002402027981 */ /* 0x000ea4000c1e1900 */
[C---:B--2---:R-:W-:Y:S02]  /*3a30*/  PRMT R0, R2.reuse, 0x7610, R0 ;  /* 0x0000761002007816 */ /* 0x044fe40000000000 */
[----:B------:R-:W-:Y:S01]  /*3a40*/  PRMT R25, R2, 0x7632, R25 ;  /* 0x0000763202197816 */ /* 0x000fe20000000019 */
[----:B------:R-:W-:Y:S05]  /*3a50*/  BRA `(.L_x_3611) ;  /* 0x00000c7000007947 */ /* 0x000fea0003800000 */
.L_x_3621:
[----:B------:R-:W2:Y:S01]  /*3a60*/  LDG.E.64 R2, [R2.64] ;  /* 0x0000002402027981 */ /* 0x000ea2000c1e1b00 */
[----:B------:R-:W-:Y:S01]  /*3a70*/  PRMT R25, RZ, 0x7610, R25 ;  /* 0x00007610ff197816 */ /* 0x000fe20000000019 */
[----:B--2---:R-:W0:Y:S01]  /*3a80*/  F2F.F32.F64 R0, R2 ;  /* 0x0000000200007310 */ /* 0x004e220000301000 */
[----:B------:R-:W0:-:S14]  /*3a90*/  DSETP.GEU.AND P0, PT, |R2|, c[0x2][0x0], PT ;  /* 0x008000000200762a */ /* 0x000e1c0003f0e200 */
[----:B0-----:R-:W-:-:S05]  /*3aa0*/  @!P0 FMUL R0, R0, 1.175494350822287508e-38 ;  /* 0x0080000000008820 */ /* 0x001fca0000400000 */
[----:B------:R-:W-:Y:S01]  /*3ab0*/  F2FP.PACK_AB R0, RZ, R0 ;  /* 0x00000000ff00723e */ /* 0x000fe200000000ff */
[----:B------:R-:W-:Y:S05]  /*3ac0*/  BRA `(.L_x_3611) ;  /* 0x00000c0000007947 */ /* 0x000fea0003800000 */
.L_x_3612:
        /* <DEDUP_REMOVED lines=14> */
.L_x_3625:
        /* <DEDUP_REMOVED lines=10> */
.L_x_3624:
        /* <DEDUP_REMOVED lines=28> */
.L_x_3627:
        /* <DEDUP_REMOVED lines=15> */
.L_x_3626:
[----:B------:R-:W2:Y:S01]  /*3f00*/  LDG.E.U16 R0, [R2.64] ;  /* 0x0000002402007981 */ /* 0x000ea2000c1e1500 */
[----:B------:R-:W-:Y:S02]  /*3f10*/  PRMT R25, RZ, 0x7610, R25 ;  /* 0x00007610ff197816 */ /* 0x000fe40000000019 */
[----:B--2---:R-:W-:-:S04]  /*3f20*/  PRMT R0, RZ, 0x5410, R0 ;  /* 0x00005410ff007816 */ /* 0x004fc80000000000 */
[----:B------:R-:W-:Y:S01]  /*3f30*/  F2FP.PACK_AB R0, RZ, R0 ;  /* 0x00000000ff00723e */ /* 0x000fe200000000ff */
[----:B------:R-:W-:Y:S05]  /*3f40*/  BRA `(.L_x_3611) ;  /* 0x0000078000007947 */ /* 0x000fea0003800000 */
.L_x_3623:
        /* <DEDUP_REMOVED lines=13> */
.L_x_3630:
        /* <DEDUP_REMOVED lines=21> */
.L_x_3634:
[----:B------:R-:W-:Y:S05]  /*4170*/  BSYNC B1 ;  /* 0x0000000000017941 */ /* 0x000fea0003800000 */
.L_x_3633:
[----:B------:R-:W-:Y:S01]  /*4180*/  LEA R3, R0, 0x3b800000, 0x17 ;  /* 0x3b80000000037811 */ /* 0x000fe200078eb8ff */
[----:B------:R-:W-:-:S05]  /*4190*/  IMAD.SHL.U32 R0, R2, 0x100000, RZ ;  /* 0x0010000002007824 */ /* 0x000fca00078e00ff */
[----:B------:R-:W-:Y:S02]  /*41a0*/  LOP3.LUT R0, R3, R0, R4, 0xfe, !PT ;  /* 0x0000000003007212 */ /* 0x000fe400078efe04 */
.L_x_3632:
[----:B------:R-:W-:Y:S05]  /*41b0*/  BSYNC B0 ;  /* 0x0000000000007941 */ /* 0x000fea0003800000 */
.L_x_3631:
[----:B------:R-:W-:Y:S02]  /*41c0*/  F2FP.PACK_AB R0, RZ, R0 ;  /* 0x00000000ff00723e */ /* 0x000fe400000000ff */
[----:B------:R-:W-:Y:S01]  /*41d0*/  PRMT R25, RZ, 0x7610, R25 ;  /* 0x00007610ff197816 */ /* 0x000fe20000000019 */
[----:B------:R-:W-:Y:S05]  /*41e0*/  BRA `(.L_x_3611) ;  /* 0x000004e000007947 */ /* 0x000fea0003800000 */
.L_x_3629:
        /* <DEDUP_REMOVED lines=21> */
.L_x_3638:
[----:B------:R-:W-:Y:S05]  /*4340*/  BSYNC B1 ;  /* 0x0000000000017941 */ /* 0x000fea0003800000 */
.L_x_3637:
[----:B------:R-:W-:Y:S01]  /*4350*/  LEA R3, R0, 0x37800000, 0x17 ;  /* 0x3780000000037811 */ /* 0x000fe200078eb8ff */
[----:B------:R-:W-:-:S05]  /*4360*/  IMAD.SHL.U32 R0, R2, 0x200000, RZ ;  /* 0x0020000002007824 */ /* 0x000fca00078e00ff */
[----:B------:R-:W-:Y:S02]  /*4370*/  LOP3.LUT R0, R3, R0, R4, 0xfe, !PT ;  /* 0x0000000003007212 */ /* 0x000fe400078efe04 */
.L_x_3636:
[----:B------:R-:W-:Y:S05]  /*4380*/  BSYNC B0 ;  /* 0x0000000000007941 */ /* 0x000fea0003800000 */
.L_x_3635:
[----:B------:R-:W-:Y:S02]  /*4390*/  F2FP.PACK_AB R0, RZ, R0 ;  /* 0x00000000ff00723e */ /* 0x000fe400000000ff */
[----:B------:R-:W-:Y:S01]  /*43a0*/  PRMT R25, RZ, 0x7610, R25 ;  /* 0x00007610ff197816 */ /* 0x000fe20000000019 */
[----:B------:R-:W-:Y:S05]  /*43b0*/  BRA `(.L_x_3611) ;  /* 0x0000031000007947 */ /* 0x000fea0003800000 */
.L_x_3628:
        /* <DEDUP_REMOVED lines=14> */
.L_x_3642:
[----:B------:R-:W-:Y:S05]  /*44a0*/  BSYNC B0 ;  /* 0x0000000000007941 */ /* 0x000fea0003800000 */
.L_x_3641:
[----:B------:R-:W-:Y:S02]  /*44b0*/  PRMT R25, RZ, 0x7610, R25 ;  /* 0x00007610ff197816 */ /* 0x000fe40000000019 */
[----:B------:R-:W-:Y:S01]  /*44c0*/  F2FP.PACK_AB R0, RZ, R0 ;  /* 0x00000000ff00723e */ /* 0x000fe200000000ff */
[----:B------:R-:W-:Y:S05]  /*44d0*/  BRA `(.L_x_3611) ;  /* 0x000001f000007947 */ /* 0x000fea0003800000 */
.L_x_3616:
        /* <DEDUP_REMOVED lines=22> */
.L_x_3640:
[----:B------:R-:W2:Y:S01]  /*4640*/  LDG.E.64 R2, [R2.64] ;  /* 0x0000002402027981 */ /* 0x000ea2000c1e1b00 */
[----:B------:R-:W-:Y:S01]  /*4650*/  PRMT R25, RZ, 0x7610, R25 ;  /* 0x00007610ff197816 */ /* 0x000fe20000000019 */
[----:B--2---:R-:W0:Y:S02]  /*4660*/  I2F.U64 R0, R2 ;  /* 0x0000000200007312 */ /* 0x004e240000301000 */
[----:B0-----:R-:W-:Y:S01]  /*4670*/  F2FP.PACK_AB R0, RZ, R0 ;  /* 0x00000000ff00723e */ /* 0x001fe200000000ff */
[----:B------:R-:W-:Y:S05]  /*4680*/  BRA `(.L_x_3611) ;  /* 0x0000004000007947 */ /* 0x000fea0003800000 */
.L_x_3639:
[----:B------:R-:W2:Y:S01]  /*4690*/  LDG.E R2, [R2.64] ;  /* 0x0000002402027981 */ /* 0x000ea2000c1e1900 */
[----:B------:R-:W-:Y:S01]  /*46a0*/  PRMT R25, RZ, 0x7610, R25 ;  /* 0x00007610ff197816 */ /* 0x000fe20000000019 */
[----:B--2---:R-:W0:Y:S02]  /*46b0*/  I2F.U32 R0, R2 ;  /* 0x0000000200007306 */ /* 0x004e240000201000 */
[----:B0-----:R-:W-:-:S06]  /*46c0*/  F2FP.PACK_AB R0, RZ, R0 ;  /* 0x00000000ff00723e */ /* 0x001fcc00000000ff */
.L_x_3611:
[----:B------:R-:W-:Y:S05]  /*46d0*/  BSYNC B6 ;  /* 0x0000000000067941 */ /* 0x000fea0003800000 */
.L_x_3610:
[----:B------:R-:W-:Y:S01]  /*46e0*/  ISETP.NE.AND P0, PT, R26, RZ, PT ;  /* 0x000000ff1a00720c */ /* 0x000fe20003f05270 */
[----:B------:R-:W-:-:S12]  /*46f0*/  BSSY B3, `(.L_x_3643) ;  /* 0x00002bc000037945 */ /* 0x000fd80003800000 */
[----:B------:R-:W-:Y:S05]  /*4700*/  @P0 BRA `(.L_x_3644) ;  /* 0x00002ba000000947 */ /* 0x000fea0003800000 */
        /* <DEDUP_REMOVED lines=13> */
[----:B------:R-:W-:Y:S02]  /*47e0*/  FSETP.NEU.FTZ.AND P0, PT, R12, RZ, PT ;  /* 0x000000ff0c00720b */ /* 0x000fe40003f1d000 */
[----:B------:R-:W-:Y:S02]  /*47f0*/  FSETP.NEU.FTZ.AND P1, PT, R2, RZ, PT ;  /* 0x000000ff0200720b */ /* 0x000fe40003f3d000 */
[----:B------:R-:W-:Y:S02]  /*4800*/  FSETP.GEU.FTZ.AND P2, PT, R11, 0.00021143197955098003149, PT ;  /* 0x395db3d70b00780b */ /* 0x000fe40003f5e000 */
[----:B------:R-:W-:Y:S02]  /*4810*/  FSETP.GEU.FTZ.AND P3, PT, |R12|, 0.00021143197955098003149, PT ;  /* 0x395db3d70c00780b */ /* 0x000fe40003f7e200 */
[----:B------:R-:W-:-:S04]  /*4820*/  PLOP3.LUT P0, PT, P0, P1, PT, 0x2, 0x0 ;  /* 0x000000000000781c */ /* 0x000fc80000702072 */
[----:B------:R-:W-:-:S13]  /*4830*/  PLOP3.LUT P0, PT, P0, P3, P2, 0xf1, 0x0 ;  /* 0x000000000000781c */ /* 0x000fda0000707e21 */
[----:B------:R-:W-:Y:S05]  /*4840*/  @P0 BRA `(.L_x_3648) ;  /* 0x00002a4000000947 */ /* 0x000fea0003800000 */
[----:B------:R-:W-:Y:S01]  /*4850*/  FADD.FTZ R3, R11, 1 ;  /* 0x3f8000000b037421 */ /* 0x000fe20000010000 */
        /* <DEDUP_REMOVED lines=58> */
[----:B------:R-:W0:Y:S01]  /*4c00*/  MUFU.SQRT R7, R9 ;  /* 0x0000000900077308 */ /* 0x000e220000002000 */
[----:B------:R-:W-:Y:S02]  /*4c10*/  IMAD.MOV.U32 R21, RZ, RZ, 0x3d39bf78 ;  /* 0x3d39bf78ff157424 */ /* 0x000fe400078e00ff */
[----:B0-----:R-:W-:-:S04]  /*4c20*/  FADD.FTZ R7, R4, R7 ;  /* 0x0000000704077221 */ /* 0x001fc80000010000 */
        /* <DEDUP_REMOVED lines=28> */
.L_x_3652:
[----:B------:R-:W-:Y:S01]  /*4df0*/  FSETP.GEU.FTZ.AND P0, PT, R3, RZ, PT ;  /* 0x000000ff0300720b */ /* 0x000fe20003f1e000 */
[----:B------:R-:W-:-:S12]  /*4e00*/  BSSY B1, `(.L_x_3653) ;  /* 0x000000b000017945 */ /* 0x000fd80003800000 */
        /* <DEDUP_REMOVED lines=8> */
.L_x_3654:
[----:B------:R-:W-:-:S04]  /*4e90*/  FADD.FTZ R7, -R3, R6 ;  /* 0x0000000603077221 */ /* 0x000fc80000010100 */
[----:B------:R-:W-:Y:S02]  /*4ea0*/  FMUL.FTZ R7, R7, 0.5 ;  /* 0x3f00000007077820 */ /* 0x000fe40000410000 */
.L_x_3655:
[----:B------:R-:W-:Y:S05]  /*4eb0*/  BSYNC B1 ;  /* 0x0000000000017941 */ /* 0x000fea0003800000 */
.L_x_3653:
        /* <DEDUP_REMOVED lines=11> */
.L_x_3657:
[----:B------:R-:W-:-:S04]  /*4f70*/  FADD.FTZ R8, R5, -R8 ;  /* 0x8000000805087221 */ /* 0x000fc80000010000 */
[----:B------:R-:W-:Y:S02]  /*4f80*/  FMUL.FTZ R8, R8, 0.5 ;  /* 0x3f00000008087820 */ /* 0x000fe40000410000 */
.L_x_3658:
[----:B------:R-:W-:Y:S05]  /*4f90*/  BSYNC B1 ;  /* 0x0000000000017941 */ /* 0x000fea0003800000 */
.L_x_3656:
[----:B------:R-:W-:Y:S02]  /*4fa0*/  FADD.FTZ R8, R8, R7 ;  /* 0x0000000708087221 */ /* 0x000fe40000010000 */
[----:B------:R-:W-:Y:S02]  /*4fb0*/  FADD.FTZ R7, R10, 1 ;  /* 0x3f8000000a077421 */ /* 0x000fe40000010000 */
[----:B------:R-:W-:Y:S02]  /*4fc0*/  IMAD.MOV.U32 R14, RZ, RZ, 0x3e800000 ;  /* 0x3e800000ff0e7424 */ /* 0x000fe400078e00ff */
[----:B------:R-:W-:Y:S02]  /*4fd0*/  FMUL.FTZ R9, R7, R8 ;  /* 0x0000000807097220 */ /* 0x000fe40000410000 */
[----:B------:R-:W-:Y:S02]  /*4fe0*/  IMAD.MOV.U32 R21, RZ, RZ, 0x3d39bf78 ;  /* 0x3d39bf78ff157424 */ /* 0x000fe400078e00ff */
[----:B------:R-:W0:Y:S02]  /*4ff0*/  MUFU.SQRT R7, R9 ;  /* 0x0000000900077308 */ /* 0x000e240000002000 */
        /* <DEDUP_REMOVED lines=29> */
.L_x_3651:
[----:B------:R0:W1:Y:S02]  /*51d0*/  MUFU.SQRT R14, R15 ;  /* 0x0000000f000e7308 */ /* 0x0000640000002000 */
.L_x_3650:
[----:B------:R-:W-:Y:S05]  /*51e0*/  BSYNC B0 ;  /* 0x0000000000007941 */ /* 0x000fea0003800000 */
.L_x_3649:
        /* <DEDUP_REMOVED lines=15> */
[----:B--2---:R-:W-:Y:S02]  /*52e0*/  FMUL.FTZ R6, R4, R5 ;  /* 0x0000000504067220 */ /* 0x004fe40000410000 */
[----:B------:R-:W-:Y:S02]  /*52f0*/  FMUL.FTZ R5, R5, 0.5 ;  /* 0x3f00000005057820 */ /* 0x000fe40000410000 */
[----:B------:R-:W-:Y:S02]  /*5300*/  IMAD.MOV.U32 R4, RZ, RZ, 0x3fd774eb ;  /* 0x3fd774ebff047424 */ /* 0x000fe400078e00ff */
        /* <DEDUP_REMOVED lines=9> */
[----:B------:R-:W-:-:S04]  /*53a0*/  FMUL.FTZ R6, R5, R6 ;  /* 0x0000000605067220 */ /* 0x000fc80000410000 */
[----:B------:R-:W-:-:S04]  /*53b0*/  FFMA.FTZ R6, R3, R6, R3 ;  /* 0x0000000603067223 */ /* 0x000fc80000010003 */
[----:B------:R-:W-:-:S04]  /*53c0*/  FMUL.FTZ R3, R6, -2 ;  /* 0xc000000006037820 */ /* 0x000fc80000410000 */
[----:B------:R-:W-:-:S05]  /*53d0*/  @P0 FFMA.FTZ R6, R4, 0.93318945169448852539, R3 ;  /* 0x3f6ee58104060823 */ /* 0x000fca0000010003 */
[C---:B------:R-:W-:Y:S02]  /*53e0*/  FSETP.GTU.FTZ.AND P0, PT, R6.reuse, +INF , PT ;  /* 0x7f8000000600780b */ /* 0x040fe40003f1c000 */
[----:B------:R-:W-:-:S04]  /*53f0*/  LOP3.LUT R7, R6, 0x80000000, R7, 0xb8, !PT ;  /* 0x8000000006077812 */ /* 0x000fc800078eb807 */
[----:B------:R-:W-:Y:S01]  /*5400*/  FSEL R7, R7, R6, !P0 ;  /* 0x0000000607077208 */ /* 0x000fe20004000000 */
[----:B------:R-:W-:Y:S05]  /*5410*/  BRA `(.L_x_3663) ;  /* 0x0000070000007947 */ /* 0x000fea0003800000 */
.L_x_3662:
        /* <DEDUP_REMOVED lines=17> */
.L_x_3668:
[----:B------:R-:W-:-:S04]  /*5530*/  FADD.FTZ R3, -R3, R6 ;  /* 0x0000000603037221 */ /* 0x000fc80000010100 */
[----:B------:R-:W-:Y:S02]  /*5540*/  FMUL.FTZ R3, R3, 0.5 ;  /* 0x3f00000003037820 */ /* 0x000fe40000410000 */
.L_x_3669:
[----:B------:R-:W-:Y:S05]  /*5550*/  BSYNC B5 ;  /* 0x0000000000057941 */ /* 0x000fea0003800000 */
.L_x_3667:
        /* <DEDUP_REMOVED lines=10> */
.L_x_3671:
[----:B------:R-:W-:-:S04]  /*5600*/  FADD.FTZ R4, -R4, R5 ;  /* 0x0000000504047221 */ /* 0x000fc80000010100 */
[----:B------:R-:W-:Y:S02]  /*5610*/  FMUL.FTZ R4, R4, 0.5 ;  /* 0x3f00000004047820 */ /* 0x000fe40000410000 */
.L_x_3672:
[----:B------:R-:W-:Y:S05]  /*5620*/  BSYNC B5 ;  /* 0x0000000000057941 */ /* 0x000fea0003800000 */
.L_x_3670:
[----:B------:R-:W-:Y:S02]  /*5630*/  FADD.FTZ R3, R4, R3 ;  /* 0x0000000304037221 */ /* 0x000fe40000010000 */
[----:B------:R-:W-:-:S04]  /*5640*/  FADD.FTZ R10, R11, R10 ;  /* 0x0000000a0b0a7221 */ /* 0x000fc80000010000 */
[----:B------:R-:W-:-:S06]  /*5650*/  FMUL.FTZ R10, R10, R3 ;  /* 0x000000030a0a7220 */ /* 0x000fcc0000410000 */
[----:B------:R-:W2:Y:S01]  /*5660*/  MUFU.SQRT R10, R10 ;  /* 0x0000000a000a7308 */ /* 0x000ea20000002000 */
[----:B------:R-:W-:Y:S05]  /*5670*/  BRA `(.L_x_3673) ;  /* 0x0000012000007947 */ /* 0x000fea0003800000 */
.L_x_3666:
[----:B------:R-:W-:-:S13]  /*5680*/  FSETP.GT.FTZ.AND P0, PT, R11, 1, PT ;  /* 0x3f8000000b00780b */ /* 0x000fda0003f14000 */
[----:B------:R-:W-:Y:S02]  /*5690*/  @P0 FMUL.FTZ R6, R3, R4 ;  /* 0x0000000403060220 */ /* 0x000fe40000410000 */
[----:B------:R-:W-:-:S04]  /*56a0*/  @!P0 FADD.FTZ R4, -R11, 1 ;  /* 0x3f8000000b048421 */ /* 0x000fc80000010100 */
[----:B------:R-:W2:Y:S01]  /*56b0*/  @P0 MUFU.SQRT R6, R6 ;  /* 0x0000000600060308 */ /* 0x000ea20000002000 */
[----:B------:R-:W-:Y:S02]  /*56c0*/  @!P0 FMUL.FTZ R5, R3, R4 ;  /* 0x0000000403058220 */ /* 0x000fe40000410000 */
[----:B------:R-:W-:-:S04]  /*56d0*/  @P0 FMUL.FTZ R4, |R12|, 2.81474976710656000000e+14 ;  /* 0x578000000c040820 */ /* 0x000fc80000410200 */
[----:B------:R-:W-:Y:S01]  /*56e0*/  @P0 FMUL.FTZ R4, R11, R4 ;  /* 0x000000040b040220 */ /* 0x000fe20000410000 */
[----:B------:R-:W-:Y:S01]  /*56f0*/  @!P0 MUFU.SQRT R10, R5 ;  /* 0x00000005000a8308 */ /* 0x000fe20000002000 */
[----:B------:R-:W-:-:S07]  /*5700*/  @P0 FMUL.FTZ R11, R11, 2.81474976710656000000e+14 ;  /* 0x578000000b0b0820 */ /* 0x000fce0000410000 */
[----:B--2---:R-:W2:Y:S02]  /*5710*/  @P0 MUFU.RCP R3, R6 ;  /* 0x0000000600030308 */ /* 0x004ea40000001000 */
[----:B--2---:R-:W-:Y:S01]  /*5720*/  @P0 FMUL.FTZ R10, R4, R3 ;  /* 0x00000003040a0220 */ /* 0x004fe20000410000 */
[----:B------:R-:W-:Y:S05]  /*5730*/  BRA `(.L_x_3673) ;  /* 0x0000006000007947 */ /* 0x000fea0003800000 */
.L_x_3665:
[----:B------:R-:W-:Y:S01]  /*5740*/  FADD.FTZ R3, R10, 1 ;  /* 0x3f8000000a037421 */ /* 0x000fe20000010000 */
[----:B------:R-:W-:Y:S01]  /*5750*/  MUFU.SQRT R4, R15 ;  /* 0x0000000f00047308 */ /* 0x000fe20000002000 */
[----:B------:R-:W-:Y:S02]  /*5760*/  IMAD.MOV.U32 R11, RZ, RZ, 0x3f800000 ;  /* 0x3f800000ff0b7424 */ /* 0x000fe400078e00ff */
[----:B------:R-:W-:-:S06]  /*5770*/  FMUL.FTZ R3, R3, 0.5 ;  /* 0x3f00000003037820 */ /* 0x000fcc0000410000 */
[----:B------:R-:W2:Y:S02]  /*5780*/  MUFU.SQRT R3, R3 ;  /* 0x0000000300037308 */ /* 0x000ea40000002000 */
[----:B--2---:R-:W-:-:S06]  /*5790*/  FMUL.FTZ R10, R4, R3 ;  /* 0x00000003040a7220 */ /* 0x004fcc0000410000 */
.L_x_3673:
[----:B------:R-:W-:Y:S05]  /*57a0*/  BSYNC B1 ;  /* 0x0000000000017941 */ /* 0x000fea0003800000 */
.L_x_3664:
[----:B------:R-:W-:Y:S05]  /*57b0*/  BRA `(.L_x_3674) ;  /* 0x0000002000007947 */ /* 0x000fea0003800000 */
.L_x_3661:
[----:B------:R-:W-:Y:S02]  /*57c0*/  FMUL.FTZ R10, R10, 16777216 ;  /* 0x4b8000000a0a7820 */ /* 0x000fe40000410000 */
[----:B------:R-:W-:Y:S02]  /*57d0*/  FMUL.FTZ R11, R11, 16777216 ;  /* 0x4b8000000b0b7820 */ /* 0x000fe40000410000 */
.L_x_3674:
[----:B------:R-:W-:Y:S05]  /*57e0*/  BSYNC B0 ;  /* 0x0000000000007941 */ /* 0x000fea0003800000 */
.L_x_3660:
[C---:B------:R-:W-:Y:S01]  /*57f0*/  FADD.FTZ R3, |R11|.reuse, -RZ ;  /* 0x800000ff0b037221 */ /* 0x040fe20000010200 */
[----:B--2---:R-:W-:Y:S01]  /*5800*/  FSETP.GT.FTZ.AND P6, PT, |R11|, |R10|, PT ;  /* 0x4000000a0b00720b */ /* 0x004fe20003fd4200 */
[----:B------:R-:W-:Y:S01]  /*5810*/  FADD.FTZ R4, |R10|, -RZ ;  /* 0x800000ff0a047221 */ /* 0x000fe20000010200 */
[----:B------:R-:W-:Y:S04]  /*5820*/  BSSY B5, `(.L_x_3675) ;  /* 0x000000e000057945 */ /* 0x000fe80003800000 */
[----:B0-----:R-:W-:-:S02]  /*5830*/  FSEL R15, R3, R4, P6 ;  /* 0x00000004030f7208 */ /* 0x001fc40003000000 */
[----:B------:R-:W-:Y:S02]  /*5840*/  FSEL R7, R4, R3, P6 ;  /* 0x0000000304077208 */ /* 0x000fe40003000000 */
[----:B------:R-:W0:Y:S08]  /*5850*/  MUFU.RCP R6, R15 ;  /* 0x0000000f00067308 */ /* 0x000e300000001000 */
        /* <DEDUP_REMOVED lines=9> */
[----:B-1----:R-:W-:Y:S05]  /*58f0*/  CALL.REL.NOINC `($__internal_7_$__cuda_sm3x_div_rn_ftz_f32_slowpath) ;  /* 0x0000dfd000007944 */ /* 0x002fea0003c00000 */
.L_x_3676:
[----:B------:R-:W-:Y:S05]  /*5900*/  BSYNC B5 ;  /* 0x0000000000057941 */ /* 0x000fea0003800000 */
.L_x_3675:
[----:B------:R-:W-:Y:S01]  /*5910*/  IMAD.MOV.U32 R4, RZ, RZ, 0x3b33710b ;  /* 0x3b33710bff047424 */ /* 0x000fe200078e00ff */
[----:B------:R-:W-:Y:S01]  /*5920*/  BSSY B0, `(.L_x_3677) ;  /* 0x0000015000007945 */ /* 0x000fe20003800000 */
[----:B0-----:R-:W-:-:S04]  /*5930*/  FMUL.FTZ R3, R6, R6 ;  /* 0x0000000606037220 */ /* 0x001fc80000410000 */
        /* <DEDUP_REMOVED lines=15> */
.L_x_3678:
[----:B------:R-:W-:Y:S01]  /*5a30*/  ISETP.GE.AND P0, PT, R10, RZ, PT ;  /* 0x000000ff0a00720c */ /* 0x000fe20003f06270 */
[----:B------:R-:W-:-:S12]  /*5a40*/  IMAD.MOV.U32 R4, RZ, RZ, 0x3fd774eb ;  /* 0x3fd774ebff047424 */ /* 0x000fd800078e00ff */
[----:B------:R-:W-:-:S04]  /*5a50*/  @P0 FFMA.FTZ R3, R4, 0.93318945169448852539, -R3 ;  /* 0x3f6ee58104030823 */ /* 0x000fc80000010803 */
[----:B------:R-:W-:Y:S02]  /*5a60*/  @!P0 FFMA.FTZ R3, R4, 0.93318945169448852539, R3 ;  /* 0x3f6ee58104038823 */ /* 0x000fe40000010003 */
.L_x_3679:
[----:B------:R-:W-:Y:S05]  /*5a70*/  BSYNC B0 ;  /* 0x0000000000007941 */ /* 0x000fea0003800000 */
.L_x_3677:
[C---:B------:R-:W-:Y:S01]  /*5a80*/  FSETP.NEU.FTZ.AND P0, PT, |R10|.reuse, |R11|, PT ;  /* 0x4000000b0a00720b */ /* 0x040fe20003f1d200 */
[----:B------:R-:W-:Y:S01]  /*5a90*/  IMAD.MOV.U32 R4, RZ, RZ, 0x4016cbe4 ;  /* 0x4016cbe4ff047424 */ /* 0x000fe200078e00ff */
[----:B------:R-:W-:Y:S01]  /*5aa0*/  FSETP.NEU.FTZ.AND P1, PT, R15, RZ, PT ;  /* 0x000000ff0f00720b */ /* 0x000fe20003f3d000 */
[C---:B------:R-:W-:Y:S01]  /*5ab0*/  FADD.FTZ R7, |R10|.reuse, |R11| ;  /* 0x4000000b0a077221 */ /* 0x040fe20000010200 */
[----:B------:R-:W-:-:S09]  /*5ac0*/  ISETP.GE.AND P2, PT, R10, RZ, PT ;  /* 0x000000ff0a00720c */ /* 0x000fd20003f46270 */
[----:B------:R-:W-:Y:S02]  /*5ad0*/  @!P0 FSEL R3, R4, 0.78539818525314331055, !P2 ;  /* 0x3f490fdb04038808 */ /* 0x000fe40005000000 */
[----:B------:R-:W-:Y:S02]  /*5ae0*/  @!P1 FSEL R3, RZ, 3.1415927410125732422, P2 ;  /* 0x40490fdbff039808 */ /* 0x000fe40001000000 */
[----:B------:R-:W-:Y:S02]  /*5af0*/  FSETP.GTU.FTZ.AND P0, PT, |R7|, +INF , PT ;  /* 0x7f8000000700780b */ /* 0x000fe40003f1c200 */
[----:B------:R-:W-:-:S04]  /*5b00*/  LOP3.LUT R4, R3, 0x80000000, R11, 0xb8, !PT ;  /* 0x8000000003047812 */ /* 0x000fc800078eb80b */
[----:B------:R-:W-:Y:S02]  /*5b10*/  FSEL R7, R7, R4, P0 ;  /* 0x0000000407077208 */ /* 0x000fe40000000000 */
.L_x_3663:
[----:B------:R-:W-:Y:S05]  /*5b20*/  BSYNC B4 ;  /* 0x0000000000047941 */ /* 0x000fea0003800000 */
.L_x_3659:
[----:B------:R-:W-:Y:S02]  /*5b30*/  LOP3.LUT R2, R7, 0x80000000, R2, 0xb8, !PT ;  /* 0x8000000007027812 */ /* 0x000fe400078eb802 */
[----:B-1----:R-:W-:Y:S01]  /*5b40*/  LOP3.LUT R12, R14, 0x80000000, R12, 0xb8, !PT ;  /* 0x800000000e0c7812 */ /* 0x002fe200078eb80c */
[----:B------:R-:W-:Y:S05]  /*5b50*/  BRA `(.L_x_3648) ;  /* 0x0000173000007947 */ /* 0x000fea0003800000 */
.L_x_3647:
        /* <DEDUP_REMOVED lines=17> */
[----:B------:R-:W-:Y:S01]  /*5c70*/  FMUL.FTZ R15, R7, R7 ;  /* 0x00000007070f7220 */ /* 0x000fe20000410000 */
[----:B------:R-:W-:Y:S03]  /*5c80*/  BSSY B5, `(.L_x_3684) ;  /* 0x000000c000057945 */ /* 0x000fe60003800000 */
[----:B------:R-:W-:-:S03]  /*5c90*/  FFMA.FTZ R15, R10, R10, R15 ;  /* 0x0000000a0a0f7223 */ /* 0x000fc6000001000f */
        /* <DEDUP_REMOVED lines=9> */
[----:B------:R-:W-:Y:S05]  /*5d30*/  CALL.REL.NOINC `($__internal_7_$__cuda_sm3x_div_rn_ftz_f32_slowpath) ;  /* 0x0000db9000007944 */ /* 0x000fea0003c00000 */
.L_x_3685:
[----:B------:R-:W-:Y:S05]  /*5d40*/  BSYNC B5 ;  /* 0x0000000000057941 */ /* 0x000fea0003800000 */
.L_x_3684:
        /* <DEDUP_REMOVED lines=18> */
.L_x_3687:
[----:B------:R-:W-:Y:S01]  /*5e70*/  ISETP.GE.AND P0, PT, R11, RZ, PT ;  /* 0x000000ff0b00720c */ /* 0x000fe20003f06270 */
[----:B------:R-:W-:-:S12]  /*5e80*/  IMAD.MOV.U32 R4, RZ, RZ, 0x3fd774eb ;  /* 0x3fd774ebff047424 */ /* 0x000fd800078e00ff */
[----:B------:R-:W-:-:S04]  /*5e90*/  @P0 FFMA.FTZ R3, R4, 0.93318945169448852539, -R3 ;  /* 0x3f6ee58104030823 */ /* 0x000fc80000010803 */
[----:B------:R-:W-:Y:S02]  /*5ea0*/  @!P0 FFMA.FTZ R3, R4, 0.93318945169448852539, R3 ;  /* 0x3f6ee58104038823 */ /* 0x000fe40000010003 */
.L_x_3688:
[----:B------:R-:W-:Y:S05]  /*5eb0*/  BSYNC B0 ;  /* 0x0000000000007941 */ /* 0x000fea0003800000 */
.L_x_3686:
[C---:B------:R-:W-:Y:S01]  /*5ec0*/  FSETP.NEU.FTZ.AND P1, PT, |R11|.reuse, |R14|, PT ;  /* 0x4000000e0b00720b */ /* 0x040fe20003f3d200 */
[----:B------:R-:W0:Y:S01]  /*5ed0*/  MUFU.LG2 R15, R15 ;  /* 0x0000000f000f7308 */ /* 0x000e220000000c00 */
[----:B------:R-:W-:Y:S01]  /*5ee0*/  FSETP.NEU.FTZ.AND P0, PT, R10, RZ, PT ;  /* 0x000000ff0a00720b */ /* 0x000fe20003f1d000 */
[----:B------:R-:W-:Y:S01]  /*5ef0*/  IMAD.MOV.U32 R4, RZ, RZ, 0x4016cbe4 ;  /* 0x4016cbe4ff047424 */ /* 0x000fe200078e00ff */
[C---:B------:R-:W-:Y:S01]  /*5f00*/  ISETP.GE.AND P2, PT, R11.reuse, RZ, PT ;  /* 0x000000ff0b00720c */ /* 0x040fe20003f46270 */
[----:B------:R-:W-:-:S08]  /*5f10*/  FADD.FTZ R11, |R11|, |R14| ;  /* 0x4000000e0b0b7221 */ /* 0x000fd00000010200 */
[----:B------:R-:W-:Y:S02]  /*5f20*/  @!P1 FSEL R3, R4, 0.78539818525314331055, !P2 ;  /* 0x3f490fdb04039808 */ /* 0x000fe40005000000 */
[----:B------:R-:W-:Y:S02]  /*5f30*/  @!P0 FSEL R3, RZ, 3.1415927410125732422, P2 ;  /* 0x40490fdbff038808 */ /* 0x000fe40001000000 */
[----:B------:R-:W-:Y:S01]  /*5f40*/  FSETP.GTU.FTZ.AND P0, PT, |R11|, +INF , PT ;  /* 0x7f8000000b00780b */ /* 0x000fe20003f1c200 */
[----:B0-----:R-:W-:Y:S01]  /*5f50*/  FMUL.FTZ.D2 R15, R15, 0.69314718246459960938 ;  /* 0x3f3172180f0f7820 */ /* 0x001fe20000310000 */
[----:B------:R-:W-:-:S04]  /*5f60*/  LOP3.LUT R14, R3, 0x80000000, R14, 0xb8, !PT ;  /* 0x80000000030e7812 */ /* 0x000fc800078eb80e */
[----:B------:R-:W-:Y:S01]  /*5f70*/  FSEL R3, R11, R14, P0 ;  /* 0x0000000e0b037208 */ /* 0x000fe20000000000 */
[----:B------:R-:W-:Y:S05]  /*5f80*/  BRA `(.L_x_3689) ;  /* 0x000011d000007947 */ /* 0x000fea0003800000 */
.L_x_3683:
        /* <DEDUP_REMOVED lines=12> */
.L_x_3691:
[----:B------:R-:W-:Y:S05]  /*6050*/  BSYNC B5 ;  /* 0x0000000000057941 */ /* 0x000fea0003800000 */
.L_x_3690:
        /* <DEDUP_REMOVED lines=18> */
.L_x_3693:
[----:B------:R-:W-:Y:S01]  /*6180*/  ISETP.GE.AND P0, PT, R11, RZ, PT ;  /* 0x000000ff0b00720c */ /* 0x000fe20003f06270 */
[----:B------:R-:W-:-:S12]  /*6190*/  IMAD.MOV.U32 R4, RZ, RZ, 0x3fd774eb ;  /* 0x3fd774ebff047424 */ /* 0x000fd800078e00ff */
[----:B------:R-:W-:-:S04]  /*61a0*/  @P0 FFMA.FTZ R3, R4, 0.93318945169448852539, -R3 ;  /* 0x3f6ee58104030823 */ /* 0x000fc80000010803 */
[----:B------:R-:W-:Y:S02]  /*61b0*/  @!P0 FFMA.FTZ R3, R4, 0.93318945169448852539, R3 ;  /* 0x3f6ee58104038823 */ /* 0x000fe40000010003 */
.L_x_3694:
[----:B------:R-:W-:Y:S05]  /*61c0*/  BSYNC B0 ;  /* 0x0000000000007941 */ /* 0x000fea0003800000 */
.L_x_3692:
        /* <DEDUP_REMOVED lines=15> */
[----:B------:R-:W-:Y:S02]  /*62c0*/  IMAD.MOV.U32 R5, RZ, RZ, 0x4016cbe4 ;  /* 0x4016cbe4ff057424 */ /* 0x000fe400078e00ff */
[C---:B------:R-:W-:Y:S01]  /*62d0*/  FADD.FTZ R6, |R11|.reuse, |R14| ;  /* 0x4000000e0b067221 */ /* 0x040fe20000010200 */
[----:B------:R-:W-:Y:S02]  /*62e0*/  FSEL R4, R4, +INF , P0 ;  /* 0x7f80000004047808 */ /* 0x000fe40000000000 */
[----:B------:R-:W-:-:S04]  /*62f0*/  ISETP.GE.AND P0, PT, R11, RZ, PT ;  /* 0x000000ff0b00720c */ /* 0x000fc80003f06270 */
[----:B------:R-:W0:Y:S01]  /*6300*/  MUFU.LG2 R4, R4 ;  /* 0x0000000400047308 */ /* 0x000e220000000c00 */
[----:B------:R-:W-:Y:S02]  /*6310*/  @!P2 FSEL R3, R5, 0.78539818525314331055, !P0 ;  /* 0x3f490fdb0503a808 */ /* 0x000fe40004000000 */
[----:B------:R-:W-:Y:S02]  /*6320*/  @!P1 FSEL R3, RZ, 3.1415927410125732422, P0 ;  /* 0x40490fdbff039808 */ /* 0x000fe40000000000 */
[----:B------:R-:W-:Y:S02]  /*6330*/  FSETP.GTU.FTZ.AND P0, PT, |R6|, +INF , PT ;  /* 0x7f8000000600780b */ /* 0x000fe40003f1c200 */
[----:B------:R-:W-:-:S04]  /*6340*/  LOP3.LUT R3, R3, 0x80000000, R14, 0xb8, !PT ;  /* 0x8000000003037812 */ /* 0x000fc800078eb80e */
[----:B------:R-:W-:Y:S01]  /*6350*/  FSEL R3, R6, R3, P0 ;  /* 0x0000000306037208 */ /* 0x000fe20000000000 */
[----:B0-----:R-:W-:Y:S01]  /*6360*/  FMUL.FTZ R15, R4, 0.69314718246459960938 ;  /* 0x3f317218040f7820 */ /* 0x001fe20000410000 */
[----:B------:R-:W-:Y:S05]  /*6370*/  BRA `(.L_x_3689) ;  /* 0x00000de000007947 */ /* 0x000fea0003800000 */
.L_x_3682:
[----:B------:R-:W-:Y:S01]  /*6380*/  FMUL.FTZ R3, R11, 0.36787945032119750977 ;  /* 0x3ebc5ab20b037820 */ /* 0x000fe20000410000 */
[----:B------:R-:W0:Y:S01]  /*6390*/  MUFU.RCP R13, R10 ;  /* 0x0000000a000d7308 */ /* 0x000e220000001000 */
[----:B------:R-:W-:Y:S01]  /*63a0*/  FMUL.FTZ R4, R14, 0.36787945032119750977 ;  /* 0x3ebc5ab20e047820 */ /* 0x000fe20000410000 */
[----:B------:R-:W-:Y:S01]  /*63b0*/  BSSY B5, `(.L_x_3695) ;  /* 0x000001e000057945 */ /* 0x000fe20003800000 */
        /* <DEDUP_REMOVED lines=12> */
[----:B0-----:R-:W-:-:S04]  /*6480*/  FFMA R4, -R10, R13, 1 ;  /* 0x3f8000000a047423 */ /* 0x001fc8000000010d */
[----:B------:R-:W0:Y:S02]  /*6490*/  MUFU.SQRT R9, R9 ;  /* 0x0000000900097308 */ /* 0x000e240000002000 */
[----:B0-----:R-:W-:Y:S01]  /*64a0*/  @P0 FMUL.FTZ R5, R9, R6 ;  /* 0x0000000609050220 */ /* 0x001fe20000410000 */
[----:B------:R-:W-:Y:S01]  /*64b0*/  FSETP.NEU.FTZ.AND P0, PT, R3, +INF , PT ;  /* 0x7f8000000300780b */ /* 0x000fe20003f1d000 */
[----:B------:R-:W-:Y:S02]  /*64c0*/  FFMA R6, R13, R4, R13 ;  /* 0x000000040d067223 */ /* 0x000fe4000000000d */
[----:B------:R-:W-:Y:S01]  /*64d0*/  IMAD.MOV.U32 R4, RZ, RZ, 0x3f800000 ;  /* 0x3f800000ff047424 */ /* 0x000fe200078e00ff */
[----:B------:R-:W-:Y:S01]  /*64e0*/  FSEL R5, R5, +INF , P0 ;  /* 0x7f80000005057808 */ /* 0x000fe20000000000 */
[----:B------:R-:W-:-:S04]  /*64f0*/  FFMA R3, R7, R6, RZ ;  /* 0x0000000607037223 */ /* 0x000fc800000000ff */
[----:B------:R-:W-:Y:S01]  /*6500*/  FFMA R8, -R10, R3, R7 ;  /* 0x000000030a087223 */ /* 0x000fe20000000107 */
[----:B------:R-:W0:Y:S03]  /*6510*/  MUFU.LG2 R5, R5 ;  /* 0x0000000500057308 */ /* 0x000e260000000c00 */
[----:B------:R-:W-:-:S05]  /*6520*/  FFMA R6, R6, R8, R3 ;  /* 0x0000000806067223 */ /* 0x000fca0000000003 */
[----:B------:R-:W1:Y:S01]  /*6530*/  FCHK P0, R7, R10 ;  /* 0x0000000a07007302 */ /* 0x000e620000000000 */
[----:B0-----:R-:W-:Y:S01]  /*6540*/  FFMA.FTZ R15, R5, 0.69314718246459960938, R4 ;  /* 0x3f317218050f7823 */ /* 0x001fe20000010004 */
[----:B-1----:R-:W-:Y:S06]  /*6550*/  @!P0 BRA `(.L_x_3696) ;  /* 0x0000003000008947 */ /* 0x002fec0003800000 */
[----:B------:R-:W-:Y:S01]  /*6560*/  IMAD.MOV.U32 R8, RZ, RZ, R10 ;  /* 0x000000ffff087224 */ /* 0x000fe200078e000a */
[----:B------:R-:W-:Y:S02]  /*6570*/  MOV R3, 0x6590 ;  /* 0x0000659000037802 */ /* 0x000fe40000000f00 */
[----:B------:R-:W-:Y:S05]  /*6580*/  CALL.REL.NOINC `($__internal_7_$__cuda_sm3x_div_rn_ftz_f32_slowpath) ;  /* 0x0000d34000007944 */ /* 0x000fea0003c00000 */
.L_x_3696:
[----:B------:R-:W-:Y:S05]  /*6590*/  BSYNC B5 ;  /* 0x0000000000057941 */ /* 0x000fea0003800000 */
.L_x_3695:
        /* <DEDUP_REMOVED lines=18> */
.L_x_3698:
[----:B------:R-:W-:Y:S01]  /*66c0*/  ISETP.GE.AND P0, PT, R11, RZ, PT ;  /* 0x000000ff0b00720c */ /* 0x000fe20003f06270 */
[----:B------:R-:W-:-:S12]  /*66d0*/  IMAD.MOV.U32 R4, RZ, RZ, 0x3fd774eb ;  /* 0x3fd774ebff047424 */ /* 0x000fd800078e00ff */
[----:B------:R-:W-:-:S04]  /*66e0*/  @P0 FFMA.FTZ R3, R4, 0.93318945169448852539, -R3 ;  /* 0x3f6ee58104030823 */ /* 0x000fc80000010803 */
[----:B------:R-:W-:Y:S02]  /*66f0*/  @!P0 FFMA.FTZ R3, R4, 0.93318945169448852539, R3 ;  /* 0x3f6ee58104038823 */ /* 0x000fe40000010003 */
.L_x_3699:
[----:B------:R-:W-:Y:S05]  /*6700*/  BSYNC B0 ;  /* 0x0000000000007941 */ /* 0x000fea0003800000 */
.L_x_3697:
        /* <DEDUP_REMOVED lines=11> */
.L_x_3681:
        /* <DEDUP_REMOVED lines=22> */
[----:B------:R-:W-:Y:S05]  /*6920*/  CALL.REL.NOINC `($__internal_7_$__cuda_sm3x_div_rn_ftz_f32_slowpath) ;  /* 0x0000cfa000007944 */ /* 0x000fea0003c00000 */
.L_x_3703:
[----:B------:R-:W-:Y:S05]  /*6930*/  BSYNC B5 ;  /* 0x0000000000057941 */ /* 0x000fea0003800000 */
.L_x_3702:
[----:B------:R-:W-:Y:S01]  /*6940*/  IMAD.MOV.U32 R4, RZ, RZ, 0x3b33710b ;  /* 0x3b33710bff047424 */ /* 0x000fe200078e00ff */
[----:B------:R-:W1:Y:S01]  /*6950*/  MUFU.LG2 R14, R14 ;  /* 0x0000000e000e7308 */ /* 0x000e620000000c00 */
[----:B0-----:R-:W-:Y:S01]  /*6960*/  FMUL.FTZ R3, R6, R6 ;  /* 0x0000000606037220 */ /* 0x001fe20000410000 */
[C---:B------:R-:W-:Y:S01]  /*6970*/  FSETP.NEU.FTZ.AND P0, PT, |R12|.reuse, R11, PT ;  /* 0x0000000b0c00720b */ /* 0x040fe20003f1d200 */
[----:B------:R-:W-:Y:S01]  /*6980*/  FADD.FTZ R11, |R12|, R11 ;  /* 0x0000000b0c0b7221 */ /* 0x000fe20000010200 */
[----:B------:R-:W-:Y:S01]  /*6990*/  FSETP.NEU.FTZ.AND P1, PT, R10, RZ, PT ;  /* 0x000000ff0a00720b */ /* 0x000fe20003f3d000 */
[----:B------:R-:W-:-:S04]  /*69a0*/  FFMA.FTZ R4, R3, R4, -0.015681877732276916504 ;  /* 0xbc80774803047423 */ /* 0x000fc80000010004 */
[----:B------:R-:W-:-:S04]  /*69b0*/  FFMA.FTZ R4, R3, R4, 0.042200751602649688721 ;  /* 0x3d2cdab203047423 */ /* 0x000fc80000010004 */
[C---:B------:R-:W-:Y:S02]  /*69c0*/  FFMA.FTZ R4, R3.reuse, R4, -0.074792981147766113281 ;  /* 0xbd992d1003047423 */ /* 0x040fe40000010004 */
[----:B-1----:R-:W-:Y:S02]  /*69d0*/  FMUL.FTZ.D2 R15, R14, 0.69314718246459960938 ;  /* 0x3f3172180e0f7820 */ /* 0x002fe40000310000 */
[----:B------:R-:W-:-:S04]  /*69e0*/  FFMA.FTZ R4, R3, R4, 0.10640415549278259277 ;  /* 0x3dd9ea6c03047423 */ /* 0x000fc80000010004 */
[----:B------:R-:W-:-:S04]  /*69f0*/  FFMA.FTZ R4, R3, R4, -0.14207722246646881104 ;  /* 0xbe117cb103047423 */ /* 0x000fc80000010004 */
[----:B------:R-:W-:-:S04]  /*6a00*/  FFMA.FTZ R4, R3, R4, 0.19993925094604492188 ;  /* 0x3e4cbce003047423 */ /* 0x000fc80000010004 */
[----:B------:R-:W-:-:S04]  /*6a10*/  FFMA.FTZ R4, R3, R4, -0.33333197236061096191 ;  /* 0xbeaaaa7d03047423 */ /* 0x000fc80000010004 */
[----:B------:R-:W-:Y:S02]  /*6a20*/  FMUL.FTZ R3, R3, R4 ;  /* 0x0000000403037220 */ /* 0x000fe40000410000 */
[----:B------:R-:W-:Y:S02]  /*6a30*/  @!P6 IMAD.MOV.U32 R4, RZ, RZ, 0x3fd774eb ;  /* 0x3fd774ebff04e424 */ /* 0x000fe400078e00ff */
        /* <DEDUP_REMOVED lines=8> */
.L_x_3701:
        /* <DEDUP_REMOVED lines=12> */
.L_x_3705:
[----:B------:R-:W-:Y:S05]  /*6b80*/  BSYNC B5 ;  /* 0x0000000000057941 */ /* 0x000fea0003800000 */
.L_x_3704:
[CC--:B------:R-:W-:Y:S01]  /*6b90*/  IMNMX R3, R15.reuse, R11.reuse, !PT ;  /* 0x0000000b0f037217 */ /* 0x0c0fe20007800200 */
[----:B------:R-:W-:Y:S01]  /*6ba0*/  IMAD.MOV.U32 R7, RZ, RZ, 0x3b33710b ;  /* 0x3b33710bff077424 */ /* 0x000fe200078e00ff */
[----:B------:R-:W-:Y:S01]  /*6bb0*/  IMNMX R15, R15, R11, PT ;  /* 0x0000000b0f0f7217 */ /* 0x000fe20003800200 */
[----:B0-----:R-:W-:Y:S01]  /*6bc0*/  FMUL.FTZ R4, R6, R6 ;  /* 0x0000000606047220 */ /* 0x001fe20000410000 */
        /* <DEDUP_REMOVED lines=12> */
[C---:B------:R-:W-:Y:S02]  /*6c90*/  FFMA.FTZ R7, R4.reuse, R7, 0.10640415549278259277 ;  /* 0x3dd9ea6c04077423 */ /* 0x040fe40000010007 */
[----:B------:R-:W0:Y:S02]  /*6ca0*/  MUFU.SQRT R8, R9 ;  /* 0x0000000900087308 */ /* 0x000e240000002000 */
        /* <DEDUP_REMOVED lines=8> */
[----:B------:R-:W-:Y:S01]  /*6d30*/  FSEL R4, R3, +INF , P0 ;  /* 0x7f80000003047808 */ /* 0x000fe20000000000 */
[C---:B------:R-:W-:Y:S01]  /*6d40*/  FADD.FTZ R8, |R12|.reuse, R11 ;  /* 0x0000000b0c087221 */ /* 0x040fe20000010200 */
[----:B------:R-:W-:Y:S01]  /*6d50*/  FSETP.NEU.FTZ.AND P0, PT, |R12|, R11, PT ;  /* 0x0000000b0c00720b */ /* 0x000fe20003f1d200 */
[----:B------:R-:W-:-:S03]  /*6d60*/  @!P6 FFMA.FTZ R6, R5, 0.93318945169448852539, -R6 ;  /* 0x3f6ee5810506e823 */ /* 0x000fc60000010806 */
        /* <DEDUP_REMOVED lines=8> */
.L_x_3700:
        /* <DEDUP_REMOVED lines=33> */
.L_x_3707:
[----:B------:R-:W-:Y:S05]  /*7000*/  BSYNC B5 ;  /* 0x0000000000057941 */ /* 0x000fea0003800000 */
.L_x_3706:
[----:B------:R-:W-:Y:S01]  /*7010*/  IMAD.MOV.U32 R4, RZ, RZ, 0x3b33710b ;  /* 0x3b33710bff047424 */ /* 0x000fe200078e00ff */
[----:B------:R-:W-:Y:S01]  /*7020*/  FSETP.NEU.FTZ.AND P0, PT, |R12|, R11, PT ;  /* 0x0000000b0c00720b */ /* 0x000fe20003f1d200 */
[----:B0-----:R-:W-:Y:S01]  /*7030*/  FMUL.FTZ R3, R6, R6 ;  /* 0x0000000606037220 */ /* 0x001fe20000410000 */
[----:B------:R-:W-:-:S03]  /*7040*/  FSETP.NEU.FTZ.AND P1, PT, R10, RZ, PT ;  /* 0x000000ff0a00720b */ /* 0x000fc60003f3d000 */
        /* <DEDUP_REMOVED lines=8> */
[----:B------:R-:W-:Y:S02]  /*70d0*/  @!P6 IMAD.MOV.U32 R4, RZ, RZ, 0x3fd774eb ;  /* 0x3fd774ebff04e424 */ /* 0x000fe400078e00ff */
[----:B------:R-:W-:-:S04]  /*70e0*/  FFMA.FTZ R3, R3, R6, R6 ;  /* 0x0000000603037223 */ /* 0x000fc80000010006 */
[----:B------:R-:W-:Y:S02]  /*70f0*/  @!P6 FFMA.FTZ R3, R4, 0.93318945169448852539, -R3 ;  /* 0x3f6ee5810403e823 */ /* 0x000fe40000010803 */
[----:B------:R-:W-:-:S03]  /*7100*/  FADD.FTZ R4, |R12|, R11 ;  /* 0x0000000b0c047221 */ /* 0x000fc60000010200 */
[----:B------:R-:W-:Y:S02]  /*7110*/  FSEL R3, R3, 0.78539818525314331055, P0 ;  /* 0x3f490fdb03037808 */ /* 0x000fe40000000000 */
[----:B------:R-:W-:Y:S02]  /*7120*/  FSETP.GTU.FTZ.AND P0, PT, |R4|, +INF , PT ;  /* 0x7f8000000400780b */ /* 0x000fe40003f1c200 */
[----:B------:R-:W-:-:S04]  /*7130*/  FSEL R3, R3, RZ, P1 ;  /* 0x000000ff03037208 */ /* 0x000fc80000800000 */
[----:B------:R-:W-:-:S04]  /*7140*/  LOP3.LUT R3, R3, 0x80000000, R2, 0xb8, !PT ;  /* 0x8000000003037812 */ /* 0x000fc800078eb802 */
[----:B------:R-:W-:Y:S02]  /*7150*/  FSEL R3, R4, R3, P0 ;  /* 0x0000000304037208 */ /* 0x000fe40000000000 */
.L_x_3689:
[----:B------:R-:W-:Y:S05]  /*7160*/  BSYNC B4 ;  /* 0x0000000000047941 */ /* 0x000fea0003800000 */
.L_x_3680:
[----:B------:R-:W-:Y:S01]  /*7170*/  FADD.FTZ R15, R15, 0.69314718246459960938 ;  /* 0x3f3172180f0f7421 */ /* 0x000fe20000010000 */
[----:B------:R-:W-:-:S04]  /*7180*/  LOP3.LUT R2, R3, 0x80000000, R2, 0xb8, !PT ;  /* 0x8000000003027812 */ /* 0x000fc800078eb802 */
[----:B------:R-:W-:Y:S01]  /*7190*/  LOP3.LUT R12, R15, 0x80000000, R12, 0xb8, !PT ;  /* 0x800000000f0c7812 */ /* 0x000fe200078eb80c */
[----:B------:R-:W-:Y:S05]  /*71a0*/  BRA `(.L_x_3648) ;  /* 0x000000e000007947 */ /* 0x000fea0003800000 */
.L_x_3646:
        /* <DEDUP_REMOVED lines=14> */
.L_x_3648:
[----:B------:R-:W-:Y:S05]  /*7290*/  BSYNC B2 ;  /* 0x0000000000027941 */ /* 0x000fea0003800000 */
.L_x_3645:
[----:B0-----:R-:W-:Y:S02]  /*72a0*/  F2FP.PACK_AB R15, R2, R12 ;  /* 0x0000000c020f723e */ /* 0x001fe400000000ff */
.L_x_3644:
[----:B------:R-:W-:Y:S05]  /*72b0*/  BSYNC B3 ;  /* 0x0000000000037941 */ /* 0x000fea0003800000 */
.L_x_3643:
[----:B------:R-:W0:Y:S01]  /*72c0*/  S2R R2, SR_TID.X ;  /* 0x0000000000027919 */ /* 0x000e220000002100 */
[----:B------:R-:W-:Y:S01]  /*72d0*/  BSSY B3, `(.L_x_3708) ;  /* 0x00002bf000037945 */ /* 0x000fe20003800000 */
[----:B0-----:R-:W-:-:S04]  /*72e0*/  IADD3 R4, R2, 0x80, RZ ;  /* 0x0000008002047810 */ /* 0x001fc80007ffe0ff */
[----:B------:R-:W-:-:S13]  /*72f0*/  ISETP.GE.AND P0, PT, R4, R27, PT ;  /* 0x0000001b0400720c */ /* 0x000fda0003f06270 */
[----:B------:R-:W-:Y:S05]  /*7300*/  @P0 BRA `(.L_x_3709) ;  /* 0x00002bb000000947 */ /* 0x000fea0003800000 */
[----:B------:R-:W-:Y:S01]  /*7310*/  HADD2.F32 R17, -RZ, R17.H0_H0 ;  /* 0x20000011ff117230 */ /* 0x000fe20000004100 */
[----:B------:R-:W-:Y:S01]  /*7320*/  BSSY B2, `(.L_x_3710) ;  /* 0x00002b8000027945 */ /* 0x000fe20003800000 */
[----:B------:R-:W-:-:S03]  /*7330*/  HADD2.F32 R10, -RZ, R18.H0_H0 ;  /* 0x20000012ff0a7230 */ /* 0x000fc60000004100 */
[----:B------:R-:W-:Y:S01]  /*7340*/  FSETP.GTU.FTZ.AND P0, PT, |R17|, +INF , PT ;  /* 0x7f8000001100780b */ /* 0x000fe20003f1c200 */
[----:B------:R-:W-:Y:S01]  /*7350*/  IMAD.MOV.U32 R14, RZ, RZ, R17 ;  /* 0x000000ffff0e7224 */ /* 0x000fe200078e0011 */
        /* <DEDUP_REMOVED lines=18> */
[----:B------:R-:W-:Y:S02]  /*7480*/  FADD.FTZ R4, R12, -1 ;  /* 0xbf8000000c047421 */ /* 0x000fe40000010000 */
[----:B------:R-:W-:Y:S02]  /*7490*/  FADD.FTZ R11, |R20|, -RZ ;  /* 0x800000ff140b7221 */ /* 0x000fe40000010200 */
[----:B------:R-:W-:Y:S02]  /*74a0*/  FADD.FTZ R8, |R3|, -RZ ;  /* 0x800000ff03087221 */ /* 0x000fe40000010200 */
[----:B------:R-:W-:-:S03]  /*74b0*/  FADD.FTZ R18, |R4|, -RZ ;  /* 0x800000ff04127221 */ /* 0x000fc60000010200 */
[-C--:B------:R-:W-:Y:S02]  /*74c0*/  IMNMX R6, R8, R11.reuse, !PT ;  /* 0x0000000b08067217 */ /* 0x080fe40007800200 */
[----:B------:R-:W-:Y:S02]  /*74d0*/  IMNMX R5, R11, R18, !PT ;  /* 0x000000120b057217 */ /* 0x000fe40007800200 */
[----:B------:R-:W-:Y:S02]  /*74e0*/  LOP3.LUT R7, R6, 0xfe000000, RZ, 0xc0, !PT ;  /* 0xfe00000006077812 */ /* 0x000fe400078ec0ff */
[----:B------:R-:W-:Y:S02]  /*74f0*/  LOP3.LUT R9, R5, 0xfe000000, RZ, 0xc0, !PT ;  /* 0xfe00000005097812 */ /* 0x000fe400078ec0ff */
[----:B------:R-:W-:Y:S02]  /*7500*/  IMNMX R8, R8, R11, PT ;  /* 0x0000000b08087217 */ /* 0x000fe40003800200 */
[----:B------:R-:W-:-:S02]  /*7510*/  IADD3 R13, -R7, 0x7e800000, RZ ;  /* 0x7e800000070d7810 */ /* 0x000fc40007ffe1ff */
[----:B------:R-:W-:Y:S02]  /*7520*/  IMNMX R11, R11, R18, PT ;  /* 0x000000120b0b7217 */ /* 0x000fe40003800200 */
[----:B------:R-:W-:Y:S01]  /*7530*/  IADD3 R22, -R9, 0x7e800000, RZ ;  /* 0x7e80000009167810 */ /* 0x000fe20007ffe1ff */
[CC--:B------:R-:W-:Y:S01]  /*7540*/  FMUL.FTZ R18, R8.reuse, R13.reuse ;  /* 0x0000000d08127220 */ /* 0x0c0fe20000410000 */
[----:B------:R-:W-:Y:S01]  /*7550*/  FSETP.NEU.FTZ.AND P0, PT, R8, RZ, PT ;  /* 0x000000ff0800720b */ /* 0x000fe20003f1d000 */
[----:B------:R-:W-:Y:S01]  /*7560*/  FMUL.FTZ R13, R6, R13 ;  /* 0x0000000d060d7220 */ /* 0x000fe20000410000 */
[C---:B------:R-:W-:Y:S01]  /*7570*/  FSETP.NEU.FTZ.AND P2, PT, R11.reuse, RZ, PT ;  /* 0x000000ff0b00720b */ /* 0x040fe20003f5d000 */
[----:B------:R-:W-:Y:S01]  /*7580*/  FMUL.FTZ R21, R11, R22 ;  /* 0x000000160b157220 */ /* 0x000fe20000410000 */
[----:B------:R-:W-:Y:S01]  /*7590*/  LOP3.LUT R7, R7, 0x800000, RZ, 0xfc, !PT ;  /* 0x0080000007077812 */ /* 0x000fe200078efcff */
[----:B------:R-:W-:Y:S01]  /*75a0*/  FMUL.FTZ R18, R18, R18 ;  /* 0x0000001212127220 */ /* 0x000fe20000410000 */
[----:B------:R-:W-:Y:S01]  /*75b0*/  FSETP.NEU.FTZ.AND P1, PT, R8, +INF , PT ;  /* 0x7f8000000800780b */ /* 0x000fe20003f3d000 */
[----:B------:R-:W-:-:S02]  /*75c0*/  FMUL.FTZ R22, R5, R22 ;  /* 0x0000001605167220 */ /* 0x000fc40000410000 */
[----:B------:R-:W-:Y:S02]  /*75d0*/  FMUL.FTZ R21, R21, R21 ;  /* 0x0000001515157220 */ /* 0x000fe40000410000 */
        /* <DEDUP_REMOVED lines=14> */
[----:B------:R-:W-:-:S04]  /*76c0*/  @P0 FFMA.FTZ R7, R11, R11, -1 ;  /* 0xbf8000000b070423 */ /* 0x000fc8000001000b */
        /* <DEDUP_REMOVED lines=30> */
[----:B------:R-:W-:-:S04]  /*78b0*/  FFMA.FTZ R13, R13, 0.25, -R18 ;  /* 0x3e8000000d0d7823 */ /* 0x000fc80000010812 */
        /* <DEDUP_REMOVED lines=20> */
.L_x_3717:
        /* <DEDUP_REMOVED lines=10> */
.L_x_3719:
[----:B------:R-:W-:-:S04]  /*7aa0*/  FADD.FTZ R7, -R3, R6 ;  /* 0x0000000603077221 */ /* 0x000fc80000010100 */
[----:B------:R-:W-:Y:S02]  /*7ab0*/  FMUL.FTZ R7, R7, 0.5 ;  /* 0x3f00000007077820 */ /* 0x000fe40000410000 */
.L_x_3720:
[----:B------:R-:W-:Y:S05]  /*7ac0*/  BSYNC B1 ;  /* 0x0000000000017941 */ /* 0x000fea0003800000 */
.L_x_3718:
        /* <DEDUP_REMOVED lines=11> */
.L_x_3722:
[----:B------:R-:W-:-:S04]  /*7b80*/  FADD.FTZ R8, R5, -R8 ;  /* 0x8000000805087221 */ /* 0x000fc80000010000 */
[----:B------:R-:W-:Y:S02]  /*7b90*/  FMUL.FTZ R8, R8, 0.5 ;  /* 0x3f00000008087820 */ /* 0x000fe40000410000 */
.L_x_3723:
[----:B------:R-:W-:Y:S05]  /*7ba0*/  BSYNC B1 ;  /* 0x0000000000017941 */ /* 0x000fea0003800000 */
.L_x_3721:
        /* <DEDUP_REMOVED lines=35> */
.L_x_3716:
[----:B------:R0:W1:Y:S02]  /*7de0*/  MUFU.SQRT R18, R20 ;  /* 0x0000001400127308 */ /* 0x0000640000002000 */
.L_x_3715:
[----:B------:R-:W-:Y:S05]  /*7df0*/  BSYNC B0 ;  /* 0x0000000000007941 */ /* 0x000fea0003800000 */
.L_x_3714:
        /* <DEDUP_REMOVED lines=35> */
.L_x_3727:
        /* <DEDUP_REMOVED lines=17> */
.L_x_3733:
[----:B------:R-:W-:-:S04]  /*8140*/  FADD.FTZ R3, -R3, R6 ;  /* 0x0000000603037221 */ /* 0x000fc80000010100 */
[----:B------:R-:W-:Y:S02]  /*8150*/  FMUL.FTZ R3, R3, 0.5 ;  /* 0x3f00000003037820 */ /* 0x000fe40000410000 */
.L_x_3734:
[----:B------:R-:W-:Y:S05]  /*8160*/  BSYNC B5 ;  /* 0x0000000000057941 */ /* 0x000fea0003800000 */
.L_x_3732:
        /* <DEDUP_REMOVED lines=10> */
.L_x_3736:
[----:B------:R-:W-:-:S04]  /*8210*/  FADD.FTZ R4, -R4, R5 ;  /* 0x0000000504047221 */ /* 0x000fc80000010100 */
[----:B------:R-:W-:Y:S02]  /*8220*/  FMUL.FTZ R4, R4, 0.5 ;  /* 0x3f00000004047820 */ /* 0x000fe40000410000 */
.L_x_3737:
[----:B------:R-:W-:Y:S05]  /*8230*/  BSYNC B5 ;  /* 0x0000000000057941 */ /* 0x000fea0003800000 */
.L_x_3735:
[----:B------:R-:W-:Y:S02]  /*8240*/  FADD.FTZ R4, R4, R3 ;  /* 0x0000000304047221 */ /* 0x000fe40000010000 */
[----:B------:R-:W-:-:S04]  /*8250*/  FADD.FTZ R11, R12, R11 ;  /* 0x0000000b0c0b7221 */ /* 0x000fc80000010000 */
[----:B------:R-:W-:-:S06]  /*8260*/  FMUL.FTZ R11, R11, R4 ;  /* 0x000000040b0b7220 */ /* 0x000fcc0000410000 */
[----:B------:R-:W2:Y:S01]  /*8270*/  MUFU.SQRT R11, R11 ;  /* 0x0000000b000b7308 */ /* 0x000ea20000002000 */
[----:B------:R-:W-:Y:S05]  /*8280*/  BRA `(.L_x_3738) ;  /* 0x0000012000007947 */ /* 0x000fea0003800000 */
.L_x_3731:
[----:B------:R-:W-:-:S13]  /*8290*/  FSETP.GT.FTZ.AND P0, PT, R12, 1, PT ;  /* 0x3f8000000c00780b */ /* 0x000fda0003f14000 */
[----:B------:R-:W-:Y:S02]  /*82a0*/  @P0 FMUL.FTZ R6, R3, R4 ;  /* 0x0000000403060220 */ /* 0x000fe40000410000 */
[----:B------:R-:W-:-:S04]  /*82b0*/  @!P0 FADD.FTZ R4, -R12, 1 ;  /* 0x3f8000000c048421 */ /* 0x000fc80000010100 */
[----:B------:R-:W2:Y:S01]  /*82c0*/  @P0 MUFU.SQRT R6, R6 ;  /* 0x0000000600060308 */ /* 0x000ea20000002000 */
[----:B------:R-:W-:Y:S02]  /*82d0*/  @!P0 FMUL.FTZ R5, R3, R4 ;  /* 0x0000000403058220 */ /* 0x000fe40000410000 */
[----:B------:R-:W-:-:S04]  /*82e0*/  @P0 FMUL.FTZ R3, |R17|, 2.81474976710656000000e+14 ;  /* 0x5780000011030820 */ /* 0x000fc80000410200 */
[C---:B------:R-:W-:Y:S01]  /*82f0*/  @P0 FMUL.FTZ R3, R12.reuse, R3 ;  /* 0x000000030c030220 */ /* 0x040fe20000410000 */
[----:B------:R-:W-:Y:S01]  /*8300*/  @!P0 MUFU.SQRT R11, R5 ;  /* 0x00000005000b8308 */ /* 0x000fe20000002000 */
[----:B------:R-:W-:-:S07]  /*8310*/  @P0 FMUL.FTZ R12, R12, 2.81474976710656000000e+14 ;  /* 0x578000000c0c0820 */ /* 0x000fce0000410000 */
[----:B--2---:R-:W2:Y:S02]  /*8320*/  @P0 MUFU.RCP R4, R6 ;  /* 0x0000000600040308 */ /* 0x004ea40000001000 */
[----:B--2---:R-:W-:Y:S01]  /*8330*/  @P0 FMUL.FTZ R11, R3, R4 ;  /* 0x00000004030b0220 */ /* 0x004fe20000410000 */
[----:B------:R-:W-:Y:S05]  /*8340*/  BRA `(.L_x_3738) ;  /* 0x0000006000007947 */ /* 0x000fea0003800000 */
.L_x_3730:
[----:B------:R-:W-:Y:S01]  /*8350*/  FADD.FTZ R3, R11, 1 ;  /* 0x3f8000000b037421 */ /* 0x000fe20000010000 */
[----:B0-----:R-:W-:Y:S01]  /*8360*/  MUFU.SQRT R20, R20 ;  /* 0x0000001400147308 */ /* 0x001fe20000002000 */
[----:B------:R-:W-:Y:S02]  /*8370*/  IMAD.MOV.U32 R12, RZ, RZ, 0x3f800000 ;  /* 0x3f800000ff0c7424 */ /* 0x000fe400078e00ff */
[----:B------:R-:W-:-:S06]  /*8380*/  FMUL.FTZ R3, R3, 0.5 ;  /* 0x3f00000003037820 */ /* 0x000fcc0000410000 */
[----:B------:R-:W0:Y:S02]  /*8390*/  MUFU.SQRT R3, R3 ;  /* 0x0000000300037308 */ /* 0x000e240000002000 */
[----:B0-----:R-:W-:-:S06]  /*83a0*/  FMUL.FTZ R11, R20, R3 ;  /* 0x00000003140b7220 */ /* 0x001fcc0000410000 */
.L_x_3738:
[----:B------:R-:W-:Y:S05]  /*83b0*/  BSYNC B1 ;  /* 0x0000000000017941 */ /* 0x000fea0003800000 */
.L_x_3729:
[----:B------:R-:W-:Y:S05]  /*83c0*/  BRA `(.L_x_3739) ;  /* 0x0000002000007947 */ /* 0x000fea0003800000 */
.L_x_3726:
[----:B------:R-:W-:Y:S02]  /*83d0*/  FMUL.FTZ R11, R11, 16777216 ;  /* 0x4b8000000b0b7820 */ /* 0x000fe40000410000 */
[----:B------:R-:W-:Y:S02]  /*83e0*/  FMUL.FTZ R12, R12, 16777216 ;  /* 0x4b8000000c0c7820 */ /* 0x000fe40000410000 */
.L_x_3739:
[----:B------:R-:W-:Y:S05]  /*83f0*/  BSYNC B0 ;  /* 0x0000000000007941 */ /* 0x000fea0003800000 */
.L_x_3725:
[C---:B------:R-:W-:Y:S01]  /*8400*/  FADD.FTZ R3, |R12|.reuse, -RZ ;  /* 0x800000ff0c037221 */ /* 0x040fe20000010200 */
[----:B--2---:R-:W-:Y:S01]  /*8410*/  FSETP.GT.FTZ.AND P6, PT, |R12|, |R11|, PT ;  /* 0x4000000b0c00720b */ /* 0x004fe20003fd4200 */
[----:B------:R-:W-:Y:S01]  /*8420*/  FADD.FTZ R4, |R11|, -RZ ;  /* 0x800000ff0b047221 */ /* 0x000fe20000010200 */
[----:B------:R-:W-:Y:S04]  /*8430*/  BSSY B5, `(.L_x_3740) ;  /* 0x000000e000057945 */ /* 0x000fe80003800000 */
[----:B------:R-:W-:-:S02]  /*8440*/  FSEL R17, R3, R4, P6 ;  /* 0x0000000403117208 */ /* 0x000fc40003000000 */
[----:B------:R-:W-:Y:S02]  /*8450*/  FSEL R7, R4, R3, P6 ;  /* 0x0000000304077208 */ /* 0x000fe40003000000 */
[----:B------:R-:W2:Y:S08]  /*8460*/  MUFU.RCP R6, R17 ;  /* 0x0000001100067308 */ /* 0x000eb00000001000 */
[----:B------:R-:W3:Y:S01]  /*8470*/  FCHK P0, R7, R17 ;  /* 0x0000001107007302 */ /* 0x000ee20000000000 */
[----:B--2---:R-:W-:-:S04]  /*8480*/  FFMA R5, -R17, R6, 1 ;  /* 0x3f80000011057423 */ /* 0x004fc80000000106 */
[----:B------:R-:W-:-:S04]  /*8490*/  FFMA R5, R6, R5, R6 ;  /* 0x0000000506057223 */ /* 0x000fc80000000006 */
[----:B------:R-:W-:-:S04]  /*84a0*/  FFMA R4, R7, R5, RZ ;  /* 0x0000000507047223 */ /* 0x000fc800000000ff */
[----:B------:R-:W-:-:S04]  /*84b0*/  FFMA R3, -R17, R4, R7 ;  /* 0x0000000411037223 */ /* 0x000fc80000000107 */
[----:B------:R-:W-:Y:S01]  /*84c0*/  FFMA R6, R5, R3, R4 ;  /* 0x0000000305067223 */ /* 0x000fe20000000004 */
[----:B---3--:R-:W-:Y:S05]  /*84d0*/  @!P0 BRA `(.L_x_3741) ;  /* 0x0000003000008947 */ /* 0x008fea0003800000 */
[----:B------:R-:W-:Y:S01]  /*84e0*/  IMAD.MOV.U32 R8, RZ, RZ, R17 ;  /* 0x000000ffff087224 */ /* 0x000fe200078e0011 */
[----:B------:R-:W-:Y:S02]  /*84f0*/  MOV R3, 0x8510 ;  /* 0x0000851000037802 */ /* 0x000fe40000000f00 */
[----:B01----:R-:W-:Y:S05]  /*8500*/  CALL.REL.NOINC `($__internal_7_$__cuda_sm3x_div_rn_ftz_f32_slowpath) ;  /* 0x0000b3c000007944 */ /* 0x003fea0003c00000 */
.L_x_3741:
[----:B------:R-:W-:Y:S05]  /*8510*/  BSYNC B5 ;  /* 0x0000000000057941 */ /* 0x000fea0003800000 */
.L_x_3740:
        /* <DEDUP_REMOVED lines=18> */
.L_x_3743:
[----:B------:R-:W-:Y:S01]  /*8640*/  ISETP.GE.AND P0, PT, R11, RZ, PT ;  /* 0x000000ff0b00720c */ /* 0x000fe20003f06270 */
[----:B------:R-:W-:-:S12]  /*8650*/  IMAD.MOV.U32 R4, RZ, RZ, 0x3fd774eb ;  /* 0x3fd774ebff047424 */ /* 0x000fd800078e00ff */
[----:B------:R-:W-:-:S04]  /*8660*/  @P0 FFMA.FTZ R3, R4, 0.93318945169448852539, -R3 ;  /* 0x3f6ee58104030823 */ /* 0x000fc80000010803 */
[----:B------:R-:W-:Y:S02]  /*8670*/  @!P0 FFMA.FTZ R3, R4, 0.93318945169448852539, R3 ;  /* 0x3f6ee58104038823 */ /* 0x000fe40000010003 */
.L_x_3744:
[----:B------:R-:W-:Y:S05]  /*8680*/  BSYNC B0 ;  /* 0x0000000000007941 */ /* 0x000fea0003800000 */
.L_x_3742:
[----:B------:R-:W-:Y:S01]  /*8690*/  FSETP.NEU.FTZ.AND P0, PT, |R11|, |R12|, PT ;  /* 0x4000000c0b00720b */ /* 0x000fe20003f1d200 */
        /* <DEDUP_REMOVED lines=9> */
.L_x_3728:
[----:B------:R-:W-:Y:S05]  /*8730*/  BSYNC B4 ;  /* 0x0000000000047941 */ /* 0x000fea0003800000 */
.L_x_3724:
[----:B------:R-:W-:Y:S02]  /*8740*/  LOP3.LUT R10, R7, 0x80000000, R10, 0xb8, !PT ;  /* 0x80000000070a7812 */ /* 0x000fe400078eb80a */
[----:B-1----:R-:W-:Y:S01]  /*8750*/  LOP3.LUT R14, R18, 0x80000000, R14, 0xb8, !PT ;  /* 0x80000000120e7812 */ /* 0x002fe200078eb80e */
[----:B------:R-:W-:Y:S05]  /*8760*/  BRA `(.L_x_3713) ;  /* 0x0000173000007947 */ /* 0x000fea0003800000 */
.L_x_3712:
        /* <DEDUP_REMOVED lines=30> */
.L_x_3750:
[----:B------:R-:W-:Y:S05]  /*8950*/  BSYNC B5 ;  /* 0x0000000000057941 */ /* 0x000fea0003800000 */
.L_x_3749:
        /* <DEDUP_REMOVED lines=18> */
.L_x_3752:
[----:B------:R-:W-:Y:S01]  /*8a80*/  ISETP.GE.AND P0, PT, R12, RZ, PT ;  /* 0x000000ff0c00720c */ /* 0x000fe20003f06270 */
[----:B------:R-:W-:-:S12]  /*8a90*/  IMAD.MOV.U32 R4, RZ, RZ, 0x3fd774eb ;  /* 0x3fd774ebff047424 */ /* 0x000fd800078e00ff */
[----:B------:R-:W-:-:S04]  /*8aa0*/  @P0 FFMA.FTZ R3, R4, 0.93318945169448852539, -R3 ;  /* 0x3f6ee58104030823 */ /* 0x000fc80000010803 */
[----:B------:R-:W-:Y:S02]  /*8ab0*/  @!P0 FFMA.FTZ R3, R4, 0.93318945169448852539, R3 ;  /* 0x3f6ee58104038823 */ /* 0x000fe40000010003 */
.L_x_3753:
[----:B------:R-:W-:Y:S05]  /*8ac0*/  BSYNC B0 ;  /* 0x0000000000007941 */ /* 0x000fea0003800000 */
.L_x_3751:
        /* <DEDUP_REMOVED lines=13> */
.L_x_3748:
        /* <DEDUP_REMOVED lines=12> */
.L_x_3756:
[----:B------:R-:W-:Y:S05]  /*8c60*/  BSYNC B5 ;  /* 0x0000000000057941 */ /* 0x000fea0003800000 */
.L_x_3755:
        /* <DEDUP_REMOVED lines=18> */
.L_x_3758:
[----:B------:R-:W-:Y:S01]  /*8d90*/  ISETP.GE.AND P0, PT, R12, RZ, PT ;  /* 0x000000ff0c00720c */ /* 0x000fe20003f06270 */
[----:B------:R-:W-:-:S12]  /*8da0*/  IMAD.MOV.U32 R4, RZ, RZ, 0x3fd774eb ;  /* 0x3fd774ebff047424 */ /* 0x000fd800078e00ff */
[----:B------:R-:W-:-:S04]  /*8db0*/  @P0 FFMA.FTZ R3, R4, 0.93318945169448852539, -R3 ;  /* 0x3f6ee58104030823 */ /* 0x000fc80000010803 */
[----:B------:R-:W-:Y:S02]  /*8dc0*/  @!P0 FFMA.FTZ R3, R4, 0.93318945169448852539, R3 ;  /* 0x3f6ee58104038823 */ /* 0x000fe40000010003 */
.L_x_3759:
[----:B------:R-:W-:Y:S05]  /*8dd0*/  BSYNC B0 ;  /* 0x0000000000007941 */ /* 0x000fea0003800000 */
.L_x_3757:
        /* <DEDUP_REMOVED lines=11> */
[----:B------:R-:W-:-:S06]  /*8e90*/  FFMA.FTZ R6, R7, R7, R6 ;  /* 0x0000000707067223 */ /* 0x000fcc0000010006 */
[----:B------:R-:W0:Y:S02]  /*8ea0*/  MUFU.SQRT R6, R6 ;  /* 0x0000000600067308 */ /* 0x000e240000002000 */
[----:B0-----:R-:W-:Y:S01]  /*8eb0*/  @P0 FMUL.FTZ R4, R5, R6 ;  /* 0x0000000605040220 */ /* 0x001fe20000410000 */
[----:B------:R-:W-:Y:S01]  /*8ec0*/  FSETP.NEU.FTZ.AND P0, PT, R18, +INF , PT ;  /* 0x7f8000001200780b */ /* 0x000fe20003f1d000 */
[----:B------:R-:W-:-:S03]  /*8ed0*/  IMAD.MOV.U32 R5, RZ, RZ, 0x4016cbe4 ;  /* 0x4016cbe4ff057424 */ /* 0x000fc600078e00ff */
[----:B------:R-:W-:Y:S02]  /*8ee0*/  FSEL R4, R4, +INF , P0 ;  /* 0x7f80000004047808 */ /* 0x000fe40000000000 */
[C---:B------:R-:W-:Y:S01]  /*8ef0*/  ISETP.GE.AND P0, PT, R12.reuse, RZ, PT ;  /* 0x000000ff0c00720c */ /* 0x040fe20003f06270 */
[----:B------:R-:W-:-:S03]  /*8f00*/  FADD.FTZ R12, |R12|, |R17| ;  /* 0x400000110c0c7221 */ /* 0x000fc60000010200 */
        /* <DEDUP_REMOVED lines=8> */
.L_x_3747:
[----:B------:R-:W-:Y:S01]  /*8f90*/  FMUL.FTZ R3, R12, 0.36787945032119750977 ;  /* 0x3ebc5ab20c037820 */ /* 0x000fe20000410000 */
[----:B------:R-:W-:Y:S01]  /*8fa0*/  BSSY B5, `(.L_x_3760) ;  /* 0x0000020000057945 */ /* 0x000fe20003800000 */
[----:B------:R-:W-:Y:S02]  /*8fb0*/  FMUL.FTZ R4, R17, 0.36787945032119750977 ;  /* 0x3ebc5ab211047820 */ /* 0x000fe40000410000 */
[----:B------:R-:W-:Y:S02]  /*8fc0*/  FADD.FTZ R3, |R3|, -RZ ;  /* 0x800000ff03037221 */ /* 0x000fe40000010200 */
[----:B------:R-:W-:Y:S02]  /*8fd0*/  FADD.FTZ R4, |R4|, -RZ ;  /* 0x800000ff04047221 */ /* 0x000fe40000010200 */
[----:B------:R-:W-:-:S03]  /*8fe0*/  IMAD.MOV.U32 R18, RZ, RZ, 0x3f800000 ;  /* 0x3f800000ff127424 */ /* 0x000fc600078e00ff */
        /* <DEDUP_REMOVED lines=26> */
[----:B------:R-:W-:Y:S05]  /*9190*/  CALL.REL.NOINC `($__internal_7_$__cuda_sm3x_div_rn_ftz_f32_slowpath) ;  /* 0x0000a73000007944 */ /* 0x000fea0003c00000 */
.L_x_3761:
[----:B------:R-:W-:Y:S05]  /*91a0*/  BSYNC B5 ;  /* 0x0000000000057941 */ /* 0x000fea0003800000 */
.L_x_3760:
        /* <DEDUP_REMOVED lines=18> */
.L_x_3763:
[----:B------:R-:W-:Y:S01]  /*92d0*/  ISETP.GE.AND P0, PT, R12, RZ, PT ;  /* 0x000000ff0c00720c */ /* 0x000fe20003f06270 */
[----:B------:R-:W-:-:S12]  /*92e0*/  IMAD.MOV.U32 R4, RZ, RZ, 0x3fd774eb ;  /* 0x3fd774ebff047424 */ /* 0x000fd800078e00ff */
[----:B------:R-:W-:-:S04]  /*92f0*/  @P0 FFMA.FTZ R3, R4, 0.93318945169448852539, -R3 ;  /* 0x3f6ee58104030823 */ /* 0x000fc80000010803 */
[----:B------:R-:W-:Y:S02]  /*9300*/  @!P0 FFMA.FTZ R3, R4, 0.93318945169448852539, R3 ;  /* 0x3f6ee58104038823 */ /* 0x000fe40000010003 */
.L_x_3764:
[----:B------:R-:W-:Y:S05]  /*9310*/  BSYNC B0 ;  /* 0x0000000000007941 */ /* 0x000fea0003800000 */
.L_x_3762:
[C---:B------:R-:W-:Y:S01]  /*9320*/  FSETP.NEU.FTZ.AND P1, PT, |R12|.reuse, |R17|, PT ;  /* 0x400000110c00720b */ /* 0x040fe20003f3d200 */
[----:B------:R-:W-:Y:S01]  /*9330*/  IMAD.MOV.U32 R4, RZ, RZ, 0x4016cbe4 ;  /* 0x4016cbe4ff047424 */ /* 0x000fe200078e00ff */
[----:B------:R-:W-:Y:S02]  /*9340*/  FSETP.NEU.FTZ.AND P2, PT, R11, RZ, PT ;  /* 0x000000ff0b00720b */ /* 0x000fe40003f5d000 */
[C---:B------:R-:W-:Y:S01]  /*9350*/  ISETP.GE.AND P0, PT, R12.reuse, RZ, PT ;  /* 0x000000ff0c00720c */ /* 0x040fe20003f06270 */
[----:B------:R-:W-:-:S08]  /*9360*/  FADD.FTZ R12, |R12|, |R17| ;  /* 0x400000110c0c7221 */ /* 0x000fd00000010200 */
[----:B------:R-:W-:Y:S02]  /*9370*/  @!P1 FSEL R3, R4, 0.78539818525314331055, !P0 ;  /* 0x3f490fdb04039808 */ /* 0x000fe40004000000 */
[----:B------:R-:W-:Y:S02]  /*9380*/  @!P2 FSEL R3, RZ, 3.1415927410125732422, P0 ;  /* 0x40490fdbff03a808 */ /* 0x000fe40000000000 */
[----:B------:R-:W-:Y:S02]  /*9390*/  FSETP.GTU.FTZ.AND P0, PT, |R12|, +INF , PT ;  /* 0x7f8000000c00780b */ /* 0x000fe40003f1c200 */
[----:B------:R-:W-:-:S04]  /*93a0*/  LOP3.LUT R3, R3, 0x80000000, R17, 0xb8, !PT ;  /* 0x8000000003037812 */ /* 0x000fc800078eb811 */
[----:B------:R-:W-:Y:S01]  /*93b0*/  FSEL R3, R12, R3, P0 ;  /* 0x000000030c037208 */ /* 0x000fe20000000000 */
[----:B------:R-:W-:Y:S05]  /*93c0*/  BRA `(.L_x_3754) ;  /* 0x000009a000007947 */ /* 0x000fea0003800000 */
.L_x_3746:
        /* <DEDUP_REMOVED lines=23> */
.L_x_3768:
[----:B------:R-:W-:Y:S05]  /*9540*/  BSYNC B5 ;  /* 0x0000000000057941 */ /* 0x000fea0003800000 */
.L_x_3767:
        /* <DEDUP_REMOVED lines=24> */
.L_x_3766:
        /* <DEDUP_REMOVED lines=12> */
.L_x_3770:
[----:B------:R-:W-:Y:S05]  /*9790*/  BSYNC B5 ;  /* 0x0000000000057941 */ /* 0x000fea0003800000 */
.L_x_3769:
        /* <DEDUP_REMOVED lines=38> */
.L_x_3765:
        /* <DEDUP_REMOVED lines=33> */
.L_x_3772:
[----:B------:R-:W-:Y:S05]  /*9c10*/  BSYNC B5 ;  /* 0x0000000000057941 */ /* 0x000fea0003800000 */
.L_x_3771:
[----:B------:R-:W-:Y:S01]  /*9c20*/  IMAD.MOV.U32 R4, RZ, RZ, 0x3b33710b ;  /* 0x3b33710bff047424 */ /* 0x000fe200078e00ff */
[----:B------:R-:W-:Y:S01]  /*9c30*/  FSETP.NEU.FTZ.AND P0, PT, |R17|, R12, PT ;  /* 0x0000000c1100720b */ /* 0x000fe20003f1d200 */
[----:B0-----:R-:W-:Y:S01]  /*9c40*/  FMUL.FTZ R3, R6, R6 ;  /* 0x0000000606037220 */ /* 0x001fe20000410000 */
[----:B------:R-:W-:Y:S01]  /*9c50*/  FSETP.NEU.FTZ.AND P1, PT, R11, RZ, PT ;  /* 0x000000ff0b00720b */ /* 0x000fe20003f3d000 */
[----:B------:R-:W-:Y:S02]  /*9c60*/  FADD.FTZ R12, |R17|, R12 ;  /* 0x0000000c110c7221 */ /* 0x000fe40000010200 */
        /* <DEDUP_REMOVED lines=15> */
[----:B------:R-:W-:Y:S02]  /*9d60*/  FSEL R3, R12, R3, P0 ;  /* 0x000000030c037208 */ /* 0x000fe40000000000 */
.L_x_3754:
[----:B------:R-:W-:Y:S05]  /*9d70*/  BSYNC B4 ;  /* 0x0000000000047941 */ /* 0x000fea0003800000 */
.L_x_3745:
[----:B------:R-:W-:Y:S01]  /*9d80*/  FADD.FTZ R5, R18, 0.69314718246459960938 ;  /* 0x3f31721812057421 */ /* 0x000fe20000010000 */
[----:B------:R-:W-:-:S04]  /*9d90*/  LOP3.LUT R10, R3, 0x80000000, R10, 0xb8, !PT ;  /* 0x80000000030a7812 */ /* 0x000fc800078eb80a */
[----:B------:R-:W-:Y:S01]  /*9da0*/  LOP3.LUT R14, R5, 0x80000000, R14, 0xb8, !PT ;  /* 0x80000000050e7812 */ /* 0x000fe200078eb80e */
[----:B------:R-:W-:Y:S05]  /*9db0*/  BRA `(.L_x_3713) ;  /* 0x000000e000007947 */ /* 0x000fea0003800000 */
.L_x_3711:
        /* <DEDUP_REMOVED lines=14> */
.L_x_3713:
[----:B------:R-:W-:Y:S05]  /*9ea0*/  BSYNC B2 ;  /* 0x0000000000027941 */ /* 0x000fea0003800000 */
.L_x_3710:
[----:B------:R-:W-:Y:S02]  /*9eb0*/  F2FP.PACK_AB R17, R10, R14 ;  /* 0x0000000e0a11723e */ /* 0x000fe400000000ff */
.L_x_3709:
[----:B------:R-:W-:Y:S05]  /*9ec0*/  BSYNC B3 ;  /* 0x0000000000037941 */ /* 0x000fea0003800000 */
.L_x_3708:
[----:B------:R-:W-:Y:S01]  /*9ed0*/  IADD3 R4, R2, 0x100, RZ ;  /* 0x0000010002047810 */ /* 0x000fe20007ffe0ff */
[----:B------:R-:W-:Y:S03]  /*9ee0*/  BSSY B3, `(.L_x_3773) ;  /* 0x00002bd000037945 */ /* 0x000fe60003800000 */
[----:B------:R-:W-:-:S13]  /*9ef0*/  ISETP.GE.AND P0, PT, R4, R27, PT ;  /* 0x0000001b0400720c */ /* 0x000fda0003f06270 */
        /* <DEDUP_REMOVED lines=34> */
[----:B0-----:R-:W-:Y:S01]  /*a120*/  IADD3 R20, -R9, 0x7e800000, RZ ;  /* 0x7e80000009147810 */ /* 0x001fe20007ffe1ff */
        /* <DEDUP_REMOVED lines=76> */
.L_x_3782:
        /* <DEDUP_REMOVED lines=10> */
.L_x_3784:
[----:B------:R-:W-:-:S04]  /*a690*/  FADD.FTZ R7, -R3, R6 ;  /* 0x0000000603077221 */ /* 0x000fc80000010100 */
[----:B------:R-:W-:Y:S02]  /*a6a0*/  FMUL.FTZ R7, R7, 0.5 ;  /* 0x3f00000007077820 */ /* 0x000fe40000410000 */
.L_x_3785:
[----:B------:R-:W-:Y:S05]  /*a6b0*/  BSYNC B1 ;  /* 0x0000000000017941 */ /* 0x000fea0003800000 */
.L_x_3783:
        /* <DEDUP_REMOVED lines=11> */
.L_x_3787:
[----:B------:R-:W-:-:S04]  /*a770*/  FADD.FTZ R8, R5, -R8 ;  /* 0x8000000805087221 */ /* 0x000fc80000010000 */
[----:B------:R-:W-:Y:S02]  /*a780*/  FMUL.FTZ R8, R8, 0.5 ;  /* 0x3f00000008087820 */ /* 0x000fe40000410000 */
.L_x_3788:
[----:B------:R-:W-:Y:S05]  /*a790*/  BSYNC B1 ;  /* 0x0000000000017941 */ /* 0x000fea0003800000 */
.L_x_3786:
        /* <DEDUP_REMOVED lines=35> */
.L_x_3781:
[----:B------:R0:W1:Y:S02]  /*a9d0*/  MUFU.SQRT R14, R18 ;  /* 0x00000012000e7308 */ /* 0x0000640000002000 */
.L_x_3780:
[----:B------:R-:W-:Y:S05]  /*a9e0*/  BSYNC B0 ;  /* 0x0000000000007941 */ /* 0x000fea0003800000 */
.L_x_3779:
        /* <DEDUP_REMOVED lines=35> */
.L_x_3792:
        /* <DEDUP_REMOVED lines=17> */
.L_x_3798:
[----:B------:R-:W-:-:S04]  /*ad30*/  FADD.FTZ R3, -R3, R6 ;  /* 0x0000000603037221 */ /* 0x000fc80000010100 */
[----:B------:R-:W-:Y:S02]  /*ad40*/  FMUL.FTZ R3, R3, 0.5 ;  /* 0x3f00000003037820 */ /* 0x000fe40000410000 */
.L_x_3799:
[----:B------:R-:W-:Y:S05]  /*ad50*/  BSYNC B5 ;  /* 0x0000000000057941 */ /* 0x000fea0003800000 */
.L_x_3797:
        /* <DEDUP_REMOVED lines=10> */
.L_x_3801:
[----:B------:R-:W-:-:S04]  /*ae00*/  FADD.FTZ R4, -R4, R5 ;  /* 0x0000000504047221 */ /* 0x000fc80000010100 */
[----:B------:R-:W-:Y:S02]  /*ae10*/  FMUL.FTZ R4, R4, 0.5 ;  /* 0x3f00000004047820 */ /* 0x000fe40000410000 */
.L_x_3802:
[----:B------:R-:W-:Y:S05]  /*ae20*/  BSYNC B5 ;  /* 0x0000000000057941 */ /* 0x000fea0003800000 */
.L_x_3800:
[----:B------:R-:W-:Y:S02]  /*ae30*/  FADD.FTZ R4, R4, R3 ;  /* 0x0000000304047221 */ /* 0x000fe40000010000 */
[----:B------:R-:W-:-:S04]  /*ae40*/  FADD.FTZ R11, R12, R11 ;  /* 0x0000000b0c0b7221 */ /* 0x000fc80000010000 */
[----:B------:R-:W-:-:S06]  /*ae50*/  FMUL.FTZ R11, R11, R4 ;  /* 0x000000040b0b7220 */ /* 0x000fcc0000410000 */
[----:B------:R-:W2:Y:S01]  /*ae60*/  MUFU.SQRT R11, R11 ;  /* 0x0000000b000b7308 */ /* 0x000ea20000002000 */
[----:B------:R-:W-:Y:S05]  /*ae70*/  BRA `(.L_x_3803) ;  /* 0x0000012000007947 */ /* 0x000fea0003800000 */
.L_x_3796:
        /* <DEDUP_REMOVED lines=12> */
.L_x_3795:
[----:B------:R-:W-:Y:S01]  /*af40*/  FADD.FTZ R3, R11, 1 ;  /* 0x3f8000000b037421 */ /* 0x000fe20000010000 */
[----:B0-----:R-:W-:Y:S01]  /*af50*/  MUFU.SQRT R18, R18 ;  /* 0x0000001200127308 */ /* 0x001fe20000002000 */
[----:B------:R-:W-:Y:S02]  /*af60*/  IMAD.MOV.U32 R12, RZ, RZ, 0x3f800000 ;  /* 0x3f800000ff0c7424 */ /* 0x000fe400078e00ff */
[----:B------:R-:W-:-:S06]  /*af70*/  FMUL.FTZ R3, R3, 0.5 ;  /* 0x3f00000003037820 */ /* 0x000fcc0000410000 */
[----:B------:R-:W0:Y:S02]  /*af80*/  MUFU.SQRT R3, R3 ;  /* 0x0000000300037308 */ /* 0x000e240000002000 */
[----:B0-----:R-:W-:-:S06]  /*af90*/  FMUL.FTZ R11, R18, R3 ;  /* 0x00000003120b7220 */ /* 0x001fcc0000410000 */
.L_x_3803:
[----:B------:R-:W-:Y:S05]  /*afa0*/  BSYNC B1 ;  /* 0x0000000000017941 */ /* 0x000fea0003800000 */
.L_x_3794:
[----:B------:R-:W-:Y:S05]  /*afb0*/  BRA `(.L_x_3804) ;  /* 0x0000002000007947 */ /* 0x000fea0003800000 */
.L_x_3791:
[----:B------:R-:W-:Y:S02]  /*afc0*/  FMUL.FTZ R11, R11, 16777216 ;  /* 0x4b8000000b0b7820 */ /* 0x000fe40000410000 */
[----:B------:R-:W-:Y:S02]  /*afd0*/  FMUL.FTZ R12, R12, 16777216 ;  /* 0x4b8000000c0c7820 */ /* 0x000fe40000410000 */
.L_x_3804:
[----:B------:R-:W-:Y:S05]  /*afe0*/  BSYNC B0 ;  /* 0x0000000000007941 */ /* 0x000fea0003800000 */
.L_x_3790:
        /* <DEDUP_REMOVED lines=17> */
.L_x_3806:
[----:B------:R-:W-:Y:S05]  /*b100*/  BSYNC B5 ;  /* 0x0000000000057941 */ /* 0x000fea0003800000 */
.L_x_3805:
        /* <DEDUP_REMOVED lines=18> */
.L_x_3808:
[----:B------:R-:W-:Y:S01]  /*b230*/  ISETP.GE.AND P0, PT, R11, RZ, PT ;  /* 0x000000ff0b00720c */ /* 0x000fe20003f06270 */
[----:B------:R-:W-:-:S12]  /*b240*/  IMAD.MOV.U32 R4, RZ, RZ, 0x3fd774eb ;  /* 0x3fd774ebff047424 */ /* 0x000fd800078e00ff */
[----:B------:R-:W-:-:S04]  /*b250*/  @P0 FFMA.FTZ R3, R4, 0.93318945169448852539, -R3 ;  /* 0x3f6ee58104030823 */ /* 0x000fc80000010803 */
[----:B------:R-:W-:Y:S02]  /*b260*/  @!P0 FFMA.FTZ R3, R4, 0.93318945169448852539, R3 ;  /* 0x3f6ee58104038823 */ /* 0x000fe40000010003 */
.L_x_3809:
[----:B------:R-:W-:Y:S05]  /*b270*/  BSYNC B0 ;  /* 0x0000000000007941 */ /* 0x000fea0003800000 */
.L_x_3807:
        /* <DEDUP_REMOVED lines=10> */
.L_x_3793:
[----:B------:R-:W-:Y:S05]  /*b320*/  BSYNC B4 ;  /* 0x0000000000047941 */ /* 0x000fea0003800000 */
.L_x_3789:
[----:B------:R-:W-:Y:S02]  /*b330*/  LOP3.LUT R10, R7, 0x80000000, R10, 0xb8, !PT ;  /* 0x80000000070a7812 */ /* 0x000fe400078eb80a */
[----:B-1----:R-:W-:Y:S01]  /*b340*/  LOP3.LUT R16, R14, 0x80000000, R16, 0xb8, !PT ;  /* 0x800000000e107812 */ /* 0x002fe200078eb810 */
[----:B------:R-:W-:Y:S05]  /*b350*/  BRA `(.L_x_3778) ;  /* 0x0000173000007947 */ /* 0x000fea0003800000 */
.L_x_3777:
        /* <DEDUP_REMOVED lines=16> */
[----:B------:R-:W1:Y:S01]  /*b460*/  MUFU.RCP R3, R12 ;  /* 0x0000000c00037308 */ /* 0x000e620000001000 */
[----:B------:R-:W-:Y:S07]  /*b470*/  BSSY B5, `(.L_x_3814) ;  /* 0x000000d000057945 */ /* 0x000fee0003800000 */
[----:B------:R-:W2:Y:S01]  /*b480*/  FCHK P0, R7, R12 ;  /* 0x0000000c07007302 */ /* 0x000ea20000000000 */
[----:B-1----:R-:W-:-:S04]  /*b490*/  FFMA R4, -R12, R3, 1 ;  /* 0x3f8000000c047423 */ /* 0x002fc80000000103 */
[----:B------:R-:W-:Y:S02]  /*b4a0*/  FFMA R4, R3, R4, R3 ;  /* 0x0000000403047223 */ /* 0x000fe40000000003 */
[C---:B------:R-:W-:Y:S02]  /*b4b0*/  FMUL.FTZ R3, R7.reuse, R7 ;  /* 0x0000000707037220 */ /* 0x040fe40000410000 */
[----:B------:R-:W-:Y:S02]  /*b4c0*/  FFMA R5, R7, R4, RZ ;  /* 0x0000000407057223 */ /* 0x000fe400000000ff */
[C---:B------:R-:W-:Y:S02]  /*b4d0*/  FFMA.FTZ R18, R12.reuse, R12, R3 ;  /* 0x0000000c0c127223 */ /* 0x040fe40000010003 */
[----:B------:R-:W-:-:S04]  /*b4e0*/  FFMA R6, -R12, R5, R7 ;  /* 0x000000050c067223 */ /* 0x000fc80000000107 */
[----:B------:R-:W-:Y:S01]  /*b4f0*/  FFMA R6, R4, R6, R5 ;  /* 0x0000000604067223 */ /* 0x000fe20000000005 */
[----:B--2---:R-:W-:Y:S05]  /*b500*/  @!P0 BRA `(.L_x_3815) ;  /* 0x0000003000008947 */ /* 0x004fea0003800000 */
[----:B------:R-:W-:Y:S01]  /*b510*/  IMAD.MOV.U32 R8, RZ, RZ, R12 ;  /* 0x000000ffff087224 */ /* 0x000fe200078e000c */
[----:B------:R-:W-:Y:S02]  /*b520*/  MOV R3, 0xb540 ;  /* 0x0000b54000037802 */ /* 0x000fe40000000f00 */
[----:B0-----:R-:W-:Y:S05]  /*b530*/  CALL.REL.NOINC `($__internal_7_$__cuda_sm3x_div_rn_ftz_f32_slowpath) ;  /* 0x0000839000007944 */ /* 0x001fea0003c00000 */
.L_x_3815:
[----:B------:R-:W-:Y:S05]  /*b540*/  BSYNC B5 ;  /* 0x0000000000057941 */ /* 0x000fea0003800000 */
.L_x_3814:
        /* <DEDUP_REMOVED lines=18> */
.L_x_3817:
[----:B------:R-:W-:Y:S01]  /*b670*/  ISETP.GE.AND P0, PT, R11, RZ, PT ;  /* 0x000000ff0b00720c */ /* 0x000fe20003f06270 */
[----:B------:R-:W-:-:S12]  /*b680*/  IMAD.MOV.U32 R4, RZ, RZ, 0x3fd774eb ;  /* 0x3fd774ebff047424 */ /* 0x000fd800078e00ff */
[----:B------:R-:W-:-:S04]  /*b690*/  @P0 FFMA.FTZ R3, R4, 0.93318945169448852539, -R3 ;  /* 0x3f6ee58104030823 */ /* 0x000fc80000010803 */
[----:B------:R-:W-:Y:S02]  /*b6a0*/  @!P0 FFMA.FTZ R3, R4, 0.93318945169448852539, R3 ;  /* 0x3f6ee58104038823 */ /* 0x000fe40000010003 */
.L_x_3818:
[----:B------:R-:W-:Y:S05]  /*b6b0*/  BSYNC B0 ;  /* 0x0000000000007941 */ /* 0x000fea0003800000 */
.L_x_3816:
        /* <DEDUP_REMOVED lines=13> */
.L_x_3813:
[----:B------:R-:W1:Y:S01]  /*b790*/  MUFU.RCP R3, R12 ;  /* 0x0000000c00037308 */ /* 0x000e620000001000 */
[----:B------:R-:W-:Y:S07]  /*b7a0*/  BSSY B5, `(.L_x_3820) ;  /* 0x000000b000057945 */ /* 0x000fee0003800000 */
[----:B------:R-:W2:Y:S01]  /*b7b0*/  FCHK P0, R7, R12 ;  /* 0x0000000c07007302 */ /* 0x000ea20000000000 */
[----:B-1----:R-:W-:-:S04]  /*b7c0*/  FFMA R4, -R12, R3, 1 ;  /* 0x3f8000000c047423 */ /* 0x002fc80000000103 */
[----:B------:R-:W-:-:S04]  /*b7d0*/  FFMA R4, R3, R4, R3 ;  /* 0x0000000403047223 */ /* 0x000fc80000000003 */
[----:B------:R-:W-:-:S04]  /*b7e0*/  FFMA R3, R7, R4, RZ ;  /* 0x0000000407037223 */ /* 0x000fc800000000ff */
[----:B------:R-:W-:-:S04]  /*b7f0*/  FFMA R6, -R12, R3, R7 ;  /* 0x000000030c067223 */ /* 0x000fc80000000107 */
[----:B------:R-:W-:Y:S01]  /*b800*/  FFMA R6, R4, R6, R3 ;  /* 0x0000000604067223 */ /* 0x000fe20000000003 */
[----:B--2---:R-:W-:Y:S05]  /*b810*/  @!P0 BRA `(.L_x_3821) ;  /* 0x0000003000008947 */ /* 0x004fea0003800000 */
[----:B------:R-:W-:Y:S01]  /*b820*/  IMAD.MOV.U32 R8, RZ, RZ, R12 ;  /* 0x000000ffff087224 */ /* 0x000fe200078e000c */
[----:B------:R-:W-:Y:S02]  /*b830*/  MOV R3, 0xb850 ;  /* 0x0000b85000037802 */ /* 0x000fe40000000f00 */
[----:B0-----:R-:W-:Y:S05]  /*b840*/  CALL.REL.NOINC `($__internal_7_$__cuda_sm3x_div_rn_ftz_f32_slowpath) ;  /* 0x0000808000007944 */ /* 0x001fea0003c00000 */
.L_x_3821:
[----:B------:R-:W-:Y:S05]  /*b850*/  BSYNC B5 ;  /* 0x0000000000057941 */ /* 0x000fea0003800000 */
.L_x_3820:
        /* <DEDUP_REMOVED lines=18> */
.L_x_3823:
[----:B------:R-:W-:Y:S01]  /*b980*/  ISETP.GE.AND P0, PT, R11, RZ, PT ;  /* 0x000000ff0b00720c */ /* 0x000fe20003f06270 */
[----:B------:R-:W-:-:S12]  /*b990*/  IMAD.MOV.U32 R4, RZ, RZ, 0x3fd774eb ;  /* 0x3fd774ebff047424 */ /* 0x000fd800078e00ff */
[----:B------:R-:W-:-:S04]  /*b9a0*/  @P0 FFMA.FTZ R3, R4, 0.93318945169448852539, -R3 ;  /* 0x3f6ee58104030823 */ /* 0x000fc80000010803 */
[----:B------:R-:W-:Y:S02]  /*b9b0*/  @!P0 FFMA.FTZ R3, R4, 0.93318945169448852539, R3 ;  /* 0x3f6ee58104038823 */ /* 0x000fe40000010003 */
.L_x_3824:
[----:B------:R-:W-:Y:S05]  /*b9c0*/  BSYNC B0 ;  /* 0x0000000000007941 */ /* 0x000fea0003800000 */
.L_x_3822:
        /* <DEDUP_REMOVED lines=27> */
.L_x_3812:
[----:B------:R-:W-:Y:S01]  /*bb80*/  FMUL.FTZ R3, R11, 0.36787945032119750977 ;  /* 0x3ebc5ab20b037820 */ /* 0x000fe20000410000 */
[----:B------:R-:W1:Y:S01]  /*bb90*/  MUFU.RCP R13, R12 ;  /* 0x0000000c000d7308 */ /* 0x000e620000001000 */
[----:B------:R-:W-:Y:S01]  /*bba0*/  FMUL.FTZ R4, R14, 0.36787945032119750977 ;  /* 0x3ebc5ab20e047820 */ /* 0x000fe20000410000 */
[----:B------:R-:W-:Y:S01]  /*bbb0*/  BSSY B5, `(.L_x_3825) ;  /* 0x000001e000057945 */ /* 0x000fe20003800000 */
        /* <DEDUP_REMOVED lines=13> */
[----:B-1----:R-:W-:-:S04]  /*bc90*/  FFMA R4, -R12, R13, 1 ;  /* 0x3f8000000c047423 */ /* 0x002fc8000000010d */
[----:B------:R-:W1:Y:S01]  /*bca0*/  MUFU.SQRT R9, R9 ;  /* 0x0000000900097308 */ /* 0x000e620000002000 */
[----:B------:R-:W-:Y:S02]  /*bcb0*/  FFMA R4, R13, R4, R13 ;  /* 0x000000040d047223 */ /* 0x000fe4000000000d */
[----:B-1----:R-:W-:Y:S01]  /*bcc0*/  @P0 FMUL.FTZ R5, R9, R6 ;  /* 0x0000000609050220 */ /* 0x002fe20000410000 */
[----:B------:R-:W-:Y:S01]  /*bcd0*/  FSETP.NEU.FTZ.AND P0, PT, R3, +INF , PT ;  /* 0x7f8000000300780b */ /* 0x000fe20003f1d000 */
[----:B------:R-:W-:-:S03]  /*bce0*/  FFMA R3, R7, R4, RZ ;  /* 0x0000000407037223 */ /* 0x000fc600000000ff */
[----:B------:R-:W-:Y:S01]  /*bcf0*/  FSEL R5, R5, +INF , P0 ;  /* 0x7f80000005057808 */ /* 0x000fe20000000000 */
[----:B------:R-:W-:-:S04]  /*bd00*/  FFMA R6, -R12, R3, R7 ;  /* 0x000000030c067223 */ /* 0x000fc80000000107 */
[----:B------:R-:W-:Y:S01]  /*bd10*/  FFMA R6, R4, R6, R3 ;  /* 0x0000000604067223 */ /* 0x000fe20000000003 */
[----:B------:R-:W1:Y:S08]  /*bd20*/  MUFU.LG2 R5, R5 ;  /* 0x0000000500057308 */ /* 0x000e700000000c00 */
[----:B------:R-:W2:Y:S01]  /*bd30*/  FCHK P0, R7, R12 ;  /* 0x0000000c07007302 */ /* 0x000ea20000000000 */
[----:B-1----:R-:W-:Y:S01]  /*bd40*/  FFMA.FTZ R18, R5, 0.69314718246459960938, R18 ;  /* 0x3f31721805127823 */ /* 0x002fe20000010012 */
[----:B--2---:R-:W-:Y:S06]  /*bd50*/  @!P0 BRA `(.L_x_3826) ;  /* 0x0000003000008947 */ /* 0x004fec0003800000 */
[----:B------:R-:W-:Y:S01]  /*bd60*/  IMAD.MOV.U32 R8, RZ, RZ, R12 ;  /* 0x000000ffff087224 */ /* 0x000fe200078e000c */
[----:B------:R-:W-:-:S02]  /*bd70*/  MOV R3, 0xbd90 ;  /* 0x0000bd9000037802 */ /* 0x000fc40000000f00 */
[----:B0-----:R-:W-:Y:S05]  /*bd80*/  CALL.REL.NOINC `($__internal_7_$__cuda_sm3x_div_rn_ftz_f32_slowpath) ;  /* 0x00007b4000007944 */ /* 0x001fea0003c00000 */
.L_x_3826:
[----:B------:R-:W-:Y:S05]  /*bd90*/  BSYNC B5 ;  /* 0x0000000000057941 */ /* 0x000fea0003800000 */
.L_x_3825:
        /* <DEDUP_REMOVED lines=18> */
.L_x_3828:
[----:B------:R-:W-:Y:S01]  /*bec0*/  ISETP.GE.AND P0, PT, R11, RZ, PT ;  /* 0x000000ff0b00720c */ /* 0x000fe20003f06270 */
[----:B------:R-:W-:-:S12]  /*bed0*/  IMAD.MOV.U32 R4, RZ, RZ, 0x3fd774eb ;  /* 0x3fd774ebff047424 */ /* 0x000fd800078e00ff */
[----:B------:R-:W-:-:S04]  /*bee0*/  @P0 FFMA.FTZ R3, R4, 0.93318945169448852539, -R3 ;  /* 0x3f6ee58104030823 */ /* 0x000fc80000010803 */
[----:B------:R-:W-:Y:S02]  /*bef0*/  @!P0 FFMA.FTZ R3, R4, 0.93318945169448852539, R3 ;  /* 0x3f6ee58104038823 */ /* 0x000fe40000010003 */
.L_x_3829:
[----:B------:R-:W-:Y:S05]  /*bf00*/  BSYNC B0 ;  /* 0x0000000000007941 */ /* 0x000fea0003800000 */
.L_x_3827:
        /* <DEDUP_REMOVED lines=11> */
.L_x_3811:
        /* <DEDUP_REMOVED lines=10> */
[----:B------:R-:W-:Y:S01]  /*c060*/  FMUL.FTZ R14, R7, R7 ;  /* 0x00000007070e7220 */ /* 0x000fe20000410000 */
[----:B------:R-:W-:Y:S03]  /*c070*/  BSSY B5, `(.L_x_3832) ;  /* 0x000000c000057945 */ /* 0x000fe60003800000 */
[----:B------:R-:W-:-:S03]  /*c080*/  FFMA.FTZ R14, R11, R11, R14 ;  /* 0x0000000b0b0e7223 */ /* 0x000fc6000001000e */
        /* <DEDUP_REMOVED lines=10> */
.L_x_3833:
[----:B------:R-:W-:Y:S05]  /*c130*/  BSYNC B5 ;  /* 0x0000000000057941 */ /* 0x000fea0003800000 */
.L_x_3832:
        /* <DEDUP_REMOVED lines=24> */
.L_x_3831:
        /* <DEDUP_REMOVED lines=12> */
.L_x_3835:
[----:B------:R-:W-:Y:S05]  /*c380*/  BSYNC B5 ;  /* 0x0000000000057941 */ /* 0x000fea0003800000 */
.L_x_3834:
        /* <DEDUP_REMOVED lines=38> */
.L_x_3830:
        /* <DEDUP_REMOVED lines=17> */
[----:B------:R-:W1:Y:S02]  /*c700*/  MUFU.SQRT R9, R9 ;  /* 0x0000000900097308 */ /* 0x000e640000002000 */
[----:B-1----:R-:W-:Y:S01]  /*c710*/  @P0 FMUL.FTZ R5, R9, R6 ;  /* 0x0000000609050220 */ /* 0x002fe20000410000 */
[----:B------:R-:W-:Y:S01]  /*c720*/  FSETP.NEU.FTZ.AND P0, PT, R3, +INF , PT ;  /* 0x7f8000000300780b */ /* 0x000fe20003f1d000 */
[----:B------:R-:W-:-:S03]  /*c730*/  FFMA R3, -R11, R4, 1 ;  /* 0x3f8000000b037423 */ /* 0x000fc60000000104 */
[----:B------:R-:W-:Y:S01]  /*c740*/  FSEL R5, R5, +INF , P0 ;  /* 0x7f80000005057808 */ /* 0x000fe20000000000 */
[----:B------:R-:W-:-:S04]  /*c750*/  FFMA R4, R4, R3, R4 ;  /* 0x0000000304047223 */ /* 0x000fc80000000004 */
[----:B------:R-:W-:Y:S01]  /*c760*/  FFMA R6, R7, R4, RZ ;  /* 0x0000000407067223 */ /* 0x000fe200000000ff */
[----:B------:R-:W1:Y:S03]  /*c770*/  MUFU.LG2 R5, R5 ;  /* 0x0000000500057308 */ /* 0x000e660000000c00 */
[----:B------:R-:W-:-:S04]  /*c780*/  FFMA R3, -R11, R6, R7 ;  /* 0x000000060b037223 */ /* 0x000fc80000000107 */
[----:B------:R-:W-:Y:S01]  /*c790*/  FFMA R6, R4, R3, R6 ;  /* 0x0000000304067223 */ /* 0x000fe20000000006 */
[----:B------:R-:W2:Y:S01]  /*c7a0*/  FCHK P0, R7, R11 ;  /* 0x0000000b07007302 */ /* 0x000ea20000000000 */
[----:B-1----:R-:W-:Y:S01]  /*c7b0*/  FFMA.FTZ R18, R5, 0.69314718246459960938, R18 ;  /* 0x3f31721805127823 */ /* 0x002fe20000010012 */
[----:B--2---:R-:W-:Y:S06]  /*c7c0*/  @!P0 BRA `(.L_x_3837) ;  /* 0x0000003000008947 */ /* 0x004fec0003800000 */
[----:B------:R-:W-:Y:S01]  /*c7d0*/  IMAD.MOV.U32 R8, RZ, RZ, R11 ;  /* 0x000000ffff087224 */ /* 0x000fe200078e000b */
[----:B------:R-:W-:Y:S02]  /*c7e0*/  MOV R3, 0xc800 ;  /* 0x0000c80000037802 */ /* 0x000fe40000000f00 */
[----:B0-----:R-:W-:Y:S05]  /*c7f0*/  CALL.REL.NOINC `($__internal_7_$__cuda_sm3x_div_rn_ftz_f32_slowpath) ;  /* 0x000070d000007944 */ /* 0x001fea0003c00000 */
.L_x_3837:
[----:B------:R-:W-:Y:S05]  /*c800*/  BSYNC B5 ;  /* 0x0000000000057941 */ /* 0x000fea0003800000 */
.L_x_3836:
        /* <DEDUP_REMOVED lines=21> */
.L_x_3819:
[----:B------:R-:W-:Y:S05]  /*c960*/  BSYNC B4 ;  /* 0x0000000000047941 */ /* 0x000fea0003800000 */
.L_x_3810:
[----:B------:R-:W-:Y:S01]  /*c970*/  FADD.FTZ R5, R18, 0.69314718246459960938 ;  /* 0x3f31721812057421 */ /* 0x000fe20000010000 */
[----:B------:R-:W-:-:S04]  /*c980*/  LOP3.LUT R10, R3, 0x80000000, R10, 0xb8, !PT ;  /* 0x80000000030a7812 */ /* 0x000fc800078eb80a */
[----:B------:R-:W-:Y:S01]  /*c990*/  LOP3.LUT R16, R5, 0x80000000, R16, 0xb8, !PT ;  /* 0x8000000005107812 */ /* 0x000fe200078eb810 */
[----:B------:R-:W-:Y:S05]  /*c9a0*/  BRA `(.L_x_3778) ;  /* 0x000000e000007947 */ /* 0x000fea0003800000 */
.L_x_3776:
        /* <DEDUP_REMOVED lines=14> */
.L_x_3778:
[----:B------:R-:W-:Y:S05]  /*ca90*/  BSYNC B2 ;  /* 0x0000000000027941 */ /* 0x000fea0003800000 */
.L_x_3775:
[----:B------:R-:W-:Y:S02]  /*caa0*/  F2FP.PACK_AB R16, R10, R16 ;  /* 0x000000100a10723e */ /* 0x000fe400000000ff */
.L_x_3774:
[----:B------:R-:W-:Y:S05]  /*cab0*/  BSYNC B3 ;  /* 0x0000000000037941 */ /* 0x000fea0003800000 */
.L_x_3773:
[----:B------:R-:W-:Y:S01]  /*cac0*/  IADD3 R4, R2, 0x180, RZ ;  /* 0x0000018002047810 */ /* 0x000fe20007ffe0ff */
[----:B------:R-:W-:Y:S03]  /*cad0*/  BSSY B3, `(.L_x_3838) ;  /* 0x00002be000037945 */ /* 0x000fe60003800000 */
        /* <DEDUP_REMOVED lines=28> */
[CC--:B------:R-:W-:Y:S01]  /*cca0*/  IMNMX R6, R8.reuse, R13.reuse, !PT ;  /* 0x0000000d08067217 */ /* 0x0c0fe20007800200 */
        /* <DEDUP_REMOVED lines=8> */
[----:B0-----:R-:W-:Y:S01]  /*cd30*/  IADD3 R20, -R9, 0x7e800000, RZ ;  /* 0x7e80000009147810 */ /* 0x001fe20007ffe1ff */
        /* <DEDUP_REMOVED lines=75> */
.L_x_3847:
        /* <DEDUP_REMOVED lines=10> */
.L_x_3849:
[----:B------:R-:W-:-:S04]  /*d290*/  FADD.FTZ R5, -R4, R7 ;  /* 0x0000000704057221 */ /* 0x000fc80000010100 */
[----:B------:R-:W-:Y:S02]  /*d2a0*/  FMUL.FTZ R5, R5, 0.5 ;  /* 0x3f00000005057820 */ /* 0x000fe40000410000 */
.L_x_3850:
[----:B------:R-:W-:Y:S05]  /*d2b0*/  BSYNC B1 ;  /* 0x0000000000017941 */ /* 0x000fea0003800000 */
.L_x_3848:
        /* <DEDUP_REMOVED lines=11> */
.L_x_3852:
[----:B------:R-:W-:-:S04]  /*d370*/  FADD.FTZ R8, R6, -R9 ;  /* 0x8000000906087221 */ /* 0x000fc80000010000 */
[----:B------:R-:W-:Y:S02]  /*d380*/  FMUL.FTZ R8, R8, 0.5 ;  /* 0x3f00000008087820 */ /* 0x000fe40000410000 */
.L_x_3853:
[----:B------:R-:W-:Y:S05]  /*d390*/  BSYNC B1 ;  /* 0x0000000000017941 */ /* 0x000fea0003800000 */
.L_x_3851:
        /* <DEDUP_REMOVED lines=35> */
.L_x_3846:
[----:B------:R0:W1:Y:S02]  /*d5d0*/  MUFU.SQRT R18, R19 ;  /* 0x0000001300127308 */ /* 0x0000640000002000 */
.L_x_3845:
[----:B------:R-:W-:Y:S05]  /*d5e0*/  BSYNC B0 ;  /* 0x0000000000007941 */ /* 0x000fea0003800000 */
.L_x_3844:
        /* <DEDUP_REMOVED lines=16> */
[----:B------:R-:W-:-:S04]  /*d6f0*/  FMUL.FTZ R7, R4, 0.5 ;  /* 0x3f00000004077820 */ /* 0x000fc80000410000 */
[----:B------:R-:W-:-:S04]  /*d700*/  FFMA.FTZ R7, -R6, R7, 0.5 ;  /* 0x3f00000006077423 */ /* 0x000fc80000010107 */
[----:B------:R-:W-:-:S05]  /*d710*/  FFMA.FTZ R7, R6, R7, R6 ;  /* 0x0000000706077223 */ /* 0x000fca0000010006 */
[----:B------:R-:W-:Y:S01]  /*d720*/  @P0 FSEL R0, R7, RZ, P1 ;  /* 0x000000ff07000208 */ /* 0x000fe20000800000 */
[----:B------:R-:W-:-:S04]  /*d730*/  IMAD.MOV.U32 R7, RZ, RZ, 0x3d4dd2f7 ;  /* 0x3d4dd2f7ff077424 */ /* 0x000fc800078e00ff */
        /* <DEDUP_REMOVED lines=14> */
.L_x_3857:
        /* <DEDUP_REMOVED lines=17> */
.L_x_3863:
[----:B------:R-:W-:-:S04]  /*d930*/  FADD.FTZ R4, -R4, R7 ;  /* 0x0000000704047221 */ /* 0x000fc80000010100 */
[----:B------:R-:W-:Y:S02]  /*d940*/  FMUL.FTZ R4, R4, 0.5 ;  /* 0x3f00000004047820 */ /* 0x000fe40000410000 */
.L_x_3864:
[----:B------:R-:W-:Y:S05]  /*d950*/  BSYNC B5 ;  /* 0x0000000000057941 */ /* 0x000fea0003800000 */
.L_x_3862:
        /* <DEDUP_REMOVED lines=10> */
.L_x_3866:
[----:B------:R-:W-:-:S04]  /*da00*/  FADD.FTZ R3, -R3, R6 ;  /* 0x0000000603037221 */ /* 0x000fc80000010100 */
[----:B------:R-:W-:Y:S02]  /*da10*/  FMUL.FTZ R3, R3, 0.5 ;  /* 0x3f00000003037820 */ /* 0x000fe40000410000 */
.L_x_3867:
[----:B------:R-:W-:Y:S05]  /*da20*/  BSYNC B5 ;  /* 0x0000000000057941 */ /* 0x000fea0003800000 */
.L_x_3865:
[----:B------:R-:W-:Y:S02]  /*da30*/  FADD.FTZ R3, R3, R4 ;  /* 0x0000000403037221 */ /* 0x000fe40000010000 */
[----:B------:R-:W-:-:S04]  /*da40*/  FADD.FTZ R12, R11, R12 ;  /* 0x0000000c0b0c7221 */ /* 0x000fc80000010000 */
[----:B------:R-:W-:-:S06]  /*da50*/  FMUL.FTZ R12, R12, R3 ;  /* 0x000000030c0c7220 */ /* 0x000fcc0000410000 */
[----:B------:R-:W2:Y:S01]  /*da60*/  MUFU.SQRT R12, R12 ;  /* 0x0000000c000c7308 */ /* 0x000ea20000002000 */
[----:B------:R-:W-:Y:S05]  /*da70*/  BRA `(.L_x_3868) ;  /* 0x0000012000007947 */ /* 0x000fea0003800000 */
.L_x_3861:
[----:B------:R-:W-:-:S13]  /*da80*/  FSETP.GT.FTZ.AND P0, PT, R11, 1, PT ;  /* 0x3f8000000b00780b */ /* 0x000fda0003f14000 */
[----:B------:R-:W-:Y:S02]  /*da90*/  @P0 FMUL.FTZ R5, R4, R3 ;  /* 0x0000000304050220 */ /* 0x000fe40000410000 */
[C---:B------:R-:W-:Y:S02]  /*daa0*/  @!P0 FADD.FTZ R3, -R11.reuse, 1 ;  /* 0x3f8000000b038421 */ /* 0x040fe40000010100 */
[----:B------:R-:W-:Y:S02]  /*dab0*/  @P0 FMUL.FTZ R0, |R0|, 2.81474976710656000000e+14 ;  /* 0x5780000000000820 */ /* 0x000fe40000410200 */
[----:B------:R-:W2:Y:S01]  /*dac0*/  @P0 MUFU.SQRT R5, R5 ;  /* 0x0000000500050308 */ /* 0x000ea20000002000 */
[----:B------:R-:W-:Y:S02]  /*dad0*/  @!P0 FMUL.FTZ R4, R4, R3 ;  /* 0x0000000304048220 */ /* 0x000fe40000410000 */
[C---:B------:R-:W-:Y:S02]  /*dae0*/  @P0 FMUL.FTZ R0, R11.reuse, R0 ;  /* 0x000000000b000220 */ /* 0x040fe40000410000 */
[----:B------:R-:W-:-:S03]  /*daf0*/  @P0 FMUL.FTZ R11, R11, 2.81474976710656000000e+14 ;  /* 0x578000000b0b0820 */ /* 0x000fc60000410000 */
[----:B------:R-:W-:Y:S08]  /*db00*/  @!P0 MUFU.SQRT R12, R4 ;  /* 0x00000004000c8308 */ /* 0x000ff00000002000 */
[----:B--2---:R-:W2:Y:S02]  /*db10*/  @P0 MUFU.RCP R3, R5 ;  /* 0x0000000500030308 */ /* 0x004ea40000001000 */
[----:B--2---:R-:W-:Y:S01]  /*db20*/  @P0 FMUL.FTZ R12, R0, R3 ;  /* 0x00000003000c0220 */ /* 0x004fe20000410000 */
[----:B------:R-:W-:Y:S05]  /*db30*/  BRA `(.L_x_3868) ;  /* 0x0000006000007947 */ /* 0x000fea0003800000 */
.L_x_3860:
[----:B------:R-:W-:Y:S01]  /*db40*/  FADD.FTZ R0, R12, 1 ;  /* 0x3f8000000c007421 */ /* 0x000fe20000010000 */
[----:B0-----:R-:W-:Y:S01]  /*db50*/  MUFU.SQRT R19, R19 ;  /* 0x0000001300137308 */ /* 0x001fe20000002000 */
[----:B------:R-:W-:-:S02]  /*db60*/  IMAD.MOV.U32 R11, RZ, RZ, 0x3f800000 ;  /* 0x3f800000ff0b7424 */ /* 0x000fc400078e00ff */
[----:B------:R-:W-:-:S06]  /*db70*/  FMUL.FTZ R0, R0, 0.5 ;  /* 0x3f00000000007820 */ /* 0x000fcc0000410000 */
[----:B------:R-:W0:Y:S02]  /*db80*/  MUFU.SQRT R0, R0 ;  /* 0x0000000000007308 */ /* 0x000e240000002000 */
[----:B0-----:R-:W-:-:S06]  /*db90*/  FMUL.FTZ R12, R19, R0 ;  /* 0x00000000130c7220 */ /* 0x001fcc0000410000 */
.L_x_3868:
[----:B------:R-:W-:Y:S05]  /*dba0*/  BSYNC B1 ;  /* 0x0000000000017941 */ /* 0x000fea0003800000 */
.L_x_3859:
[----:B------:R-:W-:Y:S05]  /*dbb0*/  BRA `(.L_x_3869) ;  /* 0x0000002000007947 */ /* 0x000fea0003800000 */
.L_x_3856:
[----:B------:R-:W-:Y:S02]  /*dbc0*/  FMUL.FTZ R12, R12, 16777216 ;  /* 0x4b8000000c0c7820 */ /* 0x000fe40000410000 */
[----:B------:R-:W-:Y:S02]  /*dbd0*/  FMUL.FTZ R11, R11, 16777216 ;  /* 0x4b8000000b0b7820 */ /* 0x000fe40000410000 */
.L_x_3869:
[----:B------:R-:W-:Y:S05]  /*dbe0*/  BSYNC B0 ;  /* 0x0000000000007941 */ /* 0x000fea0003800000 */
.L_x_3855:
        /* <DEDUP_REMOVED lines=17> */
.L_x_3871:
[----:B------:R-:W-:Y:S05]  /*dd00*/  BSYNC B5 ;  /* 0x0000000000057941 */ /* 0x000fea0003800000 */
.L_x_3870:
        /* <DEDUP_REMOVED lines=18> */
.L_x_3873:
[----:B------:R-:W-:Y:S01]  /*de30*/  ISETP.GE.AND P0, PT, R12, RZ, PT ;  /* 0x000000ff0c00720c */ /* 0x000fe20003f06270 */
[----:B------:R-:W-:-:S12]  /*de40*/  IMAD.MOV.U32 R4, RZ, RZ, 0x3fd774eb ;  /* 0x3fd774ebff047424 */ /* 0x000fd800078e00ff */
[----:B------:R-:W-:-:S04]  /*de50*/  @P0 FFMA.FTZ R3, R4, 0.93318945169448852539, -R3 ;  /* 0x3f6ee58104030823 */ /* 0x000fc80000010803 */
[----:B------:R-:W-:Y:S02]  /*de60*/  @!P0 FFMA.FTZ R3, R4, 0.93318945169448852539, R3 ;  /* 0x3f6ee58104038823 */ /* 0x000fe40000010003 */
.L_x_3874:
[----:B------:R-:W-:Y:S05]  /*de70*/  BSYNC B0 ;  /* 0x0000000000007941 */ /* 0x000fea0003800000 */
.L_x_3872:
[C---:B------:R-:W-:Y:S01]  /*de80*/  FSETP.NEU.FTZ.AND P0, PT, |R12|.reuse, |R11|, PT ;  /* 0x4000000b0c00720b */ /* 0x040fe20003f1d200 */
[----:B------:R-:W-:Y:S01]  /*de90*/  FADD.FTZ R5, |R12|, |R11| ;  /* 0x4000000b0c057221 */ /* 0x000fe20000010200 */
[----:B------:R-:W-:Y:S01]  /*dea0*/  FSETP.NEU.FTZ.AND P1, PT, R0, RZ, PT ;  /* 0x000000ff0000720b */ /* 0x000fe20003f3d000 */
[----:B------:R-:W-:Y:S01]  /*deb0*/  IMAD.MOV.U32 R0, RZ, RZ, 0x4016cbe4 ;  /* 0x4016cbe4ff007424 */ /* 0x000fe200078e00ff */
[----:B------:R-:W-:-:S09]  /*dec0*/  ISETP.GE.AND P2, PT, R12, RZ, PT ;  /* 0x000000ff0c00720c */ /* 0x000fd20003f46270 */
[----:B------:R-:W-:Y:S02]  /*ded0*/  @!P0 FSEL R3, R0, 0.78539818525314331055, !P2 ;  /* 0x3f490fdb00038808 */ /* 0x000fe40005000000 */
[----:B------:R-:W-:Y:S02]  /*dee0*/  @!P1 FSEL R3, RZ, 3.1415927410125732422, P2 ;  /* 0x40490fdbff039808 */ /* 0x000fe40001000000 */
[----:B------:R-:W-:Y:S02]  /*def0*/  FSETP.GTU.FTZ.AND P0, PT, |R5|, +INF , PT ;  /* 0x7f8000000500780b */ /* 0x000fe40003f1c200 */
[----:B------:R-:W-:-:S04]  /*df00*/  LOP3.LUT R0, R3, 0x80000000, R11, 0xb8, !PT ;  /* 0x8000000003007812 */ /* 0x000fc800078eb80b */
[----:B------:R-:W-:Y:S02]  /*df10*/  FSEL R5, R5, R0, P0 ;  /* 0x0000000005057208 */ /* 0x000fe40000000000 */
.L_x_3858:
[----:B------:R-:W-:Y:S05]  /*df20*/  BSYNC B4 ;  /* 0x0000000000047941 */ /* 0x000fea0003800000 */
.L_x_3854:
[----:B------:R-:W-:Y:S02]  /*df30*/  LOP3.LUT R10, R5, 0x80000000, R10, 0xb8, !PT ;  /* 0x80000000050a7812 */ /* 0x000fe400078eb80a */
[----:B-1----:R-:W-:Y:S01]  /*df40*/  LOP3.LUT R14, R18, 0x80000000, R14, 0xb8, !PT ;  /* 0x80000000120e7812 */ /* 0x002fe200078eb80e */
[----:B------:R-:W-:Y:S05]  /*df50*/  BRA `(.L_x_3843) ;  /* 0x0000173000007947 */ /* 0x000fea0003800000 */
.L_x_3842:
[----:B------:R-:W-:Y:S01]  /*df60*/  ISETP.GT.AND P0, PT, R14, -0x1, PT ;  /* 0xffffffff0e00780c */ /* 0x000fe20003f04270 */
[----:B------:R-:W-:-:S12]  /*df70*/  BSSY B4, `(.L_x_3875) ;  /* 0x000015f000047945 */ /* 0x000fd80003800000 */
[----:B------:R-:W-:Y:S05]  /*df80*/  @P0 BRA `(.L_x_3876) ;  /* 0x00000c3000000947 */ /* 0x000fea0003800000 */
[----:B------:R-:W-:Y:S02]  /*df90*/  FADD.FTZ R0, -R14, -RZ ;  /* 0x800000ff0e007221 */ /* 0x000fe40000010100 */
[----:B------:R-:W-:Y:S02]  /*dfa0*/  FADD.FTZ R12, -R10, -RZ ;  /* 0x800000ff0a0c7221 */ /* 0x000fe40000010100 */
[----:B------:R-:W-:Y:S02]  /*dfb0*/  FADD.FTZ R19, |R0|, -RZ ;  /* 0x800000ff00137221 */ /* 0x000fe40000010200 */
[----:B0-----:R-:W-:Y:S01]  /*dfc0*/  FADD.FTZ R18, |R12|, -RZ ;  /* 0x800000ff0c127221 */ /* 0x001fe20000010200 */
        /* <DEDUP_REMOVED lines=23> */
.L_x_3880:
[----:B------:R-:W-:Y:S05]  /*e140*/  BSYNC B5 ;  /* 0x0000000000057941 */ /* 0x000fea0003800000 */
.L_x_3879:
        /* <DEDUP_REMOVED lines=18> */
.L_x_3882:
[----:B------:R-:W-:Y:S01]  /*e270*/  ISETP.GE.AND P0, PT, R0, RZ, PT ;  /* 0x000000ff0000720c */ /* 0x000fe20003f06270 */
[----:B------:R-:W-:-:S12]  /*e280*/  IMAD.MOV.U32 R4, RZ, RZ, 0x3fd774eb ;  /* 0x3fd774ebff047424 */ /* 0x000fd800078e00ff */
[----:B------:R-:W-:-:S04]  /*e290*/  @P0 FFMA.FTZ R3, R4, 0.93318945169448852539, -R3 ;  /* 0x3f6ee58104030823 */ /* 0x000fc80000010803 */
[----:B------:R-:W-:Y:S02]  /*e2a0*/  @!P0 FFMA.FTZ R3, R4, 0.93318945169448852539, R3 ;  /* 0x3f6ee58104038823 */ /* 0x000fe40000010003 */
.L_x_3883:
[----:B------:R-:W-:Y:S05]  /*e2b0*/  BSYNC B0 ;  /* 0x0000000000007941 */ /* 0x000fea0003800000 */
.L_x_3881:
        /* <DEDUP_REMOVED lines=13> */
.L_x_3878:
        /* <DEDUP_REMOVED lines=12> */
.L_x_3886:
[----:B------:R-:W-:Y:S05]  /*e450*/  BSYNC B5 ;  /* 0x0000000000057941 */ /* 0x000fea0003800000 */
.L_x_3885:
        /* <DEDUP_REMOVED lines=18> */
.L_x_3888:
[----:B------:R-:W-:Y:S01]  /*e580*/  ISETP.GE.AND P0, PT, R0, RZ, PT ;  /* 0x000000ff0000720c */ /* 0x000fe20003f06270 */
[----:B------:R-:W-:-:S12]  /*e590*/  IMAD.MOV.U32 R4, RZ, RZ, 0x3fd774eb ;  /* 0x3fd774ebff047424 */ /* 0x000fd800078e00ff */
[----:B------:R-:W-:-:S04]  /*e5a0*/  @P0 FFMA.FTZ R3, R4, 0.93318945169448852539, -R3 ;  /* 0x3f6ee58104030823 */ /* 0x000fc80000010803 */
[----:B------:R-:W-:Y:S02]  /*e5b0*/  @!P0 FFMA.FTZ R3, R4, 0.93318945169448852539, R3 ;  /* 0x3f6ee58104038823 */ /* 0x000fe40000010003 */
.L_x_3889:
[----:B------:R-:W-:Y:S05]  /*e5c0*/  BSYNC B0 ;  /* 0x0000000000007941 */ /* 0x000fea0003800000 */
.L_x_3887:
        /* <DEDUP_REMOVED lines=27> */
.L_x_3877:
        /* <DEDUP_REMOVED lines=33> */
.L_x_3891:
[----:B------:R-:W-:Y:S05]  /*e990*/  BSYNC B5 ;  /* 0x0000000000057941 */ /* 0x000fea0003800000 */
.L_x_3890:
        /* <DEDUP_REMOVED lines=18> */
.L_x_3893:
[----:B------:R-:W-:Y:S01]  /*eac0*/  ISETP.GE.AND P0, PT, R0, RZ, PT ;  /* 0x000000ff0000720c */ /* 0x000fe20003f06270 */
[----:B------:R-:W-:-:S12]  /*ead0*/  IMAD.MOV.U32 R4, RZ, RZ, 0x3fd774eb ;  /* 0x3fd774ebff047424 */ /* 0x000fd800078e00ff */
[----:B------:R-:W-:-:S04]  /*eae0*/  @P0 FFMA.FTZ R3, R4, 0.93318945169448852539, -R3 ;  /* 0x3f6ee58104030823 */ /* 0x000fc80000010803 */
[----:B------:R-:W-:Y:S02]  /*eaf0*/  @!P0 FFMA.FTZ R3, R4, 0.93318945169448852539, R3 ;  /* 0x3f6ee58104038823 */ /* 0x000fe40000010003 */
.L_x_3894:
[----:B------:R-:W-:Y:S05]  /*eb00*/  BSYNC B0 ;  /* 0x0000000000007941 */ /* 0x000fea0003800000 */
.L_x_3892:
        /* <DEDUP_REMOVED lines=11> */
.L_x_3876:
        /* <DEDUP_REMOVED lines=16> */
[C---:B0-----:R-:W-:Y:S02]  /*ecc0*/  FFMA.FTZ R18, R12.reuse, R12, R3 ;  /* 0x0000000c0c127223 */ /* 0x041fe40000010003 */
[----:B------:R-:W-:-:S04]  /*ecd0*/  FFMA R6, -R12, R5, R7 ;  /* 0x000000050c067223 */ /* 0x000fc80000000107 */
[----:B------:R-:W-:Y:S01]  /*ece0*/  FFMA R6, R4, R6, R5 ;  /* 0x0000000604067223 */ /* 0x000fe20000000005 */
[----:B--2---:R-:W-:Y:S05]  /*ecf0*/  @!P0 BRA `(.L_x_3898) ;  /* 0x0000003000008947 */ /* 0x004fea0003800000 */
[----:B------:R-:W-:Y:S01]  /*ed00*/  IMAD.MOV.U32 R8, RZ, RZ, R12 ;  /* 0x000000ffff087224 */ /* 0x000fe200078e000c */
[----:B------:R-:W-:Y:S02]  /*ed10*/  MOV R3, 0xed30 ;  /* 0x0000ed3000037802 */ /* 0x000fe40000000f00 */
[----:B------:R-:W-:Y:S05]  /*ed20*/  CALL.REL.NOINC `($__internal_7_$__cuda_sm3x_div_rn_ftz_f32_slowpath) ;  /* 0x00004ba000007944 */ /* 0x000fea0003c00000 */
.L_x_3898:
[----:B------:R-:W-:Y:S05]  /*ed30*/  BSYNC B5 ;  /* 0x0000000000057941 */ /* 0x000fea0003800000 */
.L_x_3897:
        /* <DEDUP_REMOVED lines=24> */
.L_x_3896:
        /* <DEDUP_REMOVED lines=12> */
.L_x_3900:
[----:B------:R-:W-:Y:S05]  /*ef80*/  BSYNC B5 ;  /* 0x0000000000057941 */ /* 0x000fea0003800000 */
.L_x_3899:
        /* <DEDUP_REMOVED lines=38> */
.L_x_3895:
[----:B------:R-:W-:Y:S01]  /*f1f0*/  FMUL.FTZ R3, R14, 0.36787945032119750977 ;  /* 0x3ebc5ab20e037820 */ /* 0x000fe20000410000 */
[----:B------:R-:W1:Y:S01]  /*f200*/  MUFU.RCP R13, R12 ;  /* 0x0000000c000d7308 */ /* 0x000e620000001000 */
[----:B------:R-:W-:Y:S01]  /*f210*/  FMUL.FTZ R4, R10, 0.36787945032119750977 ;  /* 0x3ebc5ab20a047820 */ /* 0x000fe20000410000 */
[----:B------:R-:W-:Y:S01]  /*f220*/  BSSY B5, `(.L_x_3901) ;  /* 0x000001e000057945 */ /* 0x000fe20003800000 */
[----:B------:R-:W-:Y:S02]  /*f230*/  FADD.FTZ R3, |R3|, -RZ ;  /* 0x800000ff03037221 */ /* 0x000fe40000010200 */
[----:B------:R-:W-:Y:S02]  /*f240*/  FADD.FTZ R4, |R4|, -RZ ;  /* 0x800000ff04047221 */ /* 0x000fe40000010200 */
[----:B0-----:R-:W-:-:S03]  /*f250*/  IMAD.MOV.U32 R18, RZ, RZ, 0x3f800000 ;  /* 0x3f800000ff127424 */ /* 0x001fc600078e00ff */
        /* <DEDUP_REMOVED lines=11> */
[----:B------:R-:W0:Y:S01]  /*f310*/  MUFU.SQRT R9, R9 ;  /* 0x0000000900097308 */ /* 0x000e220000002000 */
[----:B------:R-:W-:Y:S02]  /*f320*/  FFMA R4, R13, R4, R13 ;  /* 0x000000040d047223 */ /* 0x000fe4000000000d */
[----:B0-----:R-:W-:Y:S01]  /*f330*/  @P0 FMUL.FTZ R5, R9, R6 ;  /* 0x0000000609050220 */ /* 0x001fe20000410000 */
[----:B------:R-:W-:Y:S01]  /*f340*/  FSETP.NEU.FTZ.AND P0, PT, R3, +INF , PT ;  /* 0x7f8000000300780b */ /* 0x000fe20003f1d000 */
[----:B------:R-:W-:-:S03]  /*f350*/  FFMA R3, R7, R4, RZ ;  /* 0x0000000407037223 */ /* 0x000fc600000000ff */
[----:B------:R-:W-:Y:S01]  /*f360*/  FSEL R5, R5, +INF , P0 ;  /* 0x7f80000005057808 */ /* 0x000fe20000000000 */
[----:B------:R-:W-:-:S04]  /*f370*/  FFMA R6, -R12, R3, R7 ;  /* 0x000000030c067223 */ /* 0x000fc80000000107 */
[----:B------:R-:W-:Y:S01]  /*f380*/  FFMA R6, R4, R6, R3 ;  /* 0x0000000604067223 */ /* 0x000fe20000000003 */
[----:B------:R-:W0:Y:S08]  /*f390*/  MUFU.LG2 R5, R5 ;  /* 0x0000000500057308 */ /* 0x000e300000000c00 */
[----:B------:R-:W1:Y:S01]  /*f3a0*/  FCHK P0, R7, R12 ;  /* 0x0000000c07007302 */ /* 0x000e620000000000 */
[----:B0-----:R-:W-:Y:S01]  /*f3b0*/  FFMA.FTZ R18, R5, 0.69314718246459960938, R18 ;  /* 0x3f31721805127823 */ /* 0x001fe20000010012 */
[----:B-1----:R-:W-:Y:S06]  /*f3c0*/  @!P0 BRA `(.L_x_3902) ;  /* 0x0000003000008947 */ /* 0x002fec0003800000 */
[----:B------:R-:W-:Y:S01]  /*f3d0*/  IMAD.MOV.U32 R8, RZ, RZ, R12 ;  /* 0x000000ffff087224 */ /* 0x000fe200078e000c */
[----:B------:R-:W-:-:S02]  /*f3e0*/  MOV R3, 0xf400 ;  /* 0x0000f40000037802 */ /* 0x000fc40000000f00 */
[----:B------:R-:W-:Y:S05]  /*f3f0*/  CALL.REL.NOINC `($__internal_7_$__cuda_sm3x_div_rn_ftz_f32_slowpath) ;  /* 0x000044d000007944 */ /* 0x000fea0003c00000 */
.L_x_3902:
[----:B------:R-:W-:Y:S05]  /*f400*/  BSYNC B5 ;  /* 0x0000000000057941 */ /* 0x000fea0003800000 */
.L_x_3901:
[----:B------:R-:W-:Y:S01]  /*f410*/  IMAD.MOV.U32 R4, RZ, RZ, 0x3b33710b ;  /* 0x3b33710bff047424 */ /* 0x000fe200078e00ff */
[----:B------:R-:W-:Y:S01]  /*f420*/  FSETP.NEU.FTZ.AND P0, PT, |R0|, R11, PT ;  /* 0x0000000b0000720b */ /* 0x000fe20003f1d200 */
[----:B0-----:R-:W-:Y:S01]  /*f430*/  FMUL.FTZ R3, R6, R6 ;  /* 0x0000000606037220 */ /* 0x001fe20000410000 */
[----:B------:R-:W-:Y:S01]  /*f440*/  FSETP.NEU.FTZ.AND P1, PT, R12, RZ, PT ;  /* 0x000000ff0c00720b */ /* 0x000fe20003f3d000 */
[----:B------:R-:W-:-:S02]  /*f450*/  FADD.FTZ R0, |R0|, R11 ;  /* 0x0000000b00007221 */ /* 0x000fc40000010200 */
        /* <DEDUP_REMOVED lines=16> */
.L_x_3884:
[----:B------:R-:W-:Y:S05]  /*f560*/  BSYNC B4 ;  /* 0x0000000000047941 */ /* 0x000fea0003800000 */
.L_x_3875:
[----:B------:R-:W-:Y:S01]  /*f570*/  FADD.FTZ R5, R18, 0.69314718246459960938 ;  /* 0x3f31721812057421 */ /* 0x000fe20000010000 */
[----:B------:R-:W-:-:S04]  /*f580*/  LOP3.LUT R10, R3, 0x80000000, R10, 0xb8, !PT ;  /* 0x80000000030a7812 */ /* 0x000fc800078eb80a */
[----:B------:R-:W-:Y:S01]  /*f590*/  LOP3.LUT R14, R5, 0x80000000, R14, 0xb8, !PT ;  /* 0x80000000050e7812 */ /* 0x000fe200078eb80e */
[----:B------:R-:W-:Y:S05]  /*f5a0*/  BRA `(.L_x_3843) ;  /* 0x000000e000007947 */ /* 0x000fea0003800000 */
.L_x_3841:
        /* <DEDUP_REMOVED lines=14> */
.L_x_3843:
[----:B------:R-:W-:Y:S05]  /*f690*/  BSYNC B2 ;  /* 0x0000000000027941 */ /* 0x000fea0003800000 */
.L_x_3840:
[----:B0-----:R-:W-:Y:S02]  /*f6a0*/  F2FP.PACK_AB R19, R10, R14 ;  /* 0x0000000e0a13723e */ /* 0x001fe400000000ff */
.L_x_3839:
[----:B------:R-:W-:Y:S05]  /*f6b0*/  BSYNC B3 ;  /* 0x0000000000037941 */ /* 0x000fea0003800000 */
.L_x_3838:
[----:B------:R-:W1:Y:S01]  /*f6c0*/  LDC.U8 R22, c[0x0][0x184] ;  /* 0x00006100ff167b82 */ /* 0x000e620000000000 */
[----:B------:R-:W-:Y:S01]  /*f6d0*/  ISETP.GE.AND P0, PT, R2, R27, PT ;  /* 0x0000001b0200720c */ /* 0x000fe20003f06270 */
[----:B------:R-:W-:Y:S01]  /*f6e0*/  BSSY B7, `(.L_x_3903) ;  /* 0x000031e000077945 */ /* 0x000fe20003800000 */
[----:B------:R-:W-:Y:S11]  /*f6f0*/  BSSY B6, `(.L_x_3904) ;  /* 0x000021d000067945 */ /* 0x000ff60003800000 */
[----:B------:R-:W-:Y:S05]  /*f700*/  @P0 BRA `(.L_x_3905) ;  /* 0x0000218000000947 */ /* 0x000fea0003800000 */
[----:B0-----:R-:W0:Y:S01]  /*f710*/  S2R R18, SR_TID.X ;  /* 0x0000000000127919 */ /* 0x001e220000002100 */
[----:B-1----:R-:W-:Y:S01]  /*f720*/  PRMT R2, R22, 0x9910, RZ ;  /* 0x0000991016027816 */ /* 0x002fe200000000ff */
[----:B0-----:R-:W-:-:S04]  /*f730*/  IMAD R0, R28, 0x200, R18 ;  /* 0x000002001c007824 */ /* 0x001fc800078e0212 */
        /* <DEDUP_REMOVED lines=15> */
[----:B------:R-:W-:-:S05]  /*f830*/  IADD3 R2, R18, 0x80, RZ ;  /* 0x0000008012027810 */ /* 0x000fca0007ffe0ff */
[----:B------:R-:W0:Y:S02]  /*f840*/  F2I.FTZ.TRUNC.NTZ R15, R15 ;  /* 0x0000000f000f7305 */ /* 0x000e24000021f100 */
[----:B0-----:R0:W-:Y:S01]  /*f850*/  STG.E.U8 [R8.64], R15 ;  /* 0x0000000f08007986 */ /* 0x0011e2000c101124 */
[----:B------:R-:W-:Y:S05]  /*f860*/  BRA `(.L_x_3911) ;  /* 0x0000100000007947 */ /* 0x000fea0003800000 */
.L_x_3909:
[----:B------:R-:W-:-:S06]  /*f870*/  HADD2.F32 R3, -RZ, R15.H0_H0 ;  /* 0x2000000fff037230 */ /* 0x000fcc0000004100 */
[----:B------:R-:W0:Y:S02]  /*f880*/  F2I.S64.TRUNC R2, R3 ;  /* 0x0000000300027311 */ /* 0x000e24000020d900 */
[----:B0-----:R-:W-:Y:S01]  /*f890*/  IMAD.MOV.U32 R5, RZ, RZ, R2 ;  /* 0x000000ffff057224 */ /* 0x001fe200078e0002 */
[----:B------:R-:W-:-:S04]  /*f8a0*/  IADD3 R2, R18, 0x80, RZ ;  /* 0x0000008012027810 */ /* 0x000fc80007ffe0ff */
[----:B------:R0:W-:Y:S01]  /*f8b0*/  STG.E.U8 [R8.64], R5 ;  /* 0x0000000508007986 */ /* 0x0001e2000c101124 */
[----:B------:R-:W-:Y:S05]  /*f8c0*/  BRA `(.L_x_3911) ;  /* 0x00000fa000007947 */ /* 0x000fea0003800000 */
.L_x_3908:
[----:B------:R-:W-:-:S13]  /*f8d0*/  ISETP.NE.AND P0, PT, R0, 0x2, PT ;  /* 0x000000020000780c */ /* 0x000fda0003f05270 */
[----:B------:R-:W-:Y:S05]  /*f8e0*/  @!P0 BRA `(.L_x_3912) ;  /* 0x000000e000008947 */ /* 0x000fea0003800000 */
[----:B------:R-:W-:-:S13]  /*f8f0*/  ISETP.NE.AND P0, PT, R0, 0x3, PT ;  /* 0x000000030000780c */ /* 0x000fda0003f05270 */
[----:B------:R-:W-:Y:S05]  /*f900*/  @!P0 BRA `(.L_x_3913) ;  /* 0x0000007000008947 */ /* 0x000fea0003800000 */
[----:B------:R-:W-:-:S13]  /*f910*/  ISETP.NE.AND P0, PT, R0, 0x4, PT ;  /* 0x000000040000780c */ /* 0x000fda0003f05270 */
[----:B------:R-:W-:Y:S05]  /*f920*/  @P0 BRA `(.L_x_3910) ;  /* 0x00000d6000000947 */ /* 0x000fea0003800000 */
[----:B------:R-:W-:Y:S01]  /*f930*/  HADD2.F32 R4, -RZ, R15.H0_H0 ;  /* 0x2000000fff047230 */ /* 0x000fe20000004100 */
[----:B------:R-:W-:-:S05]  /*f940*/  IADD3 R2, R18, 0x80, RZ ;  /* 0x0000008012027810 */ /* 0x000fca0007ffe0ff */
[----:B------:R-:W0:Y:S02]  /*f950*/  F2I.S64.TRUNC R4, R4 ;  /* 0x0000000400047311 */ /* 0x000e24000020d900 */
[----:B0-----:R0:W-:Y:S01]  /*f960*/  STG.E.64 [R8.64], R4 ;  /* 0x0000000408007986 */ /* 0x0011e2000c101b24 */
[----:B------:R-:W-:Y:S05]  /*f970*/  BRA `(.L_x_3911) ;  /* 0x00000ef000007947 */ /* 0x000fea0003800000 */
.L_x_3913:
[----:B------:R-:W-:Y:S01]  /*f980*/  HADD2.F32 R15, -RZ, R15.H0_H0 ;  /* 0x2000000fff0f7230 */ /* 0x000fe20000004100 */
[----:B------:R-:W-:-:S05]  /*f990*/  IADD3 R2, R18, 0x80, RZ ;  /* 0x0000008012027810 */ /* 0x000fca0007ffe0ff */
[----:B------:R-:W0:Y:S02]  /*f9a0*/  F2I.FTZ.TRUNC.NTZ R15, R15 ;  /* 0x0000000f000f7305 */ /* 0x000e24000021f100 */
[----:B0-----:R0:W-:Y:S01]  /*f9b0*/  STG.E [R8.64], R15 ;  /* 0x0000000f08007986 */ /* 0x0011e2000c101924 */
[----:B------:R-:W-:Y:S05]  /*f9c0*/  BRA `(.L_x_3911) ;  /* 0x00000ea000007947 */ /* 0x000fea0003800000 */
.L_x_3912:
[----:B------:R-:W-:Y:S01]  /*f9d0*/  HADD2.F32 R15, -RZ, R15.H0_H0 ;  /* 0x2000000fff0f7230 */ /* 0x000fe20000004100 */
[----:B------:R-:W-:-:S05]  /*f9e0*/  IADD3 R2, R18, 0x80, RZ ;  /* 0x0000008012027810 */ /* 0x000fca0007ffe0ff */
[----:B------:R-:W0:Y:S02]  /*f9f0*/  F2I.FTZ.TRUNC.NTZ R15, R15 ;  /* 0x0000000f000f7305 */ /* 0x000e24000021f100 */
[----:B0-----:R0:W-:Y:S01]  /*fa00*/  STG.E.U16 [R8.64], R15 ;  /* 0x0000000f08007986 */ /* 0x0011e2000c101524 */
[----:B------:R-:W-:Y:S05]  /*fa10*/  BRA `(.L_x_3911) ;  /* 0x00000e5000007947 */ /* 0x000fea0003800000 */
.L_x_3907:
[----:B------:R-:W-:-:S13]  /*fa20*/  ISETP.GT.AND P0, PT, R0, 0x6, PT ;  /* 0x000000060000780c */ /* 0x000fda0003f04270 */
[----:B------:R-:W-:Y:S05]  /*fa30*/  @P0 BRA `(.L_x_3914) ;  /* 0x000000b000000947 */ /* 0x000fea0003800000 */
[----:B------:R-:W-:-:S13]  /*fa40*/  ISETP.NE.AND P0, PT, R0, 0x5, PT ;  /* 0x000000050000780c */ /* 0x000fda0003f05270 */
[----:B------:R-:W-:Y:S05]  /*fa50*/  @!P0 BRA `(.L_x_3915) ;  /* 0x0000006000008947 */ /* 0x000fea0003800000 */
[----:B------:R-:W-:-:S13]  /*fa60*/  ISETP.NE.AND P0, PT, R0, 0x6, PT ;  /* 0x000000060000780c */ /* 0x000fda0003f05270 */
[----:B------:R-:W-:Y:S05]  /*fa70*/  @P0 BRA `(.L_x_3910) ;  /* 0x00000c1000000947 */ /* 0x000fea0003800000 */
[----:B------:R-:W-:Y:S01]  /*fa80*/  HADD2.F32 R15, -RZ, R15.H0_H0 ;  /* 0x2000000fff0f7230 */ /* 0x000fe20000004100 */
[----:B------:R-:W-:-:S04]  /*fa90*/  IADD3 R2, R18, 0x80, RZ ;  /* 0x0000008012027810 */ /* 0x000fc80007ffe0ff */
[----:B------:R0:W-:Y:S01]  /*faa0*/  STG.E [R8.64], R15 ;  /* 0x0000000f08007986 */ /* 0x0001e2000c101924 */
[----:B------:R-:W-:Y:S05]  /*fab0*/  BRA `(.L_x_3911) ;  /* 0x00000db000007947 */ /* 0x000fea0003800000 */
.L_x_3915:
[----:B------:R0:W-:Y:S01]  /*fac0*/  STG.E.U16 [R8.64], R15 ;  /* 0x0000000f08007986 */ /* 0x0001e2000c101524 */
[----:B------:R-:W-:Y:S01]  /*fad0*/  IADD3 R2, R18, 0x80, RZ ;  /* 0x0000008012027810 */ /* 0x000fe20007ffe0ff */
[----:B------:R-:W-:Y:S05]  /*fae0*/  BRA `(.L_x_3911) ;  /* 0x00000d8000007947 */ /* 0x000fea0003800000 */
.L_x_3914:
[----:B------:R-:W-:-:S13]  /*faf0*/  ISETP.NE.AND P0, PT, R0, 0x7, PT ;  /* 0x000000070000780c */ /* 0x000fda0003f05270 */
[----:B------:R-:W-:Y:S05]  /*fb00*/  @!P0 BRA `(.L_x_3916) ;  /* 0x000000c000008947 */ /* 0x000fea0003800000 */
[----:B------:R-:W-:-:S13]  /*fb10*/  ISETP.NE.AND P0, PT, R0, 0x8, PT ;  /* 0x000000080000780c */ /* 0x000fda0003f05270 */
[----:B------:R-:W-:Y:S05]  /*fb20*/  @!P0 BRA `(.L_x_3917) ;  /* 0x0000007000008947 */ /* 0x000fea0003800000 */
[----:B------:R-:W-:-:S13]  /*fb30*/  ISETP.NE.AND P0, PT, R0, 0x9, PT ;  /* 0x000000090000780c */ /* 0x000fda0003f05270 */
[----:B------:R-:W-:Y:S05]  /*fb40*/  @P0 BRA `(.L_x_3910) ;  /* 0x00000b4000000947 */ /* 0x000fea0003800000 */
[--C-:B------:R-:W-:Y:S01]  /*fb50*/  HADD2.F32 R5, -RZ, R15.reuse.H1_H1 ;  /* 0x3000000fff057230 */ /* 0x100fe20000004100 */
[----:B------:R-:W-:Y:S01]  /*fb60*/  IADD3 R2, R18, 0x80, RZ ;  /* 0x0000008012027810 */ /* 0x000fe20007ffe0ff */
[----:B------:R-:W-:-:S05]  /*fb70*/  HADD2.F32 R4, -RZ, R15.H0_H0 ;  /* 0x2000000fff047230 */ /* 0x000fca0000004100 */
[----:B------:R0:W-:Y:S01]  /*fb80*/  STG.E.64 [R8.64], R4 ;  /* 0x0000000408007986 */ /* 0x0001e2000c101b24 */
[----:B------:R-:W-:Y:S05]  /*fb90*/  BRA `(.L_x_3911) ;  /* 0x00000cd000007947 */ /* 0x000fea0003800000 */
.L_x_3917:
[----:B------:R0:W-:Y:S01]  /*fba0*/  STG.E [R8.64], R15 ;  /* 0x0000000f08007986 */ /* 0x0001e2000c101924 */
[----:B------:R-:W-:Y:S01]  /*fbb0*/  IADD3 R2, R18, 0x80, RZ ;  /* 0x0000008012027810 */ /* 0x000fe20007ffe0ff */
[----:B------:R-:W-:Y:S05]  /*fbc0*/  BRA `(.L_x_3911) ;  /* 0x00000ca000007947 */ /* 0x000fea0003800000 */
.L_x_3916:
[----:B------:R-:W-:Y:S01]  /*fbd0*/  HADD2.F32 R4, -RZ, R15.H0_H0 ;  /* 0x2000000fff047230 */ /* 0x000fe20000004100 */
[----:B------:R-:W-:-:S04]  /*fbe0*/  IADD3 R2, R18, 0x80, RZ ;  /* 0x0000008012027810 */ /* 0x000fc80007ffe0ff */
[----:B------:R-:W-:-:S06]  /*fbf0*/  FMUL.FTZ R4, R4, 1 ;  /* 0x3f80000004047820 */ /* 0x000fcc0000410000 */
[----:B------:R-:W0:Y:S02]  /*fc00*/  F2F.F64.F32 R4, R4 ;  /* 0x0000000400047310 */ /* 0x000e240000201800 */
[----:B0-----:R0:W-:Y:S01]  /*fc10*/  STG.E.64 [R8.64], R4 ;  /* 0x0000000408007986 */ /* 0x0011e2000c101b24 */
[----:B------:R-:W-:Y:S05]  /*fc20*/  BRA `(.L_x_3911) ;  /* 0x00000c4000007947 */ /* 0x000fea0003800000 */
.L_x_3906:
        /* <DEDUP_REMOVED lines=9> */
[----:B------:R-:W-:Y:S01]  /*fcc0*/  IMAD.MOV.U32 R3, RZ, RZ, 0x1 ;  /* 0x00000001ff037424 */ /* 0x000fe200078e00ff */
[----:B------:R-:W-:-:S03]  /*fcd0*/  IADD3 R2, R18, 0x80, RZ ;  /* 0x0000008012027810 */ /* 0x000fc60007ffe0ff */
[----:B------:R-:W-:-:S13]  /*fce0*/  FSETP.NEU.FTZ.AND P0, PT, R0, RZ, PT ;  /* 0x000000ff0000720b */ /* 0x000fda0003f1d000 */
[----:B------:R-:W-:-:S05]  /*fcf0*/  @!P0 HADD2.F32 R15, -RZ, R15.H1_H1 ;  /* 0x3000000fff0f8230 */ /* 0x000fca0000004100 */
[----:B------:R-:W-:-:S04]  /*fd00*/  @!P0 FSETP.NEU.FTZ.AND P1, PT, R15, RZ, PT ;  /* 0x000000ff0f00820b */ /* 0x000fc80003f3d000 */
[----:B------:R-:W-:-:S05]  /*fd10*/  @!P0 SEL R3, RZ, 0x1, !P1 ;  /* 0x00000001ff038807 */ /* 0x000fca0004800000 */
[----:B------:R0:W-:Y:S01]  /*fd20*/  STG.E.U8 [R8.64], R3 ;  /* 0x0000000308007986 */ /* 0x0001e2000c101124 */
[----:B------:R-:W-:Y:S05]  /*fd30*/  BRA `(.L_x_3911) ;  /* 0x00000b3000007947 */ /* 0x000fea0003800000 */
.L_x_3920:
[--C-:B------:R-:W-:Y:S01]  /*fd40*/  HADD2.F32 R6, -RZ, R15.reuse.H1_H1 ;  /* 0x3000000fff067230 */ /* 0x100fe20000004100 */
[----:B------:R-:W-:Y:S01]  /*fd50*/  IADD3 R2, R18, 0x80, RZ ;  /* 0x0000008012027810 */ /* 0x000fe20007ffe0ff */
[----:B------:R-:W-:-:S03]  /*fd60*/  HADD2.F32 R15, -RZ, R15.H0_H0 ;  /* 0x2000000fff0f7230 */ /* 0x000fc60000004100 */
[----:B------:R-:W-:Y:S02]  /*fd70*/  FMUL.FTZ R6, R6, 1 ;  /* 0x3f80000006067820 */ /* 0x000fe40000410000 */
[----:B------:R-:W-:-:S04]  /*fd80*/  FMUL.FTZ R4, R15, 1 ;  /* 0x3f8000000f047820 */ /* 0x000fc80000410000 */
[----:B------:R-:W-:Y:S08]  /*fd90*/  F2F.F64.F32 R6, R6 ;  /* 0x0000000600067310 */ /* 0x000ff00000201800 */
[----:B------:R-:W0:Y:S02]  /*fda0*/  F2F.F64.F32 R4, R4 ;  /* 0x0000000400047310 */ /* 0x000e240000201800 */
[----:B0-----:R0:W-:Y:S01]  /*fdb0*/  STG.E.128 [R8.64], R4 ;  /* 0x0000000408007986 */ /* 0x0011e2000c101d24 */
[----:B------:R-:W-:Y:S05]  /*fdc0*/  BRA `(.L_x_3911) ;  /* 0x00000aa000007947 */ /* 0x000fea0003800000 */
.L_x_3919:
        /* <DEDUP_REMOVED lines=21> */
.L_x_3924:
[----:B------:R-:W-:Y:S05]  /*ff20*/  BSYNC B0 ;  /* 0x0000000000007941 */ /* 0x000fea0003800000 */
.L_x_3923:
[----:B------:R-:W-:Y:S02]  /*ff30*/  LOP3.LUT R3, R0, R3, RZ, 0xfc, !PT ;  /* 0x0000000300037212 */ /* 0x000fe400078efcff */
[----:B------:R-:W-:-:S03]  /*ff40*/  IADD3 R2, R18, 0x80, RZ ;  /* 0x0000008012027810 */ /* 0x000fc60007ffe0ff */
[----:B------:R0:W-:Y:S01]  /*ff50*/  STG.E.U8 [R8.64], R3 ;  /* 0x0000000308007986 */ /* 0x0001e2000c101124 */
[----:B------:R-:W-:Y:S05]  /*ff60*/  BRA `(.L_x_3911) ;  /* 0x0000090000007947 */ /* 0x000fea0003800000 */
.L_x_3922:
        /* <DEDUP_REMOVED lines=13> */
.L_x_3926:
[----:B------:R-:W-:Y:S01]  /*10040*/  IMAD.MOV.U32 R0, RZ, RZ, 0x7f ;  /* 0x0000007fff007424 */ /* 0x000fe200078e00ff */
[----:B------:R-:W-:-:S04]  /*10050*/  ISETP.GT.U32.AND P0, PT, R2, 0x7f800000, PT ;  /* 0x7f8000000200780c */ /* 0x000fc80003f04070 */
[----:B------:R-:W-:-:S04]  /*10060*/  SEL R0, R0, 0x7c, P0 ;  /* 0x0000007c00007807 */ /* 0x000fc80000000000 */
.L_x_3927:
[----:B------:R-:W-:Y:S05]  /*10070*/  BSYNC B0 ;  /* 0x0000000000007941 */ /* 0x000fea0003800000 */
.L_x_3925:
[----:B------:R-:W-:-:S04]  /*10080*/  LOP3.LUT R2, R15, 0x80000000, RZ, 0xc0, !PT ;  /* 0x800000000f027812 */ /* 0x000fc800078ec0ff */
[----:B------:R-:W-:Y:S02]  /*10090*/  SHF.R.U32.HI R3, RZ, 0x18, R2 ;  /* 0x00000018ff037819 */ /* 0x000fe40000011602 */
[----:B------:R-:W-:Y:S02]  /*100a0*/  IADD3 R2, R18, 0x80, RZ ;  /* 0x0000008012027810 */ /* 0x000fe40007ffe0ff */
[----:B------:R-:W-:-:S05]  /*100b0*/  LOP3.LUT R3, R0, R3, RZ, 0xfc, !PT ;  /* 0x0000000300037212 */ /* 0x000fca00078efcff */
[----:B------:R0:W-:Y:S01]  /*100c0*/  STG.E.U8 [R8.64], R3 ;  /* 0x0000000308007986 */ /* 0x0001e2000c101124 */
[----:B------:R-:W-:Y:S05]  /*100d0*/  BRA `(.L_x_3911) ;  /* 0x0000079000007947 */ /* 0x000fea0003800000 */
.L_x_3921:
[----:B------:R-:W-:Y:S01]  /*100e0*/  HADD2.F32 R0, -RZ, R15.H0_H0 ;  /* 0x2000000fff007230 */ /* 0x000fe20000004100 */
[----:B------:R-:W-:-:S04]  /*100f0*/  IADD3 R2, R18, 0x80, RZ ;  /* 0x0000008012027810 */ /* 0x000fc80007ffe0ff */
[----:B------:R-:W-:-:S05]  /*10100*/  F2FP.BF16.PACK_AB R0, RZ, R0 ;  /* 0x00000000ff00723e */ /* 0x000fca00000010ff */
[----:B------:R0:W-:Y:S01]  /*10110*/  STG.E.U16 [R8.64], R0 ;  /* 0x0000000008007986 */ /* 0x0001e2000c101524 */
[----:B------:R-:W-:Y:S05]  /*10120*/  BRA `(.L_x_3911) ;  /* 0x0000074000007947 */ /* 0x000fea0003800000 */
.L_x_3918:
        /* <DEDUP_REMOVED lines=10> */
[----:B------:R-:W0:Y:S02]  /*101d0*/  F2I.FTZ.U32.TRUNC.NTZ R3, R3 ;  /* 0x0000000300037305 */ /* 0x000e24000021f000 */
[----:B0-----:R0:W-:Y:S01]  /*101e0*/  STG.E.U16 [R8.64], R3 ;  /* 0x0000000308007986 */ /* 0x0011e2000c101524 */
[----:B------:R-:W-:Y:S05]  /*101f0*/  BRA `(.L_x_3911) ;  /* 0x0000067000007947 */ /* 0x000fea0003800000 */
.L_x_3930:
        /* <DEDUP_REMOVED lines=17> */
.L_x_3933:
[----:B------:R-:W-:-:S04]  /*10310*/  LOP3.LUT R2, R15, 0x80000000, RZ, 0xc0, !PT ;  /* 0x800000000f027812 */ /* 0x000fc800078ec0ff */
[----:B------:R-:W-:-:S04]  /*10320*/  SHF.R.U32.HI R3, RZ, 0x18, R2 ;  /* 0x00000018ff037819 */ /* 0x000fc80000011602 */
[----:B------:R-:W-:-:S04]  /*10330*/  LOP3.LUT R0, R0, R3, RZ, 0xfc, !PT ;  /* 0x0000000300007212 */ /* 0x000fc800078efcff */
[----:B------:R-:W-:Y:S02]  /*10340*/  PRMT R4, R0, 0x7610, R4 ;  /* 0x0000761000047816 */ /* 0x000fe40000000004 */
.L_x_3932:
[----:B------:R-:W-:Y:S05]  /*10350*/  BSYNC B0 ;  /* 0x0000000000007941 */ /* 0x000fea0003800000 */
.L_x_3931:
[----:B------:R0:W-:Y:S01]  /*10360*/  STG.E.U8 [R8.64], R4 ;  /* 0x0000000408007986 */ /* 0x0001e2000c101124 */
[----:B------:R-:W-:Y:S01]  /*10370*/  IADD3 R2, R18, 0x80, RZ ;  /* 0x0000008012027810 */ /* 0x000fe20007ffe0ff */
[----:B------:R-:W-:Y:S05]  /*10380*/  BRA `(.L_x_3911) ;  /* 0x000004e000007947 */ /* 0x000fea0003800000 */
.L_x_3929:
        /* <DEDUP_REMOVED lines=17> */
.L_x_3936:
[----:B------:R-:W-:-:S04]  /*104a0*/  LOP3.LUT R2, R15, 0x80000000, RZ, 0xc0, !PT ;  /* 0x800000000f027812 */ /* 0x000fc800078ec0ff */
[----:B------:R-:W-:-:S04]  /*104b0*/  SHF.R.U32.HI R3, RZ, 0x18, R2 ;  /* 0x00000018ff037819 */ /* 0x000fc80000011602 */
[----:B------:R-:W-:-:S04]  /*104c0*/  LOP3.LUT R0, R0, R3, RZ, 0xfc, !PT ;  /* 0x0000000300007212 */ /* 0x000fc800078efcff */
[----:B------:R-:W-:Y:S02]  /*104d0*/  PRMT R4, R0, 0x7610, R4 ;  /* 0x0000761000047816 */ /* 0x000fe40000000004 */
.L_x_3935:
[----:B------:R-:W-:Y:S05]  /*104e0*/  BSYNC B0 ;  /* 0x0000000000007941 */ /* 0x000fea0003800000 */
.L_x_3934:
[----:B------:R0:W-:Y:S01]  /*104f0*/  STG.E.U8 [R8.64], R4 ;  /* 0x0000000408007986 */ /* 0x0001e2000c101124 */
[----:B------:R-:W-:Y:S01]  /*10500*/  IADD3 R2, R18, 0x80, RZ ;  /* 0x0000008012027810 */ /* 0x000fe20007ffe0ff */
[----:B------:R-:W-:Y:S05]  /*10510*/  BRA `(.L_x_3911) ;  /* 0x0000035000007947 */ /* 0x000fea0003800000 */
.L_x_3928:
        /* <DEDUP_REMOVED lines=14> */
[----:B------:R-:W-:Y:S02]  /*10600*/  @P2 LOP3.LUT R0, R0, 0x1, RZ, 0xc0, !PT ;  /* 0x0000000100002812 */ /* 0x000fe400078ec0ff */
[----:B------:R-:W-:Y:S02]  /*10610*/  IADD3 R2, R18, 0x80, RZ ;  /* 0x0000008012027810 */ /* 0x000fe40007ffe0ff */
[----:B------:R-:W-:Y:S02]  /*10620*/  @P2 ISETP.EQ.U32.AND P1, PT, R0, 0x1, P1 ;  /* 0x000000010000280c */ /* 0x000fe40000f22070 */
[----:B------:R-:W-:-:S02]  /*10630*/  @P2 IADD3 R0, R4, 0x1, RZ ;  /* 0x0000000104002810 */ /* 0x000fc40007ffe0ff */
[----:B------:R-:W-:-:S13]  /*10640*/  @P2 PLOP3.LUT P0, PT, P1, PT, PT, 0x80, 0x0 ;  /* 0x000000000000281c */ /* 0x000fda0000f0f070 */
[----:B------:R-:W-:-:S04]  /*10650*/  @!P0 IMAD.MOV R0, RZ, RZ, R4 ;  /* 0x000000ffff008224 */ /* 0x000fc800078e0204 */
[----:B------:R-:W-:-:S05]  /*10660*/  @P2 IMAD.MOV.U32 R3, RZ, RZ, R0 ;  /* 0x000000ffff032224 */ /* 0x000fca00078e0000 */
[----:B------:R0:W-:Y:S01]  /*10670*/  STG.E.U8 [R8.64], R3 ;  /* 0x0000000308007986 */ /* 0x0001e2000c101124 */
[----:B------:R-:W-:Y:S05]  /*10680*/  BRA `(.L_x_3911) ;  /* 0x000001e000007947 */ /* 0x000fea0003800000 */
.L_x_3910:
        /* <DEDUP_REMOVED lines=19> */
[----:B------:R-:W-:Y:S01]  /*107c0*/  IADD3 R2, R18, 0x80, RZ ;  /* 0x0000008012027810 */ /* 0x000fe20007ffe0ff */
[----:B------:R-:W-:Y:S05]  /*107d0*/  BRA `(.L_x_3911) ;  /* 0x0000009000007947 */ /* 0x000fea0003800000 */
.L_x_3938:
[----:B------:R-:W-:Y:S01]  /*107e0*/  HADD2.F32 R4, -RZ, R15.H0_H0 ;  /* 0x2000000fff047230 */ /* 0x000fe20000004100 */
[----:B------:R-:W-:-:S05]  /*107f0*/  IADD3 R2, R18, 0x80, RZ ;  /* 0x0000008012027810 */ /* 0x000fca0007ffe0ff */
[----:B------:R-:W0:Y:S02]  /*10800*/  F2I.U64.TRUNC R4, R4 ;  /* 0x0000000400047311 */ /* 0x000e24000020d800 */
[----:B0-----:R0:W-:Y:S01]  /*10810*/  STG.E.64 [R8.64], R4 ;  /* 0x0000000408007986 */ /* 0x0011e2000c101b24 */
[----:B------:R-:W-:Y:S05]  /*10820*/  BRA `(.L_x_3911) ;  /* 0x0000004000007947 */ /* 0x000fea0003800000 */
.L_x_3937:
[----:B------:R-:W-:Y:S01]  /*10830*/  HADD2.F32 R15, -RZ, R15.H0_H0 ;  /* 0x2000000fff0f7230 */ /* 0x000fe20000004100 */
[----:B------:R-:W-:-:S05]  /*10840*/  IADD3 R2, R18, 0x80, RZ ;  /* 0x0000008012027810 */ /* 0x000fca0007ffe0ff */
[----:B------:R-:W0:Y:S02]  /*10850*/  F2I.FTZ.U32.TRUNC.NTZ R15, R15 ;  /* 0x0000000f000f7305 */ /* 0x000e24000021f000 */
[----:B0-----:R0:W-:Y:S02]  /*10860*/  STG.E [R8.64], R15 ;  /* 0x0000000f08007986 */ /* 0x0011e4000c101924 */
.L_x_3911:
[----:B------:R-:W-:-:S13]  /*10870*/  ISETP.GE.AND P0, PT, R2, R27, PT ;  /* 0x0000001b0200720c */ /* 0x000fda0003f06270 */
[----:B------:R-:W-:Y:S01]  /*10880*/  @P0 BREAK B6 ;  /* 0x0000000000060942 */ /* 0x000fe20003800000 */
        /* <DEDUP_REMOVED lines=19> */
[----:B0-----:R0:W-:Y:S01]  /*109c0*/  STG.E.U8 [R8.64], R17 ;  /* 0x0000001108007986 */ /* 0x0011e2000c101124 */
[----:B------:R-:W-:Y:S05]  /*109d0*/  BRA `(.L_x_3945) ;  /* 0x00000ea000007947 */ /* 0x000fea0003800000 */
.L_x_3943:
[----:B------:R-:W-:-:S06]  /*109e0*/  HADD2.F32 R5, -RZ, R17.H0_H0 ;  /* 0x20000011ff057230 */ /* 0x000fcc0000004100 */
[----:B------:R-:W0:Y:S02]  /*109f0*/  F2I.S64.TRUNC R4, R5 ;  /* 0x0000000500047311 */ /* 0x000e24000020d900 */
[----:B0-----:R0:W-:Y:S01]  /*10a00*/  STG.E.U8 [R8.64], R4 ;  /* 0x0000000408007986 */ /* 0x0011e2000c101124 */
[----:B------:R-:W-:Y:S05]  /*10a10*/  BRA `(.L_x_3945) ;  /* 0x00000e6000007947 */ /* 0x000fea0003800000 */
.L_x_3942:
        /* <DEDUP_REMOVED lines=10> */
.L_x_3947:
[----:B------:R-:W-:-:S06]  /*10ac0*/  HADD2.F32 R17, -RZ, R17.H0_H0 ;  /* 0x20000011ff117230 */ /* 0x000fcc0000004100 */
[----:B------:R-:W0:Y:S02]  /*10ad0*/  F2I.FTZ.TRUNC.NTZ R17, R17 ;  /* 0x0000001100117305 */ /* 0x000e24000021f100 */
[----:B0-----:R0:W-:Y:S01]  /*10ae0*/  STG.E [R8.64], R17 ;  /* 0x0000001108007986 */ /* 0x0011e2000c101924 */
[----:B------:R-:W-:Y:S05]  /*10af0*/  BRA `(.L_x_3945) ;  /* 0x00000d8000007947 */ /* 0x000fea0003800000 */
.L_x_3946:
[----:B------:R-:W-:-:S06]  /*10b00*/  HADD2.F32 R17, -RZ, R17.H0_H0 ;  /* 0x20000011ff117230 */ /* 0x000fcc0000004100 */
[----:B------:R-:W0:Y:S02]  /*10b10*/  F2I.FTZ.TRUNC.NTZ R17, R17 ;  /* 0x0000001100117305 */ /* 0x000e24000021f100 */
[----:B0-----:R0:W-:Y:S01]  /*10b20*/  STG.E.U16 [R8.64], R17 ;  /* 0x0000001108007986 */ /* 0x0011e2000c101524 */
[----:B------:R-:W-:Y:S05]  /*10b30*/  BRA `(.L_x_3945) ;  /* 0x00000d4000007947 */ /* 0x000fea0003800000 */
.L_x_3941:
        /* <DEDUP_REMOVED lines=9> */
.L_x_3949:
[----:B------:R0:W-:Y:S01]  /*10bd0*/  STG.E.U16 [R8.64], R17 ;  /* 0x0000001108007986 */ /* 0x0001e2000c101524 */
[----:B------:R-:W-:Y:S05]  /*10be0*/  BRA `(.L_x_3945) ;  /* 0x00000c9000007947 */ /* 0x000fea0003800000 */
.L_x_3948:
        /* <DEDUP_REMOVED lines=10> */
.L_x_3951:
[----:B------:R0:W-:Y:S01]  /*10c90*/  STG.E [R8.64], R17 ;  /* 0x0000001108007986 */ /* 0x0001e2000c101924 */
[----:B------:R-:W-:Y:S05]  /*10ca0*/  BRA `(.L_x_3945) ;  /* 0x00000bd000007947 */ /* 0x000fea0003800000 */
.L_x_3950:
[----:B------:R-:W-:-:S05]  /*10cb0*/  HADD2.F32 R4, -RZ, R17.H0_H0 ;  /* 0x20000011ff047230 */ /* 0x000fca0000004100 */
[----:B------:R-:W-:-:S06]  /*10cc0*/  FMUL.FTZ R4, R4, 1 ;  /* 0x3f80000004047820 */ /* 0x000fcc0000410000 */
[----:B------:R-:W0:Y:S02]  /*10cd0*/  F2F.F64.F32 R4, R4 ;  /* 0x0000000400047310 */ /* 0x000e240000201800 */
[----:B0-----:R0:W-:Y:S01]  /*10ce0*/  STG.E.64 [R8.64], R4 ;  /* 0x0000000408007986 */ /* 0x0011e2000c101b24 */
[----:B------:R-:W-:Y:S05]  /*10cf0*/  BRA `(.L_x_3945) ;  /* 0x00000b8000007947 */ /* 0x000fea0003800000 */
.L_x_3940:
        /* <DEDUP_REMOVED lines=11> */
[----:B------:R-:W-:-:S05]  /*10db0*/  @!P0 HADD2.F32 R17, -RZ, R17.H1_H1 ;  /* 0x30000011ff118230 */ /* 0x000fca0000004100 */
[----:B------:R-:W-:-:S04]  /*10dc0*/  @!P0 FSETP.NEU.FTZ.AND P1, PT, R17, RZ, PT ;  /* 0x000000ff1100820b */ /* 0x000fc80003f3d000 */
[----:B------:R-:W-:-:S05]  /*10dd0*/  @!P0 SEL R3, RZ, 0x1, !P1 ;  /* 0x00000001ff038807 */ /* 0x000fca0004800000 */
[----:B------:R0:W-:Y:S01]  /*10de0*/  STG.E.U8 [R8.64], R3 ;  /* 0x0000000308007986 */ /* 0x0001e2000c101124 */
[----:B------:R-:W-:Y:S05]  /*10df0*/  BRA `(.L_x_3945) ;  /* 0x00000a8000007947 */ /* 0x000fea0003800000 */
.L_x_3954:
        /* <DEDUP_REMOVED lines=8> */
.L_x_3953:
        /* <DEDUP_REMOVED lines=21> */
.L_x_3958:
[----:B------:R-:W-:Y:S05]  /*10fd0*/  BSYNC B0 ;  /* 0x0000000000007941 */ /* 0x000fea0003800000 */
.L_x_3957:
[----:B------:R-:W-:-:S05]  /*10fe0*/  LOP3.LUT R5, R0, R5, RZ, 0xfc, !PT ;  /* 0x0000000500057212 */ /* 0x000fca00078efcff */
[----:B------:R0:W-:Y:S01]  /*10ff0*/  STG.E.U8 [R8.64], R5 ;  /* 0x0000000508007986 */ /* 0x0001e2000c101124 */
[----:B------:R-:W-:Y:S05]  /*11000*/  BRA `(.L_x_3945) ;  /* 0x0000087000007947 */ /* 0x000fea0003800000 */
.L_x_3956:
        /* <DEDUP_REMOVED lines=13> */
.L_x_3960:
[----:B------:R-:W-:Y:S01]  /*110e0*/  IMAD.MOV.U32 R0, RZ, RZ, 0x7f ;  /* 0x0000007fff007424 */ /* 0x000fe200078e00ff */
[----:B------:R-:W-:-:S04]  /*110f0*/  ISETP.GT.U32.AND P0, PT, R3, 0x7f800000, PT ;  /* 0x7f8000000300780c */ /* 0x000fc80003f04070 */
[----:B------:R-:W-:-:S04]  /*11100*/  SEL R0, R0, 0x7c, P0 ;  /* 0x0000007c00007807 */ /* 0x000fc80000000000 */
.L_x_3961:
[----:B------:R-:W-:Y:S05]  /*11110*/  BSYNC B0 ;  /* 0x0000000000007941 */ /* 0x000fea0003800000 */
.L_x_3959:
[----:B------:R-:W-:-:S04]  /*11120*/  LOP3.LUT R3, R17, 0x80000000, RZ, 0xc0, !PT ;  /* 0x8000000011037812 */ /* 0x000fc800078ec0ff */
[----:B------:R-:W-:-:S04]  /*11130*/  SHF.R.U32.HI R3, RZ, 0x18, R3 ;  /* 0x00000018ff037819 */ /* 0x000fc80000011603 */
[----:B------:R-:W-:-:S05]  /*11140*/  LOP3.LUT R3, R0, R3, RZ, 0xfc, !PT ;  /* 0x0000000300037212 */ /* 0x000fca00078efcff */
[----:B------:R0:W-:Y:S01]  /*11150*/  STG.E.U8 [R8.64], R3 ;  /* 0x0000000308007986 */ /* 0x0001e2000c101124 */
[----:B------:R-:W-:Y:S05]  /*11160*/  BRA `(.L_x_3945) ;  /* 0x0000071000007947 */ /* 0x000fea0003800000 */
.L_x_3955:
[----:B------:R-:W-:-:S05]  /*11170*/  HADD2.F32 R0, -RZ, R17.H0_H0 ;  /* 0x20000011ff007230 */ /* 0x000fca0000004100 */
[----:B------:R-:W-:-:S05]  /*11180*/  F2FP.BF16.PACK_AB R0, RZ, R0 ;  /* 0x00000000ff00723e */ /* 0x000fca00000010ff */
[----:B------:R0:W-:Y:S01]  /*11190*/  STG.E.U16 [R8.64], R0 ;  /* 0x0000000008007986 */ /* 0x0001e2000c101524 */
[----:B------:R-:W-:Y:S05]  /*111a0*/  BRA `(.L_x_3945) ;  /* 0x000006d000007947 */ /* 0x000fea0003800000 */
.L_x_3952:
        /* <DEDUP_REMOVED lines=12> */
.L_x_3964:
        /* <DEDUP_REMOVED lines=17> */
.L_x_3967:
[----:B------:R-:W-:-:S04]  /*11380*/  LOP3.LUT R3, R17, 0x80000000, RZ, 0xc0, !PT ;  /* 0x8000000011037812 */ /* 0x000fc800078ec0ff */
[----:B------:R-:W-:-:S04]  /*11390*/  SHF.R.U32.HI R3, RZ, 0x18, R3 ;  /* 0x00000018ff037819 */ /* 0x000fc80000011603 */
[----:B------:R-:W-:-:S04]  /*113a0*/  LOP3.LUT R0, R0, R3, RZ, 0xfc, !PT ;  /* 0x0000000300007212 */ /* 0x000fc800078efcff */
[----:B------:R-:W-:Y:S02]  /*113b0*/  PRMT R4, R0, 0x7610, R4 ;  /* 0x0000761000047816 */ /* 0x000fe40000000004 */
.L_x_3966:
[----:B------:R-:W-:Y:S05]  /*113c0*/  BSYNC B0 ;  /* 0x0000000000007941 */ /* 0x000fea0003800000 */
.L_x_3965:
[----:B------:R0:W-:Y:S01]  /*113d0*/  STG.E.U8 [R8.64], R4 ;  /* 0x0000000408007986 */ /* 0x0001e2000c101124 */
[----:B------:R-:W-:Y:S05]  /*113e0*/  BRA `(.L_x_3945) ;  /* 0x0000049000007947 */ /* 0x000fea0003800000 */
.L_x_3963:
        /* <DEDUP_REMOVED lines=17> */
.L_x_3970:
[----:B------:R-:W-:-:S04]  /*11500*/  LOP3.LUT R3, R17, 0x80000000, RZ, 0xc0, !PT ;  /* 0x8000000011037812 */ /* 0x000fc800078ec0ff */
[----:B------:R-:W-:-:S04]  /*11510*/  SHF.R.U32.HI R3, RZ, 0x18, R3 ;  /* 0x00000018ff037819 */ /* 0x000fc80000011603 */
[----:B------:R-:W-:-:S04]  /*11520*/  LOP3.LUT R0, R0, R3, RZ, 0xfc, !PT ;  /* 0x0000000300007212 */ /* 0x000fc800078efcff */
[----:B------:R-:W-:Y:S02]  /*11530*/  PRMT R4, R0, 0x7610, R4 ;  /* 0x0000761000047816 */ /* 0x000fe40000000004 */
.L_x_3969:
[----:B------:R-:W-:Y:S05]  /*11540*/  BSYNC B0 ;  /* 0x0000000000007941 */ /* 0x000fea0003800000 */
.L_x_3968:
[----:B------:R0:W-:Y:S01]  /*11550*/  STG.E.U8 [R8.64], R4 ;  /* 0x0000000408007986 */ /* 0x0001e2000c101124 */
[----:B------:R-:W-:Y:S05]  /*11560*/  BRA `(.L_x_3945) ;  /* 0x0000031000007947 */ /* 0x000fea0003800000 */
.L_x_3962:
        /* <DEDUP_REMOVED lines=22> */
.L_x_3944:
        /* <DEDUP_REMOVED lines=20> */
.L_x_3972:
[----:B------:R-:W-:-:S06]  /*11810*/  HADD2.F32 R4, -RZ, R17.H0_H0 ;  /* 0x20000011ff047230 */ /* 0x000fcc0000004100 */
[----:B------:R-:W0:Y:S02]  /*11820*/  F2I.U64.TRUNC R4, R4 ;  /* 0x0000000400047311 */ /* 0x000e24000020d800 */
[----:B0-----:R0:W-:Y:S01]  /*11830*/  STG.E.64 [R8.64], R4 ;  /* 0x0000000408007986 */ /* 0x0011e2000c101b24 */
[----:B------:R-:W-:Y:S05]  /*11840*/  BRA `(.L_x_3945) ;  /* 0x0000003000007947 */ /* 0x000fea0003800000 */
.L_x_3971:
[----:B------:R-:W-:-:S06]  /*11850*/  HADD2.F32 R17, -RZ, R17.H0_H0 ;  /* 0x20000011ff117230 */ /* 0x000fcc0000004100 */
[----:B------:R-:W0:Y:S02]  /*11860*/  F2I.FTZ.U32.TRUNC.NTZ R17, R17 ;  /* 0x0000001100117305 */ /* 0x000e24000021f000 */
[----:B0-----:R0:W-:Y:S02]  /*11870*/  STG.E [R8.64], R17 ;  /* 0x0000001108007986 */ /* 0x0011e4000c101924 */
.L_x_3945:
[----:B------:R-:W-:-:S04]  /*11880*/  IADD3 R2, R2, 0x80, RZ ;  /* 0x0000008002027810 */ /* 0x000fc80007ffe0ff */
.L_x_3905:
[----:B------:R-:W-:-:S13]  /*11890*/  ISETP.GE.AND P0, PT, R2, R27, PT ;  /* 0x0000001b0200720c */ /* 0x000fda0003f06270 */
[----:B------:R-:W-:Y:S01]  /*118a0*/  @P0 BREAK B6 ;  /* 0x0000000000060942 */ /* 0x000fe20003800000 */
[----:B------:R-:W-:Y:S05]  /*118b0*/  @P0 BRA `(.L_x_3939) ;  /* 0x0000100000000947 */ /* 0x000fea0003800000 */
[----:B------:R-:W-:Y:S05]  /*118c0*/  BSYNC B6 ;  /* 0x0000000000067941 */ /* 0x000fea0003800000 */
.L_x_3904:
[----:B0-----:R-:W-:Y:S01]  /*118d0*/  IMAD R0, R28, 0x200, R2 ;  /* 0x000002001c007824 */ /* 0x001fe200078e0202 */
[----:B-1----:R-:W-:-:S03]  /*118e0*/  PRMT R3, R22, 0x9910, RZ ;  /* 0x0000991016037816 */ /* 0x002fc600000000ff */
        /* <DEDUP_REMOVED lines=18> */
.L_x_3976:
[----:B------:R-:W-:-:S06]  /*11a10*/  HADD2.F32 R5, -RZ, R16.H0_H0 ;  /* 0x20000010ff057230 */ /* 0x000fcc0000004100 */
[----:B------:R-:W0:Y:S02]  /*11a20*/  F2I.S64.TRUNC R4, R5 ;  /* 0x0000000500047311 */ /* 0x000e24000020d900 */
[----:B0-----:R0:W-:Y:S01]  /*11a30*/  STG.E.U8 [R8.64], R4 ;  /* 0x0000000408007986 */ /* 0x0011e2000c101124 */
[----:B------:R-:W-:Y:S05]  /*11a40*/  BRA `(.L_x_3978) ;  /* 0x00000e6000007947 */ /* 0x000fea0003800000 */
.L_x_3975:
        /* <DEDUP_REMOVED lines=10> */
.L_x_3980:
[----:B------:R-:W-:-:S04]  /*11af0*/  HADD2.F32 R16, -RZ, R16.H0_H0 ;  /* 0x20000010ff107230 */ /* 0x000fc80000004100 */
[----:B------:R-:W0:Y:S02]  /*11b00*/  F2I.FTZ.TRUNC.NTZ R3, R16 ;  /* 0x0000001000037305 */ /* 0x000e24000021f100 */
[----:B0-----:R0:W-:Y:S01]  /*11b10*/  STG.E [R8.64], R3 ;  /* 0x0000000308007986 */ /* 0x0011e2000c101924 */
[----:B------:R-:W-:Y:S05]  /*11b20*/  BRA `(.L_x_3978) ;  /* 0x00000d8000007947 */ /* 0x000fea0003800000 */
.L_x_3979:
[----:B------:R-:W-:-:S04]  /*11b30*/  HADD2.F32 R16, -RZ, R16.H0_H0 ;  /* 0x20000010ff107230 */ /* 0x000fc80000004100 */
[----:B------:R-:W0:Y:S02]  /*11b40*/  F2I.FTZ.TRUNC.NTZ R3, R16 ;  /* 0x0000001000037305 */ /* 0x000e24000021f100 */
[----:B0-----:R0:W-:Y:S01]  /*11b50*/  STG.E.U16 [R8.64], R3 ;  /* 0x0000000308007986 */ /* 0x0011e2000c101524 */
[----:B------:R-:W-:Y:S05]  /*11b60*/  BRA `(.L_x_3978) ;  /* 0x00000d4000007947 */ /* 0x000fea0003800000 */
.L_x_3974:
        /* <DEDUP_REMOVED lines=9> */
.L_x_3982:
[----:B------:R0:W-:Y:S01]  /*11c00*/  STG.E.U16 [R8.64], R16 ;  /* 0x0000001008007986 */ /* 0x0001e2000c101524 */
[----:B------:R-:W-:Y:S05]  /*11c10*/  BRA `(.L_x_3978) ;  /* 0x00000c9000007947 */ /* 0x000fea0003800000 */
.L_x_3981:
        /* <DEDUP_REMOVED lines=10> */
.L_x_3984:
[----:B------:R0:W-:Y:S01]  /*11cc0*/  STG.E [R8.64], R16 ;  /* 0x0000001008007986 */ /* 0x0001e2000c101924 */
[----:B------:R-:W-:Y:S05]  /*11cd0*/  BRA `(.L_x_3978) ;  /* 0x00000bd000007947 */ /* 0x000fea0003800000 */
.L_x_3983:
[----:B------:R-:W-:-:S05]  /*11ce0*/  HADD2.F32 R4, -RZ, R16.H0_H0 ;  /* 0x20000010ff047230 */ /* 0x000fca0000004100 */
[----:B------:R-:W-:-:S06]  /*11cf0*/  FMUL.FTZ R4, R4, 1 ;  /* 0x3f80000004047820 */ /* 0x000fcc0000410000 */
[----:B------:R-:W0:Y:S02]  /*11d00*/  F2F.F64.F32 R4, R4 ;  /* 0x0000000400047310 */ /* 0x000e240000201800 */
[----:B0-----:R0:W-:Y:S01]  /*11d10*/  STG.E.64 [R8.64], R4 ;  /* 0x0000000408007986 */ /* 0x0011e2000c101b24 */
[----:B------:R-:W-:Y:S05]  /*11d20*/  BRA `(.L_x_3978) ;  /* 0x00000b8000007947 */ /* 0x000fea0003800000 */
.L_x_3973:
        /* <DEDUP_REMOVED lines=16> */
.L_x_3987:
        /* <DEDUP_REMOVED lines=8> */
.L_x_3986:
        /* <DEDUP_REMOVED lines=21> */
.L_x_3991:
[----:B------:R-:W-:Y:S05]  /*12000*/  BSYNC B0 ;  /* 0x0000000000007941 */ /* 0x000fea0003800000 */
.L_x_3990:
[----:B------:R-:W-:-:S05]  /*12010*/  LOP3.LUT R5, R0, R5, RZ, 0xfc, !PT ;  /* 0x0000000500057212 */ /* 0x000fca00078efcff */
[----:B------:R0:W-:Y:S01]  /*12020*/  STG.E.U8 [R8.64], R5 ;  /* 0x0000000508007986 */ /* 0x0001e2000c101124 */
[----:B------:R-:W-:Y:S05]  /*12030*/  BRA `(.L_x_3978) ;  /* 0x0000087000007947 */ /* 0x000fea0003800000 */
.L_x_3989:
        /* <DEDUP_REMOVED lines=13> */
.L_x_3993:
[----:B------:R-:W-:Y:S01]  /*12110*/  IMAD.MOV.U32 R0, RZ, RZ, 0x7f ;  /* 0x0000007fff007424 */ /* 0x000fe200078e00ff */
[----:B------:R-:W-:-:S04]  /*12120*/  ISETP.GT.U32.AND P0, PT, R3, 0x7f800000, PT ;  /* 0x7f8000000300780c */ /* 0x000fc80003f04070 */
[----:B------:R-:W-:-:S04]  /*12130*/  SEL R0, R0, 0x7c, P0 ;  /* 0x0000007c00007807 */ /* 0x000fc80000000000 */
.L_x_3994:
[----:B------:R-:W-:Y:S05]  /*12140*/  BSYNC B0 ;  /* 0x0000000000007941 */ /* 0x000fea0003800000 */
.L_x_3992:
[----:B------:R-:W-:-:S04]  /*12150*/  LOP3.LUT R3, R5, 0x80000000, RZ, 0xc0, !PT ;  /* 0x8000000005037812 */ /* 0x000fc800078ec0ff */
[----:B------:R-:W-:-:S04]  /*12160*/  SHF.R.U32.HI R3, RZ, 0x18, R3 ;  /* 0x00000018ff037819 */ /* 0x000fc80000011603 */
[----:B------:R-:W-:-:S05]  /*12170*/  LOP3.LUT R3, R0, R3, RZ, 0xfc, !PT ;  /* 0x0000000300037212 */ /* 0x000fca00078efcff */
[----:B------:R0:W-:Y:S01]  /*12180*/  STG.E.U8 [R8.64], R3 ;  /* 0x0000000308007986 */ /* 0x0001e2000c101124 */
[----:B------:R-:W-:Y:S05]  /*12190*/  BRA `(.L_x_3978) ;  /* 0x0000071000007947 */ /* 0x000fea0003800000 */
.L_x_3988:
[----:B------:R-:W-:-:S05]  /*121a0*/  HADD2.F32 R0, -RZ, R16.H0_H0 ;  /* 0x20000010ff007230 */ /* 0x000fca0000004100 */
[----:B------:R-:W-:-:S05]  /*121b0*/  F2FP.BF16.PACK_AB R0, RZ, R0 ;  /* 0x00000000ff00723e */ /* 0x000fca00000010ff */
[----:B------:R0:W-:Y:S01]  /*121c0*/  STG.E.U16 [R8.64], R0 ;  /* 0x0000000008007986 */ /* 0x0001e2000c101524 */
[----:B------:R-:W-:Y:S05]  /*121d0*/  BRA `(.L_x_3978) ;  /* 0x000006d000007947 */ /* 0x000fea0003800000 */
.L_x_3985:
        /* <DEDUP_REMOVED lines=12> */
.L_x_3997:
        /* <DEDUP_REMOVED lines=17> */
.L_x_4000:
[----:B------:R-:W-:-:S04]  /*123b0*/  LOP3.LUT R3, R5, 0x80000000, RZ, 0xc0, !PT ;  /* 0x8000000005037812 */ /* 0x000fc800078ec0ff */
[----:B------:R-:W-:-:S04]  /*123c0*/  SHF.R.U32.HI R3, RZ, 0x18, R3 ;  /* 0x00000018ff037819 */ /* 0x000fc80000011603 */
[----:B------:R-:W-:-:S04]  /*123d0*/  LOP3.LUT R0, R0, R3, RZ, 0xfc, !PT ;  /* 0x0000000300007212 */ /* 0x000fc800078efcff */
[----:B------:R-:W-:Y:S02]  /*123e0*/  PRMT R4, R0, 0x7610, R4 ;  /* 0x0000761000047816 */ /* 0x000fe40000000004 */
.L_x_3999:
[----:B------:R-:W-:Y:S05]  /*123f0*/  BSYNC B0 ;  /* 0x0000000000007941 */ /* 0x000fea0003800000 */
.L_x_3998:
[----:B------:R0:W-:Y:S01]  /*12400*/  STG.E.U8 [R8.64], R4 ;  /* 0x0000000408007986 */ /* 0x0001e2000c101124 */
[----:B------:R-:W-:Y:S05]  /*12410*/  BRA `(.L_x_3978) ;  /* 0x0000049000007947 */ /* 0x000fea0003800000 */
.L_x_3996:
        /* <DEDUP_REMOVED lines=17> */
.L_x_4003:
[----:B------:R-:W-:-:S04]  /*12530*/  LOP3.LUT R3, R5, 0x80000000, RZ, 0xc0, !PT ;  /* 0x8000000005037812 */ /* 0x000fc800078ec0ff */
[----:B------:R-:W-:-:S04]  /*12540*/  SHF.R.U32.HI R3, RZ, 0x18, R3 ;  /* 0x00000018ff037819 */ /* 0x000fc80000011603 */
[----:B------:R-:W-:-:S04]  /*12550*/  LOP3.LUT R0, R0, R3, RZ, 0xfc, !PT ;  /* 0x0000000300007212 */ /* 0x000fc800078efcff */
[----:B------:R-:W-:Y:S02]  /*12560*/  PRMT R4, R0, 0x7610, R4 ;  /* 0x0000761000047816 */ /* 0x000fe40000000004 */
.L_x_4002:
[----:B------:R-:W-:Y:S05]  /*12570*/  BSYNC B0 ;  /* 0x0000000000007941 */ /* 0x000fea0003800000 */
.L_x_4001:
[----:B------:R0:W-:Y:S01]  /*12580*/  STG.E.U8 [R8.64], R4 ;  /* 0x0000000408007986 */ /* 0x0001e2000c101124 */
[----:B------:R-:W-:Y:S05]  /*12590*/  BRA `(.L_x_3978) ;  /* 0x0000031000007947 */ /* 0x000fea0003800000 */
.L_x_3995:
        /* <DEDUP_REMOVED lines=22> */
.L_x_3977:
        /* <DEDUP_REMOVED lines=20> */
.L_x_4005:
[----:B------:R-:W-:-:S06]  /*12840*/  HADD2.F32 R4, -RZ, R16.H0_H0 ;  /* 0x20000010ff047230 */ /* 0x000fcc0000004100 */
[----:B------:R-:W0:Y:S02]  /*12850*/  F2I.U64.TRUNC R4, R4 ;  /* 0x0000000400047311 */ /* 0x000e24000020d800 */
[----:B0-----:R0:W-:Y:S01]  /*12860*/  STG.E.64 [R8.64], R4 ;  /* 0x0000000408007986 */ /* 0x0011e2000c101b24 */
[----:B------:R-:W-:Y:S05]  /*12870*/  BRA `(.L_x_3978) ;  /* 0x0000003000007947 */ /* 0x000fea0003800000 */
.L_x_4004:
[----:B------:R-:W-:-:S04]  /*12880*/  HADD2.F32 R16, -RZ, R16.H0_H0 ;  /* 0x20000010ff107230 */ /* 0x000fc80000004100 */
[----:B------:R-:W0:Y:S02]  /*12890*/  F2I.FTZ.U32.TRUNC.NTZ R3, R16 ;  /* 0x0000001000037305 */ /* 0x000e24000021f000 */
[----:B0-----:R0:W-:Y:S02]  /*128a0*/  STG.E [R8.64], R3 ;  /* 0x0000000308007986 */ /* 0x0011e4000c101924 */
.L_x_3978:
[----:B------:R-:W-:Y:S02]  /*128b0*/  IADD3 R2, R2, 0x80, RZ ;  /* 0x0000008002027810 */ /* 0x000fe40007ffe0ff */
.L_x_3939:
[----:B------:R-:W-:Y:S05]  /*128c0*/  BSYNC B7 ;  /* 0x0000000000077941 */ /* 0x000fea0003800000 */
.L_x_3903:
[----:B------:R-:W-:-:S13]  /*128d0*/  ISETP.GE.AND P0, PT, R2, R27, PT ;  /* 0x0000001b0200720c */ /* 0x000fda0003f06270 */
[----:B------:R-:W-:Y:S05]  /*128e0*/  @P0 EXIT ;  /* 0x000000000000094d */ /* 0x000fea0003800000 */
[----:B01----:R-:W-:Y:S01]  /*128f0*/  PRMT R0, R22, 0x9910, RZ ;  /* 0x0000991016007816 */ /* 0x003fe200000000ff */
        /* <DEDUP_REMOVED lines=18> */
.L_x_4009:
[----:B------:R-:W-:-:S06]  /*12a20*/  HADD2.F32 R5, -RZ, R19.H0_H0 ;  /* 0x20000013ff057230 */ /* 0x000fcc0000004100 */
[----:B------:R-:W0:Y:S02]  /*12a30*/  F2I.S64.TRUNC R4, R5 ;  /* 0x0000000500047311 */ /* 0x000e24000020d900 */
[----:B0-----:R-:W-:Y:S01]  /*12a40*/  STG.E.U8 [R2.64], R4 ;  /* 0x0000000402007986 */ /* 0x001fe2000c101124 */
[----:B------:R-:W-:Y:S05]  /*12a50*/  EXIT ;  /* 0x000000000000794d */ /* 0x000fea0003800000 */
.L_x_4008:
        /* <DEDUP_REMOVED lines=10> */
.L_x_4012:
[----:B------:R-:W-:-:S06]  /*12b00*/  HADD2.F32 R19, -RZ, R19.H0_H0 ;  /* 0x20000013ff137230 */ /* 0x000fcc0000004100 */
[----:B------:R-:W0:Y:S02]  /*12b10*/  F2I.FTZ.TRUNC.NTZ R19, R19 ;  /* 0x0000001300137305 */ /* 0x000e24000021f100 */
[----:B0-----:R-:W-:Y:S01]  /*12b20*/  STG.E [R2.64], R19 ;  /* 0x0000001302007986 */ /* 0x001fe2000c101924 */
[----:B------:R-:W-:Y:S05]  /*12b30*/  EXIT ;  /* 0x000000000000794d */ /* 0x000fea0003800000 */
.L_x_4011:
[----:B------:R-:W-:-:S06]  /*12b40*/  HADD2.F32 R19, -RZ, R19.H0_H0 ;  /* 0x20000013ff137230 */ /* 0x000fcc0000004100 */
[----:B------:R-:W0:Y:S02]  /*12b50*/  F2I.FTZ.TRUNC.NTZ R19, R19 ;  /* 0x0000001300137305 */ /* 0x000e24000021f100 */
[----:B0-----:R-:W-:Y:S01]  /*12b60*/  STG.E.U16 [R2.64], R19 ;  /* 0x0000001302007986 */ /* 0x001fe2000c101524 */
[----:B------:R-:W-:Y:S05]  /*12b70*/  EXIT ;  /* 0x000000000000794d */ /* 0x000fea0003800000 */
.L_x_4007:
        /* <DEDUP_REMOVED lines=9> */
.L_x_4014:
[----:B------:R-:W-:Y:S01]  /*12c10*/  STG.E.U16 [R2.64], R19 ;  /* 0x0000001302007986 */ /* 0x000fe2000c101524 */
[----:B------:R-:W-:Y:S05]  /*12c20*/  EXIT ;  /* 0x000000000000794d */ /* 0x000fea0003800000 */
.L_x_4013:
        /* <DEDUP_REMOVED lines=10> */
.L_x_4016:
[----:B------:R-:W-:Y:S01]  /*12cd0*/  STG.E [R2.64], R19 ;  /* 0x0000001302007986 */ /* 0x000fe2000c101924 */
[----:B------:R-:W-:Y:S05]  /*12ce0*/  EXIT ;  /* 0x000000000000794d */ /* 0x000fea0003800000 */
.L_x_4015:
[----:B------:R-:W-:-:S05]  /*12cf0*/  HADD2.F32 R4, -RZ, R19.H0_H0 ;  /* 0x20000013ff047230 */ /* 0x000fca0000004100 */
[----:B------:R-:W-:-:S06]  /*12d00*/  FMUL.FTZ R4, R4, 1 ;  /* 0x3f80000004047820 */ /* 0x000fcc0000410000 */
[----:B------:R-:W0:Y:S02]  /*12d10*/  F2F.F64.F32 R4, R4 ;  /* 0x0000000400047310 */ /* 0x000e240000201800 */
[----:B0-----:R-:W-:Y:S01]  /*12d20*/  STG.E.64 [R2.64], R4 ;  /* 0x0000000402007986 */ /* 0x001fe2000c101b24 */
[----:B------:R-:W-:Y:S05]  /*12d30*/  EXIT ;  /* 0x000000000000794d */ /* 0x000fea0003800000 */
.L_x_4006:
        /* <DEDUP_REMOVED lines=14> */
[----:B------:R-:W-:Y:S01]  /*12e20*/  STG.E.U8 [R2.64], R5 ;  /* 0x0000000502007986 */ /* 0x000fe2000c101124 */
[----:B------:R-:W-:Y:S05]  /*12e30*/  EXIT ;  /* 0x000000000000794d */ /* 0x000fea0003800000 */
.L_x_4019:
        /* <DEDUP_REMOVED lines=8> */
.L_x_4018:
        /* <DEDUP_REMOVED lines=21> */
.L_x_4023:
[----:B------:R-:W-:Y:S05]  /*13010*/  BSYNC B0 ;  /* 0x0000000000007941 */ /* 0x000fea0003800000 */
.L_x_4022:
[----:B------:R-:W-:-:S05]  /*13020*/  LOP3.LUT R5, R0, R5, RZ, 0xfc, !PT ;  /* 0x0000000500057212 */ /* 0x000fca00078efcff */
[----:B------:R-:W-:Y:S01]  /*13030*/  STG.E.U8 [R2.64], R5 ;  /* 0x0000000502007986 */ /* 0x000fe2000c101124 */
[----:B------:R-:W-:Y:S05]  /*13040*/  EXIT ;  /* 0x000000000000794d */ /* 0x000fea0003800000 */
.L_x_4021:
        /* <DEDUP_REMOVED lines=13> */
.L_x_4025:
[----:B------:R-:W-:Y:S01]  /*13120*/  IMAD.MOV.U32 R0, RZ, RZ, 0x7f ;  /* 0x0000007fff007424 */ /* 0x000fe200078e00ff */
[----:B------:R-:W-:-:S04]  /*13130*/  ISETP.GT.U32.AND P0, PT, R4, 0x7f800000, PT ;  /* 0x7f8000000400780c */ /* 0x000fc80003f04070 */
[----:B------:R-:W-:-:S04]  /*13140*/  SEL R0, R0, 0x7c, P0 ;  /* 0x0000007c00007807 */ /* 0x000fc80000000000 */
.L_x_4026:
[----:B------:R-:W-:Y:S05]  /*13150*/  BSYNC B0 ;  /* 0x0000000000007941 */ /* 0x000fea0003800000 */
.L_x_4024:
[----:B------:R-:W-:-:S04]  /*13160*/  LOP3.LUT R4, R19, 0x80000000, RZ, 0xc0, !PT ;  /* 0x8000000013047812 */ /* 0x000fc800078ec0ff */
[----:B------:R-:W-:-:S04]  /*13170*/  SHF.R.U32.HI R5, RZ, 0x18, R4 ;  /* 0x00000018ff057819 */ /* 0x000fc80000011604 */
[----:B------:R-:W-:-:S05]  /*13180*/  LOP3.LUT R5, R0, R5, RZ, 0xfc, !PT ;  /* 0x0000000500057212 */ /* 0x000fca00078efcff */
[----:B------:R-:W-:Y:S01]  /*13190*/  STG.E.U8 [R2.64], R5 ;  /* 0x0000000502007986 */ /* 0x000fe2000c101124 */
[----:B------:R-:W-:Y:S05]  /*131a0*/  EXIT ;  /* 0x000000000000794d */ /* 0x000fea0003800000 */
.L_x_4020:
[----:B------:R-:W-:-:S05]  /*131b0*/  HADD2.F32 R0, -RZ, R19.H0_H0 ;  /* 0x20000013ff007230 */ /* 0x000fca0000004100 */
[----:B------:R-:W-:-:S05]  /*131c0*/  F2FP.BF16.PACK_AB R0, RZ, R0 ;  /* 0x00000000ff00723e */ /* 0x000fca00000010ff */
[----:B------:R-:W-:Y:S01]  /*131d0*/  STG.E.U16 [R2.64], R0 ;  /* 0x0000000002007986 */ /* 0x000fe2000c101524 */
[----:B------:R-:W-:Y:S05]  /*131e0*/  EXIT ;  /* 0x000000000000794d */ /* 0x000fea0003800000 */
.L_x_4017:
        /* <DEDUP_REMOVED lines=12> */
.L_x_4029:
        /* <DEDUP_REMOVED lines=17> */
.L_x_4032:
[----:B------:R-:W-:-:S04]  /*133c0*/  LOP3.LUT R0, R19, 0x80000000, RZ, 0xc0, !PT ;  /* 0x8000000013007812 */ /* 0x000fc800078ec0ff */
[----:B------:R-:W-:-:S04]  /*133d0*/  SHF.R.U32.HI R5, RZ, 0x18, R0 ;  /* 0x00000018ff057819 */ /* 0x000fc80000011600 */
[----:B------:R-:W-:-:S04]  /*133e0*/  LOP3.LUT R4, R4, R5, RZ, 0xfc, !PT ;  /* 0x0000000504047212 */ /* 0x000fc800078efcff */
[----:B------:R-:W-:Y:S02]  /*133f0*/  PRMT R0, R4, 0x7610, R0 ;  /* 0x0000761004007816 */ /* 0x000fe40000000000 */
.L_x_4031:
[----:B------:R-:W-:Y:S05]  /*13400*/  BSYNC B0 ;  /* 0x0000000000007941 */ /* 0x000fea0003800000 */
.L_x_4030:
[----:B------:R-:W-:Y:S01]  /*13410*/  STG.E.U8 [R2.64], R0 ;  /* 0x0000000002007986 */ /* 0x000fe2000c101124 */
[----:B------:R-:W-:Y:S05]  /*13420*/  EXIT ;  /* 0x000000000000794d */ /* 0x000fea0003800000 */
.L_x_4028:
        /* <DEDUP_REMOVED lines=17> */
.L_x_4035:
[----:B------:R-:W-:-:S04]  /*13540*/  LOP3.LUT R0, R19, 0x80000000, RZ, 0xc0, !PT ;  /* 0x8000000013007812 */ /* 0x000fc800078ec0ff */
[----:B------:R-:W-:-:S04]  /*13550*/  SHF.R.U32.HI R5, RZ, 0x18, R0 ;  /* 0x00000018ff057819 */ /* 0x000fc80000011600 */
[----:B------:R-:W-:-:S04]  /*13560*/  LOP3.LUT R4, R4, R5, RZ, 0xfc, !PT ;  /* 0x0000000504047212 */ /* 0x000fc800078efcff */
[----:B------:R-:W-:Y:S02]  /*13570*/  PRMT R0, R4, 0x7610, R0 ;  /* 0x0000761004007816 */ /* 0x000fe40000000000 */
.L_x_4034:
[----:B------:R-:W-:Y:S05]  /*13580*/  BSYNC B0 ;  /* 0x0000000000007941 */ /* 0x000fea0003800000 */
.L_x_4033:
[----:B------:R-:W-:Y:S01]  /*13590*/  STG.E.U8 [R2.64], R0 ;  /* 0x0000000002007986 */ /* 0x000fe2000c101124 */
[----:B------:R-:W-:Y:S05]  /*135a0*/  EXIT ;  /* 0x000000000000794d */ /* 0x000fea0003800000 */
.L_x_4027:
        /* <DEDUP_REMOVED lines=22> */
.L_x_4010:
        /* <DEDUP_REMOVED lines=20> */
.L_x_4037:
[----:B------:R-:W-:-:S06]  /*13850*/  HADD2.F32 R4, -RZ, R19.H0_H0 ;  /* 0x20000013ff047230 */ /* 0x000fcc0000004100 */
[----:B------:R-:W0:Y:S02]  /*13860*/  F2I.U64.TRUNC R4, R4 ;  /* 0x0000000400047311 */ /* 0x000e24000020d800 */
[----:B0-----:R-:W-:Y:S01]  /*13870*/  STG.E.64 [R2.64], R4 ;  /* 0x0000000402007986 */ /* 0x001fe2000c101b24 */
[----:B------:R-:W-:Y:S05]  /*13880*/  EXIT ;  /* 0x000000000000794d */ /* 0x000fea0003800000 */
.L_x_4036:
[----:B------:R-:W-:-:S06]  /*13890*/  HADD2.F32 R19, -RZ, R19.H0_H0 ;  /* 0x20000013ff137230 */ /* 0x000fcc0000004100 */
[----:B------:R-:W0:Y:S02]  /*138a0*/  F2I.FTZ.U32.TRUNC.NTZ R19, R19 ;  /* 0x0000001300137305 */ /* 0x000e24000021f000 */
[----:B0-----:R-:W-:Y:S01]  /*138b0*/  STG.E [R2.64], R19 ;  /* 0x0000001302007986 */ /* 0x001fe2000c101924 */
[----:B------:R-:W-:Y:S05]  /*138c0*/  EXIT ;  /* 0x000000000000794d */ /* 0x000fea0003800000 */
        .weak           $__internal_7_$__cuda_sm3x_div_rn_ftz_f32_slowpath
        .type           $__internal_7_$__cuda_sm3x_div_rn_ftz_f32_slowpath,@function
        .size           $__internal_7_$__cuda_sm3x_div_rn_ftz_f32_slowpath,(.L_x_16802 - $__internal_7_$__cuda_sm3x_div_rn_ftz_f32_slowpath)
$__internal_7_$__cuda_sm3x_div_rn_ftz_f32_slowpath:
        /* <DEDUP_REMOVED lines=32> */
.L_x_4040:
[----:B------:R-:W-:Y:S05]  /*13ad0*/  BSYNC B1 ;  /* 0x0000000000017941 */ /* 0x000fea0003800000 */
.L_x_4039:
[----:B------:R-:W-:Y:S01]  /*13ae0*/  IADD3 R4, R4, -0x7f, RZ ;  /* 0xffffff8104047810 */ /* 0x000fe20007ffe0ff */
[----:B------:R-:W-:Y:S01]  /*13af0*/  BSSY B1, `(.L_x_4045) ;  /* 0x000001b000017945 */ /* 0x000fe20003800000 */
[----:B------:R-:W-:-:S03]  /*13b00*/  IADD3 R6, R6, -0x7f, RZ ;  /* 0xffffff8106067810 */ /* 0x000fc60007ffe0ff */
[----:B------:R-:W-:Y:S02]  /*13b10*/  IMAD R5, R4, -0x800000, R8 ;  /* 0xff80000004057824 */ /* 0x000fe400078e0208 */
[C---:B------:R-:W-:Y:S02]  /*13b20*/  IMAD R7, R6.reuse, -0x800000, R7 ;  /* 0xff80000006077824 */ /* 0x040fe400078e0207 */
[----:B------:R0:W1:Y:S01]  /*13b30*/  MUFU.RCP R8, R5 ;  /* 0x0000000500087308 */ /* 0x0000620000001000 */
[----:B------:R-:W-:Y:S02]  /*13b40*/  IMAD.IADD R6, R6, 0x1, -R4 ;  /* 0x0000000106067824 */ /* 0x000fe400078e0a04 */
[----:B0-----:R-:W-:-:S04]  /*13b50*/  FADD.FTZ R5, -R5, -RZ ;  /* 0x800000ff05057221 */ /* 0x001fc80000010100 */
[----:B-1----:R-:W-:-:S04]  /*13b60*/  FFMA R9, R8, R5, 1 ;  /* 0x3f80000008097423 */ /* 0x002fc80000000005 */
        /* <DEDUP_REMOVED lines=18> */
.L_x_4046:
[----:B------:R-:W-:Y:S02]  /*13c90*/  IMAD R8, R6, 0x800000, R8 ;  /* 0x0080000006087824 */ /* 0x000fe400078e0208 */
.L_x_4047:
[----:B------:R-:W-:Y:S05]  /*13ca0*/  BSYNC B1 ;  /* 0x0000000000017941 */ /* 0x000fea0003800000 */
.L_x_4045:
[----:B------:R-:W-:Y:S01]  /*13cb0*/  IMAD.MOV.U32 R6, RZ, RZ, R8 ;  /* 0x000000ffff067224 */ /* 0x000fe200078e0008 */
[----:B------:R-:W-:Y:S05]  /*13cc0*/  BRA `(.L_x_4048) ;  /* 0x0000008000007947 */ /* 0x000fea0003800000 */
.L_x_4044:
[----:B------:R-:W-:-:S04]  /*13cd0*/  LOP3.LUT R6, R8, 0x80000000, R7, 0x48, !PT ;  /* 0x8000000008067812 */ /* 0x000fc800078e4807 */
[----:B------:R-:W-:Y:S01]  /*13ce0*/  LOP3.LUT R6, R6, 0x7f800000, RZ, 0xfc, !PT ;  /* 0x7f80000006067812 */ /* 0x000fe200078efcff */
[----:B------:R-:W-:Y:S05]  /*13cf0*/  BRA `(.L_x_4048) ;  /* 0x0000005000007947 */ /* 0x000fea0003800000 */
.L_x_4043:
[----:B------:R-:W-:Y:S01]  /*13d00*/  LOP3.LUT R6, R8, 0x80000000, R7, 0x48, !PT ;  /* 0x8000000008067812 */ /* 0x000fe200078e4807 */
[----:B------:R-:W-:Y:S05]  /*13d10*/  BRA `(.L_x_4048) ;  /* 0x0000003000007947 */ /* 0x000fea0003800000 */
.L_x_4042:
[----:B------:R-:W0:Y:S01]  /*13d20*/  MUFU.RSQ R6, -QNAN ;  /* 0xffc0000000067908 */ /* 0x000e220000001400 */
[----:B------:R-:W-:Y:S05]  /*13d30*/  BRA `(.L_x_4048) ;  /* 0x0000001000007947 */ /* 0x000fea0003800000 */
.L_x_4041:
[----:B------:R-:W-:Y:S02]  /*13d40*/  FADD.FTZ R6, R7, R8 ;  /* 0x0000000807067221 */ /* 0x000fe40000010000 */
.L_x_4048:
[----:B------:R-:W-:Y:S05]  /*13d50*/  BSYNC B0 ;  /* 0x0000000000007941 */ /* 0x000fea0003800000 */
.L_x_4038:
[----:B------:R-:W-:Y:S02]  /*13d60*/  IMAD.MOV.U32 R4, RZ, RZ, R3 ;  /* 0x000000ffff047224 */ /* 0x000fe400078e0003 */
[----:B------:R-:W-:-:S04]  /*13d70*/  IMAD.MOV.U32 R5, RZ, RZ, 0x0 ;  /* 0x00000000ff057424 */ /* 0x000fc800078e00ff */
[----:B------:R-:W-:Y:S05]  /*13d80*/  RET.REL.NODEC R4 `(_ZN2at6native27unrolled_elementwise_kernelIZZZNS0_17asinh_kernel_cudaERNS_18TensorIteratorBaseEENKUlvE_clEvENKUlvE1_clEvEUlN3c107complexINS6_4HalfEEEE_St5arrayIPcLm2EELi4E23TrivialOffsetCalculatorILi1EjESF_NS0_6memory12LoadWithCastILi1EEENSG_13StoreWithCastILi1EEEEEviT_T0_T2_T3_T4_T5_) ;  /* 0xfffec27004007950 */ /* 0x000fea0003c3ffff */
.L_x_4049:
        /* <DEDUP_REMOVED lines=15> */
.L_x_16802:


//--------------------- .text._ZN2at6native18elementwise_kernelILi128ELi2EZNS0_22gpu_kernel_impl_nocastIZZZNS0_17asinh_kernel_cudaERNS_18TensorIteratorBaseEENKUlvE_clEvENKUlvE1_clEvEUlN3c107complexINS7_4HalfEEEE_EEvS4_RKT_EUliE_EEviT1_ --------------------------
	.section	.text._ZN2at6native18elementwise_kernelILi128ELi2EZNS0_22gpu_kernel_impl_nocastIZZZNS0_17asinh_kernel_cudaERNS_18TensorIteratorBaseEENKUlvE_clEvENKUlvE1_clEvEUlN3c107complexINS7_4HalfEEEE_EEvS4_RKT_EUliE_EEviT1_,"ax",@progbits
	.sectioninfo	@"SHI_REGISTERS=25"
	.align	128
        .global         _ZN2at6native18elementwise_kernelILi128ELi2EZNS0_22gpu_kernel_impl_nocastIZZZNS0_17asinh_kernel_cudaERNS_18TensorIteratorBaseEENKUlvE_clEvENKUlvE1_clEvEUlN3c107complexINS7_4HalfEEEE_EEvS4_RKT_EUliE_EEviT1_
        .type           _ZN2at6native18elementwise_kernelILi128ELi2EZNS0_22gpu_kernel_impl_nocastIZZZNS0_17asinh_kernel_cudaERNS_18TensorIteratorBaseEENKUlvE_clEvENKUlvE1_clEvEUlN3c107complexINS7_4HalfEEEE_EEvS4_RKT_EUliE_EEviT1_,@function
        .size           _ZN2at6native18elementwise_kernelILi128ELi2EZNS0_22gpu_kernel_impl_nocastIZZZNS0_17asinh_kernel_cudaERNS_18TensorIteratorBaseEENKUlvE_clEvENKUlvE1_clEvEUlN3c107complexINS7_4HalfEEEE_EEvS4_RKT_EUliE_EEviT1_,(.L_x_16803 - _ZN2at6native18elementwise_kernelILi128ELi2EZNS0_22gpu_kernel_impl_nocastIZZZNS0_17asinh_kernel_cudaERNS_18TensorIteratorBaseEENKUlvE_clEvENKUlvE1_clEvEUlN3c107complexINS7_4HalfEEEE_EEvS4_RKT_EUliE_EEviT1_)
        .other          _ZN2at6native18elementwise_kernelILi128ELi2EZNS0_22gpu_kernel_impl_nocastIZZZNS0_17asinh_kernel_cudaERNS_18TensorIteratorBaseEENKUlvE_clEvENKUlvE1_clEvEUlN3c107complexINS7_4HalfEEEE_EEvS4_RKT_EUliE_EEviT1_,@"STO_CUDA_ENTRY STV_DEFAULT"
_ZN2at6native18elementwise_kernelILi128ELi2EZNS0_22gpu_kernel_impl_nocastIZZZNS0_17asinh_kernel_cudaERNS_18TensorIteratorBaseEENKUlvE_clEvENKUlvE1_clEvEUlN3c107complexINS7_4HalfEEEE_EEvS4_RKT_EUliE_EEviT1_:
.text._ZN2at6native18elementwise_kernelILi128ELi2EZNS0_22gpu_kernel_impl_nocastIZZZNS0_17asinh_kernel_cudaERNS_18TensorIteratorBaseEENKUlvE_clEvENKUlvE1_clEvEUlN3c107complexINS7_4HalfEEEE_EEvS4_RKT_EUliE_EEviT1_:
        /* <DEDUP_REMOVED lines=9> */
[----:B------:R-:W-:Y:S01]  /*0090*/  HFMA2.MMA R0, -RZ, RZ, 0, 0 ;  /* 0x00000000ff007435 */ /* 0x000fe200000001ff */
[----:B------:R-:W-:-:S11]  /*00a0*/  MOV R2, RZ ;  /* 0x000000ff00027202 */ /* 0x000fd60000000f00 */
[----:B------:R-:W-:Y:S05]  /*00b0*/  @!P0 BRA `(.L_x_4052) ;  /* 0x00000e0000008947 */ /* 0x000fea0003800000 */
[----:B------:R-:W-:Y:S02]  /*00c0*/  MOV R6, RZ ;  /* 0x000000ff00067202 */ /* 0x000fe40000000f00 */
[----:B------:R-:W-:Y:S02]  /*00d0*/  MOV R7, R9 ;  /* 0x0000000900077202 */ /* 0x000fe40000000f00 */
[----:B------:R-:W-:-:S03]  /*00e0*/  MOV R5, c[0x0][0x168] ;  /* 0x00005a0000057a02 */ /* 0x000fc60000000f00 */
[----:B------:R-:W-:Y:S01]  /*00f0*/  IMAD.HI.U32 R6, R9, c[0x0][0x170], R6 ;  /* 0x00005c0009067a27 */ /* 0x000fe200078e0006 */
[----:B------:R-:W-:-:S04]  /*0100*/  ISETP.NE.AND P0, PT, R5, 0x1, PT ;  /* 0x000000010500780c */ /* 0x000fc80003f05270 */
        /* <DEDUP_REMOVED lines=219> */
.L_x_4052:
[----:B------:R-:W-:-:S04]  /*0ec0*/  IADD3 R6, P0, R0, c[0x0][0x368], RZ ;  /* 0x0000da0000067a10 */ /* 0x000fc80007f1e0ff */
[----:B------:R-:W-:-:S05]  /*0ed0*/  IADD3.X R7, RZ, c[0x0][0x36c], RZ, P0, !PT ;  /* 0x0000db00ff077a10 */ /* 0x000fca00007fe4ff */
[----:B------:R-:W2:Y:S01]  /*0ee0*/  LDG.E R6, [R6.64] ;  /* 0x0000000406067981 */ /* 0x000ea2000c1e1900 */
[----:B------:R-:W-:Y:S01]  /*0ef0*/  BSSY B0, `(.L_x_4053) ;  /* 0x00002b9000007945 */ /* 0x000fe20003800000 */
[--C-:B--2---:R-:W-:Y:S02]  /*0f00*/  HADD2.F32 R20, -RZ, R6.reuse.H0_H0 ;  /* 0x20000006ff147230 */ /* 0x104fe40000004100 */
[----:B------:R-:W-:-:S03]  /*0f10*/  HADD2.F32 R0, -RZ, R6.H1_H1 ;  /* 0x30000006ff007230 */ /* 0x000fc60000004100 */
[----:B------:R-:W-:Y:S02]  /*0f20*/  FSETP.GTU.FTZ.AND P0, PT, |R20|, +INF , PT ;  /* 0x7f8000001400780b */ /* 0x000fe40003f1c200 */
[C---:B------:R-:W-:Y:S01]  /*0f30*/  FSETP.GTU.FTZ.AND P1, PT, |R0|.reuse, +INF , PT ;  /* 0x7f8000000000780b */ /* 0x040fe20003f3c200 */
[----:B------:R-:W-:Y:S01]  /*0f40*/  FADD.FTZ R11, |R0|, -RZ ;  /* 0x800000ff000b7221 */ /* 0x000fe20000010200 */
[----:B------:R-:W-:Y:S02]  /*0f50*/  MOV R9, R20 ;  /* 0x0000001400097202 */ /* 0x000fe40000000f00 */
        /* <DEDUP_REMOVED lines=33> */
[----:B------:R-:W-:Y:S01]  /*1170*/  FSETP.NEU.FTZ.AND P1, PT, R12, +INF , PT ;  /* 0x7f8000000c00780b */ /* 0x000fe20003f3d000 */
[----:B------:R-:W-:Y:S02]  /*1180*/  FMUL.FTZ R16, R16, R16 ;  /* 0x0000001010107220 */ /* 0x000fe40000410000 */
[----:B------:R-:W-:-:S02]  /*1190*/  FMUL.FTZ R18, R7, R18 ;  /* 0x0000001207127220 */ /* 0x000fc40000410000 */
[----:B------:R-:W-:Y:S02]  /*11a0*/  FMUL.FTZ R19, R19, R19 ;  /* 0x0000001313137220 */ /* 0x000fe40000410000 */
        /* <DEDUP_REMOVED lines=34> */
[----:B------:R-:W-:Y:S01]  /*13d0*/  FMUL.FTZ R10, R5, R6 ;  /* 0x00000006050a7220 */ /* 0x000fe20000410000 */
[----:B------:R-:W-:Y:S01]  /*13e0*/  MOV R18, 0x3e800000 ;  /* 0x3e80000000127802 */ /* 0x000fe20000000f00 */
[----:B------:R-:W-:-:S02]  /*13f0*/  HFMA2.MMA R17, -RZ, RZ, 1.3056640625, -1.8671875 ;  /* 0x3d39bf78ff117435 */ /* 0x000fc400000001ff */
[----:B------:R-:W0:Y:S02]  /*1400*/  MUFU.SQRT R7, R10 ;  /* 0x0000000a00077308 */ /* 0x000e240000002000 */
[----:B0-----:R-:W-:-:S04]  /*1410*/  FADD.FTZ R7, R6, R7 ;  /* 0x0000000706077221 */ /* 0x001fc80000010000 */
        /* <DEDUP_REMOVED lines=28> */
.L_x_4060:
        /* <DEDUP_REMOVED lines=10> */
.L_x_4062:
[----:B------:R-:W-:-:S04]  /*1680*/  FADD.FTZ R7, -R5, R8 ;  /* 0x0000000805077221 */ /* 0x000fc80000010100 */
[----:B------:R-:W-:Y:S02]  /*1690*/  FMUL.FTZ R7, R7, 0.5 ;  /* 0x3f00000007077820 */ /* 0x000fe40000410000 */
.L_x_4063:
[----:B------:R-:W-:Y:S05]  /*16a0*/  BSYNC B3 ;  /* 0x0000000000037941 */ /* 0x000fea0003800000 */
.L_x_4061:
        /* <DEDUP_REMOVED lines=11> */
.L_x_4065:
[----:B------:R-:W-:-:S04]  /*1760*/  FADD.FTZ R10, R13, -R10 ;  /* 0x8000000a0d0a7221 */ /* 0x000fc80000010000 */
[----:B------:R-:W-:Y:S02]  /*1770*/  FMUL.FTZ R10, R10, 0.5 ;  /* 0x3f0000000a0a7820 */ /* 0x000fe40000410000 */
.L_x_4066:
[----:B------:R-:W-:Y:S05]  /*1780*/  BSYNC B3 ;  /* 0x0000000000037941 */ /* 0x000fea0003800000 */
.L_x_4064:
[----:B------:R-:W-:Y:S01]  /*1790*/  FADD.FTZ R10, R10, R7 ;  /* 0x000000070a0a7221 */ /* 0x000fe20000010000 */
[----:B------:R-:W-:Y:S01]  /*17a0*/  MOV R17, 0x3e800000 ;  /* 0x3e80000000117802 */ /* 0x000fe20000000f00 */
[----:B------:R-:W-:Y:S01]  /*17b0*/  FADD.FTZ R7, R22, 1 ;  /* 0x3f80000016077421 */ /* 0x000fe20000010000 */
[----:B------:R-:W-:-:S03]  /*17c0*/  HFMA2.MMA R18, -RZ, RZ, 1.3056640625, -1.8671875 ;  /* 0x3d39bf78ff127435 */ /* 0x000fc600000001ff */
[----:B------:R-:W-:-:S04]  /*17d0*/  FMUL.FTZ R12, R7, R10 ;  /* 0x0000000a070c7220 */ /* 0x000fc80000410000 */
        /* <DEDUP_REMOVED lines=30> */
.L_x_4059:
[----:B------:R0:W1:Y:S02]  /*19c0*/  MUFU.SQRT R12, R14 ;  /* 0x0000000e000c7308 */ /* 0x0000640000002000 */
.L_x_4058:
[----:B------:R-:W-:Y:S05]  /*19d0*/  BSYNC B2 ;  /* 0x0000000000027941 */ /* 0x000fea0003800000 */
.L_x_4057:
        /* <DEDUP_REMOVED lines=9> */
[----:B------:R-:W-:Y:S01]  /*1a70*/  MOV R6, 0x3f000000 ;  /* 0x3f00000000067802 */ /* 0x000fe20000000f00 */
[C---:B------:R-:W-:Y:S01]  /*1a80*/  FADD.FTZ R5, |R7|.reuse, -RZ ;  /* 0x800000ff07057221 */ /* 0x040fe20000010200 */
[C---:B------:R-:W-:Y:S02]  /*1a90*/  FSETP.GT.FTZ.AND P0, PT, |R7|.reuse, 0.56000000238418579102, PT ;  /* 0x3f0f5c290700780b */ /* 0x040fe40003f14200 */
[----:B------:R-:W-:Y:S01]  /*1aa0*/  FSETP.NEU.FTZ.AND P1, PT, |R7|, 1, PT ;  /* 0x3f8000000700780b */ /* 0x000fe20003f3d200 */
[----:B------:R-:W-:-:S04]  /*1ab0*/  FFMA.FTZ R6, -R5, R6, 0.5 ;  /* 0x3f00000005067423 */ /* 0x000fc80000010106 */
[----:B------:R-:W2:Y:S02]  /*1ac0*/  MUFU.RSQ R11, R6 ;  /* 0x00000006000b7308 */ /* 0x000ea40000001400 */
[----:B--2---:R-:W-:Y:S01]  /*1ad0*/  FMUL.FTZ R8, R6, R11 ;  /* 0x0000000b06087220 */ /* 0x004fe20000410000 */
[----:B------:R-:W-:Y:S01]  /*1ae0*/  MOV R6, 0x3fd774eb ;  /* 0x3fd774eb00067802 */ /* 0x000fe20000000f00 */
[----:B------:R-:W-:-:S04]  /*1af0*/  FMUL.FTZ R11, R11, 0.5 ;  /* 0x3f0000000b0b7820 */ /* 0x000fc80000410000 */
[----:B------:R-:W-:-:S04]  /*1b00*/  FFMA.FTZ R11, -R8, R11, 0.5 ;  /* 0x3f000000080b7423 */ /* 0x000fc8000001010b */
[----:B------:R-:W-:-:S05]  /*1b10*/  FFMA.FTZ R11, R8, R11, R8 ;  /* 0x0000000b080b7223 */ /* 0x000fca0000010008 */
[----:B------:R-:W-:Y:S01]  /*1b20*/  @P0 FSEL R5, R11, RZ, P1 ;  /* 0x000000ff0b050208 */ /* 0x000fe20000800000 */
[----:B------:R-:W-:-:S04]  /*1b30*/  HFMA2.MMA R11, -RZ, RZ, 1.3251953125, -55.71875 ;  /* 0x3d4dd2f7ff0b7435 */ /* 0x000fc800000001ff */
[----:B------:R-:W-:-:S06]  /*1b40*/  FMUL.FTZ R8, R5, R5 ;  /* 0x0000000505087220 */ /* 0x000fcc0000410000 */
        /* <DEDUP_REMOVED lines=12> */
.L_x_4070:
        /* <DEDUP_REMOVED lines=17> */
.L_x_4076:
[----:B------:R-:W-:-:S04]  /*1d20*/  FADD.FTZ R5, -R5, R8 ;  /* 0x0000000805057221 */ /* 0x000fc80000010100 */
[----:B------:R-:W-:Y:S02]  /*1d30*/  FMUL.FTZ R5, R5, 0.5 ;  /* 0x3f00000005057820 */ /* 0x000fe40000410000 */
.L_x_4077:
[----:B------:R-:W-:Y:S05]  /*1d40*/  BSYNC B5 ;  /* 0x0000000000057941 */ /* 0x000fea0003800000 */
.L_x_4075:
        /* <DEDUP_REMOVED lines=10> */
.L_x_4079:
[----:B------:R-:W-:-:S04]  /*1df0*/  FADD.FTZ R6, -R6, R13 ;  /* 0x0000000d06067221 */ /* 0x000fc80000010100 */
[----:B------:R-:W-:Y:S02]  /*1e00*/  FMUL.FTZ R6, R6, 0.5 ;  /* 0x3f00000006067820 */ /* 0x000fe40000410000 */
.L_x_4080:
[----:B------:R-:W-:Y:S05]  /*1e10*/  BSYNC B5 ;  /* 0x0000000000057941 */ /* 0x000fea0003800000 */
.L_x_4078:
[----:B------:R-:W-:Y:S02]  /*1e20*/  FADD.FTZ R5, R6, R5 ;  /* 0x0000000506057221 */ /* 0x000fe40000010000 */
[----:B------:R-:W-:-:S04]  /*1e30*/  FADD.FTZ R22, R11, R22 ;  /* 0x000000160b167221 */ /* 0x000fc80000010000 */
[----:B------:R-:W-:-:S06]  /*1e40*/  FMUL.FTZ R22, R22, R5 ;  /* 0x0000000516167220 */ /* 0x000fcc0000410000 */
[----:B------:R-:W2:Y:S01]  /*1e50*/  MUFU.SQRT R22, R22 ;  /* 0x0000001600167308 */ /* 0x000ea20000002000 */
[----:B------:R-:W-:Y:S05]  /*1e60*/  BRA `(.L_x_4081) ;  /* 0x0000012000007947 */ /* 0x000fea0003800000 */
.L_x_4074:
        /* <DEDUP_REMOVED lines=12> */
.L_x_4073:
[----:B------:R-:W-:Y:S01]  /*1f30*/  FADD.FTZ R5, R22, 1 ;  /* 0x3f80000016057421 */ /* 0x000fe20000010000 */
[----:B0-----:R-:W-:Y:S01]  /*1f40*/  MUFU.SQRT R14, R14 ;  /* 0x0000000e000e7308 */ /* 0x001fe20000002000 */
[----:B------:R-:W-:Y:S02]  /*1f50*/  HFMA2.MMA R11, -RZ, RZ, 1.875, 0 ;  /* 0x3f800000ff0b7435 */ /* 0x000fe400000001ff */
[----:B------:R-:W-:-:S06]  /*1f60*/  FMUL.FTZ R5, R5, 0.5 ;  /* 0x3f00000005057820 */ /* 0x000fcc0000410000 */
[----:B------:R-:W0:Y:S02]  /*1f70*/  MUFU.SQRT R5, R5 ;  /* 0x0000000500057308 */ /* 0x000e240000002000 */
[----:B0-----:R-:W-:-:S06]  /*1f80*/  FMUL.FTZ R22, R14, R5 ;  /* 0x000000050e167220 */ /* 0x001fcc0000410000 */
.L_x_4081:
[----:B------:R-:W-:Y:S05]  /*1f90*/  BSYNC B4 ;  /* 0x0000000000047941 */ /* 0x000fea0003800000 */
.L_x_4072:
[----:B------:R-:W-:Y:S05]  /*1fa0*/  BRA `(.L_x_4082) ;  /* 0x0000002000007947 */ /* 0x000fea0003800000 */
.L_x_4069:
[----:B------:R-:W-:Y:S02]  /*1fb0*/  FMUL.FTZ R22, R22, 16777216 ;  /* 0x4b80000016167820 */ /* 0x000fe40000410000 */
[----:B------:R-:W-:Y:S02]  /*1fc0*/  FMUL.FTZ R11, R11, 16777216 ;  /* 0x4b8000000b0b7820 */ /* 0x000fe40000410000 */
.L_x_4082:
[----:B------:R-:W-:Y:S05]  /*1fd0*/  BSYNC B2 ;  /* 0x0000000000027941 */ /* 0x000fea0003800000 */
.L_x_4068:
        /* <DEDUP_REMOVED lines=14> */
[----:B------:R-:W-:Y:S02]  /*20c0*/  MOV R16, R13 ;  /* 0x0000000d00107202 */ /* 0x000fe40000000f00 */
[----:B------:R-:W-:Y:S02]  /*20d0*/  MOV R6, 0x20f0 ;  /* 0x000020f000067802 */ /* 0x000fe40000000f00 */
[----:B01----:R-:W-:Y:S05]  /*20e0*/  CALL.REL.NOINC `($__internal_8_$__cuda_sm3x_div_rn_ftz_f32_slowpath) ;  /* 0x000054b000007944 */ /* 0x003fea0003c00000 */
.L_x_4084:
[----:B------:R-:W-:Y:S05]  /*20f0*/  BSYNC B5 ;  /* 0x0000000000057941 */ /* 0x000fea0003800000 */
.L_x_4083:
[----:B------:R-:W-:Y:S01]  /*2100*/  HFMA2.MMA R7, -RZ, RZ, 0.89990234375, 10328 ;  /* 0x3b33710bff077435 */ /* 0x000fe200000001ff */
[----:B0-----:R-:W-:Y:S01]  /*2110*/  FMUL.FTZ R6, R5, R5 ;  /* 0x0000000505067220 */ /* 0x001fe20000410000 */
[----:B------:R-:W-:Y:S08]  /*2120*/  BSSY B2, `(.L_x_4085) ;  /* 0x0000014000027945 */ /* 0x000ff00003800000 */
        /* <DEDUP_REMOVED lines=15> */
.L_x_4086:
[----:B------:R-:W-:Y:S02]  /*2220*/  ISETP.GE.AND P0, PT, R22, RZ, PT ;  /* 0x000000ff1600720c */ /* 0x000fe40003f06270 */
[----:B------:R-:W-:-:S11]  /*2230*/  MOV R6, 0x3fd774eb ;  /* 0x3fd774eb00067802 */ /* 0x000fd60000000f00 */
[----:B------:R-:W-:-:S04]  /*2240*/  @P0 FFMA.FTZ R5, R6, 0.93318945169448852539, -R5 ;  /* 0x3f6ee58106050823 */ /* 0x000fc80000010805 */
[----:B------:R-:W-:Y:S02]  /*2250*/  @!P0 FFMA.FTZ R5, R6, 0.93318945169448852539, R5 ;  /* 0x3f6ee58106058823 */ /* 0x000fe40000010005 */
.L_x_4087:
[----:B------:R-:W-:Y:S05]  /*2260*/  BSYNC B2 ;  /* 0x0000000000027941 */ /* 0x000fea0003800000 */
.L_x_4085:
[C---:B------:R-:W-:Y:S01]  /*2270*/  FSETP.NEU.FTZ.AND P0, PT, |R22|.reuse, |R11|, PT ;  /* 0x4000000b1600720b */ /* 0x040fe20003f1d200 */
[----:B------:R-:W-:Y:S01]  /*2280*/  HFMA2.MMA R6, -RZ, RZ, 2.04296875, -15.78125 ;  /* 0x4016cbe4ff067435 */ /* 0x000fe200000001ff */
        /* <DEDUP_REMOVED lines=8> */
.L_x_4071:
[----:B------:R-:W-:Y:S05]  /*2310*/  BSYNC B3 ;  /* 0x0000000000037941 */ /* 0x000fea0003800000 */
.L_x_4067:
[----:B------:R-:W-:Y:S02]  /*2320*/  LOP3.LUT R0, R7, 0x80000000, R0, 0xb8, !PT ;  /* 0x8000000007007812 */ /* 0x000fe400078eb800 */
[----:B-1----:R-:W-:Y:S01]  /*2330*/  LOP3.LUT R9, R12, 0x80000000, R9, 0xb8, !PT ;  /* 0x800000000c097812 */ /* 0x002fe200078eb809 */
[----:B------:R-:W-:Y:S05]  /*2340*/  BRA `(.L_x_4056) ;  /* 0x0000173000007947 */ /* 0x000fea0003800000 */
.L_x_4055:
        /* <DEDUP_REMOVED lines=29> */
[----:B------:R-:W-:Y:S05]  /*2520*/  CALL.REL.NOINC `($__internal_8_$__cuda_sm3x_div_rn_ftz_f32_slowpath) ;  /* 0x0000507000007944 */ /* 0x000fea0003c00000 */
.L_x_4093:
[----:B------:R-:W-:Y:S05]  /*2530*/  BSYNC B5 ;  /* 0x0000000000057941 */ /* 0x000fea0003800000 */
.L_x_4092:
        /* <DEDUP_REMOVED lines=15> */
[----:B------:R-:W-:-:S05]  /*2630*/  MOV R6, 0x3fd774eb ;  /* 0x3fd774eb00067802 */ /* 0x000fca0000000f00 */
[----:B------:R-:W-:Y:S01]  /*2640*/  FFMA.FTZ R5, R6, 1.8663789033889770508, -R5 ;  /* 0x3feee58106057823 */ /* 0x000fe20000010805 */
[----:B------:R-:W-:Y:S05]  /*2650*/  BRA `(.L_x_4096) ;  /* 0x0000004000007947 */ /* 0x000fea0003800000 */
.L_x_4095:
[----:B------:R-:W-:Y:S02]  /*2660*/  ISETP.GE.AND P0, PT, R11, RZ, PT ;  /* 0x000000ff0b00720c */ /* 0x000fe40003f06270 */
[----:B------:R-:W-:-:S11]  /*2670*/  MOV R6, 0x3fd774eb ;  /* 0x3fd774eb00067802 */ /* 0x000fd60000000f00 */
[----:B------:R-:W-:-:S04]  /*2680*/  @P0 FFMA.FTZ R5, R6, 0.93318945169448852539, -R5 ;  /* 0x3f6ee58106050823 */ /* 0x000fc80000010805 */
[----:B------:R-:W-:Y:S02]  /*2690*/  @!P0 FFMA.FTZ R5, R6, 0.93318945169448852539, R5 ;  /* 0x3f6ee58106058823 */ /* 0x000fe40000010005 */
.L_x_4096:
[----:B------:R-:W-:Y:S05]  /*26a0*/  BSYNC B2 ;  /* 0x0000000000027941 */ /* 0x000fea0003800000 */
.L_x_4094:
[----:B------:R-:W-:Y:S01]  /*26b0*/  FSETP.NEU.FTZ.AND P0, PT, |R11|, |R12|, PT ;  /* 0x4000000c0b00720b */ /* 0x000fe20003f1d200 */
[----:B------:R-:W-:Y:S01]  /*26c0*/  HFMA2.MMA R6, -RZ, RZ, 2.04296875, -15.78125 ;  /* 0x4016cbe4ff067435 */ /* 0x000fe200000001ff */
[----:B------:R-:W-:Y:S01]  /*26d0*/  FSETP.NEU.FTZ.AND P1, PT, R13, RZ, PT ;  /* 0x000000ff0d00720b */ /* 0x000fe20003f3d000 */
[----:B------:R-:W0:Y:S01]  /*26e0*/  MUFU.LG2 R15, R15 ;  /* 0x0000000f000f7308 */ /* 0x000e220000000c00 */
[C---:B------:R-:W-:Y:S01]  /*26f0*/  ISETP.GE.AND P2, PT, R11.reuse, RZ, PT ;  /* 0x000000ff0b00720c */ /* 0x040fe20003f46270 */
[----:B------:R-:W-:-:S08]  /*2700*/  FADD.FTZ R11, |R11|, |R12| ;  /* 0x4000000c0b0b7221 */ /* 0x000fd00000010200 */
[----:B------:R-:W-:Y:S02]  /*2710*/  @!P0 FSEL R5, R6, 0.78539818525314331055, !P2 ;  /* 0x3f490fdb06058808 */ /* 0x000fe40005000000 */
[----:B------:R-:W-:Y:S02]  /*2720*/  @!P1 FSEL R5, RZ, 3.1415927410125732422, P2 ;  /* 0x40490fdbff059808 */ /* 0x000fe40001000000 */
[----:B------:R-:W-:Y:S02]  /*2730*/  FSETP.GTU.FTZ.AND P0, PT, |R11|, +INF , PT ;  /* 0x7f8000000b00780b */ /* 0x000fe40003f1c200 */
[----:B------:R-:W-:Y:S01]  /*2740*/  LOP3.LUT R12, R5, 0x80000000, R12, 0xb8, !PT ;  /* 0x80000000050c7812 */ /* 0x000fe200078eb80c */
[----:B0-----:R-:W-:-:S03]  /*2750*/  FMUL.FTZ.D2 R14, R15, 0.69314718246459960938 ;  /* 0x3f3172180f0e7820 */ /* 0x001fc60000310000 */
[----:B------:R-:W-:Y:S01]  /*2760*/  FSEL R5, R11, R12, P0 ;  /* 0x0000000c0b057208 */ /* 0x000fe20000000000 */
[----:B------:R-:W-:Y:S05]  /*2770*/  BRA `(.L_x_4097) ;  /* 0x000011d000007947 */ /* 0x000fea0003800000 */
.L_x_4091:
        /* <DEDUP_REMOVED lines=11> */
[----:B------:R-:W-:Y:S05]  /*2830*/  CALL.REL.NOINC `($__internal_8_$__cuda_sm3x_div_rn_ftz_f32_slowpath) ;  /* 0x00004d6000007944 */ /* 0x000fea0003c00000 */
.L_x_4099:
[----:B------:R-:W-:Y:S05]  /*2840*/  BSYNC B5 ;  /* 0x0000000000057941 */ /* 0x000fea0003800000 */
.L_x_4098:
        /* <DEDUP_REMOVED lines=18> */
.L_x_4101:
[----:B------:R-:W-:Y:S02]  /*2970*/  ISETP.GE.AND P0, PT, R11, RZ, PT ;  /* 0x000000ff0b00720c */ /* 0x000fe40003f06270 */
[----:B------:R-:W-:-:S11]  /*2980*/  MOV R6, 0x3fd774eb ;  /* 0x3fd774eb00067802 */ /* 0x000fd60000000f00 */
[----:B------:R-:W-:-:S04]  /*2990*/  @P0 FFMA.FTZ R5, R6, 0.93318945169448852539, -R5 ;  /* 0x3f6ee58106050823 */ /* 0x000fc80000010805 */
[----:B------:R-:W-:Y:S02]  /*29a0*/  @!P0 FFMA.FTZ R5, R6, 0.93318945169448852539, R5 ;  /* 0x3f6ee58106058823 */ /* 0x000fe40000010005 */
.L_x_4102:
[----:B------:R-:W-:Y:S05]  /*29b0*/  BSYNC B2 ;  /* 0x0000000000027941 */ /* 0x000fea0003800000 */
.L_x_4100:
        /* <DEDUP_REMOVED lines=15> */
[----:B------:R-:W-:Y:S01]  /*2ab0*/  HFMA2.MMA R7, -RZ, RZ, 2.04296875, -15.78125 ;  /* 0x4016cbe4ff077435 */ /* 0x000fe200000001ff */
[C---:B------:R-:W-:Y:S02]  /*2ac0*/  FADD.FTZ R8, |R11|.reuse, |R12| ;  /* 0x4000000c0b087221 */ /* 0x040fe40000010200 */
        /* <DEDUP_REMOVED lines=10> */
.L_x_4090:
[----:B------:R-:W-:Y:S01]  /*2b70*/  FMUL.FTZ R5, R11, 0.36787945032119750977 ;  /* 0x3ebc5ab20b057820 */ /* 0x000fe20000410000 */
[----:B------:R-:W-:Y:S01]  /*2b80*/  MOV R14, 0x3f800000 ;  /* 0x3f800000000e7802 */ /* 0x000fe20000000f00 */
        /* <DEDUP_REMOVED lines=30> */
[----:B------:R-:W-:Y:S05]  /*2d70*/  CALL.REL.NOINC `($__internal_8_$__cuda_sm3x_div_rn_ftz_f32_slowpath) ;  /* 0x0000482000007944 */ /* 0x000fea0003c00000 */
.L_x_4104:
[----:B------:R-:W-:Y:S05]  /*2d80*/  BSYNC B5 ;  /* 0x0000000000057941 */ /* 0x000fea0003800000 */
.L_x_4103:
        /* <DEDUP_REMOVED lines=18> */
.L_x_4106:
[----:B------:R-:W-:Y:S02]  /*2eb0*/  ISETP.GE.AND P0, PT, R11, RZ, PT ;  /* 0x000000ff0b00720c */ /* 0x000fe40003f06270 */
[----:B------:R-:W-:-:S11]  /*2ec0*/  MOV R6, 0x3fd774eb ;  /* 0x3fd774eb00067802 */ /* 0x000fd60000000f00 */
[----:B------:R-:W-:-:S04]  /*2ed0*/  @P0 FFMA.FTZ R5, R6, 0.93318945169448852539, -R5 ;  /* 0x3f6ee58106050823 */ /* 0x000fc80000010805 */
[----:B------:R-:W-:Y:S02]  /*2ee0*/  @!P0 FFMA.FTZ R5, R6, 0.93318945169448852539, R5 ;  /* 0x3f6ee58106058823 */ /* 0x000fe40000010005 */
.L_x_4107:
[----:B------:R-:W-:Y:S05]  /*2ef0*/  BSYNC B2 ;  /* 0x0000000000027941 */ /* 0x000fea0003800000 */
.L_x_4105:
[----:B------:R-:W-:Y:S01]  /*2f00*/  FSETP.NEU.FTZ.AND P1, PT, |R11|, |R12|, PT ;  /* 0x4000000c0b00720b */ /* 0x000fe20003f3d200 */
        /* <DEDUP_REMOVED lines=10> */
.L_x_4089:
        /* <DEDUP_REMOVED lines=23> */
.L_x_4111:
[----:B------:R-:W-:Y:S05]  /*3120*/  BSYNC B5 ;  /* 0x0000000000057941 */ /* 0x000fea0003800000 */
.L_x_4110:
[----:B------:R-:W-:Y:S01]  /*3130*/  HFMA2.MMA R7, -RZ, RZ, 0.89990234375, 10328 ;  /* 0x3b33710bff077435 */ /* 0x000fe200000001ff */
[----:B0-----:R-:W-:Y:S01]  /*3140*/  FMUL.FTZ R6, R5, R5 ;  /* 0x0000000505067220 */ /* 0x001fe20000410000 */
[----:B------:R-:W-:Y:S01]  /*3150*/  @!P6 MOV R8, 0x3fd774eb ;  /* 0x3fd774eb0008e802 */ /* 0x000fe20000000f00 */
[----:B------:R-:W0:Y:S01]  /*3160*/  MUFU.LG2 R13, R13 ;  /* 0x0000000d000d7308 */ /* 0x000e220000000c00 */
[C---:B------:R-:W-:Y:S01]  /*3170*/  FSETP.NEU.FTZ.AND P0, PT, |R20|.reuse, R11, PT ;  /* 0x0000000b1400720b */ /* 0x040fe20003f1d200 */
[----:B------:R-:W-:Y:S01]  /*3180*/  FADD.FTZ R11, |R20|, R11 ;  /* 0x0000000b140b7221 */ /* 0x000fe20000010200 */
[----:B------:R-:W-:-:S04]  /*3190*/  FSETP.NEU.FTZ.AND P1, PT, R12, RZ, PT ;  /* 0x000000ff0c00720b */ /* 0x000fc80003f3d000 */
[----:B------:R-:W-:-:S04]  /*31a0*/  FFMA.FTZ R7, R6, R7, -0.015681877732276916504 ;  /* 0xbc80774806077423 */ /* 0x000fc80000010007 */
[----:B------:R-:W-:-:S04]  /*31b0*/  FFMA.FTZ R7, R6, R7, 0.042200751602649688721 ;  /* 0x3d2cdab206077423 */ /* 0x000fc80000010007 */
[C---:B------:R-:W-:Y:S02]  /*31c0*/  FFMA.FTZ R7, R6.reuse, R7, -0.074792981147766113281 ;  /* 0xbd992d1006077423 */ /* 0x040fe40000010007 */
[----:B0-----:R-:W-:Y:S02]  /*31d0*/  FMUL.FTZ.D2 R14, R13, 0.69314718246459960938 ;  /* 0x3f3172180d0e7820 */ /* 0x001fe40000310000 */
        /* <DEDUP_REMOVED lines=13> */
.L_x_4109:
        /* <DEDUP_REMOVED lines=12> */
.L_x_4113:
[----:B------:R-:W-:Y:S05]  /*3370*/  BSYNC B5 ;  /* 0x0000000000057941 */ /* 0x000fea0003800000 */
.L_x_4112:
[CC--:B------:R-:W-:Y:S01]  /*3380*/  IMNMX R6, R14.reuse, R11.reuse, !PT ;  /* 0x0000000b0e067217 */ /* 0x0c0fe20007800200 */
[----:B------:R-:W-:Y:S01]  /*3390*/  HFMA2.MMA R8, -RZ, RZ, 0.89990234375, 10328 ;  /* 0x3b33710bff087435 */ /* 0x000fe200000001ff */
[----:B------:R-:W-:Y:S01]  /*33a0*/  IMNMX R14, R14, R11, PT ;  /* 0x0000000b0e0e7217 */ /* 0x000fe20003800200 */
[----:B0-----:R-:W-:Y:S01]  /*33b0*/  FMUL.FTZ R7, R5, R5 ;  /* 0x0000000505077220 */ /* 0x001fe20000410000 */
        /* <DEDUP_REMOVED lines=11> */
[C---:B------:R-:W-:Y:S02]  /*3470*/  FFMA.FTZ R8, R7.reuse, R8, -0.074792981147766113281 ;  /* 0xbd992d1007087423 */ /* 0x040fe40000010008 */
[----:B------:R-:W0:Y:S02]  /*3480*/  MUFU.SQRT R13, R16 ;  /* 0x00000010000d7308 */ /* 0x000e240000002000 */
[----:B------:R-:W-:-:S04]  /*3490*/  FFMA.FTZ R8, R7, R8, 0.10640415549278259277 ;  /* 0x3dd9ea6c07087423 */ /* 0x000fc80000010008 */
[----:B------:R-:W-:-:S04]  /*34a0*/  FFMA.FTZ R8, R7, R8, -0.14207722246646881104 ;  /* 0xbe117cb107087423 */ /* 0x000fc80000010008 */
[----:B------:R-:W-:-:S04]  /*34b0*/  FFMA.FTZ R8, R7, R8, 0.19993925094604492188 ;  /* 0x3e4cbce007087423 */ /* 0x000fc80000010008 */
[C---:B------:R-:W-:Y:S02]  /*34c0*/  FFMA.FTZ R8, R7.reuse, R8, -0.33333197236061096191 ;  /* 0xbeaaaa7d07087423 */ /* 0x040fe40000010008 */
[----:B0-----:R-:W-:Y:S01]  /*34d0*/  @P0 FMUL.FTZ R6, R10, R13 ;  /* 0x0000000d0a060220 */ /* 0x001fe20000410000 */
[----:B------:R-:W-:Y:S01]  /*34e0*/  FSETP.NEU.FTZ.AND P0, PT, R14, +INF , PT ;  /* 0x7f8000000e00780b */ /* 0x000fe20003f1d000 */
[----:B------:R-:W-:Y:S01]  /*34f0*/  FMUL.FTZ R8, R7, R8 ;  /* 0x0000000807087220 */ /* 0x000fe20000410000 */
[----:B------:R-:W-:Y:S02]  /*3500*/  @!P6 MOV R10, 0x3fd774eb ;  /* 0x3fd774eb000ae802 */ /* 0x000fe40000000f00 */
        /* <DEDUP_REMOVED lines=13> */
.L_x_4108:
[----:B------:R-:W-:Y:S01]  /*35e0*/  FMUL.FTZ R5, R9, 0.36787945032119750977 ;  /* 0x3ebc5ab209057820 */ /* 0x000fe20000410000 */
[----:B------:R-:W0:Y:S01]  /*35f0*/  MUFU.RCP R15, R12 ;  /* 0x0000000c000f7308 */ /* 0x000e220000001000 */
[----:B------:R-:W-:Y:S01]  /*3600*/  FMUL.FTZ R6, R0, 0.36787945032119750977 ;  /* 0x3ebc5ab200067820 */ /* 0x000fe20000410000 */
[----:B------:R-:W-:Y:S01]  /*3610*/  HFMA2.MMA R14, -RZ, RZ, 1.875, 0 ;  /* 0x3f800000ff0e7435 */ /* 0x000fe200000001ff */
[----:B------:R-:W-:Y:S01]  /*3620*/  FADD.FTZ R5, |R5|, -RZ ;  /* 0x800000ff05057221 */ /* 0x000fe20000010200 */
[----:B------:R-:W-:Y:S01]  /*3630*/  BSSY B5, `(.L_x_4114) ;  /* 0x000001c000057945 */ /* 0x000fe20003800000 */
        /* <DEDUP_REMOVED lines=24> */
[----:B------:R-:W-:Y:S02]  /*37c0*/  MOV R16, R12 ;  /* 0x0000000c00107202 */ /* 0x000fe40000000f00 */
[----:B------:R-:W-:-:S02]  /*37d0*/  MOV R6, 0x37f0 ;  /* 0x000037f000067802 */ /* 0x000fc40000000f00 */
[----:B------:R-:W-:Y:S05]  /*37e0*/  CALL.REL.NOINC `($__internal_8_$__cuda_sm3x_div_rn_ftz_f32_slowpath) ;  /* 0x00003db000007944 */ /* 0x000fea0003c00000 */
.L_x_4115:
[----:B------:R-:W-:Y:S05]  /*37f0*/  BSYNC B5 ;  /* 0x0000000000057941 */ /* 0x000fea0003800000 */
.L_x_4114:
[----:B------:R-:W-:Y:S01]  /*3800*/  MOV R7, 0x3b33710b ;  /* 0x3b33710b00077802 */ /* 0x000fe20000000f00 */
[----:B0-----:R-:W-:Y:S01]  /*3810*/  FMUL.FTZ R6, R5, R5 ;  /* 0x0000000505067220 */ /* 0x001fe20000410000 */
[----:B------:R-:W-:-:S02]  /*3820*/  @!P6 MOV R8, 0x3fd774eb ;  /* 0x3fd774eb0008e802 */ /* 0x000fc40000000f00 */
[----:B------:R-:W-:Y:S01]  /*3830*/  FSETP.NEU.FTZ.AND P0, PT, |R20|, R11, PT ;  /* 0x0000000b1400720b */ /* 0x000fe20003f1d200 */
[----:B------:R-:W-:Y:S01]  /*3840*/  FFMA.FTZ R7, R6, R7, -0.015681877732276916504 ;  /* 0xbc80774806077423 */ /* 0x000fe20000010007 */
[----:B------:R-:W-:-:S03]  /*3850*/  FSETP.NEU.FTZ.AND P1, PT, R12, RZ, PT ;  /* 0x000000ff0c00720b */ /* 0x000fc60003f3d000 */
[----:B------:R-:W-:-:S04]  /*3860*/  FFMA.FTZ R7, R6, R7, 0.042200751602649688721 ;  /* 0x3d2cdab206077423 */ /* 0x000fc80000010007 */
[----:B------:R-:W-:-:S04]  /*3870*/  FFMA.FTZ R7, R6, R7, -0.074792981147766113281 ;  /* 0xbd992d1006077423 */ /* 0x000fc80000010007 */
[----:B------:R-:W-:-:S04]  /*3880*/  FFMA.FTZ R7, R6, R7, 0.10640415549278259277 ;  /* 0x3dd9ea6c06077423 */ /* 0x000fc80000010007 */
[----:B------:R-:W-:-:S04]  /*3890*/  FFMA.FTZ R7, R6, R7, -0.14207722246646881104 ;  /* 0xbe117cb106077423 */ /* 0x000fc80000010007 */
[----:B------:R-:W-:-:S04]  /*38a0*/  FFMA.FTZ R7, R6, R7, 0.19993925094604492188 ;  /* 0x3e4cbce006077423 */ /* 0x000fc80000010007 */
[----:B------:R-:W-:-:S04]  /*38b0*/  FFMA.FTZ R7, R6, R7, -0.33333197236061096191 ;  /* 0xbeaaaa7d06077423 */ /* 0x000fc80000010007 */
[----:B------:R-:W-:-:S04]  /*38c0*/  FMUL.FTZ R6, R6, R7 ;  /* 0x0000000706067220 */ /* 0x000fc80000410000 */
[----:B------:R-:W-:Y:S02]  /*38d0*/  FFMA.FTZ R5, R6, R5, R5 ;  /* 0x0000000506057223 */ /* 0x000fe40000010005 */
[----:B------:R-:W-:Y:S02]  /*38e0*/  FADD.FTZ R6, |R20|, R11 ;  /* 0x0000000b14067221 */ /* 0x000fe40000010200 */
[----:B------:R-:W-:-:S05]  /*38f0*/  @!P6 FFMA.FTZ R5, R8, 0.93318945169448852539, -R5 ;  /* 0x3f6ee5810805e823 */ /* 0x000fca0000010805 */
[----:B------:R-:W-:Y:S02]  /*3900*/  FSEL R5, R5, 0.78539818525314331055, P0 ;  /* 0x3f490fdb05057808 */ /* 0x000fe40000000000 */
[----:B------:R-:W-:Y:S02]  /*3910*/  FSETP.GTU.FTZ.AND P0, PT, |R6|, +INF , PT ;  /* 0x7f8000000600780b */ /* 0x000fe40003f1c200 */
[----:B------:R-:W-:-:S04]  /*3920*/  FSEL R5, R5, RZ, P1 ;  /* 0x000000ff05057208 */ /* 0x000fc80000800000 */
[----:B------:R-:W-:-:S04]  /*3930*/  LOP3.LUT R5, R5, 0x80000000, R0, 0xb8, !PT ;  /* 0x8000000005057812 */ /* 0x000fc800078eb800 */
[----:B------:R-:W-:Y:S02]  /*3940*/  FSEL R5, R6, R5, P0 ;  /* 0x0000000506057208 */ /* 0x000fe40000000000 */
.L_x_4097:
[----:B------:R-:W-:Y:S05]  /*3950*/  BSYNC B3 ;  /* 0x0000000000037941 */ /* 0x000fea0003800000 */
.L_x_4088:
[----:B------:R-:W-:Y:S01]  /*3960*/  FADD.FTZ R14, R14, 0.69314718246459960938 ;  /* 0x3f3172180e0e7421 */ /* 0x000fe20000010000 */
[----:B------:R-:W-:-:S04]  /*3970*/  LOP3.LUT R0, R5, 0x80000000, R0, 0xb8, !PT ;  /* 0x8000000005007812 */ /* 0x000fc800078eb800 */
[----:B------:R-:W-:Y:S01]  /*3980*/  LOP3.LUT R9, R14, 0x80000000, R9, 0xb8, !PT ;  /* 0x800000000e097812 */ /* 0x000fe200078eb809 */
[----:B------:R-:W-:Y:S05]  /*3990*/  BRA `(.L_x_4056) ;  /* 0x000000e000007947 */ /* 0x000fea0003800000 */
.L_x_4054:
[----:B------:R-:W-:-:S13]  /*39a0*/  FSETP.NEU.FTZ.AND P0, PT, |R20|, +INF , PT ;  /* 0x7f8000001400780b */ /* 0x000fda0003f1d200 */
[----:B------:R-:W-:Y:S01]  /*39b0*/  @!P0 FADD.FTZ R0, R0, R0 ;  /* 0x0000000000008221 */ /* 0x000fe20000010000 */
[----:B------:R-:W-:Y:S05]  /*39c0*/  @!P0 BRA `(.L_x_4056) ;  /* 0x000000b000008947 */ /* 0x000fea0003800000 */
[----:B------:R-:W-:-:S13]  /*39d0*/  FSETP.NEU.FTZ.AND P0, PT, R11, +INF , PT ;  /* 0x7f8000000b00780b */ /* 0x000fda0003f1d000 */
[----:B------:R-:W-:Y:S01]  /*39e0*/  @!P0 FADD.FTZ R5, R9, R9 ;  /* 0x0000000909058221 */ /* 0x000fe20000010000 */
[----:B------:R-:W-:-:S04]  /*39f0*/  @!P0 MOV R9, R0 ;  /* 0x0000000000098202 */ /* 0x000fc80000000f00 */
[----:B------:R-:W-:Y:S01]  /*3a00*/  @!P0 MOV R0, R5 ;  /* 0x0000000500008202 */ /* 0x000fe20000000f00 */
[----:B------:R-:W-:Y:S05]  /*3a10*/  @!P0 BRA `(.L_x_4056) ;  /* 0x0000006000008947 */ /* 0x000fea0003800000 */
[----:B------:R-:W-:-:S13]  /*3a20*/  FSETP.NEU.FTZ.AND P0, PT, R0, RZ, PT ;  /* 0x000000ff0000720b */ /* 0x000fda0003f1d000 */
[----:B------:R-:W-:Y:S02]  /*3a30*/  @P0 FADD.FTZ R5, RZ, R9 ;  /* 0x00000009ff050221 */ /* 0x000fe40000010000 */
[----:B------:R-:W-:-:S04]  /*3a40*/  @P0 FADD.FTZ R6, RZ, R0 ;  /* 0x00000000ff060221 */ /* 0x000fc80000010000 */
[----:B------:R-:W-:-:S05]  /*3a50*/  @P0 FADD.FTZ R0, R5, R6 ;  /* 0x0000000605000221 */ /* 0x000fca0000010000 */
[----:B------:R-:W-:-:S05]  /*3a60*/  @P0 MOV R9, R0 ;  /* 0x0000000000090202 */ /* 0x000fca0000000f00 */
[----:B------:R-:W-:Y:S02]  /*3a70*/  @!P0 FADD.FTZ R9, R9, R9 ;  /* 0x0000000909098221 */ /* 0x000fe40000010000 */
.L_x_4056:
[----:B------:R-:W-:Y:S05]  /*3a80*/  BSYNC B0 ;  /* 0x0000000000007941 */ /* 0x000fea0003800000 */
.L_x_4053:
[----:B------:R-:W-:Y:S02]  /*3a90*/  IADD3 R6, P0, R2, c[0x0][0x360], RZ ;  /* 0x0000d80002067a10 */ /* 0x000fe40007f1e0ff */
[----:B------:R-:W-:Y:S02]  /*3aa0*/  F2FP.PACK_AB R5, R0, R9 ;  /* 0x000000090005723e */ /* 0x000fe400000000ff */
[----:B------:R-:W-:Y:S02]  /*3ab0*/  IADD3.X R7, RZ, c[0x0][0x364], RZ, P0, !PT ;  /* 0x0000d900ff077a10 */ /* 0x000fe400007fe4ff */
[----:B------:R-:W-:-:S03]  /*3ac0*/  LEA R3, R4, R3, 0x8 ;  /* 0x0000000304037211 */ /* 0x000fc600078e40ff */
[----:B------:R1:W-:Y:S01]  /*3ad0*/  STG.E [R6.64], R5 ;  /* 0x0000000506007986 */ /* 0x0003e2000c101904 */
[----:B------:R-:W-:-:S03]  /*3ae0*/  IADD3 R9, R3, 0x80, RZ ;  /* 0x0000008003097810 */ /* 0x000fc60007ffe0ff */
.L_x_4051:
[----:B------:R-:W-:Y:S05]  /*3af0*/  BSYNC B1 ;  /* 0x0000000000017941 */ /* 0x000fea0003800000 */
.L_x_4050:
[----:B------:R-:W-:Y:S01]  /*3b00*/  WARPSYNC 0xffffffff ;  /* 0xffffffff00007948 */ /* 0x000fe20003800000 */
[----:B------:R-:W-:-:S13]  /*3b10*/  ISETP.GE.AND P0, PT, R9, c[0x0][0x160], PT ;  /* 0x0000580009007a0c */ /* 0x000fda0003f06270 */
[----:B------:R-:W-:Y:S05]  /*3b20*/  @P0 EXIT ;  /* 0x000000000000094d */ /* 0x000fea0003800000 */
[----:B------:R-:W-:Y:S01]  /*3b30*/  ISETP.NE.AND P0, PT, RZ, c[0x0][0x168], PT ;  /* 0x00005a00ff007a0c */ /* 0x000fe20003f05270 */
[----:B------:R-:W-:Y:S01]  /*3b40*/  HFMA2.MMA R0, -RZ, RZ, 0, 0 ;  /* 0x00000000ff007435 */ /* 0x000fe200000001ff */
[----:B0-----:R-:W-:-:S11]  /*3b50*/  MOV R14, RZ ;  /* 0x000000ff000e7202 */ /* 0x001fd60000000f00 */
[----:B------:R-:W-:Y:S05]  /*3b60*/  @!P0 BRA `(.L_x_4116) ;  /* 0x00000e0000008947 */ /* 0x000fea0003800000 */
[----:B------:R-:W-:Y:S02]  /*3b70*/  MOV R2, RZ ;  /* 0x000000ff00027202 */ /* 0x000fe40000000f00 */
[----:B------:R-:W-:Y:S02]  /*3b80*/  MOV R3, R9 ;  /* 0x0000000900037202 */ /* 0x000fe40000000f00 */
[----:B-1----:R-:W-:-:S03]  /*3b90*/  MOV R6, c[0x0][0x168] ;  /* 0x00005a0000067a02 */ /* 0x002fc60000000f00 */
        /* <DEDUP_REMOVED lines=220> */
[----:B------:R-:W-:-:S05]  /*4960*/  @P0 IMAD R0, R5, c[0x0][0x35c], R0 ;  /* 0x0000d70005000a24 */ /* 0x000fca00078e0200 */
.L_x_4116:
[----:B------:R-:W-:-:S04]  /*4970*/  IADD3 R4, P0, R0, c[0x0][0x368], RZ ;  /* 0x0000da0000047a10 */ /* 0x000fc80007f1e0ff */
[----:B-1----:R-:W-:-:S05]  /*4980*/  IADD3.X R5, RZ, c[0x0][0x36c], RZ, P0, !PT ;  /* 0x0000db00ff057a10 */ /* 0x002fca00007fe4ff */
[----:B------:R-:W2:Y:S01]  /*4990*/  LDG.E R4, [R4.64] ;  /* 0x0000000404047981 */ /* 0x000ea2000c1e1900 */
[----:B------:R-:W-:Y:S01]  /*49a0*/  IADD3 R14, P2, R14, c[0x0][0x360], RZ ;  /* 0x0000d8000e0e7a10 */ /* 0x000fe20007f5e0ff */
[----:B------:R-:W-:Y:S03]  /*49b0*/  BSSY B0, `(.L_x_4117) ;  /* 0x00002ba000007945 */ /* 0x000fe60003800000 */
[----:B------:R-:W-:Y:S01]  /*49c0*/  IADD3.X R15, RZ, c[0x0][0x364], RZ, P2, !PT ;  /* 0x0000d900ff0f7a10 */ /* 0x000fe200017fe4ff */
[--C-:B--2---:R-:W-:Y:S02]  /*49d0*/  HADD2.F32 R11, -RZ, R4.reuse.H0_H0 ;  /* 0x20000004ff0b7230 */ /* 0x104fe40000004100 */
[----:B------:R-:W-:-:S03]  /*49e0*/  HADD2.F32 R0, -RZ, R4.H1_H1 ;  /* 0x30000004ff007230 */ /* 0x000fc60000004100 */
        /* <DEDUP_REMOVED lines=38> */
[----:B------:R-:W-:Y:S01]  /*4c50*/  LOP3.LUT R9, R9, 0x800000, RZ, 0xfc, !PT ;  /* 0x0080000009097812 */ /* 0x000fe200078efcff */
[----:B------:R-:W-:Y:S01]  /*4c60*/  FMUL.FTZ R17, R4, R17 ;  /* 0x0000001104117220 */ /* 0x000fe20000410000 */
[----:B------:R-:W-:Y:S01]  /*4c70*/  FSETP.NEU.FTZ.AND P1, PT, R8, +INF , PT ;  /* 0x7f8000000800780b */ /* 0x000fe20003f3d000 */
[----:B------:R-:W-:-:S02]  /*4c80*/  FMUL.FTZ R18, R18, R18 ;  /* 0x0000001212127220 */ /* 0x000fc40000410000 */
[----:B------:R-:W-:Y:S02]  /*4c90*/  FFMA.FTZ R13, R12, R12, R13 ;  /* 0x0000000c0c0d7223 */ /* 0x000fe4000001000d */
[----:B------:R-:W-:-:S04]  /*4ca0*/  FFMA.FTZ R18, R17, R17, R18 ;  /* 0x0000001111127223 */ /* 0x000fc80000010012 */
        /* <DEDUP_REMOVED lines=42> */
[----:B------:R-:W-:-:S04]  /*4f50*/  FFMA.FTZ R17, R16, 0.25, -R17 ;  /* 0x3e80000010117823 */ /* 0x000fc80000010811 */
        /* <DEDUP_REMOVED lines=20> */
.L_x_4124:
        /* <DEDUP_REMOVED lines=10> */
.L_x_4126:
[----:B------:R-:W-:-:S04]  /*5140*/  FADD.FTZ R4, -R5, R8 ;  /* 0x0000000805047221 */ /* 0x000fc80000010100 */
[----:B------:R-:W-:Y:S02]  /*5150*/  FMUL.FTZ R4, R4, 0.5 ;  /* 0x3f00000004047820 */ /* 0x000fe40000410000 */
.L_x_4127:
[----:B------:R-:W-:Y:S05]  /*5160*/  BSYNC B2 ;  /* 0x0000000000027941 */ /* 0x000fea0003800000 */
.L_x_4125:
        /* <DEDUP_REMOVED lines=11> */
.L_x_4129:
[----:B------:R-:W-:-:S04]  /*5220*/  FADD.FTZ R10, R7, -R10 ;  /* 0x8000000a070a7221 */ /* 0x000fc80000010000 */
[----:B------:R-:W-:Y:S02]  /*5230*/  FMUL.FTZ R13, R10, 0.5 ;  /* 0x3f0000000a0d7820 */ /* 0x000fe40000410000 */
.L_x_4130:
[----:B------:R-:W-:Y:S05]  /*5240*/  BSYNC B2 ;  /* 0x0000000000027941 */ /* 0x000fea0003800000 */
.L_x_4128:
[----:B------:R-:W-:Y:S01]  /*5250*/  FADD.FTZ R13, R13, R4 ;  /* 0x000000040d0d7221 */ /* 0x000fe20000010000 */
[----:B------:R-:W-:Y:S01]  /*5260*/  MOV R17, 0x3f800000 ;  /* 0x3f80000000117802 */ /* 0x000fe20000000f00 */
[----:B------:R-:W-:Y:S01]  /*5270*/  FADD.FTZ R4, R9, 1 ;  /* 0x3f80000009047421 */ /* 0x000fe20000010000 */
[----:B------:R-:W-:-:S03]  /*5280*/  HFMA2.MMA R19, -RZ, RZ, 1.3056640625, -1.8671875 ;  /* 0x3d39bf78ff137435 */ /* 0x000fc600000001ff */
[----:B------:R-:W-:-:S06]  /*5290*/  FMUL.FTZ R4, R4, R13 ;  /* 0x0000000d04047220 */ /* 0x000fcc0000410000 */
        /* <DEDUP_REMOVED lines=30> */
.L_x_4123:
[----:B------:R0:W1:Y:S02]  /*5480*/  MUFU.SQRT R4, R3 ;  /* 0x0000000300047308 */ /* 0x0000640000002000 */
.L_x_4122:
[----:B------:R-:W-:Y:S05]  /*5490*/  BSYNC B1 ;  /* 0x0000000000017941 */ /* 0x000fea0003800000 */
.L_x_4121:
        /* <DEDUP_REMOVED lines=9> */
[----:B0-----:R-:W-:Y:S01]  /*5530*/  MOV R3, 0x3f000000 ;  /* 0x3f00000000037802 */ /* 0x001fe20000000f00 */
[C---:B------:R-:W-:Y:S01]  /*5540*/  FADD.FTZ R2, |R10|.reuse, -RZ ;  /* 0x800000ff0a027221 */ /* 0x040fe20000010200 */
[C---:B------:R-:W-:Y:S02]  /*5550*/  FSETP.GT.FTZ.AND P0, PT, |R10|.reuse, 0.56000000238418579102, PT ;  /* 0x3f0f5c290a00780b */ /* 0x040fe40003f14200 */
[----:B------:R-:W-:Y:S01]  /*5560*/  FSETP.NEU.FTZ.AND P1, PT, |R10|, 1, PT ;  /* 0x3f8000000a00780b */ /* 0x000fe20003f3d200 */
[----:B------:R-:W-:-:S04]  /*5570*/  FFMA.FTZ R3, -R2, R3, 0.5 ;  /* 0x3f00000002037423 */ /* 0x000fc80000010103 */
[----:B------:R-:W0:Y:S02]  /*5580*/  MUFU.RSQ R6, R3 ;  /* 0x0000000300067308 */ /* 0x000e240000001400 */
[----:B0-----:R-:W-:Y:S01]  /*5590*/  FMUL.FTZ R5, R3, R6 ;  /* 0x0000000603057220 */ /* 0x001fe20000410000 */
        /* <DEDUP_REMOVED lines=19> */
.L_x_4134:
        /* <DEDUP_REMOVED lines=12> */
[----:B0-----:R-:W-:Y:S02]  /*5790*/  @P0 FMUL.FTZ R3, R11, R11 ;  /* 0x0000000b0b030220 */ /* 0x001fe40000410000 */
[----:B------:R-:W0:Y:S02]  /*57a0*/  @P0 MUFU.RCP R8, R5 ;  /* 0x0000000500080308 */ /* 0x000e240000001000 */
[----:B0-----:R-:W-:Y:S02]  /*57b0*/  @P0 FMUL.FTZ.D2 R3, R3, R8 ;  /* 0x0000000803030220 */ /* 0x001fe40000310000 */
[----:B------:R-:W-:Y:S01]  /*57c0*/  @!P0 FMUL.FTZ R3, |R11|, 0.5 ;  /* 0x3f0000000b038820 */ /* 0x000fe20000410200 */
[----:B------:R-:W-:Y:S05]  /*57d0*/  BRA `(.L_x_4141) ;  /* 0x0000002000007947 */ /* 0x000fea0003800000 */
.L_x_4140:
[----:B0-----:R-:W-:-:S04]  /*57e0*/  FADD.FTZ R3, -R5, R8 ;  /* 0x0000000805037221 */ /* 0x001fc80000010100 */
[----:B------:R-:W-:Y:S02]  /*57f0*/  FMUL.FTZ R3, R3, 0.5 ;  /* 0x3f00000003037820 */ /* 0x000fe40000410000 */
.L_x_4141:
[----:B------:R-:W-:Y:S05]  /*5800*/  BSYNC B4 ;  /* 0x0000000000047941 */ /* 0x000fea0003800000 */
.L_x_4139:
        /* <DEDUP_REMOVED lines=10> */
.L_x_4143:
[----:B------:R-:W-:-:S04]  /*58b0*/  FADD.FTZ R6, -R6, R7 ;  /* 0x0000000706067221 */ /* 0x000fc80000010100 */
[----:B------:R-:W-:Y:S02]  /*58c0*/  FMUL.FTZ R6, R6, 0.5 ;  /* 0x3f00000006067820 */ /* 0x000fe40000410000 */
.L_x_4144:
[----:B------:R-:W-:Y:S05]  /*58d0*/  BSYNC B4 ;  /* 0x0000000000047941 */ /* 0x000fea0003800000 */
.L_x_4142:
[----:B------:R-:W-:Y:S02]  /*58e0*/  FADD.FTZ R6, R6, R3 ;  /* 0x0000000306067221 */ /* 0x000fe40000010000 */
[----:B------:R-:W-:-:S04]  /*58f0*/  FADD.FTZ R9, R2, R9 ;  /* 0x0000000902097221 */ /* 0x000fc80000010000 */
[----:B------:R-:W-:-:S06]  /*5900*/  FMUL.FTZ R9, R9, R6 ;  /* 0x0000000609097220 */ /* 0x000fcc0000410000 */
[----:B------:R-:W0:Y:S01]  /*5910*/  MUFU.SQRT R9, R9 ;  /* 0x0000000900097308 */ /* 0x000e220000002000 */
[----:B------:R-:W-:Y:S05]  /*5920*/  BRA `(.L_x_4145) ;  /* 0x0000012000007947 */ /* 0x000fea0003800000 */
.L_x_4138:
[----:B------:R-:W-:-:S13]  /*5930*/  FSETP.GT.FTZ.AND P0, PT, R2, 1, PT ;  /* 0x3f8000000200780b */ /* 0x000fda0003f14000 */
[----:B------:R-:W-:Y:S02]  /*5940*/  @P0 FMUL.FTZ R7, R5, R6 ;  /* 0x0000000605070220 */ /* 0x000fe40000410000 */
[C---:B------:R-:W-:Y:S02]  /*5950*/  @!P0 FADD.FTZ R6, -R2.reuse, 1 ;  /* 0x3f80000002068421 */ /* 0x040fe40000010100 */
[----:B0-----:R-:W-:Y:S02]  /*5960*/  @P0 FMUL.FTZ R3, |R11|, 2.81474976710656000000e+14 ;  /* 0x578000000b030820 */ /* 0x001fe40000410200 */
[----:B------:R-:W0:Y:S01]  /*5970*/  @P0 MUFU.SQRT R7, R7 ;  /* 0x0000000700070308 */ /* 0x000e220000002000 */
[----:B------:R-:W-:Y:S02]  /*5980*/  @!P0 FMUL.FTZ R5, R5, R6 ;  /* 0x0000000605058220 */ /* 0x000fe40000410000 */
[C---:B------:R-:W-:Y:S02]  /*5990*/  @P0 FMUL.FTZ R3, R2.reuse, R3 ;  /* 0x0000000302030220 */ /* 0x040fe40000410000 */
[----:B------:R-:W-:-:S03]  /*59a0*/  @P0 FMUL.FTZ R2, R2, 2.81474976710656000000e+14 ;  /* 0x5780000002020820 */ /* 0x000fc60000410000 */
[----:B------:R-:W-:Y:S08]  /*59b0*/  @!P0 MUFU.SQRT R9, R5 ;  /* 0x0000000500098308 */ /* 0x000ff00000002000 */
[----:B0-----:R-:W0:Y:S02]  /*59c0*/  @P0 MUFU.RCP R6, R7 ;  /* 0x0000000700060308 */ /* 0x001e240000001000 */
[----:B0-----:R-:W-:Y:S01]  /*59d0*/  @P0 FMUL.FTZ R9, R3, R6 ;  /* 0x0000000603090220 */ /* 0x001fe20000410000 */
[----:B------:R-:W-:Y:S05]  /*59e0*/  BRA `(.L_x_4145) ;  /* 0x0000006000007947 */ /* 0x000fea0003800000 */
.L_x_4137:
[----:B------:R-:W-:Y:S01]  /*59f0*/  FADD.FTZ R5, R9, 1 ;  /* 0x3f80000009057421 */ /* 0x000fe20000010000 */
[----:B------:R-:W-:Y:S01]  /*5a00*/  MUFU.SQRT R6, R3 ;  /* 0x0000000300067308 */ /* 0x000fe20000002000 */
[----:B------:R-:W-:-:S02]  /*5a10*/  HFMA2.MMA R2, -RZ, RZ, 1.875, 0 ;  /* 0x3f800000ff027435 */ /* 0x000fc400000001ff */
[----:B------:R-:W-:-:S06]  /*5a20*/  FMUL.FTZ R5, R5, 0.5 ;  /* 0x3f00000005057820 */ /* 0x000fcc0000410000 */
[----:B------:R-:W2:Y:S02]  /*5a30*/  MUFU.SQRT R5, R5 ;  /* 0x0000000500057308 */ /* 0x000ea40000002000 */
[----:B--2---:R-:W-:-:S06]  /*5a40*/  FMUL.FTZ R9, R6, R5 ;  /* 0x0000000506097220 */ /* 0x004fcc0000410000 */
.L_x_4145:
[----:B------:R-:W-:Y:S05]  /*5a50*/  BSYNC B3 ;  /* 0x0000000000037941 */ /* 0x000fea0003800000 */
.L_x_4136:
[----:B------:R-:W-:Y:S05]  /*5a60*/  BRA `(.L_x_4146) ;  /* 0x0000002000007947 */ /* 0x000fea0003800000 */
.L_x_4133:
[----:B------:R-:W-:Y:S02]  /*5a70*/  FMUL.FTZ R9, R9, 16777216 ;  /* 0x4b80000009097820 */ /* 0x000fe40000410000 */
[----:B------:R-:W-:Y:S02]  /*5a80*/  FMUL.FTZ R2, R2, 16777216 ;  /* 0x4b80000002027820 */ /* 0x000fe40000410000 */
.L_x_4146:
[----:B------:R-:W-:Y:S05]  /*5a90*/  BSYNC B2 ;  /* 0x0000000000027941 */ /* 0x000fea0003800000 */
.L_x_4132:
[C---:B------:R-:W-:Y:S01]  /*5aa0*/  FADD.FTZ R5, |R2|.reuse, -RZ ;  /* 0x800000ff02057221 */ /* 0x040fe20000010200 */
[----:B0-----:R-:W-:Y:S01]  /*5ab0*/  FSETP.GT.FTZ.AND P6, PT, |R2|, |R9|, PT ;  /* 0x400000090200720b */ /* 0x001fe20003fd4200 */
[----:B------:R-:W-:Y:S01]  /*5ac0*/  FADD.FTZ R6, |R9|, -RZ ;  /* 0x800000ff09067221 */ /* 0x000fe20000010200 */
[----:B------:R-:W-:Y:S04]  /*5ad0*/  BSSY B3, `(.L_x_4147) ;  /* 0x000000e000037945 */ /* 0x000fe80003800000 */
[----:B------:R-:W-:-:S02]  /*5ae0*/  FSEL R3, R5, R6, P6 ;  /* 0x0000000605037208 */ /* 0x000fc40003000000 */
        /* <DEDUP_REMOVED lines=11> */
[----:B-1----:R-:W-:Y:S05]  /*5ba0*/  CALL.REL.NOINC `($__internal_8_$__cuda_sm3x_div_rn_ftz_f32_slowpath) ;  /* 0x000019f000007944 */ /* 0x002fea0003c00000 */
.L_x_4148:
[----:B------:R-:W-:Y:S05]  /*5bb0*/  BSYNC B3 ;  /* 0x0000000000037941 */ /* 0x000fea0003800000 */
.L_x_4147:
        /* <DEDUP_REMOVED lines=18> */
.L_x_4150:
[----:B------:R-:W-:Y:S02]  /*5ce0*/  ISETP.GE.AND P0, PT, R9, RZ, PT ;  /* 0x000000ff0900720c */ /* 0x000fe40003f06270 */
[----:B------:R-:W-:-:S11]  /*5cf0*/  MOV R6, 0x3fd774eb ;  /* 0x3fd774eb00067802 */ /* 0x000fd60000000f00 */
[----:B------:R-:W-:-:S04]  /*5d00*/  @P0 FFMA.FTZ R5, R6, 0.93318945169448852539, -R5 ;  /* 0x3f6ee58106050823 */ /* 0x000fc80000010805 */
[----:B------:R-:W-:Y:S02]  /*5d10*/  @!P0 FFMA.FTZ R5, R6, 0.93318945169448852539, R5 ;  /* 0x3f6ee58106058823 */ /* 0x000fe40000010005 */
.L_x_4151:
[----:B------:R-:W-:Y:S05]  /*5d20*/  BSYNC B2 ;  /* 0x0000000000027941 */ /* 0x000fea0003800000 */
.L_x_4149:
[----:B------:R-:W-:Y:S02]  /*5d30*/  FSETP.NEU.FTZ.AND P0, PT, |R9|, |R2|, PT ;  /* 0x400000020900720b */ /* 0x000fe40003f1d200 */
[----:B------:R-:W-:Y:S01]  /*5d40*/  FSETP.NEU.FTZ.AND P1, PT, R3, RZ, PT ;  /* 0x000000ff0300720b */ /* 0x000fe20003f3d000 */
[----:B------:R-:W-:Y:S01]  /*5d50*/  HFMA2.MMA R3, -RZ, RZ, 2.04296875, -15.78125 ;  /* 0x4016cbe4ff037435 */ /* 0x000fe200000001ff */
[C---:B------:R-:W-:Y:S01]  /*5d60*/  ISETP.GE.AND P2, PT, R9.reuse, RZ, PT ;  /* 0x000000ff0900720c */ /* 0x040fe20003f46270 */
[----:B------:R-:W-:-:S08]  /*5d70*/  FADD.FTZ R9, |R9|, |R2| ;  /* 0x4000000209097221 */ /* 0x000fd00000010200 */
[----:B------:R-:W-:Y:S02]  /*5d80*/  @!P0 FSEL R5, R3, 0.78539818525314331055, !P2 ;  /* 0x3f490fdb03058808 */ /* 0x000fe40005000000 */
[----:B------:R-:W-:Y:S02]  /*5d90*/  @!P1 FSEL R5, RZ, 3.1415927410125732422, P2 ;  /* 0x40490fdbff059808 */ /* 0x000fe40001000000 */
[----:B------:R-:W-:Y:S02]  /*5da0*/  FSETP.GTU.FTZ.AND P0, PT, |R9|, +INF , PT ;  /* 0x7f8000000900780b */ /* 0x000fe40003f1c200 */
[----:B------:R-:W-:-:S04]  /*5db0*/  LOP3.LUT R2, R5, 0x80000000, R2, 0xb8, !PT ;  /* 0x8000000005027812 */ /* 0x000fc800078eb802 */
[----:B------:R-:W-:Y:S02]  /*5dc0*/  FSEL R5, R9, R2, P0 ;  /* 0x0000000209057208 */ /* 0x000fe40000000000 */
.L_x_4135:
[----:B------:R-:W-:Y:S05]  /*5dd0*/  BSYNC B1 ;  /* 0x0000000000017941 */ /* 0x000fea0003800000 */
.L_x_4131:
[----:B------:R-:W-:Y:S02]  /*5de0*/  LOP3.LUT R0, R5, 0x80000000, R0, 0xb8, !PT ;  /* 0x8000000005007812 */ /* 0x000fe400078eb800 */
[----:B-1----:R-:W-:Y:S01]  /*5df0*/  LOP3.LUT R11, R4, 0x80000000, R11, 0xb8, !PT ;  /* 0x80000000040b7812 */ /* 0x002fe200078eb80b */
[----:B------:R-:W-:Y:S05]  /*5e00*/  BRA `(.L_x_4120) ;  /* 0x0000174000007947 */ /* 0x000fea0003800000 */
.L_x_4119:
        /* <DEDUP_REMOVED lines=30> */
.L_x_4157:
[----:B------:R-:W-:Y:S05]  /*5ff0*/  BSYNC B3 ;  /* 0x0000000000037941 */ /* 0x000fea0003800000 */
.L_x_4156:
        /* <DEDUP_REMOVED lines=18> */
.L_x_4159:
[----:B------:R-:W-:Y:S02]  /*6120*/  ISETP.GE.AND P0, PT, R2, RZ, PT ;  /* 0x000000ff0200720c */ /* 0x000fe40003f06270 */
[----:B------:R-:W-:-:S11]  /*6130*/  MOV R6, 0x3fd774eb ;  /* 0x3fd774eb00067802 */ /* 0x000fd60000000f00 */
[----:B------:R-:W-:-:S04]  /*6140*/  @P0 FFMA.FTZ R5, R6, 0.93318945169448852539, -R5 ;  /* 0x3f6ee58106050823 */ /* 0x000fc80000010805 */
[----:B------:R-:W-:Y:S02]  /*6150*/  @!P0 FFMA.FTZ R5, R6, 0.93318945169448852539, R5 ;  /* 0x3f6ee58106058823 */ /* 0x000fe40000010005 */
.L_x_4160:
[----:B------:R-:W-:Y:S05]  /*6160*/  BSYNC B2 ;  /* 0x0000000000027941 */ /* 0x000fea0003800000 */
.L_x_4158:
        /* <DEDUP_REMOVED lines=13> */
.L_x_4155:
        /* <DEDUP_REMOVED lines=12> */
.L_x_4163:
[----:B------:R-:W-:Y:S05]  /*6300*/  BSYNC B3 ;  /* 0x0000000000037941 */ /* 0x000fea0003800000 */
.L_x_4162:
        /* <DEDUP_REMOVED lines=18> */
.L_x_4165:
[----:B------:R-:W-:Y:S02]  /*6430*/  ISETP.GE.AND P0, PT, R2, RZ, PT ;  /* 0x000000ff0200720c */ /* 0x000fe40003f06270 */
[----:B------:R-:W-:-:S11]  /*6440*/  MOV R6, 0x3fd774eb ;  /* 0x3fd774eb00067802 */ /* 0x000fd60000000f00 */
[----:B------:R-:W-:-:S04]  /*6450*/  @P0 FFMA.FTZ R5, R6, 0.93318945169448852539, -R5 ;  /* 0x3f6ee58106050823 */ /* 0x000fc80000010805 */
[----:B------:R-:W-:Y:S02]  /*6460*/  @!P0 FFMA.FTZ R5, R6, 0.93318945169448852539, R5 ;  /* 0x3f6ee58106058823 */ /* 0x000fe40000010005 */
.L_x_4166:
[----:B------:R-:W-:Y:S05]  /*6470*/  BSYNC B2 ;  /* 0x0000000000027941 */ /* 0x000fea0003800000 */
.L_x_4164:
        /* <DEDUP_REMOVED lines=15> */
[----:B------:R-:W-:-:S03]  /*6570*/  HFMA2.MMA R4, -RZ, RZ, 2.04296875, -15.78125 ;  /* 0x4016cbe4ff047435 */ /* 0x000fc600000001ff */
        /* <DEDUP_REMOVED lines=11> */
.L_x_4154:
        /* <DEDUP_REMOVED lines=33> */
.L_x_4168:
[----:B------:R-:W-:Y:S05]  /*6840*/  BSYNC B3 ;  /* 0x0000000000037941 */ /* 0x000fea0003800000 */
.L_x_4167:
        /* <DEDUP_REMOVED lines=18> */
.L_x_4170:
[----:B------:R-:W-:Y:S02]  /*6970*/  ISETP.GE.AND P0, PT, R2, RZ, PT ;  /* 0x000000ff0200720c */ /* 0x000fe40003f06270 */
[----:B------:R-:W-:-:S11]  /*6980*/  MOV R5, 0x3fd774eb ;  /* 0x3fd774eb00057802 */ /* 0x000fd60000000f00 */
[----:B------:R-:W-:-:S04]  /*6990*/  @P0 FFMA.FTZ R4, R5, 0.93318945169448852539, -R4 ;  /* 0x3f6ee58105040823 */ /* 0x000fc80000010804 */
[----:B------:R-:W-:Y:S02]  /*69a0*/  @!P0 FFMA.FTZ R4, R5, 0.93318945169448852539, R4 ;  /* 0x3f6ee58105048823 */ /* 0x000fe40000010004 */
.L_x_4171:
[----:B------:R-:W-:Y:S05]  /*69b0*/  BSYNC B2 ;  /* 0x0000000000027941 */ /* 0x000fea0003800000 */
.L_x_4169:
        /* <DEDUP_REMOVED lines=11> */
.L_x_4153:
        /* <DEDUP_REMOVED lines=23> */
.L_x_4175:
[----:B------:R-:W-:Y:S05]  /*6be0*/  BSYNC B3 ;  /* 0x0000000000037941 */ /* 0x000fea0003800000 */
.L_x_4174:
        /* <DEDUP_REMOVED lines=24> */
.L_x_4173:
        /* <DEDUP_REMOVED lines=12> */
.L_x_4177:
[----:B------:R-:W-:Y:S05]  /*6e30*/  BSYNC B3 ;  /* 0x0000000000037941 */ /* 0x000fea0003800000 */
.L_x_4176:
        /* <DEDUP_REMOVED lines=20> */
[----:B------:R-:W-:Y:S02]  /*6f80*/  FFMA.FTZ R8, R3, R8, -0.33333197236061096191 ;  /* 0xbeaaaa7d03087423 */ /* 0x000fe40000010008 */
        /* <DEDUP_REMOVED lines=17> */
.L_x_4172:
[----:B------:R-:W-:Y:S01]  /*70a0*/  FMUL.FTZ R3, R11, 0.36787945032119750977 ;  /* 0x3ebc5ab20b037820 */ /* 0x000fe20000410000 */
[----:B------:R-:W-:Y:S01]  /*70b0*/  MUFU.RCP R13, R4 ;  /* 0x00000004000d7308 */ /* 0x000fe20000001000 */
        /* <DEDUP_REMOVED lines=11> */
[----:B------:R-:W-:-:S04]  /*7170*/  FMUL.FTZ R9, R8, R8 ;  /* 0x0000000808097220 */ /* 0x000fc80000410000 */
[----:B------:R-:W-:Y:S01]  /*7180*/  FFMA.FTZ R9, R6, R6, R9 ;  /* 0x0000000606097223 */ /* 0x000fe20000010009 */
[----:B------:R-:W-:-:S05]  /*7190*/  LOP3.LUT R6, R7, 0x800000, RZ, 0xfc, !PT ;  /* 0x0080000007067812 */ /* 0x000fca00078efcff */
[----:B------:R-:W0:Y:S02]  /*71a0*/  MUFU.SQRT R9, R9 ;  /* 0x0000000900097308 */ /* 0x000e240000002000 */
[----:B0-----:R-:W-:Y:S01]  /*71b0*/  @P0 FMUL.FTZ R5, R9, R6 ;  /* 0x0000000609050220 */ /* 0x001fe20000410000 */
[----:B------:R-:W-:Y:S01]  /*71c0*/  FSETP.NEU.FTZ.AND P0, PT, R3, +INF , PT ;  /* 0x7f8000000300780b */ /* 0x000fe20003f1d000 */
[----:B------:R-:W-:-:S03]  /*71d0*/  FFMA R6, -R4, R13, 1 ;  /* 0x3f80000004067423 */ /* 0x000fc6000000010d */
[----:B------:R-:W-:Y:S01]  /*71e0*/  FSEL R5, R5, +INF , P0 ;  /* 0x7f80000005057808 */ /* 0x000fe20000000000 */
[----:B------:R-:W-:Y:S01]  /*71f0*/  FFMA R8, R13, R6, R13 ;  /* 0x000000060d087223 */ /* 0x000fe2000000000d */
[----:B------:R-:W-:-:S03]  /*7200*/  HFMA2.MMA R6, -RZ, RZ, 1.875, 0 ;  /* 0x3f800000ff067435 */ /* 0x000fc600000001ff */
        /* <DEDUP_REMOVED lines=10> */
[----:B0-----:R-:W-:Y:S02]  /*72b0*/  MOV R3, R5 ;  /* 0x0000000500037202 */ /* 0x001fe40000000f00 */
.L_x_4179:
[----:B------:R-:W-:Y:S05]  /*72c0*/  BSYNC B3 ;  /* 0x0000000000037941 */ /* 0x000fea0003800000 */
.L_x_4178:
[----:B------:R-:W-:Y:S01]  /*72d0*/  HFMA2.MMA R6, -RZ, RZ, 0.89990234375, 10328 ;  /* 0x3b33710bff067435 */ /* 0x000fe200000001ff */
[----:B------:R-:W-:Y:S01]  /*72e0*/  FMUL.FTZ R5, R3, R3 ;  /* 0x0000000303057220 */ /* 0x000fe20000410000 */
[----:B------:R-:W-:Y:S02]  /*72f0*/  @!P6 MOV R8, 0x3fd774eb ;  /* 0x3fd774eb0008e802 */ /* 0x000fe40000000f00 */
[C---:B------:R-:W-:Y:S01]  /*7300*/  FSETP.NEU.FTZ.AND P0, PT, |R11|.reuse, R2, PT ;  /* 0x000000020b00720b */ /* 0x040fe20003f1d200 */
[----:B------:R-:W-:Y:S01]  /*7310*/  FADD.FTZ R2, |R11|, R2 ;  /* 0x000000020b027221 */ /* 0x000fe20000010200 */
[----:B------:R-:W-:-:S04]  /*7320*/  FSETP.NEU.FTZ.AND P1, PT, R4, RZ, PT ;  /* 0x000000ff0400720b */ /* 0x000fc80003f3d000 */
        /* <DEDUP_REMOVED lines=15> */
.L_x_4161:
[----:B------:R-:W-:Y:S05]  /*7420*/  BSYNC B1 ;  /* 0x0000000000017941 */ /* 0x000fea0003800000 */
.L_x_4152:
[----:B------:R-:W-:Y:S01]  /*7430*/  FADD.FTZ R2, R9, 0.69314718246459960938 ;  /* 0x3f31721809027421 */ /* 0x000fe20000010000 */
[----:B------:R-:W-:-:S04]  /*7440*/  LOP3.LUT R0, R5, 0x80000000, R0, 0xb8, !PT ;  /* 0x8000000005007812 */ /* 0x000fc800078eb800 */
[----:B------:R-:W-:Y:S01]  /*7450*/  LOP3.LUT R11, R2, 0x80000000, R11, 0xb8, !PT ;  /* 0x80000000020b7812 */ /* 0x000fe200078eb80b */
[----:B------:R-:W-:Y:S05]  /*7460*/  BRA `(.L_x_4120) ;  /* 0x000000e000007947 */ /* 0x000fea0003800000 */
.L_x_4118:
        /* <DEDUP_REMOVED lines=14> */
.L_x_4120:
[----:B------:R-:W-:Y:S05]  /*7550*/  BSYNC B0 ;  /* 0x0000000000007941 */ /* 0x000fea0003800000 */
.L_x_4117:
[----:B------:R-:W-:Y:S01]  /*7560*/  WARPSYNC 0xffffffff ;  /* 0xffffffff00007948 */ /* 0x000fe20003800000 */
[----:B------:R-:W-:-:S05]  /*7570*/  F2FP.PACK_AB R11, R0, R11 ;  /* 0x0000000b000b723e */ /* 0x000fca00000000ff */
[----:B------:R-:W-:Y:S01]  /*7580*/  STG.E [R14.64], R11 ;  /* 0x0000000b0e007986 */ /* 0x000fe2000c101904 */
[----:B------:R-:W-:Y:S05]  /*7590*/  EXIT ;  /* 0x000000000000794d */ /* 0x000fea0003800000 */
        .weak           $__internal_8_$__cuda_sm3x_div_rn_ftz_f32_slowpath
        .type           $__internal_8_$__cuda_sm3x_div_rn_ftz_f32_slowpath,@function
        .size           $__internal_8_$__cuda_sm3x_div_rn_ftz_f32_slowpath,(.L_x_16803 - $__internal_8_$__cuda_sm3x_div_rn_ftz_f32_slowpath)
$__internal_8_$__cuda_sm3x_div_rn_ftz_f32_slowpath:
[----:B------:R-:W-:Y:S01]  /*75a0*/  SHF.R.U32.HI R5, RZ, 0x17, R16 ;  /* 0x00000017ff057819 */ /* 0x000fe20000011610 */
[----:B------:R-:W-:Y:S01]  /*75b0*/  BSSY B2, `(.L_x_4180) ;  /* 0x0000047000027945 */ /* 0x000fe20003800000 */
[----:B------:R-:W-:Y:S01]  /*75c0*/  SHF.R.U32.HI R8, RZ, 0x17, R19 ;  /* 0x00000017ff087819 */ /* 0x000fe20000011613 */
[----:B------:R-:W-:Y:S01]  /*75d0*/  BSSY B4, `(.L_x_4181) ;  /* 0x000001d000047945 */ /* 0x000fe20003800000 */
[----:B------:R-:W-:Y:S02]  /*75e0*/  LOP3.LUT R5, R5, 0xff, RZ, 0xc0, !PT ;  /* 0x000000ff05057812 */ /* 0x000fe400078ec0ff */
[----:B------:R-:W-:Y:S02]  /*75f0*/  LOP3.LUT R8, R8, 0xff, RZ, 0xc0, !PT ;  /* 0x000000ff08087812 */ /* 0x000fe400078ec0ff */
[----:B------:R-:W-:Y:S02]  /*7600*/  IADD3 R7, R5, -0x1, RZ ;  /* 0xffffffff05077810 */ /* 0x000fe40007ffe0ff */
[----:B------:R-:W-:-:S02]  /*7610*/  IADD3 R10, R8, -0x1, RZ ;  /* 0xffffffff080a7810 */ /* 0x000fc40007ffe0ff */
        /* <DEDUP_REMOVED lines=24> */
.L_x_4182:
[----:B------:R-:W-:Y:S05]  /*77a0*/  BSYNC B4 ;  /* 0x0000000000047941 */ /* 0x000fea0003800000 */
.L_x_4181:
        /* <DEDUP_REMOVED lines=16> */
[----:B------:R-:W-:-:S04]  /*78b0*/  LOP3.LUT R5, R10, 0xff, RZ, 0xc0, !PT ;  /* 0x000000ff0a057812 */ /* 0x000fc800078ec0ff */
[----:B------:R-:W-:-:S04]  /*78c0*/  IADD3 R5, R5, R8, RZ ;  /* 0x0000000805057210 */ /* 0x000fc80007ffe0ff */
        /* <DEDUP_REMOVED lines=9> */
.L_x_4188:
[----:B------:R-:W-:Y:S02]  /*7960*/  LEA R7, R8, R7, 0x17 ;  /* 0x0000000708077211 */ /* 0x000fe400078eb8ff */
.L_x_4189:
[----:B------:R-:W-:Y:S05]  /*7970*/  BSYNC B4 ;  /* 0x0000000000047941 */ /* 0x000fea0003800000 */
.L_x_4187:
[----:B------:R-:W-:Y:S01]  /*7980*/  MOV R5, R7 ;  /* 0x0000000700057202 */ /* 0x000fe20000000f00 */
[----:B------:R-:W-:Y:S05]  /*7990*/  BRA `(.L_x_4190) ;  /* 0x0000008000007947 */ /* 0x000fea0003800000 */
.L_x_4186:
[----:B------:R-:W-:-:S04]  /*79a0*/  LOP3.LUT R19, R16, 0x80000000, R19, 0x48, !PT ;  /* 0x8000000010137812 */ /* 0x000fc800078e4813 */
[----:B------:R-:W-:Y:S01]  /*79b0*/  LOP3.LUT R5, R19, 0x7f800000, RZ, 0xfc, !PT ;  /* 0x7f80000013057812 */ /* 0x000fe200078efcff */
[----:B------:R-:W-:Y:S05]  /*79c0*/  BRA `(.L_x_4190) ;  /* 0x0000005000007947 */ /* 0x000fea0003800000 */
.L_x_4185:
[----:B------:R-:W-:Y:S01]  /*79d0*/  LOP3.LUT R5, R16, 0x80000000, R19, 0x48, !PT ;  /* 0x8000000010057812 */ /* 0x000fe200078e4813 */
[----:B------:R-:W-:Y:S05]  /*79e0*/  BRA `(.L_x_4190) ;  /* 0x0000003000007947 */ /* 0x000fea0003800000 */
.L_x_4184:
[----:B------:R-:W0:Y:S01]  /*79f0*/  MUFU.RSQ R5, -QNAN ;  /* 0xffc0000000057908 */ /* 0x000e220000001400 */
[----:B------:R-:W-:Y:S05]  /*7a00*/  BRA `(.L_x_4190) ;  /* 0x0000001000007947 */ /* 0x000fea0003800000 */
.L_x_4183:
[----:B------:R-:W-:Y:S02]  /*7a10*/  FADD.FTZ R5, R19, R16 ;  /* 0x0000001013057221 */ /* 0x000fe40000010000 */
.L_x_4190:
[----:B------:R-:W-:Y:S05]  /*7a20*/  BSYNC B2 ;  /* 0x0000000000027941 */ /* 0x000fea0003800000 */
.L_x_4180:
[----:B------:R-:W-:-:S06]  /*7a30*/  HFMA2.MMA R7, -RZ, RZ, 0, 0 ;  /* 0x00000000ff077435 */ /* 0x000fcc00000001ff */
[----:B------:R-:W-:Y:S05]  /*7a40*/  RET.REL.NODEC R6 `(_ZN2at6native18elementwise_kernelILi128ELi2EZNS0_22gpu_kernel_impl_nocastIZZZNS0_17asinh_kernel_cudaERNS_18TensorIteratorBaseEENKUlvE_clEvENKUlvE1_clEvEUlN3c107complexINS7_4HalfEEEE_EEvS4_RKT_EUliE_EEviT1_) ;  /* 0xffff85b006007950 */ /* 0x000fea0003c3ffff */
.L_x_4191:
        /* <DEDUP_REMOVED lines=11> */
.L_x_16803:


//--------------------- .text._ZN2at6native27unrolled_elementwise_kernelIZZZNS0_17asinh_kernel_cudaERNS_18TensorIteratorBaseEENKUlvE_clEvENKUlvE1_clEvEUlN3c107complexINS6_4HalfEEEE_St5arrayIPcLm2EELi4E23TrivialOffsetCalculatorILi1EjESF_NS0_6memory15LoadWithoutCastENSG_16StoreWithoutCastEEEviT_T0_T2_T3_T4_T5_ --------------------------
	.section	.text._ZN2at6native27unrolled_elementwise_kernelIZZZNS0_17asinh_kernel_cudaERNS_18TensorIteratorBaseEENKUlvE_clEvENKUlvE1_clEvEUlN3c107complexINS6_4HalfEEEE_St5arrayIPcLm2EELi4E23TrivialOffsetCalculatorILi1EjESF_NS0_6memory15LoadWithoutCastENSG_16StoreWithoutCastEEEviT_T0_T2_T3_T4_T5_,"ax",@progbits
	.sectioninfo	@"SHI_REGISTERS=30"
	.align	128
        .global         _ZN2at6native27unrolled_elementwise_kernelIZZZNS0_17asinh_kernel_cudaERNS_18TensorIteratorBaseEENKUlvE_clEvENKUlvE1_clEvEUlN3c107complexINS6_4HalfEEEE_St5arrayIPcLm2EELi4E23TrivialOffsetCalculatorILi1EjESF_NS0_6memory15LoadWithoutCastENSG_16StoreWithoutCastEEEviT_T0_T2_T3_T4_T5_
        .type           _ZN2at6native27unrolled_elementwise_kernelIZZZNS0_17asinh_kernel_cudaERNS_18TensorIteratorBaseEENKUlvE_clEvENKUlvE1_clEvEUlN3c107complexINS6_4HalfEEEE_St5arrayIPcLm2EELi4E23TrivialOffsetCalculatorILi1EjESF_NS0_6memory15LoadWithoutCastENSG_16StoreWithoutCastEEEviT_T0_T2_T3_T4_T5_,@function
        .size           _ZN2at6native27unrolled_elementwise_kernelIZZZNS0_17asinh_kernel_cudaERNS_18TensorIteratorBaseEENKUlvE_clEvENKUlvE1_clEvEUlN3c107complexINS6_4HalfEEEE_St5arrayIPcLm2EELi4E23TrivialOffsetCalculatorILi1EjESF_NS0_6memory15LoadWithoutCastENSG_16StoreWithoutCastEEEviT_T0_T2_T3_T4_T5_,(.L_x_16804 - _ZN2at6native27unrolled_elementwise_kernelIZZZNS0_17asinh_kernel_cudaERNS_18TensorIteratorBaseEENKUlvE_clEvENKUlvE1_clEvEUlN3c107complexINS6_4HalfEEEE_St5arrayIPcLm2EELi4E23TrivialOffsetCalculatorILi1EjESF_NS0_6memory15LoadWithoutCastENSG_16StoreWithoutCastEEEviT_T0_T2_T3_T4_T5_)
        .other          _ZN2at6native27unrolled_elementwise_kernelIZZZNS0_17asinh_kernel_cudaERNS_18TensorIteratorBaseEENKUlvE_clEvENKUlvE1_clEvEUlN3c107complexINS6_4HalfEEEE_St5arrayIPcLm2EELi4E23TrivialOffsetCalculatorILi1EjESF_NS0_6memory15LoadWithoutCastENSG_16StoreWithoutCastEEEviT_T0_T2_T3_T4_T5_,@"STO_CUDA_ENTRY STV_DEFAULT"
_ZN2at6native27unrolled_elementwise_kernelIZZZNS0_17asinh_kernel_cudaERNS_18TensorIteratorBaseEENKUlvE_clEvENKUlvE1_clEvEUlN3c107complexINS6_4HalfEEEE_St5arrayIPcLm2EELi4E23TrivialOffsetCalculatorILi1EjESF_NS0_6memory15LoadWithoutCastENSG_16StoreWithoutCastEEEviT_T0_T2_T3_T4_T5_:
.text._ZN2at6native27unrolled_elementwise_kernelIZZZNS0_17asinh_kernel_cudaERNS_18TensorIteratorBaseEENKUlvE_clEvENKUlvE1_clEvEUlN3c107complexINS6_4HalfEEEE_St5arrayIPcLm2EELi4E23TrivialOffsetCalculatorILi1EjESF_NS0_6memory15LoadWithoutCastENSG_16StoreWithoutCastEEEviT_T0_T2_T3_T4_T5_:
[----:B------:R-:W-:Y:S02]  /*0000*/  MOV R1, c[0x0][0x28] ;  /* 0x00000a0000017a02 */ /* 0x000fe40000000f00 */
[----:B------:R-:W0:Y:S01]  /*0010*/  S2R R2, SR_CTAID.X ;  /* 0x0000000000027919 */ /* 0x000e220000002500 */
[----:B------:R-:W-:Y:S01]  /*0020*/  MOV R3, 0xfffffe00 ;  /* 0xfffffe0000037802 */ /* 0x000fe20000000f00 */
[----:B------:R-:W-:Y:S02]  /*0030*/  ULDC.64 UR4, c[0x0][0x118] ;  /* 0x0000460000047ab9 */ /* 0x000fe40000000a00 */
[----:B------:R-:W1:Y:S02]  /*0040*/  S2R R0, SR_TID.X ;  /* 0x0000000000007919 */ /* 0x000e640000002100 */
[----:B0-----:R-:W-:-:S05]  /*0050*/  IMAD R3, R2, R3, c[0x0][0x160] ;  /* 0x0000580002037624 */ /* 0x001fca00078e0203 */
[----:B-1----:R-:W-:-:S13]  /*0060*/  ISETP.GE.AND P2, PT, R0, R3, PT ;  /* 0x000000030000720c */ /* 0x002fda0003f46270 */
[----:B------:R-:W-:Y:S02]  /*0070*/  @!P2 LEA R4, R2, R0, 0x9 ;  /* 0x000000000204a211 */ /* 0x000fe400078e48ff */
[----:B------:R-:W-:Y:S02]  /*0080*/  @!P2 IADD3 R0, R0, 0x80, RZ ;  /* 0x000000800000a810 */ /* 0x000fe40007ffe0ff */
[----:B------:R-:W-:Y:S02]  /*0090*/  @!P2 MOV R5, 0x4 ;  /* 0x000000040005a802 */ /* 0x000fe40000000f00 */
[----:B------:R-:W-:-:S03]  /*00a0*/  ISETP.GE.AND P0, PT, R0, R3, PT ;  /* 0x000000030000720c */ /* 0x000fc60003f06270 */
[----:B------:R-:W-:-:S05]  /*00b0*/  @!P2 IMAD.WIDE.U32 R4, R4, R5, c[0x0][0x170] ;  /* 0x00005c000404a625 */ /* 0x000fca00078e0005 */
[----:B------:R0:W2:Y:S05]  /*00c0*/  @!P2 LDG.E R10, [R4.64] ;  /* 0x00000004040aa981 */ /* 0x0000aa000c1e1900 */
[----:B------:R-:W-:Y:S02]  /*00d0*/  @!P0 LEA R8, R2, R0, 0x9 ;  /* 0x0000000002088211 */ /* 0x000fe400078e48ff */
[----:B------:R-:W-:Y:S02]  /*00e0*/  @!P0 IADD3 R0, R0, 0x80, RZ ;  /* 0x0000008000008810 */ /* 0x000fe40007ffe0ff */
[----:B------:R-:W-:Y:S02]  /*00f0*/  @!P0 MOV R9, 0x4 ;  /* 0x0000000400098802 */ /* 0x000fe40000000f00 */
[----:B------:R-:W-:-:S13]  /*0100*/  ISETP.GE.AND P3, PT, R0, R3, PT ;  /* 0x000000030000720c */ /* 0x000fda0003f66270 */
[----:B------:R-:W-:Y:S02]  /*0110*/  @!P3 LEA R12, R2, R0, 0x9 ;  /* 0x00000000020cb211 */ /* 0x000fe400078e48ff */
[----:B------:R-:W-:-:S04]  /*0120*/  @!P3 IADD3 R0, R0, 0x80, RZ ;  /* 0x000000800000b810 */ /* 0x000fc80007ffe0ff */
[----:B------:R-:W-:Y:S02]  /*0130*/  ISETP.GE.AND P1, PT, R0, R3, PT ;  /* 0x000000030000720c */ /* 0x000fe40003f26270 */
[----:B------:R-:W-:Y:S01]  /*0140*/  @!P3 MOV R13, 0x4 ;  /* 0x00000004000db802 */ /* 0x000fe20000000f00 */
[----:B------:R-:W-:-:S04]  /*0150*/  @!P0 IMAD.WIDE.U32 R8, R8, R9, c[0x0][0x170] ;  /* 0x00005c0008088625 */ /* 0x000fc800078e0009 */
[----:B------:R-:W-:Y:S02]  /*0160*/  @!P3 IMAD.WIDE.U32 R12, R12, R13, c[0x0][0x170] ;  /* 0x00005c000c0cb625 */ /* 0x000fe400078e000d */
[----:B------:R-:W3:Y:S04]  /*0170*/  @!P0 LDG.E R8, [R8.64] ;  /* 0x0000000408088981 */ /* 0x000ee8000c1e1900 */
[----:B------:R-:W-:Y:S01]  /*0180*/  @!P1 LEA R6, R2, R0, 0x9 ;  /* 0x0000000002069211 */ /* 0x000fe200078e48ff */
[----:B------:R-:W4:Y:S01]  /*0190*/  @!P3 LDG.E R12, [R12.64] ;  /* 0x000000040c0cb981 */ /* 0x000f22000c1e1900 */
[----:B------:R-:W-:-:S05]  /*01a0*/  @!P1 MOV R7, 0x4 ;  /* 0x0000000400079802 */ /* 0x000fca0000000f00 */
[----:B------:R-:W-:-:S06]  /*01b0*/  @!P1 IMAD.WIDE.U32 R6, R6, R7, c[0x0][0x170] ;  /* 0x00005c0006069625 */ /* 0x000fcc00078e0007 */
[----:B------:R-:W5:Y:S01]  /*01c0*/  @!P1 LDG.E R6, [R6.64] ;  /* 0x0000000406069981 */ /* 0x000f62000c1e1900 */
[----:B------:R-:W-:Y:S02]  /*01d0*/  PRMT R11, RZ, 0x5410, RZ ;  /* 0x00005410ff0b7816 */ /* 0x000fe400000000ff */
[----:B------:R-:W-:Y:S01]  /*01e0*/  PRMT R19, RZ, 0x5410, RZ ;  /* 0x00005410ff137816 */ /* 0x000fe200000000ff */
[----:B------:R-:W-:Y:S01]  /*01f0*/  BSSY B0, `(.L_x_4192) ;  /* 0x00002c5000007945 */ /* 0x000fe20003800000 */
[----:B0-----:R-:W-:Y:S02]  /*0200*/  PRMT R5, RZ, 0x7610, R5 ;  /* 0x00007610ff057816 */ /* 0x001fe40000000005 */
[----:B------:R-:W-:Y:S02]  /*0210*/  PRMT R4, RZ, 0x7610, R4 ;  /* 0x00007610ff047816 */ /* 0x000fe40000000004 */
[----:B------:R-:W-:Y:S02]  /*0220*/  PRMT R25, RZ, 0x7610, R25 ;  /* 0x00007610ff197816 */ /* 0x000fe40000000019 */
[----:B------:R-:W-:-:S02]  /*0230*/  PRMT R23, RZ, 0x7610, R23 ;  /* 0x00007610ff177816 */ /* 0x000fc40000000017 */
[C---:B--2---:R-:W-:Y:S02]  /*0240*/  @!P2 PRMT R5, R10.reuse, 0x7610, R5 ;  /* 0x000076100a05a816 */ /* 0x044fe40000000005 */
[----:B------:R-:W-:Y:S02]  /*0250*/  @!P2 PRMT R4, R10, 0x7632, R4 ;  /* 0x000076320a04a816 */ /* 0x000fe40000000004 */
[----:B---3--:R-:W-:Y:S02]  /*0260*/  @!P0 PRMT R11, R11, 0x5410, R8 ;  /* 0x000054100b0b8816 */ /* 0x008fe40000000008 */
[----:B----4-:R-:W-:Y:S02]  /*0270*/  @!P3 PRMT R19, R19, 0x5410, R12 ;  /* 0x000054101313b816 */ /* 0x010fe4000000000c */
[----:B------:R-:W-:Y:S02]  /*0280*/  @!P0 PRMT R11, R8, 0x7632, R11 ;  /* 0x00007632080b8816 */ /* 0x000fe4000000000b */
[----:B------:R-:W-:-:S02]  /*0290*/  @!P3 PRMT R19, R12, 0x7632, R19 ;  /* 0x000076320c13b816 */ /* 0x000fc40000000013 */
[C---:B-----5:R-:W-:Y:S02]  /*02a0*/  @!P1 PRMT R25, R6.reuse, 0x7610, R25 ;  /* 0x0000761006199816 */ /* 0x060fe40000000019 */
[----:B------:R-:W-:Y:S01]  /*02b0*/  @!P1 PRMT R23, R6, 0x7632, R23 ;  /* 0x0000763206179816 */ /* 0x000fe20000000017 */
[----:B------:R-:W-:Y:S05]  /*02c0*/  @P2 BRA `(.L_x_4193) ;  /* 0x00002b7000002947 */ /* 0x000fea0003800000 */
[----:B------:R-:W-:Y:S02]  /*02d0*/  HADD2.F32 R5, -RZ, R5.H0_H0 ;  /* 0x20000005ff057230 */ /* 0x000fe40000004100 */
        /* <DEDUP_REMOVED lines=31> */
[CC--:B------:R-:W-:Y:S01]  /*04d0*/  FMUL.FTZ R16, R13.reuse, R17.reuse ;  /* 0x000000110d107220 */ /* 0x0c0fe20000410000 */
[----:B------:R-:W-:Y:S01]  /*04e0*/  IADD3 R18, -R14, 0x7e800000, RZ ;  /* 0x7e8000000e127810 */ /* 0x000fe20007ffe1ff */
[----:B------:R-:W-:Y:S01]  /*04f0*/  FMUL.FTZ R17, R10, R17 ;  /* 0x000000110a117220 */ /* 0x000fe20000410000 */
[----:B------:R-:W-:Y:S01]  /*0500*/  FSETP.NEU.FTZ.AND P0, PT, R13, RZ, PT ;  /* 0x000000ff0d00720b */ /* 0x000fe20003f1d000 */
[----:B------:R-:W-:Y:S01]  /*0510*/  FMUL.FTZ R16, R16, R16 ;  /* 0x0000001010107220 */ /* 0x000fe20000410000 */
[C---:B------:R-:W-:Y:S01]  /*0520*/  FSETP.NEU.FTZ.AND P2, PT, R15.reuse, RZ, PT ;  /* 0x000000ff0f00720b */ /* 0x040fe20003f5d000 */
[-C--:B------:R-:W-:Y:S01]  /*0530*/  FMUL.FTZ R20, R15, R18.reuse ;  /* 0x000000120f147220 */ /* 0x080fe20000410000 */
[----:B------:R-:W-:Y:S01]  /*0540*/  LOP3.LUT R21, R14, 0x800000, RZ, 0xfc, !PT ;  /* 0x008000000e157812 */ /* 0x000fe200078efcff */
[----:B------:R-:W-:Y:S01]  /*0550*/  FFMA.FTZ R16, R17, R17, R16 ;  /* 0x0000001111107223 */ /* 0x000fe20000010010 */
[----:B------:R-:W-:Y:S01]  /*0560*/  FSETP.NEU.FTZ.AND P1, PT, R13, +INF , PT ;  /* 0x7f8000000d00780b */ /* 0x000fe20003f3d000 */
[----:B------:R-:W-:-:S02]  /*0570*/  FMUL.FTZ R18, R8, R18 ;  /* 0x0000001208127220 */ /* 0x000fc40000410000 */
[----:B------:R-:W-:Y:S02]  /*0580*/  FMUL.FTZ R17, R20, R20 ;  /* 0x0000001414117220 */ /* 0x000fe40000410000 */
[----:B------:R-:W0:Y:S02]  /*0590*/  MUFU.SQRT R16, R16 ;  /* 0x0000001000107308 */ /* 0x000e240000002000 */
[----:B------:R-:W-:Y:S01]  /*05a0*/  FFMA.FTZ R18, R18, R18, R17 ;  /* 0x0000001212127223 */ /* 0x000fe20000010011 */
[----:B------:R-:W-:-:S05]  /*05b0*/  LOP3.LUT R17, R12, 0x800000, RZ, 0xfc, !PT ;  /* 0x008000000c117812 */ /* 0x000fca00078efcff */
        /* <DEDUP_REMOVED lines=30> */
[----:B------:R-:W-:Y:S01]  /*07a0*/  HFMA2.MMA R21, -RZ, RZ, 1.625, 0 ;  /* 0x3e800000ff157435 */ /* 0x000fe200000001ff */
[----:B------:R-:W-:-:S02]  /*07b0*/  MOV R27, 0x3d39bf78 ;  /* 0x3d39bf78001b7802 */ /* 0x000fc40000000f00 */
        /* <DEDUP_REMOVED lines=30> */
.L_x_4199:
        /* <DEDUP_REMOVED lines=10> */
.L_x_4201:
[----:B------:R-:W-:-:S04]  /*0a40*/  FADD.FTZ R8, -R0, R13 ;  /* 0x0000000d00087221 */ /* 0x000fc80000010100 */
[----:B------:R-:W-:Y:S02]  /*0a50*/  FMUL.FTZ R8, R8, 0.5 ;  /* 0x3f00000008087820 */ /* 0x000fe40000410000 */
.L_x_4202:
[----:B------:R-:W-:Y:S05]  /*0a60*/  BSYNC B2 ;  /* 0x0000000000027941 */ /* 0x000fea0003800000 */
.L_x_4200:
        /* <DEDUP_REMOVED lines=11> */
.L_x_4204:
[----:B------:R-:W-:-:S04]  /*0b20*/  FADD.FTZ R12, R10, -R17 ;  /* 0x800000110a0c7221 */ /* 0x000fc80000010000 */
[----:B------:R-:W-:Y:S02]  /*0b30*/  FMUL.FTZ R17, R12, 0.5 ;  /* 0x3f0000000c117820 */ /* 0x000fe40000410000 */
.L_x_4205:
[----:B------:R-:W-:Y:S05]  /*0b40*/  BSYNC B2 ;  /* 0x0000000000027941 */ /* 0x000fea0003800000 */
.L_x_4203:
[----:B------:R-:W-:Y:S01]  /*0b50*/  FADD.FTZ R17, R17, R8 ;  /* 0x0000000811117221 */ /* 0x000fe20000010000 */
[----:B------:R-:W-:Y:S01]  /*0b60*/  HFMA2.MMA R21, -RZ, RZ, 1.625, 0 ;  /* 0x3e800000ff157435 */ /* 0x000fe200000001ff */
[----:B------:R-:W-:Y:S01]  /*0b70*/  FADD.FTZ R8, R15, 1 ;  /* 0x3f8000000f087421 */ /* 0x000fe20000010000 */
[----:B------:R-:W-:-:S03]  /*0b80*/  MOV R27, 0x3d39bf78 ;  /* 0x3d39bf78001b7802 */ /* 0x000fc60000000f00 */
        /* <DEDUP_REMOVED lines=31> */
.L_x_4198:
[----:B------:R0:W1:Y:S02]  /*0d80*/  MUFU.SQRT R8, R7 ;  /* 0x0000000700087308 */ /* 0x0000640000002000 */
.L_x_4197:
[----:B------:R-:W-:Y:S05]  /*0d90*/  BSYNC B1 ;  /* 0x0000000000017941 */ /* 0x000fea0003800000 */
.L_x_4196:
        /* <DEDUP_REMOVED lines=9> */
[----:B0-----:R-:W-:Y:S01]  /*0e30*/  HFMA2.MMA R7, -RZ, RZ, 1.75, 0 ;  /* 0x3f000000ff077435 */ /* 0x001fe200000001ff */
[C---:B------:R-:W-:Y:S01]  /*0e40*/  FADD.FTZ R0, |R12|.reuse, -RZ ;  /* 0x800000ff0c007221 */ /* 0x040fe20000010200 */
[C---:B------:R-:W-:Y:S02]  /*0e50*/  FSETP.GT.FTZ.AND P0, PT, |R12|.reuse, 0.56000000238418579102, PT ;  /* 0x3f0f5c290c00780b */ /* 0x040fe40003f14200 */
[----:B------:R-:W-:-:S06]  /*0e60*/  FSETP.NEU.FTZ.AND P1, PT, |R12|, 1, PT ;  /* 0x3f8000000c00780b */ /* 0x000fcc0003f3d200 */
[----:B------:R-:W-:-:S04]  /*0e70*/  FFMA.FTZ R6, -R0, R7, 0.5 ;  /* 0x3f00000000067423 */ /* 0x000fc80000010107 */
[----:B------:R-:W0:Y:S02]  /*0e80*/  MUFU.RSQ R7, R6 ;  /* 0x0000000600077308 */ /* 0x000e240000001400 */
[----:B0-----:R-:W-:Y:S02]  /*0e90*/  FMUL.FTZ R9, R6, R7 ;  /* 0x0000000706097220 */ /* 0x001fe40000410000 */
[----:B------:R-:W-:-:S04]  /*0ea0*/  FMUL.FTZ R10, R7, 0.5 ;  /* 0x3f000000070a7820 */ /* 0x000fc80000410000 */
[----:B------:R-:W-:-:S04]  /*0eb0*/  FFMA.FTZ R10, -R9, R10, 0.5 ;  /* 0x3f000000090a7423 */ /* 0x000fc8000001010a */
[----:B------:R-:W-:Y:S01]  /*0ec0*/  FFMA.FTZ R10, R9, R10, R9 ;  /* 0x0000000a090a7223 */ /* 0x000fe20000010009 */
[----:B------:R-:W-:-:S04]  /*0ed0*/  HFMA2.MMA R9, -RZ, RZ, 1.9599609375, 20144 ;  /* 0x3fd774ebff097435 */ /* 0x000fc800000001ff */
[----:B------:R-:W-:Y:S02]  /*0ee0*/  @P0 FSEL R0, R10, RZ, P1 ;  /* 0x000000ff0a000208 */ /* 0x000fe40000800000 */
[----:B------:R-:W-:-:S03]  /*0ef0*/  MOV R10, 0x3d4dd2f7 ;  /* 0x3d4dd2f7000a7802 */ /* 0x000fc60000000f00 */
        /* <DEDUP_REMOVED lines=13> */
.L_x_4209:
        /* <DEDUP_REMOVED lines=17> */
.L_x_4215:
[----:B------:R-:W-:-:S04]  /*10e0*/  FADD.FTZ R0, -R0, R13 ;  /* 0x0000000d00007221 */ /* 0x000fc80000010100 */
[----:B------:R-:W-:Y:S02]  /*10f0*/  FMUL.FTZ R0, R0, 0.5 ;  /* 0x3f00000000007820 */ /* 0x000fe40000410000 */
.L_x_4216:
[----:B------:R-:W-:Y:S05]  /*1100*/  BSYNC B4 ;  /* 0x0000000000047941 */ /* 0x000fea0003800000 */
.L_x_4214:
        /* <DEDUP_REMOVED lines=10> */
.L_x_4218:
[----:B------:R-:W-:-:S04]  /*11b0*/  FADD.FTZ R9, -R9, R10 ;  /* 0x0000000a09097221 */ /* 0x000fc80000010100 */
[----:B------:R-:W-:Y:S02]  /*11c0*/  FMUL.FTZ R9, R9, 0.5 ;  /* 0x3f00000009097820 */ /* 0x000fe40000410000 */
.L_x_4219:
[----:B------:R-:W-:Y:S05]  /*11d0*/  BSYNC B4 ;  /* 0x0000000000047941 */ /* 0x000fea0003800000 */
.L_x_4217:
[----:B------:R-:W-:Y:S02]  /*11e0*/  FADD.FTZ R0, R9, R0 ;  /* 0x0000000009007221 */ /* 0x000fe40000010000 */
[----:B------:R-:W-:-:S04]  /*11f0*/  FADD.FTZ R15, R6, R15 ;  /* 0x0000000f060f7221 */ /* 0x000fc80000010000 */
[----:B------:R-:W-:-:S04]  /*1200*/  FMUL.FTZ R0, R15, R0 ;  /* 0x000000000f007220 */ /* 0x000fc80000410000 */
[----:B------:R2:W3:Y:S01]  /*1210*/  MUFU.SQRT R9, R0 ;  /* 0x0000000000097308 */ /* 0x0004e20000002000 */
[----:B------:R-:W-:Y:S05]  /*1220*/  BRA `(.L_x_4220) ;  /* 0x0000012000007947 */ /* 0x000fea0003800000 */
.L_x_4213:
[----:B------:R-:W-:-:S13]  /*1230*/  FSETP.GT.FTZ.AND P0, PT, R6, 1, PT ;  /* 0x3f8000000600780b */ /* 0x000fda0003f14000 */
[----:B------:R-:W-:Y:S02]  /*1240*/  @P0 FMUL.FTZ R12, R0, R9 ;  /* 0x00000009000c0220 */ /* 0x000fe40000410000 */
[----:B0-----:R-:W-:-:S04]  /*1250*/  @!P0 FADD.FTZ R7, -R6, 1 ;  /* 0x3f80000006078421 */ /* 0x001fc80000010100 */
[----:B------:R-:W0:Y:S01]  /*1260*/  @P0 MUFU.SQRT R12, R12 ;  /* 0x0000000c000c0308 */ /* 0x000e220000002000 */
[----:B------:R-:W-:Y:S02]  /*1270*/  @!P0 FMUL.FTZ R10, R0, R7 ;  /* 0x00000007000a8220 */ /* 0x000fe40000410000 */
[----:B------:R-:W-:-:S04]  /*1280*/  @P0 FMUL.FTZ R7, |R5|, 2.81474976710656000000e+14 ;  /* 0x5780000005070820 */ /* 0x000fc80000410200 */
[----:B------:R-:W-:Y:S01]  /*1290*/  @P0 FMUL.FTZ R7, R6, R7 ;  /* 0x0000000706070220 */ /* 0x000fe20000410000 */
[----:B------:R-:W-:Y:S01]  /*12a0*/  @!P0 MUFU.SQRT R9, R10 ;  /* 0x0000000a00098308 */ /* 0x000fe20000002000 */
[----:B------:R-:W-:-:S07]  /*12b0*/  @P0 FMUL.FTZ R6, R6, 2.81474976710656000000e+14 ;  /* 0x5780000006060820 */ /* 0x000fce0000410000 */
[----:B0-----:R-:W0:Y:S02]  /*12c0*/  @P0 MUFU.RCP R0, R12 ;  /* 0x0000000c00000308 */ /* 0x001e240000001000 */
[----:B0-----:R-:W-:Y:S01]  /*12d0*/  @P0 FMUL.FTZ R9, R7, R0 ;  /* 0x0000000007090220 */ /* 0x001fe20000410000 */
[----:B------:R-:W-:Y:S05]  /*12e0*/  BRA `(.L_x_4220) ;  /* 0x0000006000007947 */ /* 0x000fea0003800000 */
.L_x_4212:
[----:B------:R-:W-:Y:S01]  /*12f0*/  FADD.FTZ R0, R15, 1 ;  /* 0x3f8000000f007421 */ /* 0x000fe20000010000 */
[----:B0-----:R-:W-:Y:S01]  /*1300*/  MUFU.SQRT R7, R7 ;  /* 0x0000000700077308 */ /* 0x001fe20000002000 */
[----:B------:R-:W-:Y:S02]  /*1310*/  MOV R6, 0x3f800000 ;  /* 0x3f80000000067802 */ /* 0x000fe40000000f00 */
[----:B------:R-:W-:-:S06]  /*1320*/  FMUL.FTZ R0, R0, 0.5 ;  /* 0x3f00000000007820 */ /* 0x000fcc0000410000 */
[----:B------:R-:W0:Y:S02]  /*1330*/  MUFU.SQRT R0, R0 ;  /* 0x0000000000007308 */ /* 0x000e240000002000 */
[----:B0-----:R-:W-:-:S06]  /*1340*/  FMUL.FTZ R9, R7, R0 ;  /* 0x0000000007097220 */ /* 0x001fcc0000410000 */
.L_x_4220:
[----:B------:R-:W-:Y:S05]  /*1350*/  BSYNC B2 ;  /* 0x0000000000027941 */ /* 0x000fea0003800000 */
.L_x_4211:
[----:B------:R-:W-:Y:S05]  /*1360*/  BRA `(.L_x_4221) ;  /* 0x0000002000007947 */ /* 0x000fea0003800000 */
.L_x_4208:
[----:B------:R-:W-:Y:S02]  /*1370*/  FMUL.FTZ R9, R15, 16777216 ;  /* 0x4b8000000f097820 */ /* 0x000fe40000410000 */
[----:B------:R-:W-:Y:S02]  /*1380*/  FMUL.FTZ R6, R6, 16777216 ;  /* 0x4b80000006067820 */ /* 0x000fe40000410000 */
.L_x_4221:
[----:B------:R-:W-:Y:S05]  /*1390*/  BSYNC B1 ;  /* 0x0000000000017941 */ /* 0x000fea0003800000 */
.L_x_4207:
[C---:B--2---:R-:W-:Y:S01]  /*13a0*/  FADD.FTZ R0, |R6|.reuse, -RZ ;  /* 0x800000ff06007221 */ /* 0x044fe20000010200 */
[----:B---3--:R-:W-:Y:S01]  /*13b0*/  FSETP.GT.FTZ.AND P6, PT, |R6|, |R9|, PT ;  /* 0x400000090600720b */ /* 0x008fe20003fd4200 */
        /* <DEDUP_REMOVED lines=14> */
[----:B-1----:R-:W-:Y:S05]  /*14a0*/  CALL.REL.NOINC `($__internal_9_$__cuda_sm3x_div_rn_ftz_f32_slowpath) ;  /* 0x00009fb000007944 */ /* 0x002fea0003c00000 */
.L_x_4223:
[----:B------:R-:W-:Y:S05]  /*14b0*/  BSYNC B4 ;  /* 0x0000000000047941 */ /* 0x000fea0003800000 */
.L_x_4222:
        /* <DEDUP_REMOVED lines=18> */
.L_x_4225:
[----:B------:R-:W-:Y:S02]  /*15e0*/  ISETP.GE.AND P0, PT, R9, RZ, PT ;  /* 0x000000ff0900720c */ /* 0x000fe40003f06270 */
[----:B------:R-:W-:-:S11]  /*15f0*/  MOV R13, 0x3fd774eb ;  /* 0x3fd774eb000d7802 */ /* 0x000fd60000000f00 */
[----:B------:R-:W-:-:S04]  /*1600*/  @P0 FFMA.FTZ R0, R13, 0.93318945169448852539, -R0 ;  /* 0x3f6ee5810d000823 */ /* 0x000fc80000010800 */
[----:B------:R-:W-:Y:S02]  /*1610*/  @!P0 FFMA.FTZ R0, R13, 0.93318945169448852539, R0 ;  /* 0x3f6ee5810d008823 */ /* 0x000fe40000010000 */
.L_x_4226:
[----:B------:R-:W-:Y:S05]  /*1620*/  BSYNC B1 ;  /* 0x0000000000017941 */ /* 0x000fea0003800000 */
.L_x_4224:
[----:B------:R-:W-:Y:S02]  /*1630*/  FSETP.NEU.FTZ.AND P0, PT, |R9|, |R6|, PT ;  /* 0x400000060900720b */ /* 0x000fe40003f1d200 */
[----:B------:R-:W-:Y:S01]  /*1640*/  FSETP.NEU.FTZ.AND P1, PT, R7, RZ, PT ;  /* 0x000000ff0700720b */ /* 0x000fe20003f3d000 */
[----:B------:R-:W-:Y:S01]  /*1650*/  HFMA2.MMA R7, -RZ, RZ, 2.04296875, -15.78125 ;  /* 0x4016cbe4ff077435 */ /* 0x000fe200000001ff */
[----:B------:R-:W-:-:S09]  /*1660*/  ISETP.GE.AND P2, PT, R9, RZ, PT ;  /* 0x000000ff0900720c */ /* 0x000fd20003f46270 */
[----:B------:R-:W-:Y:S01]  /*1670*/  @!P0 FSEL R0, R7, 0.78539818525314331055, !P2 ;  /* 0x3f490fdb07008808 */ /* 0x000fe20005000000 */
[----:B------:R-:W-:Y:S01]  /*1680*/  FADD.FTZ R7, |R9|, |R6| ;  /* 0x4000000609077221 */ /* 0x000fe20000010200 */
[----:B------:R-:W-:-:S04]  /*1690*/  @!P1 FSEL R0, RZ, 3.1415927410125732422, P2 ;  /* 0x40490fdbff009808 */ /* 0x000fc80001000000 */
[----:B------:R-:W-:Y:S02]  /*16a0*/  FSETP.GTU.FTZ.AND P0, PT, |R7|, +INF , PT ;  /* 0x7f8000000700780b */ /* 0x000fe40003f1c200 */
[----:B------:R-:W-:-:S04]  /*16b0*/  LOP3.LUT R0, R0, 0x80000000, R6, 0xb8, !PT ;  /* 0x8000000000007812 */ /* 0x000fc800078eb806 */
[----:B------:R-:W-:Y:S02]  /*16c0*/  FSEL R7, R7, R0, P0 ;  /* 0x0000000007077208 */ /* 0x000fe40000000000 */
.L_x_4210:
[----:B------:R-:W-:Y:S05]  /*16d0*/  BSYNC B3 ;  /* 0x0000000000037941 */ /* 0x000fea0003800000 */
.L_x_4206:
[----:B------:R-:W-:Y:S02]  /*16e0*/  LOP3.LUT R4, R7, 0x80000000, R4, 0xb8, !PT ;  /* 0x8000000007047812 */ /* 0x000fe400078eb804 */
[----:B-1----:R-:W-:Y:S01]  /*16f0*/  LOP3.LUT R5, R8, 0x80000000, R5, 0xb8, !PT ;  /* 0x8000000008057812 */ /* 0x002fe200078eb805 */
[----:B------:R-:W-:Y:S05]  /*1700*/  BRA `(.L_x_4193) ;  /* 0x0000173000007947 */ /* 0x000fea0003800000 */
.L_x_4195:
        /* <DEDUP_REMOVED lines=29> */
[----:B------:R-:W-:Y:S05]  /*18e0*/  CALL.REL.NOINC `($__internal_9_$__cuda_sm3x_div_rn_ftz_f32_slowpath) ;  /* 0x00009b7000007944 */ /* 0x000fea0003c00000 */
.L_x_4232:
[----:B------:R-:W-:Y:S05]  /*18f0*/  BSYNC B4 ;  /* 0x0000000000047941 */ /* 0x000fea0003800000 */
.L_x_4231:
        /* <DEDUP_REMOVED lines=18> */
.L_x_4234:
[----:B------:R-:W-:Y:S02]  /*1a20*/  ISETP.GE.AND P0, PT, R8, RZ, PT ;  /* 0x000000ff0800720c */ /* 0x000fe40003f06270 */
[----:B------:R-:W-:-:S11]  /*1a30*/  MOV R9, 0x3fd774eb ;  /* 0x3fd774eb00097802 */ /* 0x000fd60000000f00 */
[----:B------:R-:W-:-:S04]  /*1a40*/  @P0 FFMA.FTZ R0, R9, 0.93318945169448852539, -R0 ;  /* 0x3f6ee58109000823 */ /* 0x000fc80000010800 */
[----:B------:R-:W-:Y:S02]  /*1a50*/  @!P0 FFMA.FTZ R0, R9, 0.93318945169448852539, R0 ;  /* 0x3f6ee58109008823 */ /* 0x000fe40000010000 */
.L_x_4235:
[----:B------:R-:W-:Y:S05]  /*1a60*/  BSYNC B1 ;  /* 0x0000000000017941 */ /* 0x000fea0003800000 */
.L_x_4233:
        /* <DEDUP_REMOVED lines=13> */
.L_x_4230:
        /* <DEDUP_REMOVED lines=11> */
[----:B------:R-:W-:Y:S05]  /*1bf0*/  CALL.REL.NOINC `($__internal_9_$__cuda_sm3x_div_rn_ftz_f32_slowpath) ;  /* 0x0000986000007944 */ /* 0x000fea0003c00000 */
.L_x_4238:
[----:B------:R-:W-:Y:S05]  /*1c00*/  BSYNC B4 ;  /* 0x0000000000047941 */ /* 0x000fea0003800000 */
.L_x_4237:
        /* <DEDUP_REMOVED lines=18> */
.L_x_4240:
[----:B------:R-:W-:Y:S02]  /*1d30*/  ISETP.GE.AND P0, PT, R8, RZ, PT ;  /* 0x000000ff0800720c */ /* 0x000fe40003f06270 */
[----:B------:R-:W-:-:S11]  /*1d40*/  MOV R13, 0x3fd774eb ;  /* 0x3fd774eb000d7802 */ /* 0x000fd60000000f00 */
[----:B------:R-:W-:-:S04]  /*1d50*/  @P0 FFMA.FTZ R0, R13, 0.93318945169448852539, -R0 ;  /* 0x3f6ee5810d000823 */ /* 0x000fc80000010800 */
[----:B------:R-:W-:Y:S02]  /*1d60*/  @!P0 FFMA.FTZ R0, R13, 0.93318945169448852539, R0 ;  /* 0x3f6ee5810d008823 */ /* 0x000fe40000010000 */
.L_x_4241:
[----:B------:R-:W-:Y:S05]  /*1d70*/  BSYNC B1 ;  /* 0x0000000000017941 */ /* 0x000fea0003800000 */
.L_x_4239:
        /* <DEDUP_REMOVED lines=16> */
[----:B------:R-:W-:Y:S02]  /*1e80*/  FADD.FTZ R13, |R8|, |R7| ;  /* 0x40000007080d7221 */ /* 0x000fe40000010200 */
        /* <DEDUP_REMOVED lines=10> */
.L_x_4229:
        /* <DEDUP_REMOVED lines=19> */
[----:B------:R-:W-:Y:S01]  /*2060*/  FFMA R0, -R10, R13, 1 ;  /* 0x3f8000000a007423 */ /* 0x000fe2000000010d */
[----:B------:R-:W-:Y:S02]  /*2070*/  MOV R9, 0x3f800000 ;  /* 0x3f80000000097802 */ /* 0x000fe40000000f00 */
        /* <DEDUP_REMOVED lines=11> */
[----:B------:R-:W-:Y:S05]  /*2130*/  CALL.REL.NOINC `($__internal_9_$__cuda_sm3x_div_rn_ftz_f32_slowpath) ;  /* 0x0000932000007944 */ /* 0x000fea0003c00000 */
.L_x_4243:
[----:B------:R-:W-:Y:S05]  /*2140*/  BSYNC B4 ;  /* 0x0000000000047941 */ /* 0x000fea0003800000 */
.L_x_4242:
        /* <DEDUP_REMOVED lines=18> */
.L_x_4245:
[----:B------:R-:W-:Y:S02]  /*2270*/  ISETP.GE.AND P0, PT, R8, RZ, PT ;  /* 0x000000ff0800720c */ /* 0x000fe40003f06270 */
[----:B------:R-:W-:-:S11]  /*2280*/  MOV R13, 0x3fd774eb ;  /* 0x3fd774eb000d7802 */ /* 0x000fd60000000f00 */
[----:B------:R-:W-:-:S04]  /*2290*/  @P0 FFMA.FTZ R0, R13, 0.93318945169448852539, -R0 ;  /* 0x3f6ee5810d000823 */ /* 0x000fc80000010800 */
[----:B------:R-:W-:Y:S02]  /*22a0*/  @!P0 FFMA.FTZ R0, R13, 0.93318945169448852539, R0 ;  /* 0x3f6ee5810d008823 */ /* 0x000fe40000010000 */
.L_x_4246:
[----:B------:R-:W-:Y:S05]  /*22b0*/  BSYNC B1 ;  /* 0x0000000000017941 */ /* 0x000fea0003800000 */
.L_x_4244:
[----:B------:R-:W-:Y:S01]  /*22c0*/  FSETP.NEU.FTZ.AND P1, PT, |R8|, |R7|, PT ;  /* 0x400000070800720b */ /* 0x000fe20003f3d200 */
        /* <DEDUP_REMOVED lines=8> */
[----:B------:R-:W-:Y:S01]  /*2350*/  FSEL R13, R13, R0, P0 ;  /* 0x000000000d0d7208 */ /* 0x000fe20000000000 */
[----:B------:R-:W-:Y:S05]  /*2360*/  BRA `(.L_x_4236) ;  /* 0x000009a000007947 */ /* 0x000fea0003800000 */
.L_x_4228:
        /* <DEDUP_REMOVED lines=23> */
.L_x_4250:
[----:B------:R-:W-:Y:S05]  /*24e0*/  BSYNC B4 ;  /* 0x0000000000047941 */ /* 0x000fea0003800000 */
.L_x_4249:
[----:B------:R-:W-:Y:S01]  /*24f0*/  HFMA2.MMA R9, -RZ, RZ, 0.89990234375, 10328 ;  /* 0x3b33710bff097435 */ /* 0x000fe200000001ff */
[----:B0-----:R-:W-:Y:S01]  /*2500*/  FMUL.FTZ R0, R13, R13 ;  /* 0x0000000d0d007220 */ /* 0x001fe20000410000 */
[----:B------:R-:W0:Y:S01]  /*2510*/  MUFU.LG2 R7, R7 ;  /* 0x0000000700077308 */ /* 0x000e220000000c00 */
[C---:B------:R-:W-:Y:S01]  /*2520*/  FSETP.NEU.FTZ.AND P0, PT, |R5|.reuse, R6, PT ;  /* 0x000000060500720b */ /* 0x040fe20003f1d200 */
[----:B------:R-:W-:Y:S01]  /*2530*/  FADD.FTZ R6, |R5|, R6 ;  /* 0x0000000605067221 */ /* 0x000fe20000010200 */
[----:B------:R-:W-:-:S05]  /*2540*/  FSETP.NEU.FTZ.AND P1, PT, R8, RZ, PT ;  /* 0x000000ff0800720b */ /* 0x000fca0003f3d000 */
[----:B------:R-:W-:-:S04]  /*2550*/  FFMA.FTZ R9, R0, R9, -0.015681877732276916504 ;  /* 0xbc80774800097423 */ /* 0x000fc80000010009 */
[----:B------:R-:W-:-:S04]  /*2560*/  FFMA.FTZ R9, R0, R9, 0.042200751602649688721 ;  /* 0x3d2cdab200097423 */ /* 0x000fc80000010009 */
[----:B------:R-:W-:-:S04]  /*2570*/  FFMA.FTZ R9, R0, R9, -0.074792981147766113281 ;  /* 0xbd992d1000097423 */ /* 0x000fc80000010009 */
[----:B------:R-:W-:-:S04]  /*2580*/  FFMA.FTZ R9, R0, R9, 0.10640415549278259277 ;  /* 0x3dd9ea6c00097423 */ /* 0x000fc80000010009 */
[----:B------:R-:W-:-:S04]  /*2590*/  FFMA.FTZ R9, R0, R9, -0.14207722246646881104 ;  /* 0xbe117cb100097423 */ /* 0x000fc80000010009 */
[----:B------:R-:W-:-:S04]  /*25a0*/  FFMA.FTZ R9, R0, R9, 0.19993925094604492188 ;  /* 0x3e4cbce000097423 */ /* 0x000fc80000010009 */
[----:B------:R-:W-:-:S04]  /*25b0*/  FFMA.FTZ R9, R0, R9, -0.33333197236061096191 ;  /* 0xbeaaaa7d00097423 */ /* 0x000fc80000010009 */
[----:B------:R-:W-:Y:S01]  /*25c0*/  FMUL.FTZ R0, R0, R9 ;  /* 0x0000000900007220 */ /* 0x000fe20000410000 */
[----:B------:R-:W-:-:S03]  /*25d0*/  @!P6 MOV R9, 0x3fd774eb ;  /* 0x3fd774eb0009e802 */ /* 0x000fc60000000f00 */
[----:B------:R-:W-:-:S04]  /*25e0*/  FFMA.FTZ R0, R0, R13, R13 ;  /* 0x0000000d00007223 */ /* 0x000fc8000001000d */
[----:B------:R-:W-:-:S05]  /*25f0*/  @!P6 FFMA.FTZ R0, R9, 0.93318945169448852539, -R0 ;  /* 0x3f6ee5810900e823 */ /* 0x000fca0000010800 */
[----:B------:R-:W-:Y:S02]  /*2600*/  FSEL R0, R0, 0.78539818525314331055, P0 ;  /* 0x3f490fdb00007808 */ /* 0x000fe40000000000 */
[----:B------:R-:W-:Y:S02]  /*2610*/  FSETP.GTU.FTZ.AND P0, PT, |R6|, +INF , PT ;  /* 0x7f8000000600780b */ /* 0x000fe40003f1c200 */
[----:B------:R-:W-:-:S04]  /*2620*/  FSEL R9, R0, RZ, P1 ;  /* 0x000000ff00097208 */ /* 0x000fc80000800000 */
[----:B------:R-:W-:Y:S01]  /*2630*/  LOP3.LUT R13, R9, 0x80000000, R4, 0xb8, !PT ;  /* 0x80000000090d7812 */ /* 0x000fe200078eb804 */
[----:B0-----:R-:W-:-:S03]  /*2640*/  FMUL.FTZ.D2 R9, R7, 0.69314718246459960938 ;  /* 0x3f31721807097820 */ /* 0x001fc60000310000 */
[----:B------:R-:W-:Y:S01]  /*2650*/  FSEL R13, R6, R13, P0 ;  /* 0x0000000d060d7208 */ /* 0x000fe20000000000 */
[----:B------:R-:W-:Y:S05]  /*2660*/  BRA `(.L_x_4236) ;  /* 0x000006a000007947 */ /* 0x000fea0003800000 */
.L_x_4248:
        /* <DEDUP_REMOVED lines=12> */
.L_x_4252:
[----:B------:R-:W-:Y:S05]  /*2730*/  BSYNC B4 ;  /* 0x0000000000047941 */ /* 0x000fea0003800000 */
.L_x_4251:
        /* <DEDUP_REMOVED lines=38> */
.L_x_4247:
        /* <DEDUP_REMOVED lines=15> */
[----:B------:R-:W-:Y:S01]  /*2a90*/  LOP3.LUT R7, R10, 0x800000, RZ, 0xfc, !PT ;  /* 0x008000000a077812 */ /* 0x000fe200078efcff */
[----:B0-----:R-:W-:-:S04]  /*2aa0*/  FFMA R10, -R8, R13, 1 ;  /* 0x3f800000080a7423 */ /* 0x001fc8000000010d */
[----:B------:R-:W0:Y:S01]  /*2ab0*/  MUFU.SQRT R12, R12 ;  /* 0x0000000c000c7308 */ /* 0x000e220000002000 */
[----:B------:R-:W-:Y:S02]  /*2ac0*/  FFMA R13, R13, R10, R13 ;  /* 0x0000000a0d0d7223 */ /* 0x000fe4000000000d */
[----:B0-----:R-:W-:Y:S01]  /*2ad0*/  @P0 FMUL.FTZ R9, R12, R7 ;  /* 0x000000070c090220 */ /* 0x001fe20000410000 */
[----:B------:R-:W-:Y:S01]  /*2ae0*/  FSETP.NEU.FTZ.AND P0, PT, R0, +INF , PT ;  /* 0x7f8000000000780b */ /* 0x000fe20003f1d000 */
[----:B------:R-:W-:-:S03]  /*2af0*/  FFMA R7, R16, R13, RZ ;  /* 0x0000000d10077223 */ /* 0x000fc600000000ff */
[----:B------:R-:W-:Y:S01]  /*2b00*/  FSEL R0, R9, +INF , P0 ;  /* 0x7f80000009007808 */ /* 0x000fe20000000000 */
[----:B------:R-:W-:Y:S01]  /*2b10*/  HFMA2.MMA R9, -RZ, RZ, 1.875, 0 ;  /* 0x3f800000ff097435 */ /* 0x000fe200000001ff */
[----:B------:R-:W-:-:S04]  /*2b20*/  FFMA R10, -R8, R7, R16 ;  /* 0x00000007080a7223 */ /* 0x000fc80000000110 */
[----:B------:R-:W0:Y:S01]  /*2b30*/  MUFU.LG2 R0, R0 ;  /* 0x0000000000007308 */ /* 0x000e220000000c00 */
[----:B------:R-:W-:-:S07]  /*2b40*/  FFMA R13, R13, R10, R7 ;  /* 0x0000000a0d0d7223 */ /* 0x000fce0000000007 */
[----:B------:R-:W1:Y:S01]  /*2b50*/  FCHK P0, R16, R8 ;  /* 0x0000000810007302 */ /* 0x000e620000000000 */
[----:B0-----:R-:W-:Y:S01]  /*2b60*/  FFMA.FTZ R9, R0, 0.69314718246459960938, R9 ;  /* 0x3f31721800097823 */ /* 0x001fe20000010009 */
[----:B-1----:R-:W-:Y:S06]  /*2b70*/  @!P0 BRA `(.L_x_4254) ;  /* 0x0000003000008947 */ /* 0x002fec0003800000 */
[----:B------:R-:W-:Y:S02]  /*2b80*/  MOV R21, R8 ;  /* 0x0000000800157202 */ /* 0x000fe40000000f00 */
[----:B------:R-:W-:Y:S02]  /*2b90*/  MOV R0, 0x2bb0 ;  /* 0x00002bb000007802 */ /* 0x000fe40000000f00 */
[----:B------:R-:W-:Y:S05]  /*2ba0*/  CALL.REL.NOINC `($__internal_9_$__cuda_sm3x_div_rn_ftz_f32_slowpath) ;  /* 0x000088b000007944 */ /* 0x000fea0003c00000 */
.L_x_4254:
[----:B------:R-:W-:Y:S05]  /*2bb0*/  BSYNC B4 ;  /* 0x0000000000047941 */ /* 0x000fea0003800000 */
.L_x_4253:
[----:B------:R-:W-:Y:S01]  /*2bc0*/  MOV R7, 0x3b33710b ;  /* 0x3b33710b00077802 */ /* 0x000fe20000000f00 */
[----:B0-----:R-:W-:Y:S01]  /*2bd0*/  FMUL.FTZ R0, R13, R13 ;  /* 0x0000000d0d007220 */ /* 0x001fe20000410000 */
        /* <DEDUP_REMOVED lines=17> */
[----:B------:R-:W-:-:S04]  /*2cf0*/  LOP3.LUT R7, R7, 0x80000000, R4, 0xb8, !PT ;  /* 0x8000000007077812 */ /* 0x000fc800078eb804 */
[----:B------:R-:W-:Y:S02]  /*2d00*/  FSEL R13, R6, R7, P0 ;  /* 0x00000007060d7208 */ /* 0x000fe40000000000 */
.L_x_4236:
[----:B------:R-:W-:Y:S05]  /*2d10*/  BSYNC B3 ;  /* 0x0000000000037941 */ /* 0x000fea0003800000 */
.L_x_4227:
[----:B------:R-:W-:Y:S01]  /*2d20*/  FADD.FTZ R0, R9, 0.69314718246459960938 ;  /* 0x3f31721809007421 */ /* 0x000fe20000010000 */
[----:B------:R-:W-:-:S04]  /*2d30*/  LOP3.LUT R4, R13, 0x80000000, R4, 0xb8, !PT ;  /* 0x800000000d047812 */ /* 0x000fc800078eb804 */
[----:B------:R-:W-:Y:S01]  /*2d40*/  LOP3.LUT R5, R0, 0x80000000, R5, 0xb8, !PT ;  /* 0x8000000000057812 */ /* 0x000fe200078eb805 */
[----:B------:R-:W-:Y:S05]  /*2d50*/  BRA `(.L_x_4193) ;  /* 0x000000e000007947 */ /* 0x000fea0003800000 */
.L_x_4194:
        /* <DEDUP_REMOVED lines=14> */
.L_x_4193:
[----:B------:R-:W-:Y:S05]  /*2e40*/  BSYNC B0 ;  /* 0x0000000000007941 */ /* 0x000fea0003800000 */
.L_x_4192:
[----:B------:R-:W-:Y:S01]  /*2e50*/  WARPSYNC 0xffffffff ;  /* 0xffffffff00007948 */ /* 0x000fe20003800000 */
[----:B------:R-:W0:Y:S01]  /*2e60*/  S2R R6, SR_TID.X ;  /* 0x0000000000067919 */ /* 0x000e220000002100 */
[----:B------:R-:W-:Y:S01]  /*2e70*/  BSSY B0, `(.L_x_4255) ;  /* 0x00002bb000007945 */ /* 0x000fe20003800000 */
[----:B0-----:R-:W-:-:S04]  /*2e80*/  IADD3 R0, R6, 0x80, RZ ;  /* 0x0000008006007810 */ /* 0x001fc80007ffe0ff */
[----:B------:R-:W-:-:S13]  /*2e90*/  ISETP.GE.AND P0, PT, R0, R3, PT ;  /* 0x000000030000720c */ /* 0x000fda0003f06270 */
[----:B------:R-:W-:Y:S05]  /*2ea0*/  @P0 BRA `(.L_x_4256) ;  /* 0x00002b7000000947 */ /* 0x000fea0003800000 */
[--C-:B------:R-:W-:Y:S02]  /*2eb0*/  HADD2.F32 R8, -RZ, R11.reuse.H1_H1 ;  /* 0x3000000bff087230 */ /* 0x100fe40000004100 */
        /* <DEDUP_REMOVED lines=40> */
[----:B------:R-:W-:Y:S01]  /*3140*/  LOP3.LUT R16, R16, 0x800000, RZ, 0xfc, !PT ;  /* 0x0080000010107812 */ /* 0x000fe200078efcff */
[----:B------:R-:W-:Y:S01]  /*3150*/  FMUL.FTZ R27, R18, R18 ;  /* 0x00000012121b7220 */ /* 0x000fe20000410000 */
[----:B------:R-:W-:Y:S01]  /*3160*/  FSETP.NEU.FTZ.AND P1, PT, R15, +INF , PT ;  /* 0x7f8000000f00780b */ /* 0x000fe20003f3d000 */
[----:B------:R-:W-:-:S02]  /*3170*/  FFMA.FTZ R21, R20, R20, R21 ;  /* 0x0000001414157223 */ /* 0x000fc40000010015 */
        /* <DEDUP_REMOVED lines=32> */
[----:B------:R-:W-:Y:S01]  /*3380*/  HFMA2.MMA R21, -RZ, RZ, 1.875, 0 ;  /* 0x3f800000ff157435 */ /* 0x000fe200000001ff */
        /* <DEDUP_REMOVED lines=31> */
.L_x_4262:
        /* <DEDUP_REMOVED lines=10> */
.L_x_4264:
[----:B------:R-:W-:-:S04]  /*3620*/  FADD.FTZ R11, -R0, R15 ;  /* 0x0000000f000b7221 */ /* 0x000fc80000010100 */
[----:B------:R-:W-:Y:S02]  /*3630*/  FMUL.FTZ R11, R11, 0.5 ;  /* 0x3f0000000b0b7820 */ /* 0x000fe40000410000 */
.L_x_4265:
[----:B------:R-:W-:Y:S05]  /*3640*/  BSYNC B2 ;  /* 0x0000000000027941 */ /* 0x000fea0003800000 */
.L_x_4263:
        /* <DEDUP_REMOVED lines=11> */
.L_x_4267:
[----:B------:R-:W-:-:S04]  /*3700*/  FADD.FTZ R16, R12, -R17 ;  /* 0x800000110c107221 */ /* 0x000fc80000010000 */
[----:B------:R-:W-:Y:S02]  /*3710*/  FMUL.FTZ R16, R16, 0.5 ;  /* 0x3f00000010107820 */ /* 0x000fe40000410000 */
.L_x_4268:
[----:B------:R-:W-:Y:S05]  /*3720*/  BSYNC B2 ;  /* 0x0000000000027941 */ /* 0x000fea0003800000 */
.L_x_4266:
[----:B------:R-:W-:Y:S01]  /*3730*/  FADD.FTZ R16, R16, R11 ;  /* 0x0000000b10107221 */ /* 0x000fe20000010000 */
[----:B------:R-:W-:Y:S01]  /*3740*/  HFMA2.MMA R21, -RZ, RZ, 1.875, 0 ;  /* 0x3f800000ff157435 */ /* 0x000fe200000001ff */
        /* <DEDUP_REMOVED lines=33> */
.L_x_4261:
[----:B------:R0:W1:Y:S02]  /*3960*/  MUFU.SQRT R11, R10 ;  /* 0x0000000a000b7308 */ /* 0x0000640000002000 */
.L_x_4260:
[----:B------:R-:W-:Y:S05]  /*3970*/  BSYNC B1 ;  /* 0x0000000000017941 */ /* 0x000fea0003800000 */
.L_x_4259:
        /* <DEDUP_REMOVED lines=14> */
[----:B0-----:R-:W0:Y:S02]  /*3a60*/  MUFU.RSQ R10, R9 ;  /* 0x00000009000a7308 */ /* 0x001e240000001400 */
[----:B0-----:R-:W-:Y:S01]  /*3a70*/  FMUL.FTZ R12, R9, R10 ;  /* 0x0000000a090c7220 */ /* 0x001fe20000410000 */
[----:B------:R-:W-:Y:S01]  /*3a80*/  HFMA2.MMA R9, -RZ, RZ, 1.9599609375, 20144 ;  /* 0x3fd774ebff097435 */ /* 0x000fe200000001ff */
[----:B------:R-:W-:-:S04]  /*3a90*/  FMUL.FTZ R13, R10, 0.5 ;  /* 0x3f0000000a0d7820 */ /* 0x000fc80000410000 */
[----:B------:R-:W-:-:S04]  /*3aa0*/  FFMA.FTZ R13, -R12, R13, 0.5 ;  /* 0x3f0000000c0d7423 */ /* 0x000fc8000001010d */
[----:B------:R-:W-:-:S05]  /*3ab0*/  FFMA.FTZ R13, R12, R13, R12 ;  /* 0x0000000d0c0d7223 */ /* 0x000fca000001000c */
        /* <DEDUP_REMOVED lines=15> */
.L_x_4272:
        /* <DEDUP_REMOVED lines=17> */
.L_x_4278:
[----:B------:R-:W-:-:S04]  /*3cc0*/  FADD.FTZ R0, -R0, R15 ;  /* 0x0000000f00007221 */ /* 0x000fc80000010100 */
[----:B------:R-:W-:Y:S02]  /*3cd0*/  FMUL.FTZ R0, R0, 0.5 ;  /* 0x3f00000000007820 */ /* 0x000fe40000410000 */
.L_x_4279:
[----:B------:R-:W-:Y:S05]  /*3ce0*/  BSYNC B4 ;  /* 0x0000000000047941 */ /* 0x000fea0003800000 */
.L_x_4277:
        /* <DEDUP_REMOVED lines=10> */
.L_x_4281:
[----:B------:R-:W-:-:S04]  /*3d90*/  FADD.FTZ R12, -R13, R12 ;  /* 0x0000000c0d0c7221 */ /* 0x000fc80000010100 */
[----:B------:R-:W-:Y:S02]  /*3da0*/  FMUL.FTZ R13, R12, 0.5 ;  /* 0x3f0000000c0d7820 */ /* 0x000fe40000410000 */
.L_x_4282:
[----:B------:R-:W-:Y:S05]  /*3db0*/  BSYNC B4 ;  /* 0x0000000000047941 */ /* 0x000fea0003800000 */
.L_x_4280:
[----:B------:R-:W-:Y:S02]  /*3dc0*/  FADD.FTZ R13, R13, R0 ;  /* 0x000000000d0d7221 */ /* 0x000fe40000010000 */
[----:B------:R-:W-:-:S04]  /*3dd0*/  FADD.FTZ R14, R9, R14 ;  /* 0x0000000e090e7221 */ /* 0x000fc80000010000 */
[----:B------:R-:W-:-:S04]  /*3de0*/  FMUL.FTZ R13, R14, R13 ;  /* 0x0000000d0e0d7220 */ /* 0x000fc80000410000 */
[----:B------:R2:W3:Y:S01]  /*3df0*/  MUFU.SQRT R12, R13 ;  /* 0x0000000d000c7308 */ /* 0x0004e20000002000 */
[----:B------:R-:W-:Y:S05]  /*3e00*/  BRA `(.L_x_4283) ;  /* 0x0000012000007947 */ /* 0x000fea0003800000 */
.L_x_4276:
        /* <DEDUP_REMOVED lines=12> */
.L_x_4275:
[----:B------:R-:W-:Y:S01]  /*3ed0*/  FADD.FTZ R0, R14, 1 ;  /* 0x3f8000000e007421 */ /* 0x000fe20000010000 */
[----:B------:R-:W-:Y:S01]  /*3ee0*/  MUFU.SQRT R13, R10 ;  /* 0x0000000a000d7308 */ /* 0x000fe20000002000 */
[----:B------:R-:W-:Y:S02]  /*3ef0*/  MOV R9, 0x3f800000 ;  /* 0x3f80000000097802 */ /* 0x000fe40000000f00 */
[----:B------:R-:W-:-:S06]  /*3f00*/  FMUL.FTZ R0, R0, 0.5 ;  /* 0x3f00000000007820 */ /* 0x000fcc0000410000 */
[----:B------:R-:W2:Y:S02]  /*3f10*/  MUFU.SQRT R0, R0 ;  /* 0x0000000000007308 */ /* 0x000ea40000002000 */
[----:B--2---:R-:W-:-:S06]  /*3f20*/  FMUL.FTZ R12, R13, R0 ;  /* 0x000000000d0c7220 */ /* 0x004fcc0000410000 */
.L_x_4283:
[----:B------:R-:W-:Y:S05]  /*3f30*/  BSYNC B2 ;  /* 0x0000000000027941 */ /* 0x000fea0003800000 */
.L_x_4274:
[----:B------:R-:W-:Y:S05]  /*3f40*/  BRA `(.L_x_4284) ;  /* 0x0000002000007947 */ /* 0x000fea0003800000 */
.L_x_4271:
[----:B------:R-:W-:Y:S02]  /*3f50*/  FMUL.FTZ R12, R14, 16777216 ;  /* 0x4b8000000e0c7820 */ /* 0x000fe40000410000 */
[----:B------:R-:W-:Y:S02]  /*3f60*/  FMUL.FTZ R9, R9, 16777216 ;  /* 0x4b80000009097820 */ /* 0x000fe40000410000 */
.L_x_4284:
[----:B------:R-:W-:Y:S05]  /*3f70*/  BSYNC B1 ;  /* 0x0000000000017941 */ /* 0x000fea0003800000 */
.L_x_4270:
[C---:B------:R-:W-:Y:S01]  /*3f80*/  FADD.FTZ R0, |R9|.reuse, -RZ ;  /* 0x800000ff09007221 */ /* 0x040fe20000010200 */
[----:B---3--:R-:W-:Y:S01]  /*3f90*/  FSETP.GT.FTZ.AND P6, PT, |R9|, |R12|, PT ;  /* 0x4000000c0900720b */ /* 0x008fe20003fd4200 */
[----:B--2---:R-:W-:Y:S01]  /*3fa0*/  FADD.FTZ R13, |R12|, -RZ ;  /* 0x800000ff0c0d7221 */ /* 0x004fe20000010200 */
        /* <DEDUP_REMOVED lines=14> */
.L_x_4286:
[----:B------:R-:W-:Y:S05]  /*4090*/  BSYNC B4 ;  /* 0x0000000000047941 */ /* 0x000fea0003800000 */
.L_x_4285:
        /* <DEDUP_REMOVED lines=18> */
.L_x_4288:
[----:B------:R-:W-:Y:S02]  /*41c0*/  ISETP.GE.AND P0, PT, R12, RZ, PT ;  /* 0x000000ff0c00720c */ /* 0x000fe40003f06270 */
[----:B------:R-:W-:-:S11]  /*41d0*/  MOV R13, 0x3fd774eb ;  /* 0x3fd774eb000d7802 */ /* 0x000fd60000000f00 */
[----:B------:R-:W-:-:S04]  /*41e0*/  @P0 FFMA.FTZ R0, R13, 0.93318945169448852539, -R0 ;  /* 0x3f6ee5810d000823 */ /* 0x000fc80000010800 */
[----:B------:R-:W-:Y:S02]  /*41f0*/  @!P0 FFMA.FTZ R0, R13, 0.93318945169448852539, R0 ;  /* 0x3f6ee5810d008823 */ /* 0x000fe40000010000 */
.L_x_4289:
[----:B------:R-:W-:Y:S05]  /*4200*/  BSYNC B1 ;  /* 0x0000000000017941 */ /* 0x000fea0003800000 */
.L_x_4287:
        /* <DEDUP_REMOVED lines=10> */
.L_x_4273:
[----:B------:R-:W-:Y:S05]  /*42b0*/  BSYNC B3 ;  /* 0x0000000000037941 */ /* 0x000fea0003800000 */
.L_x_4269:
[----:B------:R-:W-:Y:S02]  /*42c0*/  LOP3.LUT R7, R16, 0x80000000, R7, 0xb8, !PT ;  /* 0x8000000010077812 */ /* 0x000fe400078eb807 */
[----:B-1----:R-:W-:Y:S01]  /*42d0*/  LOP3.LUT R8, R11, 0x80000000, R8, 0xb8, !PT ;  /* 0x800000000b087812 */ /* 0x002fe200078eb808 */
[----:B------:R-:W-:Y:S05]  /*42e0*/  BRA `(.L_x_4256) ;  /* 0x0000173000007947 */ /* 0x000fea0003800000 */
.L_x_4258:
        /* <DEDUP_REMOVED lines=30> */
.L_x_4295:
[----:B------:R-:W-:Y:S05]  /*44d0*/  BSYNC B4 ;  /* 0x0000000000047941 */ /* 0x000fea0003800000 */
.L_x_4294:
        /* <DEDUP_REMOVED lines=18> */
.L_x_4297:
[----:B------:R-:W-:Y:S02]  /*4600*/  ISETP.GE.AND P0, PT, R11, RZ, PT ;  /* 0x000000ff0b00720c */ /* 0x000fe40003f06270 */
[----:B------:R-:W-:-:S11]  /*4610*/  MOV R13, 0x3fd774eb ;  /* 0x3fd774eb000d7802 */ /* 0x000fd60000000f00 */
[----:B------:R-:W-:-:S04]  /*4620*/  @P0 FFMA.FTZ R0, R13, 0.93318945169448852539, -R0 ;  /* 0x3f6ee5810d000823 */ /* 0x000fc80000010800 */
[----:B------:R-:W-:Y:S02]  /*4630*/  @!P0 FFMA.FTZ R0, R13, 0.93318945169448852539, R0 ;  /* 0x3f6ee5810d008823 */ /* 0x000fe40000010000 */
.L_x_4298:
[----:B------:R-:W-:Y:S05]  /*4640*/  BSYNC B1 ;  /* 0x0000000000017941 */ /* 0x000fea0003800000 */
.L_x_4296:
[C---:B------:R-:W-:Y:S01]  /*4650*/  FSETP.NEU.FTZ.AND P0, PT, |R11|.reuse, |R10|, PT ;  /* 0x4000000a0b00720b */ /* 0x040fe20003f1d200 */
        /* <DEDUP_REMOVED lines=12> */
.L_x_4293:
        /* <DEDUP_REMOVED lines=12> */
.L_x_4301:
[----:B------:R-:W-:Y:S05]  /*47e0*/  BSYNC B4 ;  /* 0x0000000000047941 */ /* 0x000fea0003800000 */
.L_x_4300:
        /* <DEDUP_REMOVED lines=18> */
.L_x_4303:
[----:B------:R-:W-:Y:S02]  /*4910*/  ISETP.GE.AND P0, PT, R11, RZ, PT ;  /* 0x000000ff0b00720c */ /* 0x000fe40003f06270 */
[----:B------:R-:W-:-:S11]  /*4920*/  MOV R13, 0x3fd774eb ;  /* 0x3fd774eb000d7802 */ /* 0x000fd60000000f00 */
[----:B------:R-:W-:-:S04]  /*4930*/  @P0 FFMA.FTZ R0, R13, 0.93318945169448852539, -R0 ;  /* 0x3f6ee5810d000823 */ /* 0x000fc80000010800 */
[----:B------:R-:W-:Y:S02]  /*4940*/  @!P0 FFMA.FTZ R0, R13, 0.93318945169448852539, R0 ;  /* 0x3f6ee5810d008823 */ /* 0x000fe40000010000 */
.L_x_4304:
[----:B------:R-:W-:Y:S05]  /*4950*/  BSYNC B1 ;  /* 0x0000000000017941 */ /* 0x000fea0003800000 */
.L_x_4302:
        /* <DEDUP_REMOVED lines=27> */
.L_x_4292:
        /* <DEDUP_REMOVED lines=18> */
[----:B------:R-:W-:-:S04]  /*4c30*/  FSETP.NEU.FTZ.AND P0, PT, R0, +INF , PT ;  /* 0x7f8000000000780b */ /* 0x000fc80003f1d000 */
[----:B------:R-:W-:Y:S01]  /*4c40*/  FSEL R0, R12, +INF , P0 ;  /* 0x7f8000000c007808 */ /* 0x000fe20000000000 */
[----:B------:R-:W-:-:S04]  /*4c50*/  FFMA R12, -R18, R9, 1 ;  /* 0x3f800000120c7423 */ /* 0x000fc80000000109 */
[----:B------:R-:W-:Y:S01]  /*4c60*/  FFMA R13, R9, R12, R9 ;  /* 0x0000000c090d7223 */ /* 0x000fe20000000009 */
[----:B------:R-:W0:Y:S01]  /*4c70*/  MUFU.LG2 R0, R0 ;  /* 0x0000000000007308 */ /* 0x000e220000000c00 */
[----:B------:R-:W-:Y:S02]  /*4c80*/  MOV R9, 0x3f800000 ;  /* 0x3f80000000097802 */ /* 0x000fe40000000f00 */
        /* <DEDUP_REMOVED lines=8> */
[----:B------:R-:W-:Y:S05]  /*4d10*/  CALL.REL.NOINC `($__internal_9_$__cuda_sm3x_div_rn_ftz_f32_slowpath) ;  /* 0x0000674000007944 */ /* 0x000fea0003c00000 */
.L_x_4306:
[----:B------:R-:W-:Y:S05]  /*4d20*/  BSYNC B4 ;  /* 0x0000000000047941 */ /* 0x000fea0003800000 */
.L_x_4305:
        /* <DEDUP_REMOVED lines=18> */
.L_x_4308:
[----:B------:R-:W-:Y:S02]  /*4e50*/  ISETP.GE.AND P0, PT, R11, RZ, PT ;  /* 0x000000ff0b00720c */ /* 0x000fe40003f06270 */
[----:B------:R-:W-:-:S11]  /*4e60*/  MOV R9, 0x3fd774eb ;  /* 0x3fd774eb00097802 */ /* 0x000fd60000000f00 */
[----:B------:R-:W-:-:S04]  /*4e70*/  @P0 FFMA.FTZ R0, R9, 0.93318945169448852539, -R0 ;  /* 0x3f6ee58109000823 */ /* 0x000fc80000010800 */
[----:B------:R-:W-:Y:S02]  /*4e80*/  @!P0 FFMA.FTZ R0, R9, 0.93318945169448852539, R0 ;  /* 0x3f6ee58109008823 */ /* 0x000fe40000010000 */
.L_x_4309:
[----:B------:R-:W-:Y:S05]  /*4e90*/  BSYNC B1 ;  /* 0x0000000000017941 */ /* 0x000fea0003800000 */
.L_x_4307:
[C---:B------:R-:W-:Y:S01]  /*4ea0*/  FSETP.NEU.FTZ.AND P1, PT, |R11|.reuse, |R10|, PT ;  /* 0x4000000a0b00720b */ /* 0x040fe20003f3d200 */
[----:B------:R-:W-:Y:S01]  /*4eb0*/  HFMA2.MMA R9, -RZ, RZ, 2.04296875, -15.78125 ;  /* 0x4016cbe4ff097435 */ /* 0x000fe200000001ff */
        /* <DEDUP_REMOVED lines=9> */
.L_x_4291:
        /* <DEDUP_REMOVED lines=23> */
.L_x_4313:
[----:B------:R-:W-:Y:S05]  /*50c0*/  BSYNC B4 ;  /* 0x0000000000047941 */ /* 0x000fea0003800000 */
.L_x_4312:
        /* <DEDUP_REMOVED lines=8> */
[----:B------:R-:W-:Y:S02]  /*5150*/  FFMA.FTZ R15, R0, R15, -0.074792981147766113281 ;  /* 0xbd992d10000f7423 */ /* 0x000fe4000001000f */
[----:B0-----:R-:W-:Y:S02]  /*5160*/  FMUL.FTZ.D2 R12, R10, 0.69314718246459960938 ;  /* 0x3f3172180a0c7820 */ /* 0x001fe40000310000 */
        /* <DEDUP_REMOVED lines=14> */
.L_x_4311:
        /* <DEDUP_REMOVED lines=12> */
.L_x_4315:
[----:B------:R-:W-:Y:S05]  /*5310*/  BSYNC B4 ;  /* 0x0000000000047941 */ /* 0x000fea0003800000 */
.L_x_4314:
        /* <DEDUP_REMOVED lines=38> */
.L_x_4310:
[----:B------:R-:W-:Y:S01]  /*5580*/  FMUL.FTZ R0, R8, 0.36787945032119750977 ;  /* 0x3ebc5ab208007820 */ /* 0x000fe20000410000 */
[----:B------:R-:W-:Y:S01]  /*5590*/  MUFU.RCP R18, R11 ;  /* 0x0000000b00127308 */ /* 0x000fe20000001000 */
        /* <DEDUP_REMOVED lines=31> */
.L_x_4317:
[----:B------:R-:W-:Y:S05]  /*5790*/  BSYNC B4 ;  /* 0x0000000000047941 */ /* 0x000fea0003800000 */
.L_x_4316:
        /* <DEDUP_REMOVED lines=21> */
.L_x_4299:
[----:B------:R-:W-:Y:S05]  /*58f0*/  BSYNC B3 ;  /* 0x0000000000037941 */ /* 0x000fea0003800000 */
.L_x_4290:
[----:B------:R-:W-:Y:S01]  /*5900*/  FADD.FTZ R9, R12, 0.69314718246459960938 ;  /* 0x3f3172180c097421 */ /* 0x000fe20000010000 */
[----:B------:R-:W-:-:S04]  /*5910*/  LOP3.LUT R7, R0, 0x80000000, R7, 0xb8, !PT ;  /* 0x8000000000077812 */ /* 0x000fc800078eb807 */
[----:B------:R-:W-:Y:S01]  /*5920*/  LOP3.LUT R8, R9, 0x80000000, R8, 0xb8, !PT ;  /* 0x8000000009087812 */ /* 0x000fe200078eb808 */
[----:B------:R-:W-:Y:S05]  /*5930*/  BRA `(.L_x_4256) ;  /* 0x000000e000007947 */ /* 0x000fea0003800000 */
.L_x_4257:
        /* <DEDUP_REMOVED lines=14> */
.L_x_4256:
[----:B------:R-:W-:Y:S05]  /*5a20*/  BSYNC B0 ;  /* 0x0000000000007941 */ /* 0x000fea0003800000 */
.L_x_4255:
[----:B------:R-:W-:Y:S01]  /*5a30*/  WARPSYNC 0xffffffff ;  /* 0xffffffff00007948 */ /* 0x000fe20003800000 */
[----:B------:R-:W-:Y:S01]  /*5a40*/  IADD3 R0, R6, 0x100, RZ ;  /* 0x0000010006007810 */ /* 0x000fe20007ffe0ff */
[----:B------:R-:W-:Y:S03]  /*5a50*/  BSSY B0, `(.L_x_4318) ;  /* 0x00002bb000007945 */ /* 0x000fe60003800000 */
        /* <DEDUP_REMOVED lines=111> */
.L_x_4325:
        /* <DEDUP_REMOVED lines=10> */
.L_x_4327:
[----:B------:R-:W-:-:S04]  /*61f0*/  FADD.FTZ R16, -R0, R15 ;  /* 0x0000000f00107221 */ /* 0x000fc80000010100 */
[----:B------:R-:W-:Y:S02]  /*6200*/  FMUL.FTZ R16, R16, 0.5 ;  /* 0x3f00000010107820 */ /* 0x000fe40000410000 */
.L_x_4328:
[----:B------:R-:W-:Y:S05]  /*6210*/  BSYNC B2 ;  /* 0x0000000000027941 */ /* 0x000fea0003800000 */
.L_x_4326:
        /* <DEDUP_REMOVED lines=11> */
.L_x_4330:
[----:B------:R-:W-:-:S04]  /*62d0*/  FADD.FTZ R17, R14, -R17 ;  /* 0x800000110e117221 */ /* 0x000fc80000010000 */
[----:B------:R-:W-:Y:S02]  /*62e0*/  FMUL.FTZ R17, R17, 0.5 ;  /* 0x3f00000011117820 */ /* 0x000fe40000410000 */
.L_x_4331:
[----:B------:R-:W-:Y:S05]  /*62f0*/  BSYNC B2 ;  /* 0x0000000000027941 */ /* 0x000fea0003800000 */
.L_x_4329:
        /* <DEDUP_REMOVED lines=35> */
.L_x_4324:
[----:B------:R0:W1:Y:S02]  /*6530*/  MUFU.SQRT R19, R12 ;  /* 0x0000000c00137308 */ /* 0x0000640000002000 */
.L_x_4323:
[----:B------:R-:W-:Y:S05]  /*6540*/  BSYNC B1 ;  /* 0x0000000000017941 */ /* 0x000fea0003800000 */
.L_x_4322:
        /* <DEDUP_REMOVED lines=19> */
[----:B------:R-:W-:Y:S01]  /*6680*/  FFMA.FTZ R12, R13, R12, R13 ;  /* 0x0000000c0d0c7223 */ /* 0x000fe2000001000d */
[----:B------:R-:W-:-:S04]  /*6690*/  MOV R13, 0x3d4dd2f7 ;  /* 0x3d4dd2f7000d7802 */ /* 0x000fc80000000f00 */
        /* <DEDUP_REMOVED lines=14> */
.L_x_4335:
        /* <DEDUP_REMOVED lines=17> */
.L_x_4341:
[----:B------:R-:W-:-:S04]  /*6890*/  FADD.FTZ R0, -R0, R15 ;  /* 0x0000000f00007221 */ /* 0x000fc80000010100 */
[----:B------:R-:W-:Y:S02]  /*68a0*/  FMUL.FTZ R0, R0, 0.5 ;  /* 0x3f00000000007820 */ /* 0x000fe40000410000 */
.L_x_4342:
[----:B------:R-:W-:Y:S05]  /*68b0*/  BSYNC B4 ;  /* 0x0000000000047941 */ /* 0x000fea0003800000 */
.L_x_4340:
        /* <DEDUP_REMOVED lines=10> */
.L_x_4344:
[----:B------:R-:W-:-:S04]  /*6960*/  FADD.FTZ R13, -R13, R14 ;  /* 0x0000000e0d0d7221 */ /* 0x000fc80000010100 */
[----:B------:R-:W-:Y:S02]  /*6970*/  FMUL.FTZ R13, R13, 0.5 ;  /* 0x3f0000000d0d7820 */ /* 0x000fe40000410000 */
.L_x_4345:
[----:B------:R-:W-:Y:S05]  /*6980*/  BSYNC B4 ;  /* 0x0000000000047941 */ /* 0x000fea0003800000 */
.L_x_4343:
[----:B------:R-:W-:Y:S02]  /*6990*/  FADD.FTZ R13, R13, R0 ;  /* 0x000000000d0d7221 */ /* 0x000fe40000010000 */
[----:B------:R-:W-:-:S04]  /*69a0*/  FADD.FTZ R18, R11, R18 ;  /* 0x000000120b127221 */ /* 0x000fc80000010000 */
[----:B------:R-:W-:-:S06]  /*69b0*/  FMUL.FTZ R18, R18, R13 ;  /* 0x0000000d12127220 */ /* 0x000fcc0000410000 */
[----:B------:R-:W2:Y:S01]  /*69c0*/  MUFU.SQRT R18, R18 ;  /* 0x0000001200127308 */ /* 0x000ea20000002000 */
[----:B------:R-:W-:Y:S05]  /*69d0*/  BRA `(.L_x_4346) ;  /* 0x0000012000007947 */ /* 0x000fea0003800000 */
.L_x_4339:
        /* <DEDUP_REMOVED lines=12> */
.L_x_4338:
[----:B------:R-:W-:Y:S01]  /*6aa0*/  FADD.FTZ R0, R18, 1 ;  /* 0x3f80000012007421 */ /* 0x000fe20000010000 */
[----:B------:R-:W-:Y:S01]  /*6ab0*/  MUFU.SQRT R13, R12 ;  /* 0x0000000c000d7308 */ /* 0x000fe20000002000 */
[----:B------:R-:W-:Y:S02]  /*6ac0*/  MOV R11, 0x3f800000 ;  /* 0x3f800000000b7802 */ /* 0x000fe40000000f00 */
[----:B------:R-:W-:-:S06]  /*6ad0*/  FMUL.FTZ R0, R0, 0.5 ;  /* 0x3f00000000007820 */ /* 0x000fcc0000410000 */
[----:B------:R-:W2:Y:S02]  /*6ae0*/  MUFU.SQRT R0, R0 ;  /* 0x0000000000007308 */ /* 0x000ea40000002000 */
[----:B--2---:R-:W-:-:S06]  /*6af0*/  FMUL.FTZ R18, R13, R0 ;  /* 0x000000000d127220 */ /* 0x004fcc0000410000 */
.L_x_4346:
[----:B------:R-:W-:Y:S05]  /*6b00*/  BSYNC B2 ;  /* 0x0000000000027941 */ /* 0x000fea0003800000 */
.L_x_4337:
[----:B------:R-:W-:Y:S05]  /*6b10*/  BRA `(.L_x_4347) ;  /* 0x0000002000007947 */ /* 0x000fea0003800000 */
.L_x_4334:
[----:B------:R-:W-:Y:S02]  /*6b20*/  FMUL.FTZ R18, R18, 16777216 ;  /* 0x4b80000012127820 */ /* 0x000fe40000410000 */
[----:B------:R-:W-:Y:S02]  /*6b30*/  FMUL.FTZ R11, R11, 16777216 ;  /* 0x4b8000000b0b7820 */ /* 0x000fe40000410000 */
.L_x_4347:
[----:B------:R-:W-:Y:S05]  /*6b40*/  BSYNC B1 ;  /* 0x0000000000017941 */ /* 0x000fea0003800000 */
.L_x_4333:
        /* <DEDUP_REMOVED lines=17> */
.L_x_4349:
[----:B------:R-:W-:Y:S05]  /*6c60*/  BSYNC B4 ;  /* 0x0000000000047941 */ /* 0x000fea0003800000 */
.L_x_4348:
        /* <DEDUP_REMOVED lines=18> */
.L_x_4351:
[----:B------:R-:W-:Y:S02]  /*6d90*/  ISETP.GE.AND P0, PT, R18, RZ, PT ;  /* 0x000000ff1200720c */ /* 0x000fe40003f06270 */
[----:B------:R-:W-:-:S11]  /*6da0*/  MOV R13, 0x3fd774eb ;  /* 0x3fd774eb000d7802 */ /* 0x000fd60000000f00 */
[----:B------:R-:W-:-:S04]  /*6db0*/  @P0 FFMA.FTZ R0, R13, 0.93318945169448852539, -R0 ;  /* 0x3f6ee5810d000823 */ /* 0x000fc80000010800 */
[----:B------:R-:W-:Y:S02]  /*6dc0*/  @!P0 FFMA.FTZ R0, R13, 0.93318945169448852539, R0 ;  /* 0x3f6ee5810d008823 */ /* 0x000fe40000010000 */
.L_x_4352:
[----:B------:R-:W-:Y:S05]  /*6dd0*/  BSYNC B1 ;  /* 0x0000000000017941 */ /* 0x000fea0003800000 */
.L_x_4350:
[C---:B------:R-:W-:Y:S01]  /*6de0*/  FSETP.NEU.FTZ.AND P0, PT, |R18|.reuse, |R11|, PT ;  /* 0x4000000b1200720b */ /* 0x040fe20003f1d200 */
[----:B------:R-:W-:Y:S01]  /*6df0*/  FADD.FTZ R16, |R18|, |R11| ;  /* 0x4000000b12107221 */ /* 0x000fe20000010200 */
[----:B------:R-:W-:Y:S01]  /*6e00*/  FSETP.NEU.FTZ.AND P1, PT, R12, RZ, PT ;  /* 0x000000ff0c00720b */ /* 0x000fe20003f3d000 */
[----:B------:R-:W-:Y:S01]  /*6e10*/  HFMA2.MMA R12, -RZ, RZ, 2.04296875, -15.78125 ;  /* 0x4016cbe4ff0c7435 */ /* 0x000fe200000001ff */
[----:B------:R-:W-:-:S09]  /*6e20*/  ISETP.GE.AND P2, PT, R18, RZ, PT ;  /* 0x000000ff1200720c */ /* 0x000fd20003f46270 */
[----:B------:R-:W-:Y:S02]  /*6e30*/  @!P0 FSEL R0, R12, 0.78539818525314331055, !P2 ;  /* 0x3f490fdb0c008808 */ /* 0x000fe40005000000 */
[----:B------:R-:W-:Y:S02]  /*6e40*/  @!P1 FSEL R0, RZ, 3.1415927410125732422, P2 ;  /* 0x40490fdbff009808 */ /* 0x000fe40001000000 */
[----:B------:R-:W-:Y:S02]  /*6e50*/  FSETP.GTU.FTZ.AND P0, PT, |R16|, +INF , PT ;  /* 0x7f8000001000780b */ /* 0x000fe40003f1c200 */
[----:B------:R-:W-:-:S04]  /*6e60*/  LOP3.LUT R11, R0, 0x80000000, R11, 0xb8, !PT ;  /* 0x80000000000b7812 */ /* 0x000fc800078eb80b */
[----:B------:R-:W-:Y:S02]  /*6e70*/  FSEL R16, R16, R11, P0 ;  /* 0x0000000b10107208 */ /* 0x000fe40000000000 */
.L_x_4336:
[----:B------:R-:W-:Y:S05]  /*6e80*/  BSYNC B3 ;  /* 0x0000000000037941 */ /* 0x000fea0003800000 */
.L_x_4332:
[----:B------:R-:W-:Y:S02]  /*6e90*/  LOP3.LUT R9, R16, 0x80000000, R9, 0xb8, !PT ;  /* 0x8000000010097812 */ /* 0x000fe400078eb809 */
[----:B-1----:R-:W-:Y:S01]  /*6ea0*/  LOP3.LUT R10, R19, 0x80000000, R10, 0xb8, !PT ;  /* 0x80000000130a7812 */ /* 0x002fe200078eb80a */
[----:B------:R-:W-:Y:S05]  /*6eb0*/  BRA `(.L_x_4319) ;  /* 0x0000174000007947 */ /* 0x000fea0003800000 */
.L_x_4321:
        /* <DEDUP_REMOVED lines=30> */
.L_x_4358:
[----:B------:R-:W-:Y:S05]  /*70a0*/  BSYNC B4 ;  /* 0x0000000000047941 */ /* 0x000fea0003800000 */
.L_x_4357:
        /* <DEDUP_REMOVED lines=18> */
.L_x_4360:
[----:B------:R-:W-:Y:S02]  /*71d0*/  ISETP.GE.AND P0, PT, R19, RZ, PT ;  /* 0x000000ff1300720c */ /* 0x000fe40003f06270 */
[----:B------:R-:W-:-:S11]  /*71e0*/  MOV R13, 0x3fd774eb ;  /* 0x3fd774eb000d7802 */ /* 0x000fd60000000f00 */
[----:B------:R-:W-:-:S04]  /*71f0*/  @P0 FFMA.FTZ R0, R13, 0.93318945169448852539, -R0 ;  /* 0x3f6ee5810d000823 */ /* 0x000fc80000010800 */
[----:B------:R-:W-:Y:S02]  /*7200*/  @!P0 FFMA.FTZ R0, R13, 0.93318945169448852539, R0 ;  /* 0x3f6ee5810d008823 */ /* 0x000fe40000010000 */
.L_x_4361:
[----:B------:R-:W-:Y:S05]  /*7210*/  BSYNC B1 ;  /* 0x0000000000017941 */ /* 0x000fea0003800000 */
.L_x_4359:
        /* <DEDUP_REMOVED lines=13> */
.L_x_4356:
        /* <DEDUP_REMOVED lines=12> */
.L_x_4364:
[----:B------:R-:W-:Y:S05]  /*73b0*/  BSYNC B4 ;  /* 0x0000000000047941 */ /* 0x000fea0003800000 */
.L_x_4363:
        /* <DEDUP_REMOVED lines=18> */
.L_x_4366:
[----:B------:R-:W-:Y:S02]  /*74e0*/  ISETP.GE.AND P0, PT, R19, RZ, PT ;  /* 0x000000ff1300720c */ /* 0x000fe40003f06270 */
[----:B------:R-:W-:-:S11]  /*74f0*/  MOV R13, 0x3fd774eb ;  /* 0x3fd774eb000d7802 */ /* 0x000fd60000000f00 */
[----:B------:R-:W-:-:S04]  /*7500*/  @P0 FFMA.FTZ R0, R13, 0.93318945169448852539, -R0 ;  /* 0x3f6ee5810d000823 */ /* 0x000fc80000010800 */
[----:B------:R-:W-:Y:S02]  /*7510*/  @!P0 FFMA.FTZ R0, R13, 0.93318945169448852539, R0 ;  /* 0x3f6ee5810d008823 */ /* 0x000fe40000010000 */
.L_x_4367:
[----:B------:R-:W-:Y:S05]  /*7520*/  BSYNC B1 ;  /* 0x0000000000017941 */ /* 0x000fea0003800000 */
.L_x_4365:
        /* <DEDUP_REMOVED lines=27> */
.L_x_4355:
        /* <DEDUP_REMOVED lines=33> */
[----:B0-----:R-:W-:Y:S02]  /*78f0*/  MOV R0, R13 ;  /* 0x0000000d00007202 */ /* 0x001fe40000000f00 */
.L_x_4369:
[----:B------:R-:W-:Y:S05]  /*7900*/  BSYNC B4 ;  /* 0x0000000000047941 */ /* 0x000fea0003800000 */
.L_x_4368:
[----:B------:R-:W-:Y:S01]  /*7910*/  HFMA2.MMA R14, -RZ, RZ, 0.89990234375, 10328 ;  /* 0x3b33710bff0e7435 */ /* 0x000fe200000001ff */
[----:B------:R-:W-:Y:S01]  /*7920*/  FMUL.FTZ R11, R0, R0 ;  /* 0x00000000000b7220 */ /* 0x000fe20000410000 */
        /* <DEDUP_REMOVED lines=16> */
.L_x_4371:
[----:B------:R-:W-:Y:S02]  /*7a30*/  ISETP.GE.AND P0, PT, R19, RZ, PT ;  /* 0x000000ff1300720c */ /* 0x000fe40003f06270 */
[----:B------:R-:W-:-:S11]  /*7a40*/  MOV R11, 0x3fd774eb ;  /* 0x3fd774eb000b7802 */ /* 0x000fd60000000f00 */
[----:B------:R-:W-:-:S04]  /*7a50*/  @P0 FFMA.FTZ R0, R11, 0.93318945169448852539, -R0 ;  /* 0x3f6ee5810b000823 */ /* 0x000fc80000010800 */
[----:B------:R-:W-:Y:S02]  /*7a60*/  @!P0 FFMA.FTZ R0, R11, 0.93318945169448852539, R0 ;  /* 0x3f6ee5810b008823 */ /* 0x000fe40000010000 */
.L_x_4372:
[----:B------:R-:W-:Y:S05]  /*7a70*/  BSYNC B1 ;  /* 0x0000000000017941 */ /* 0x000fea0003800000 */
.L_x_4370:
        /* <DEDUP_REMOVED lines=11> */
.L_x_4354:
        /* <DEDUP_REMOVED lines=23> */
.L_x_4376:
[----:B------:R-:W-:Y:S05]  /*7ca0*/  BSYNC B4 ;  /* 0x0000000000047941 */ /* 0x000fea0003800000 */
.L_x_4375:
        /* <DEDUP_REMOVED lines=24> */
.L_x_4374:
        /* <DEDUP_REMOVED lines=12> */
.L_x_4378:
[----:B------:R-:W-:Y:S05]  /*7ef0*/  BSYNC B4 ;  /* 0x0000000000047941 */ /* 0x000fea0003800000 */
.L_x_4377:
        /* <DEDUP_REMOVED lines=38> */
.L_x_4373:
        /* <DEDUP_REMOVED lines=13> */
[----:B------:R-:W-:Y:S01]  /*8230*/  FMUL.FTZ R18, R15, R15 ;  /* 0x0000000f0f127220 */ /* 0x000fe20000410000 */
[----:B------:R-:W-:-:S03]  /*8240*/  HFMA2.MMA R15, -RZ, RZ, 1.875, 0 ;  /* 0x3f800000ff0f7435 */ /* 0x000fc600000001ff */
        /* <DEDUP_REMOVED lines=18> */
.L_x_4380:
[----:B------:R-:W-:Y:S05]  /*8370*/  BSYNC B4 ;  /* 0x0000000000047941 */ /* 0x000fea0003800000 */
.L_x_4379:
        /* <DEDUP_REMOVED lines=21> */
.L_x_4362:
[----:B------:R-:W-:Y:S05]  /*84d0*/  BSYNC B3 ;  /* 0x0000000000037941 */ /* 0x000fea0003800000 */
.L_x_4353:
[----:B------:R-:W-:Y:S01]  /*84e0*/  FADD.FTZ R11, R18, 0.69314718246459960938 ;  /* 0x3f317218120b7421 */ /* 0x000fe20000010000 */
[----:B------:R-:W-:-:S04]  /*84f0*/  LOP3.LUT R9, R0, 0x80000000, R9, 0xb8, !PT ;  /* 0x8000000000097812 */ /* 0x000fc800078eb809 */
[----:B------:R-:W-:Y:S01]  /*8500*/  LOP3.LUT R10, R11, 0x80000000, R10, 0xb8, !PT ;  /* 0x800000000b0a7812 */ /* 0x000fe200078eb80a */
[----:B------:R-:W-:Y:S05]  /*8510*/  BRA `(.L_x_4319) ;  /* 0x000000e000007947 */ /* 0x000fea0003800000 */
.L_x_4320:
        /* <DEDUP_REMOVED lines=14> */
.L_x_4319:
[----:B------:R-:W-:Y:S05]  /*8600*/  BSYNC B0 ;  /* 0x0000000000007941 */ /* 0x000fea0003800000 */
.L_x_4318:
[----:B------:R-:W-:Y:S01]  /*8610*/  WARPSYNC 0xffffffff ;  /* 0xffffffff00007948 */ /* 0x000fe20003800000 */
[----:B------:R-:W-:Y:S01]  /*8620*/  IADD3 R0, R6, 0x180, RZ ;  /* 0x0000018006007810 */ /* 0x000fe20007ffe0ff */
[----:B------:R-:W-:Y:S03]  /*8630*/  BSSY B0, `(.L_x_4381) ;  /* 0x00002bb000007945 */ /* 0x000fe60003800000 */
[----:B------:R-:W-:-:S13]  /*8640*/  ISETP.GE.AND P0, PT, R0, R3, PT ;  /* 0x000000030000720c */ /* 0x000fda0003f06270 */
[----:B------:R-:W-:Y:S05]  /*8650*/  @P0 BRA `(.L_x_4382) ;  /* 0x00002b8000000947 */ /* 0x000fea0003800000 */
[----:B------:R-:W-:Y:S02]  /*8660*/  HADD2.F32 R25, -RZ, R25.H0_H0 ;  /* 0x20000019ff197230 */ /* 0x000fe40000004100 */
[----:B------:R-:W-:-:S03]  /*8670*/  HADD2.F32 R11, -RZ, R23.H0_H0 ;  /* 0x20000017ff0b7230 */ /* 0x000fc60000004100 */
        /* <DEDUP_REMOVED lines=27> */
[-C--:B------:R-:W-:Y:S02]  /*8830*/  IMNMX R14, R20, R19.reuse, !PT ;  /* 0x00000013140e7217 */ /* 0x080fe40007800200 */
[----:B------:R-:W-:Y:S02]  /*8840*/  IADD3 R22, -R16, 0x7e800000, RZ ;  /* 0x7e80000010167810 */ /* 0x000fe40007ffe1ff */
[----:B------:R-:W-:-:S02]  /*8850*/  IMNMX R19, R20, R19, PT ;  /* 0x0000001314137217 */ /* 0x000fc40003800200 */
[----:B------:R-:W-:Y:S01]  /*8860*/  LOP3.LUT R20, R14, 0xfe000000, RZ, 0xc0, !PT ;  /* 0xfe0000000e147812 */ /* 0x000fe200078ec0ff */
[CC--:B------:R-:W-:Y:S01]  /*8870*/  FMUL.FTZ R21, R17.reuse, R22.reuse ;  /* 0x0000001611157220 */ /* 0x0c0fe20000410000 */
[----:B------:R-:W-:Y:S01]  /*8880*/  FSETP.NEU.FTZ.AND P0, PT, R17, RZ, PT ;  /* 0x000000ff1100720b */ /* 0x000fe20003f1d000 */
[----:B------:R-:W-:Y:S01]  /*8890*/  FMUL.FTZ R22, R15, R22 ;  /* 0x000000160f167220 */ /* 0x000fe20000410000 */
[----:B------:R-:W-:Y:S01]  /*88a0*/  IADD3 R24, -R20, 0x7e800000, RZ ;  /* 0x7e80000014187810 */ /* 0x000fe20007ffe1ff */
[----:B------:R-:W-:Y:S01]  /*88b0*/  FMUL.FTZ R21, R21, R21 ;  /* 0x0000001515157220 */ /* 0x000fe20000410000 */
[C---:B------:R-:W-:Y:S02]  /*88c0*/  FSETP.NEU.FTZ.AND P2, PT, R19.reuse, RZ, PT ;  /* 0x000000ff1300720b */ /* 0x040fe40003f5d000 */
[----:B------:R-:W-:Y:S01]  /*88d0*/  LOP3.LUT R16, R16, 0x800000, RZ, 0xfc, !PT ;  /* 0x0080000010107812 */ /* 0x000fe200078efcff */
[----:B------:R-:W-:Y:S01]  /*88e0*/  FFMA.FTZ R21, R22, R22, R21 ;  /* 0x0000001616157223 */ /* 0x000fe20000010015 */
[----:B------:R-:W-:Y:S01]  /*88f0*/  LOP3.LUT R20, R20, 0x800000, RZ, 0xfc, !PT ;  /* 0x0080000014147812 */ /* 0x000fe200078efcff */
[-C--:B------:R-:W-:Y:S01]  /*8900*/  FMUL.FTZ R22, R19, R24.reuse ;  /* 0x0000001813167220 */ /* 0x080fe20000410000 */
[----:B------:R-:W-:Y:S01]  /*8910*/  FSETP.NEU.FTZ.AND P1, PT, R17, +INF , PT ;  /* 0x7f8000001100780b */ /* 0x000fe20003f3d000 */
[----:B------:R-:W-:-:S02]  /*8920*/  FMUL.FTZ R24, R14, R24 ;  /* 0x000000180e187220 */ /* 0x000fc40000410000 */
[----:B------:R-:W-:Y:S01]  /*8930*/  FMUL.FTZ R27, R22, R22 ;  /* 0x00000016161b7220 */ /* 0x000fe20000410000 */
[----:B------:R-:W0:Y:S03]  /*8940*/  MUFU.SQRT R21, R21 ;  /* 0x0000001500157308 */ /* 0x000e260000002000 */
[----:B------:R-:W-:-:S06]  /*8950*/  FFMA.FTZ R27, R24, R24, R27 ;  /* 0x00000018181b7223 */ /* 0x000fcc000001001b */
        /* <DEDUP_REMOVED lines=62> */
.L_x_4388:
        /* <DEDUP_REMOVED lines=10> */
.L_x_4390:
[----:B------:R-:W-:-:S04]  /*8de0*/  FADD.FTZ R16, -R0, R15 ;  /* 0x0000000f00107221 */ /* 0x000fc80000010100 */
[----:B------:R-:W-:Y:S02]  /*8df0*/  FMUL.FTZ R16, R16, 0.5 ;  /* 0x3f00000010107820 */ /* 0x000fe40000410000 */
.L_x_4391:
[----:B------:R-:W-:Y:S05]  /*8e00*/  BSYNC B2 ;  /* 0x0000000000027941 */ /* 0x000fea0003800000 */
.L_x_4389:
        /* <DEDUP_REMOVED lines=11> */
.L_x_4393:
[----:B------:R-:W-:-:S04]  /*8ec0*/  FADD.FTZ R17, R14, -R17 ;  /* 0x800000110e117221 */ /* 0x000fc80000010000 */
[----:B------:R-:W-:Y:S02]  /*8ed0*/  FMUL.FTZ R17, R17, 0.5 ;  /* 0x3f00000011117820 */ /* 0x000fe40000410000 */
.L_x_4394:
[----:B------:R-:W-:Y:S05]  /*8ee0*/  BSYNC B2 ;  /* 0x0000000000027941 */ /* 0x000fea0003800000 */
.L_x_4392:
        /* <DEDUP_REMOVED lines=35> */
.L_x_4387:
[----:B------:R0:W1:Y:S02]  /*9120*/  MUFU.SQRT R19, R23 ;  /* 0x0000001700137308 */ /* 0x0000640000002000 */
.L_x_4386:
[----:B------:R-:W-:Y:S05]  /*9130*/  BSYNC B1 ;  /* 0x0000000000017941 */ /* 0x000fea0003800000 */
.L_x_4385:
        /* <DEDUP_REMOVED lines=15> */
[----:B--2---:R-:W-:Y:S01]  /*9230*/  FMUL.FTZ R15, R13, R14 ;  /* 0x0000000e0d0f7220 */ /* 0x004fe20000410000 */
        /* <DEDUP_REMOVED lines=19> */
.L_x_4398:
        /* <DEDUP_REMOVED lines=17> */
.L_x_4404:
[----:B------:R-:W-:-:S04]  /*9480*/  FADD.FTZ R0, -R0, R15 ;  /* 0x0000000f00007221 */ /* 0x000fc80000010100 */
[----:B------:R-:W-:Y:S02]  /*9490*/  FMUL.FTZ R0, R0, 0.5 ;  /* 0x3f00000000007820 */ /* 0x000fe40000410000 */
.L_x_4405:
[----:B------:R-:W-:Y:S05]  /*94a0*/  BSYNC B4 ;  /* 0x0000000000047941 */ /* 0x000fea0003800000 */
.L_x_4403:
        /* <DEDUP_REMOVED lines=10> */
.L_x_4407:
[----:B------:R-:W-:-:S04]  /*9550*/  FADD.FTZ R13, -R13, R14 ;  /* 0x0000000e0d0d7221 */ /* 0x000fc80000010100 */
[----:B------:R-:W-:Y:S02]  /*9560*/  FMUL.FTZ R13, R13, 0.5 ;  /* 0x3f0000000d0d7820 */ /* 0x000fe40000410000 */
.L_x_4408:
[----:B------:R-:W-:Y:S05]  /*9570*/  BSYNC B4 ;  /* 0x0000000000047941 */ /* 0x000fea0003800000 */
.L_x_4406:
[----:B------:R-:W-:Y:S02]  /*9580*/  FADD.FTZ R0, R13, R0 ;  /* 0x000000000d007221 */ /* 0x000fe40000010000 */
[----:B------:R-:W-:-:S04]  /*9590*/  FADD.FTZ R27, R18, R27 ;  /* 0x0000001b121b7221 */ /* 0x000fc80000010000 */
[----:B------:R-:W-:-:S06]  /*95a0*/  FMUL.FTZ R27, R27, R0 ;  /* 0x000000001b1b7220 */ /* 0x000fcc0000410000 */
[----:B------:R-:W2:Y:S01]  /*95b0*/  MUFU.SQRT R27, R27 ;  /* 0x0000001b001b7308 */ /* 0x000ea20000002000 */
[----:B------:R-:W-:Y:S05]  /*95c0*/  BRA `(.L_x_4409) ;  /* 0x0000012000007947 */ /* 0x000fea0003800000 */
.L_x_4402:
        /* <DEDUP_REMOVED lines=12> */
.L_x_4401:
[----:B------:R-:W-:Y:S01]  /*9690*/  FADD.FTZ R0, R27, 1 ;  /* 0x3f8000001b007421 */ /* 0x000fe20000010000 */
[----:B0-----:R-:W-:Y:S01]  /*96a0*/  MUFU.SQRT R23, R23 ;  /* 0x0000001700177308 */ /* 0x001fe20000002000 */
[----:B------:R-:W-:Y:S02]  /*96b0*/  MOV R18, 0x3f800000 ;  /* 0x3f80000000127802 */ /* 0x000fe40000000f00 */
[----:B------:R-:W-:-:S06]  /*96c0*/  FMUL.FTZ R0, R0, 0.5 ;  /* 0x3f00000000007820 */ /* 0x000fcc0000410000 */
[----:B------:R-:W0:Y:S02]  /*96d0*/  MUFU.SQRT R0, R0 ;  /* 0x0000000000007308 */ /* 0x000e240000002000 */
[----:B0-----:R-:W-:-:S06]  /*96e0*/  FMUL.FTZ R27, R23, R0 ;  /* 0x00000000171b7220 */ /* 0x001fcc0000410000 */
.L_x_4409:
[----:B------:R-:W-:Y:S05]  /*96f0*/  BSYNC B2 ;  /* 0x0000000000027941 */ /* 0x000fea0003800000 */
.L_x_4400:
[----:B------:R-:W-:Y:S05]  /*9700*/  BRA `(.L_x_4410) ;  /* 0x0000002000007947 */ /* 0x000fea0003800000 */
.L_x_4397:
[----:B------:R-:W-:Y:S02]  /*9710*/  FMUL.FTZ R27, R27, 16777216 ;  /* 0x4b8000001b1b7820 */ /* 0x000fe40000410000 */
[----:B------:R-:W-:Y:S02]  /*9720*/  FMUL.FTZ R18, R18, 16777216 ;  /* 0x4b80000012127820 */ /* 0x000fe40000410000 */
.L_x_4410:
[----:B------:R-:W-:Y:S05]  /*9730*/  BSYNC B1 ;  /* 0x0000000000017941 */ /* 0x000fea0003800000 */
.L_x_4396:
        /* <DEDUP_REMOVED lines=16> */
[----:B01----:R-:W-:Y:S05]  /*9840*/  CALL.REL.NOINC `($__internal_9_$__cuda_sm3x_div_rn_ftz_f32_slowpath) ;  /* 0x00001c1000007944 */ /* 0x003fea0003c00000 */
.L_x_4412:
[----:B------:R-:W-:Y:S05]  /*9850*/  BSYNC B4 ;  /* 0x0000000000047941 */ /* 0x000fea0003800000 */
.L_x_4411:
        /* <DEDUP_REMOVED lines=18> */
.L_x_4414:
[----:B------:R-:W-:Y:S02]  /*9980*/  ISETP.GE.AND P0, PT, R27, RZ, PT ;  /* 0x000000ff1b00720c */ /* 0x000fe40003f06270 */
[----:B------:R-:W-:-:S11]  /*9990*/  MOV R13, 0x3fd774eb ;  /* 0x3fd774eb000d7802 */ /* 0x000fd60000000f00 */
[----:B------:R-:W-:-:S04]  /*99a0*/  @P0 FFMA.FTZ R0, R13, 0.93318945169448852539, -R0 ;  /* 0x3f6ee5810d000823 */ /* 0x000fc80000010800 */
[----:B------:R-:W-:Y:S02]  /*99b0*/  @!P0 FFMA.FTZ R0, R13, 0.93318945169448852539, R0 ;  /* 0x3f6ee5810d008823 */ /* 0x000fe40000010000 */
.L_x_4415:
[----:B------:R-:W-:Y:S05]  /*99c0*/  BSYNC B1 ;  /* 0x0000000000017941 */ /* 0x000fea0003800000 */
.L_x_4413:
        /* <DEDUP_REMOVED lines=10> */
.L_x_4399:
[----:B------:R-:W-:Y:S05]  /*9a70*/  BSYNC B3 ;  /* 0x0000000000037941 */ /* 0x000fea0003800000 */
.L_x_4395:
[----:B------:R-:W-:Y:S02]  /*9a80*/  LOP3.LUT R11, R16, 0x80000000, R11, 0xb8, !PT ;  /* 0x80000000100b7812 */ /* 0x000fe400078eb80b */
[----:B-1----:R-:W-:Y:S01]  /*9a90*/  LOP3.LUT R12, R19, 0x80000000, R12, 0xb8, !PT ;  /* 0x80000000130c7812 */ /* 0x002fe200078eb80c */
[----:B------:R-:W-:Y:S05]  /*9aa0*/  BRA `(.L_x_4382) ;  /* 0x0000173000007947 */ /* 0x000fea0003800000 */
.L_x_4384:
        /* <DEDUP_REMOVED lines=30> */
.L_x_4421:
[----:B------:R-:W-:Y:S05]  /*9c90*/  BSYNC B4 ;  /* 0x0000000000047941 */ /* 0x000fea0003800000 */
.L_x_4420:
        /* <DEDUP_REMOVED lines=18> */
.L_x_4423:
[----:B------:R-:W-:Y:S02]  /*9dc0*/  ISETP.GE.AND P0, PT, R20, RZ, PT ;  /* 0x000000ff1400720c */ /* 0x000fe40003f06270 */
[----:B------:R-:W-:-:S11]  /*9dd0*/  MOV R13, 0x3fd774eb ;  /* 0x3fd774eb000d7802 */ /* 0x000fd60000000f00 */
[----:B------:R-:W-:-:S04]  /*9de0*/  @P0 FFMA.FTZ R0, R13, 0.93318945169448852539, -R0 ;  /* 0x3f6ee5810d000823 */ /* 0x000fc80000010800 */
[----:B------:R-:W-:Y:S02]  /*9df0*/  @!P0 FFMA.FTZ R0, R13, 0.93318945169448852539, R0 ;  /* 0x3f6ee5810d008823 */ /* 0x000fe40000010000 */
.L_x_4424:
[----:B------:R-:W-:Y:S05]  /*9e00*/  BSYNC B1 ;  /* 0x0000000000017941 */ /* 0x000fea0003800000 */
.L_x_4422:
        /* <DEDUP_REMOVED lines=13> */
.L_x_4419:
        /* <DEDUP_REMOVED lines=12> */
.L_x_4427:
[----:B------:R-:W-:Y:S05]  /*9fa0*/  BSYNC B4 ;  /* 0x0000000000047941 */ /* 0x000fea0003800000 */
.L_x_4426:
        /* <DEDUP_REMOVED lines=18> */
.L_x_4429:
[----:B------:R-:W-:Y:S02]  /*a0d0*/  ISETP.GE.AND P0, PT, R20, RZ, PT ;  /* 0x000000ff1400720c */ /* 0x000fe40003f06270 */
[----:B------:R-:W-:-:S11]  /*a0e0*/  MOV R13, 0x3fd774eb ;  /* 0x3fd774eb000d7802 */ /* 0x000fd60000000f00 */
[----:B------:R-:W-:-:S04]  /*a0f0*/  @P0 FFMA.FTZ R0, R13, 0.93318945169448852539, -R0 ;  /* 0x3f6ee5810d000823 */ /* 0x000fc80000010800 */
[----:B------:R-:W-:Y:S02]  /*a100*/  @!P0 FFMA.FTZ R0, R13, 0.93318945169448852539, R0 ;  /* 0x3f6ee5810d008823 */ /* 0x000fe40000010000 */
.L_x_4430:
[----:B------:R-:W-:Y:S05]  /*a110*/  BSYNC B1 ;  /* 0x0000000000017941 */ /* 0x000fea0003800000 */
.L_x_4428:
        /* <DEDUP_REMOVED lines=27> */
.L_x_4418:
        /* <DEDUP_REMOVED lines=33> */
.L_x_4432:
[----:B------:R-:W-:Y:S05]  /*a4e0*/  BSYNC B4 ;  /* 0x0000000000047941 */ /* 0x000fea0003800000 */
.L_x_4431:
        /* <DEDUP_REMOVED lines=18> */
.L_x_4434:
[----:B------:R-:W-:Y:S02]  /*a610*/  ISETP.GE.AND P0, PT, R20, RZ, PT ;  /* 0x000000ff1400720c */ /* 0x000fe40003f06270 */
[----:B------:R-:W-:-:S11]  /*a620*/  MOV R13, 0x3fd774eb ;  /* 0x3fd774eb000d7802 */ /* 0x000fd60000000f00 */
[----:B------:R-:W-:-:S04]  /*a630*/  @P0 FFMA.FTZ R0, R13, 0.93318945169448852539, -R0 ;  /* 0x3f6ee5810d000823 */ /* 0x000fc80000010800 */
[----:B------:R-:W-:Y:S02]  /*a640*/  @!P0 FFMA.FTZ R0, R13, 0.93318945169448852539, R0 ;  /* 0x3f6ee5810d008823 */ /* 0x000fe40000010000 */
.L_x_4435:
[----:B------:R-:W-:Y:S05]  /*a650*/  BSYNC B1 ;  /* 0x0000000000017941 */ /* 0x000fea0003800000 */
.L_x_4433:
        /* <DEDUP_REMOVED lines=11> */
.L_x_4417:
        /* <DEDUP_REMOVED lines=23> */
.L_x_4439:
[----:B------:R-:W-:Y:S05]  /*a880*/  BSYNC B4 ;  /* 0x0000000000047941 */ /* 0x000fea0003800000 */
.L_x_4438:
        /* <DEDUP_REMOVED lines=24> */
.L_x_4437:
        /* <DEDUP_REMOVED lines=12> */
.L_x_4441:
[----:B------:R-:W-:Y:S05]  /*aad0*/  BSYNC B4 ;  /* 0x0000000000047941 */ /* 0x000fea0003800000 */
.L_x_4440:
        /* <DEDUP_REMOVED lines=24> */
[----:B------:R-:W-:Y:S01]  /*ac60*/  @!P6 MOV R16, 0x3fd774eb ;  /* 0x3fd774eb0010e802 */ /* 0x000fe20000000f00 */
[C---:B------:R-:W-:Y:S01]  /*ac70*/  FADD.FTZ R17, |R25|.reuse, R18 ;  /* 0x0000001219117221 */ /* 0x040fe20000010200 */
[----:B------:R-:W-:Y:S01]  /*ac80*/  FSEL R15, R0, +INF , P0 ;  /* 0x7f800000000f7808 */ /* 0x000fe20000000000 */
[----:B------:R-:W-:Y:S01]  /*ac90*/  FFMA.FTZ R13, R14, R13, R13 ;  /* 0x0000000d0e0d7223 */ /* 0x000fe2000001000d */
[----:B------:R-:W-:-:S03]  /*aca0*/  FSETP.NEU.FTZ.AND P0, PT, |R25|, R18, PT ;  /* 0x000000121900720b */ /* 0x000fc60003f1d200 */
        /* <DEDUP_REMOVED lines=9> */
.L_x_4436:
        /* <DEDUP_REMOVED lines=32> */
[----:B------:R-:W-:Y:S05]  /*af40*/  CALL.REL.NOINC `($__internal_9_$__cuda_sm3x_div_rn_ftz_f32_slowpath) ;  /* 0x0000051000007944 */ /* 0x000fea0003c00000 */
.L_x_4443:
[----:B------:R-:W-:Y:S05]  /*af50*/  BSYNC B4 ;  /* 0x0000000000047941 */ /* 0x000fea0003800000 */
.L_x_4442:
[----:B------:R-:W-:Y:S01]  /*af60*/  MOV R15, 0x3b33710b ;  /* 0x3b33710b000f7802 */ /* 0x000fe20000000f00 */
[----:B0-----:R-:W-:Y:S01]  /*af70*/  FMUL.FTZ R0, R13, R13 ;  /* 0x0000000d0d007220 */ /* 0x001fe20000410000 */
[----:B------:R-:W-:-:S02]  /*af80*/  FSETP.NEU.FTZ.AND P0, PT, |R25|, R18, PT ;  /* 0x000000121900720b */ /* 0x000fc40003f1d200 */
        /* <DEDUP_REMOVED lines=18> */
.L_x_4425:
[----:B------:R-:W-:Y:S05]  /*b0b0*/  BSYNC B3 ;  /* 0x0000000000037941 */ /* 0x000fea0003800000 */
.L_x_4416:
[----:B------:R-:W-:Y:S01]  /*b0c0*/  FADD.FTZ R23, R23, 0.69314718246459960938 ;  /* 0x3f31721817177421 */ /* 0x000fe20000010000 */
[----:B------:R-:W-:-:S04]  /*b0d0*/  LOP3.LUT R11, R0, 0x80000000, R11, 0xb8, !PT ;  /* 0x80000000000b7812 */ /* 0x000fc800078eb80b */
[----:B------:R-:W-:Y:S01]  /*b0e0*/  LOP3.LUT R12, R23, 0x80000000, R12, 0xb8, !PT ;  /* 0x80000000170c7812 */ /* 0x000fe200078eb80c */
[----:B------:R-:W-:Y:S05]  /*b0f0*/  BRA `(.L_x_4382) ;  /* 0x000000e000007947 */ /* 0x000fea0003800000 */
.L_x_4383:
        /* <DEDUP_REMOVED lines=14> */
.L_x_4382:
[----:B------:R-:W-:Y:S05]  /*b1e0*/  BSYNC B0 ;  /* 0x0000000000007941 */ /* 0x000fea0003800000 */
.L_x_4381:
[----:B------:R-:W-:Y:S01]  /*b1f0*/  WARPSYNC 0xffffffff ;  /* 0xffffffff00007948 */ /* 0x000fe20003800000 */
[----:B------:R-:W-:Y:S01]  /*b200*/  ISETP.GE.AND P0, PT, R6, R3, PT ;  /* 0x000000030600720c */ /* 0x000fe20003f06270 */
[----:B------:R-:W-:Y:S01]  /*b210*/  BSSY B0, `(.L_x_4444) ;  /* 0x000001b000007945 */ /* 0x000fe20003800000 */
[----:B------:R-:W-:Y:S11]  /*b220*/  BSSY B1, `(.L_x_4445) ;  /* 0x0000012000017945 */ /* 0x000ff60003800000 */
[----:B------:R-:W-:Y:S05]  /*b230*/  @P0 BRA `(.L_x_4446) ;  /* 0x0000010000000947 */ /* 0x000fea0003800000 */
[----:B------:R-:W1:Y:S01]  /*b240*/  S2R R15, SR_TID.X ;  /* 0x00000000000f7919 */ /* 0x000e620000002100 */
[----:B------:R-:W-:Y:S01]  /*b250*/  HFMA2.MMA R17, -RZ, RZ, 0, 2.384185791015625e-07 ;  /* 0x00000004ff117435 */ /* 0x000fe200000001ff */
[----:B------:R-:W-:-:S02]  /*b260*/  F2FP.PACK_AB R13, R4, R5 ;  /* 0x00000005040d723e */ /* 0x000fc400000000ff */
[----:B-1----:R-:W-:Y:S02]  /*b270*/  LEA R0, R2, R15, 0x9 ;  /* 0x0000000f02007211 */ /* 0x002fe400078e48ff */
[----:B------:R-:W-:-:S05]  /*b280*/  IADD3 R6, R15, 0x80, RZ ;  /* 0x000000800f067810 */ /* 0x000fca0007ffe0ff */
[----:B------:R-:W-:Y:S01]  /*b290*/  IMAD.WIDE.U32 R4, R0, R17, c[0x0][0x168] ;  /* 0x00005a0000047625 */ /* 0x000fe200078e0011 */
[----:B------:R-:W-:-:S04]  /*b2a0*/  ISETP.GE.AND P0, PT, R6, R3, PT ;  /* 0x000000030600720c */ /* 0x000fc80003f06270 */
[----:B------:R1:W-:Y:S09]  /*b2b0*/  STG.E [R4.64], R13 ;  /* 0x0000000d04007986 */ /* 0x0003f2000c101904 */
[----:B------:R-:W-:Y:S01]  /*b2c0*/  @P0 BREAK B1 ;  /* 0x0000000000010942 */ /* 0x000fe20003800000 */
[----:B------:R-:W-:Y:S05]  /*b2d0*/  @P0 BRA `(.L_x_4447) ;  /* 0x000000e000000947 */ /* 0x000fea0003800000 */
[----:B-1----:R-:W-:Y:S02]  /*b2e0*/  LEA R4, R2, R6, 0x9 ;  /* 0x0000000602047211 */ /* 0x002fe400078e48ff */
[----:B------:R-:W-:-:S02]  /*b2f0*/  MOV R5, 0x4 ;  /* 0x0000000400057802 */ /* 0x000fc40000000f00 */
[----:B------:R-:W-:Y:S02]  /*b300*/  F2FP.PACK_AB R7, R7, R8 ;  /* 0x000000080707723e */ /* 0x000fe400000000ff */
[----:B------:R-:W-:Y:S01]  /*b310*/  IADD3 R6, R6, 0x80, RZ ;  /* 0x0000008006067810 */ /* 0x000fe20007ffe0ff */
[----:B------:R-:W-:-:S05]  /*b320*/  IMAD.WIDE.U32 R4, R4, R5, c[0x0][0x168] ;  /* 0x00005a0004047625 */ /* 0x000fca00078e0005 */
[----:B------:R1:W-:Y:S02]  /*b330*/  STG.E [R4.64], R7 ;  /* 0x0000000704007986 */ /* 0x0003e4000c101904 */
.L_x_4446:
[----:B------:R-:W-:Y:S05]  /*b340*/  BSYNC B1 ;  /* 0x0000000000017941 */ /* 0x000fea0003800000 */
.L_x_4445:
[----:B------:R-:W-:-:S13]  /*b350*/  ISETP.GE.AND P0, PT, R6, R3, PT ;  /* 0x000000030600720c */ /* 0x000fda0003f06270 */
[----:B-1----:R-:W-:Y:S02]  /*b360*/  @!P0 LEA R4, R2, R6, 0x9 ;  /* 0x0000000602048211 */ /* 0x002fe400078e48ff */
[----:B------:R-:W-:Y:S02]  /*b370*/  @!P0 MOV R5, 0x4 ;  /* 0x0000000400058802 */ /* 0x000fe40000000f00 */
[----:B------:R-:W-:Y:S02]  /*b380*/  @!P0 F2FP.PACK_AB R9, R9, R10 ;  /* 0x0000000a0909823e */ /* 0x000fe400000000ff */
[----:B------:R-:W-:Y:S01]  /*b390*/  @!P0 IADD3 R6, R6, 0x80, RZ ;  /* 0x0000008006068810 */ /* 0x000fe20007ffe0ff */
[----:B------:R-:W-:-:S05]  /*b3a0*/  @!P0 IMAD.WIDE.U32 R4, R4, R5, c[0x0][0x168] ;  /* 0x00005a0004048625 */ /* 0x000fca00078e0005 */
[----:B------:R1:W-:Y:S02]  /*b3b0*/  @!P0 STG.E [R4.64], R9 ;  /* 0x0000000904008986 */ /* 0x0003e4000c101904 */
.L_x_4447:
[----:B------:R-:W-:Y:S05]  /*b3c0*/  BSYNC B0 ;  /* 0x0000000000007941 */ /* 0x000fea0003800000 */
.L_x_4444:
[----:B------:R-:W-:Y:S01]  /*b3d0*/  WARPSYNC 0xffffffff ;  /* 0xffffffff00007948 */ /* 0x000fe20003800000 */
[----:B------:R-:W-:-:S13]  /*b3e0*/  ISETP.GE.AND P0, PT, R6, R3, PT ;  /* 0x000000030600720c */ /* 0x000fda0003f06270 */
[----:B------:R-:W-:Y:S05]  /*b3f0*/  @P0 EXIT ;  /* 0x000000000000094d */ /* 0x000fea0003800000 */
[----:B------:R-:W-:Y:S01]  /*b400*/  HFMA2.MMA R3, -RZ, RZ, 0, 2.384185791015625e-07 ;  /* 0x00000004ff037435 */ /* 0x000fe200000001ff */
[----:B------:R-:W-:Y:S02]  /*b410*/  LEA R2, R2, R6, 0x9 ;  /* 0x0000000602027211 */ /* 0x000fe400078e48ff */
[----:B------:R-:W-:-:S07]  /*b420*/  F2FP.PACK_AB R11, R11, R12 ;  /* 0x0000000c0b0b723e */ /* 0x000fce00000000ff */
[----:B------:R-:W-:-:S05]  /*b430*/  IMAD.WIDE.U32 R2, R2, R3, c[0x0][0x168] ;  /* 0x00005a0002027625 */ /* 0x000fca00078e0003 */
[----:B------:R-:W-:Y:S01]  /*b440*/  STG.E [R2.64], R11 ;  /* 0x0000000b02007986 */ /* 0x000fe2000c101904 */
[----:B------:R-:W-:Y:S05]  /*b450*/  EXIT ;  /* 0x000000000000794d */ /* 0x000fea0003800000 */
        .weak           $__internal_9_$__cuda_sm3x_div_rn_ftz_f32_slowpath
        .type           $__internal_9_$__cuda_sm3x_div_rn_ftz_f32_slowpath,@function
        .size           $__internal_9_$__cuda_sm3x_div_rn_ftz_f32_slowpath,(.L_x_16804 - $__internal_9_$__cuda_sm3x_div_rn_ftz_f32_slowpath)
$__internal_9_$__cuda_sm3x_div_rn_ftz_f32_slowpath:
        /* <DEDUP_REMOVED lines=32> */
.L_x_4450:
[----:B------:R-:W-:Y:S05]  /*b660*/  BSYNC B2 ;  /* 0x0000000000027941 */ /* 0x000fea0003800000 */
.L_x_4449:
[----:B------:R-:W-:Y:S01]  /*b670*/  IADD3 R14, R14, -0x7f, RZ ;  /* 0xffffff810e0e7810 */ /* 0x000fe20007ffe0ff */
[----:B------:R-:W-:Y:S01]  /*b680*/  BSSY B2, `(.L_x_4455) ;  /* 0x000001b000027945 */ /* 0x000fe20003800000 */
[----:B------:R-:W-:-:S03]  /*b690*/  IADD3 R13, R13, -0x7f, RZ ;  /* 0xffffff810d0d7810 */ /* 0x000fc60007ffe0ff */
[----:B------:R-:W-:Y:S01]  /*b6a0*/  IMAD R26, R14, -0x800000, R21 ;  /* 0xff8000000e1a7824 */ /* 0x000fe200078e0215 */
[C---:B------:R-:W-:Y:S01]  /*b6b0*/  IADD3 R14, R13.reuse, -R14, RZ ;  /* 0x8000000e0d0e7210 */ /* 0x040fe20007ffe0ff */
[----:B------:R-:W-:Y:S02]  /*b6c0*/  IMAD R16, R13, -0x800000, R16 ;  /* 0xff8000000d107824 */ /* 0x000fe400078e0210 */
        /* <DEDUP_REMOVED lines=21> */
.L_x_4456:
[----:B------:R-:W-:Y:S02]  /*b820*/  LEA R15, R14, R15, 0x17 ;  /* 0x0000000f0e0f7211 */ /* 0x000fe400078eb8ff */
.L_x_4457:
[----:B------:R-:W-:Y:S05]  /*b830*/  BSYNC B2 ;  /* 0x0000000000027941 */ /* 0x000fea0003800000 */
.L_x_4455:
[----:B------:R-:W-:Y:S01]  /*b840*/  MOV R13, R15 ;  /* 0x0000000f000d7202 */ /* 0x000fe20000000f00 */
[----:B------:R-:W-:Y:S05]  /*b850*/  BRA `(.L_x_4458) ;  /* 0x0000008000007947 */ /* 0x000fea0003800000 */
.L_x_4454:
[----:B------:R-:W-:-:S04]  /*b860*/  LOP3.LUT R16, R21, 0x80000000, R16, 0x48, !PT ;  /* 0x8000000015107812 */ /* 0x000fc800078e4810 */
[----:B------:R-:W-:Y:S01]  /*b870*/  LOP3.LUT R13, R16, 0x7f800000, RZ, 0xfc, !PT ;  /* 0x7f800000100d7812 */ /* 0x000fe200078efcff */
[----:B------:R-:W-:Y:S05]  /*b880*/  BRA `(.L_x_4458) ;  /* 0x0000005000007947 */ /* 0x000fea0003800000 */
.L_x_4453:
[----:B------:R-:W-:Y:S01]  /*b890*/  LOP3.LUT R13, R21, 0x80000000, R16, 0x48, !PT ;  /* 0x80000000150d7812 */ /* 0x000fe200078e4810 */
[----:B------:R-:W-:Y:S05]  /*b8a0*/  BRA `(.L_x_4458) ;  /* 0x0000003000007947 */ /* 0x000fea0003800000 */
.L_x_4452:
[----:B------:R-:W0:Y:S01]  /*b8b0*/  MUFU.RSQ R13, -QNAN ;  /* 0xffc00000000d7908 */ /* 0x000e220000001400 */
[----:B------:R-:W-:Y:S05]  /*b8c0*/  BRA `(.L_x_4458) ;  /* 0x0000001000007947 */ /* 0x000fea0003800000 */
.L_x_4451:
[----:B------:R-:W-:Y:S02]  /*b8d0*/  FADD.FTZ R13, R16, R21 ;  /* 0x00000015100d7221 */ /* 0x000fe40000010000 */
.L_x_4458:
[----:B------:R-:W-:Y:S05]  /*b8e0*/  BSYNC B1 ;  /* 0x0000000000017941 */ /* 0x000fea0003800000 */
.L_x_4448:
[----:B------:R-:W-:Y:S01]  /*b8f0*/  HFMA2.MMA R15, -RZ, RZ, 0, 0 ;  /* 0x00000000ff0f7435 */ /* 0x000fe200000001ff */
[----:B------:R-:W-:-:S05]  /*b900*/  MOV R14, R0 ;  /* 0x00000000000e7202 */ /* 0x000fca0000000f00 */
[----:B------:R-:W-:Y:S05]  /*b910*/  RET.REL.NODEC R14 `(_ZN2at6native27unrolled_elementwise_kernelIZZZNS0_17asinh_kernel_cudaERNS_18TensorIteratorBaseEENKUlvE_clEvENKUlvE1_clEvEUlN3c107complexINS6_4HalfEEEE_St5arrayIPcLm2EELi4E23TrivialOffsetCalculatorILi1EjESF_NS0_6memory15LoadWithoutCastENSG_16StoreWithoutCastEEEviT_T0_T2_T3_T4_T5_) ;  /* 0xffff46e00e007950 */ /* 0x000fea0003c3ffff */
.L_x_4459:
        /* <DEDUP_REMOVED lines=14> */
.L_x_16804:


//--------------------- .text._ZN2at6native29vectorized_elementwise_kernelILi2EZZZNS0_17asinh_kernel_cudaERNS_18TensorIteratorBaseEENKUlvE_clEvENKUlvE1_clEvEUlN3c107complexINS6_4HalfEEEE_St5arrayIPcLm2EEEEviT0_T1_ --------------------------
	.section	.text._ZN2at6native29vectorized_elementwise_kernelILi2EZZZNS0_17asinh_kernel_cudaERNS_18TensorIteratorBaseEENKUlvE_clEvENKUlvE1_clEvEUlN3c107complexINS6_4HalfEEEE_St5arrayIPcLm2EEEEviT0_T1_,"ax",@progbits
	.sectioninfo	@"SHI_REGISTERS=37"
	.align	128
        .global         _ZN2at6native29vectorized_elementwise_kernelILi2EZZZNS0_17asinh_kernel_cudaERNS_18TensorIteratorBaseEENKUlvE_clEvENKUlvE1_clEvEUlN3c107complexINS6_4HalfEEEE_St5arrayIPcLm2EEEEviT0_T1_
        .type           _ZN2at6native29vectorized_elementwise_kernelILi2EZZZNS0_17asinh_kernel_cudaERNS_18TensorIteratorBaseEENKUlvE_clEvENKUlvE1_clEvEUlN3c107complexINS6_4HalfEEEE_St5arrayIPcLm2EEEEviT0_T1_,@function
        .size           _ZN2at6native29vectorized_elementwise_kernelILi2EZZZNS0_17asinh_kernel_cudaERNS_18TensorIteratorBaseEENKUlvE_clEvENKUlvE1_clEvEUlN3c107complexINS6_4HalfEEEE_St5arrayIPcLm2EEEEviT0_T1_,(.L_x_16805 - _ZN2at6native29vectorized_elementwise_kernelILi2EZZZNS0_17asinh_kernel_cudaERNS_18TensorIteratorBaseEENKUlvE_clEvENKUlvE1_clEvEUlN3c107complexINS6_4HalfEEEE_St5arrayIPcLm2EEEEviT0_T1_)
        .other          _ZN2at6native29vectorized_elementwise_kernelILi2EZZZNS0_17asinh_kernel_cudaERNS_18TensorIteratorBaseEENKUlvE_clEvENKUlvE1_clEvEUlN3c107complexINS6_4HalfEEEE_St5arrayIPcLm2EEEEviT0_T1_,@"STO_CUDA_ENTRY STV_DEFAULT"
_ZN2at6native29vectorized_elementwise_kernelILi2EZZZNS0_17asinh_kernel_cudaERNS_18TensorIteratorBaseEENKUlvE_clEvENKUlvE1_clEvEUlN3c107complexINS6_4HalfEEEE_St5arrayIPcLm2EEEEviT0_T1_:
.text._ZN2at6native29vectorized_elementwise_kernelILi2EZZZNS0_17asinh_kernel_cudaERNS_18TensorIteratorBaseEENKUlvE_clEvENKUlvE1_clEvEUlN3c107complexINS6_4HalfEEEE_St5arrayIPcLm2EEEEviT0_T1_:
        /* <DEDUP_REMOVED lines=12> */
[----:B------:R0:W5:Y:S04]  /*00c0*/  LDG.E.64 R12, [R2.64+0x400] ;  /* 0x00040004020c7981 */ /* 0x000168000c1e1b00 */
[----:B------:R0:W5:Y:S04]  /*00d0*/  LDG.E.64 R10, [R2.64+0x800] ;  /* 0x00080004020a7981 */ /* 0x000168000c1e1b00 */
[----:B------:R0:W5:Y:S01]  /*00e0*/  LDG.E.64 R8, [R2.64+0xc00] ;  /* 0x000c000402087981 */ /* 0x000162000c1e1b00 */
[----:B------:R-:W-:Y:S01]  /*00f0*/  BSSY B2, `(.L_x_4461) ;  /* 0x00002b1000027945 */ /* 0x000fe20003800000 */
[----:B--2---:R-:W-:-:S02]  /*0100*/  HADD2.F32 R15, -RZ, R6.H0_H0 ;  /* 0x20000006ff0f7230 */ /* 0x004fc40000004100 */
[----:B------:R-:W-:-:S03]  /*0110*/  HADD2.F32 R16, -RZ, R6.H1_H1 ;  /* 0x30000006ff107230 */ /* 0x000fc60000004100 */
[----:B------:R-:W-:Y:S02]  /*0120*/  FSETP.GTU.FTZ.AND P0, PT, |R15|, +INF , PT ;  /* 0x7f8000000f00780b */ /* 0x000fe40003f1c200 */
[C---:B------:R-:W-:Y:S01]  /*0130*/  FSETP.GTU.FTZ.AND P1, PT, |R16|.reuse, +INF , PT ;  /* 0x7f8000001000780b */ /* 0x040fe20003f3c200 */
[----:B------:R-:W-:-:S03]  /*0140*/  FADD.FTZ R18, |R16|, -RZ ;  /* 0x800000ff10127221 */ /* 0x000fc60000010200 */
[----:B------:R-:W-:-:S13]  /*0150*/  PLOP3.LUT P0, PT, P0, P1, PT, 0xa8, 0x0 ;  /* 0x000000000000781c */ /* 0x000fda0000703570 */
[----:B------:R-:W-:Y:S05]  /*0160*/  @P0 BRA `(.L_x_4462) ;  /* 0x000029b000000947 */ /* 0x000fea0003800000 */
[C---:B0-----:R-:W-:Y:S01]  /*0170*/  FSETP.GT.FTZ.AND P0, PT, |R15|.reuse, 8388608, PT ;  /* 0x4b0000000f00780b */ /* 0x041fe20003f14200 */
        /* <DEDUP_REMOVED lines=34> */
[----:B------:R-:W-:Y:S01]  /*03a0*/  FMUL.FTZ R26, R5, R5 ;  /* 0x00000005051a7220 */ /* 0x000fe20000410000 */
[----:B------:R-:W-:Y:S01]  /*03b0*/  LOP3.LUT R5, R24, 0x800000, RZ, 0xfc, !PT ;  /* 0x0080000018057812 */ /* 0x000fe200078efcff */
[----:B------:R-:W-:-:S02]  /*03c0*/  FFMA.FTZ R20, R21, R21, R20 ;  /* 0x0000001515147223 */ /* 0x000fc40000010014 */
[----:B------:R-:W-:-:S04]  /*03d0*/  FFMA.FTZ R26, R25, R25, R26 ;  /* 0x00000019191a7223 */ /* 0x000fc8000001001a */
[----:B------:R-:W0:Y:S08]  /*03e0*/  MUFU.SQRT R20, R20 ;  /* 0x0000001400147308 */ /* 0x000e300000002000 */
[----:B------:R-:W1:Y:S01]  /*03f0*/  MUFU.SQRT R26, R26 ;  /* 0x0000001a001a7308 */ /* 0x000e620000002000 */
[----:B0-----:R-:W-:Y:S01]  /*0400*/  @P0 FMUL.FTZ R6, R20, R19 ;  /* 0x0000001314060220 */ /* 0x001fe20000410000 */
[----:B------:R-:W-:Y:S01]  /*0410*/  FSETP.NEU.FTZ.AND P0, PT, R22, +INF , PT ;  /* 0x7f8000001600780b */ /* 0x000fe20003f1d000 */
[----:B-1----:R-:W-:-:S03]  /*0420*/  @P2 FMUL.FTZ R23, R26, R5 ;  /* 0x000000051a172220 */ /* 0x002fc60000410000 */
[----:B------:R-:W-:Y:S02]  /*0430*/  FSEL R5, R6, +INF , P1 ;  /* 0x7f80000006057808 */ /* 0x000fe40000800000 */
        /* <DEDUP_REMOVED lines=26> */
[----:B------:R-:W-:-:S04]  /*05e0*/  HFMA2.MMA R25, -RZ, RZ, 1.3056640625, -1.8671875 ;  /* 0x3d39bf78ff197435 */ /* 0x000fc800000001ff */
        /* <DEDUP_REMOVED lines=30> */
.L_x_4468:
        /* <DEDUP_REMOVED lines=10> */
.L_x_4470:
[----:B------:R-:W-:-:S04]  /*0870*/  FADD.FTZ R6, -R2, R5 ;  /* 0x0000000502067221 */ /* 0x000fc80000010100 */
[----:B------:R-:W-:Y:S02]  /*0880*/  FMUL.FTZ R6, R6, 0.5 ;  /* 0x3f00000006067820 */ /* 0x000fe40000410000 */
.L_x_4471:
[----:B------:R-:W-:Y:S05]  /*0890*/  BSYNC B1 ;  /* 0x0000000000017941 */ /* 0x000fea0003800000 */
.L_x_4469:
        /* <DEDUP_REMOVED lines=11> */
.L_x_4473:
[----:B------:R-:W-:-:S04]  /*0950*/  FADD.FTZ R20, R4, -R21 ;  /* 0x8000001504147221 */ /* 0x000fc80000010000 */
[----:B------:R-:W-:Y:S02]  /*0960*/  FMUL.FTZ R21, R20, 0.5 ;  /* 0x3f00000014157820 */ /* 0x000fe40000410000 */
.L_x_4474:
[----:B------:R-:W-:Y:S05]  /*0970*/  BSYNC B1 ;  /* 0x0000000000017941 */ /* 0x000fea0003800000 */
.L_x_4472:
        /* <DEDUP_REMOVED lines=35> */
.L_x_4467:
[----:B------:R0:W1:Y:S02]  /*0bb0*/  MUFU.SQRT R20, R17 ;  /* 0x0000001100147308 */ /* 0x0000640000002000 */
.L_x_4466:
[----:B------:R-:W-:Y:S05]  /*0bc0*/  BSYNC B0 ;  /* 0x0000000000007941 */ /* 0x000fea0003800000 */
.L_x_4465:
        /* <DEDUP_REMOVED lines=15> */
[----:B--2---:R-:W-:Y:S02]  /*0cc0*/  FMUL.FTZ R5, R3, R4 ;  /* 0x0000000403057220 */ /* 0x004fe40000410000 */
[----:B------:R-:W-:-:S04]  /*0cd0*/  FMUL.FTZ R4, R4, 0.5 ;  /* 0x3f00000004047820 */ /* 0x000fc80000410000 */
[----:B------:R-:W-:-:S04]  /*0ce0*/  FFMA.FTZ R4, -R5, R4, 0.5 ;  /* 0x3f00000005047423 */ /* 0x000fc80000010104 */
[----:B------:R-:W-:Y:S01]  /*0cf0*/  FFMA.FTZ R4, R5, R4, R5 ;  /* 0x0000000405047223 */ /* 0x000fe20000010005 */
[----:B------:R-:W-:-:S04]  /*0d00*/  HFMA2.MMA R5, -RZ, RZ, 1.3251953125, -55.71875 ;  /* 0x3d4dd2f7ff057435 */ /* 0x000fc800000001ff */
        /* <DEDUP_REMOVED lines=15> */
.L_x_4478:
        /* <DEDUP_REMOVED lines=17> */
.L_x_4484:
[----:B------:R-:W-:-:S04]  /*0f10*/  FADD.FTZ R2, -R2, R5 ;  /* 0x0000000502027221 */ /* 0x000fc80000010100 */
[----:B------:R-:W-:Y:S02]  /*0f20*/  FMUL.FTZ R2, R2, 0.5 ;  /* 0x3f00000002027820 */ /* 0x000fe40000410000 */
.L_x_4485:
[----:B------:R-:W-:Y:S05]  /*0f30*/  BSYNC B4 ;  /* 0x0000000000047941 */ /* 0x000fea0003800000 */
.L_x_4483:
        /* <DEDUP_REMOVED lines=10> */
.L_x_4487:
[----:B------:R-:W-:-:S04]  /*0fe0*/  FADD.FTZ R3, -R3, R4 ;  /* 0x0000000403037221 */ /* 0x000fc80000010100 */
[----:B------:R-:W-:Y:S02]  /*0ff0*/  FMUL.FTZ R3, R3, 0.5 ;  /* 0x3f00000003037820 */ /* 0x000fe40000410000 */
.L_x_4488:
[----:B------:R-:W-:Y:S05]  /*1000*/  BSYNC B4 ;  /* 0x0000000000047941 */ /* 0x000fea0003800000 */
.L_x_4486:
[----:B------:R-:W-:Y:S02]  /*1010*/  FADD.FTZ R2, R3, R2 ;  /* 0x0000000203027221 */ /* 0x000fe40000010000 */
[----:B------:R-:W-:-:S04]  /*1020*/  FADD.FTZ R19, R18, R19 ;  /* 0x0000001312137221 */ /* 0x000fc80000010000 */
[----:B------:R-:W-:-:S06]  /*1030*/  FMUL.FTZ R19, R19, R2 ;  /* 0x0000000213137220 */ /* 0x000fcc0000410000 */
[----:B------:R-:W2:Y:S01]  /*1040*/  MUFU.SQRT R19, R19 ;  /* 0x0000001300137308 */ /* 0x000ea20000002000 */
[----:B------:R-:W-:Y:S05]  /*1050*/  BRA `(.L_x_4489) ;  /* 0x0000012000007947 */ /* 0x000fea0003800000 */
.L_x_4482:
        /* <DEDUP_REMOVED lines=12> */
.L_x_4481:
[----:B------:R-:W-:Y:S01]  /*1120*/  FADD.FTZ R2, R19, 1 ;  /* 0x3f80000013027421 */ /* 0x000fe20000010000 */
[----:B0-----:R-:W-:Y:S01]  /*1130*/  MUFU.SQRT R17, R17 ;  /* 0x0000001100117308 */ /* 0x001fe20000002000 */
[----:B------:R-:W-:Y:S02]  /*1140*/  HFMA2.MMA R18, -RZ, RZ, 1.875, 0 ;  /* 0x3f800000ff127435 */ /* 0x000fe400000001ff */
[----:B------:R-:W-:-:S06]  /*1150*/  FMUL.FTZ R2, R2, 0.5 ;  /* 0x3f00000002027820 */ /* 0x000fcc0000410000 */
[----:B------:R-:W0:Y:S02]  /*1160*/  MUFU.SQRT R2, R2 ;  /* 0x0000000200027308 */ /* 0x000e240000002000 */
[----:B0-----:R-:W-:-:S06]  /*1170*/  FMUL.FTZ R19, R17, R2 ;  /* 0x0000000211137220 */ /* 0x001fcc0000410000 */
.L_x_4489:
[----:B------:R-:W-:Y:S05]  /*1180*/  BSYNC B1 ;  /* 0x0000000000017941 */ /* 0x000fea0003800000 */
.L_x_4480:
[----:B------:R-:W-:Y:S05]  /*1190*/  BRA `(.L_x_4490) ;  /* 0x0000002000007947 */ /* 0x000fea0003800000 */
.L_x_4477:
[----:B------:R-:W-:Y:S02]  /*11a0*/  FMUL.FTZ R19, R19, 16777216 ;  /* 0x4b80000013137820 */ /* 0x000fe40000410000 */
[----:B------:R-:W-:Y:S02]  /*11b0*/  FMUL.FTZ R18, R18, 16777216 ;  /* 0x4b80000012127820 */ /* 0x000fe40000410000 */
.L_x_4490:
[----:B------:R-:W-:Y:S05]  /*11c0*/  BSYNC B0 ;  /* 0x0000000000007941 */ /* 0x000fea0003800000 */
.L_x_4476:
        /* <DEDUP_REMOVED lines=14> */
[----:B------:R-:W-:Y:S02]  /*12b0*/  MOV R2, 0x12d0 ;  /* 0x000012d000027802 */ /* 0x000fe40000000f00 */
[----:B01---5:R-:W-:Y:S05]  /*12c0*/  CALL.REL.NOINC `($__internal_10_$__cuda_sm3x_div_rn_ftz_f32_slowpath) ;  /* 0x0002ad7000007944 */ /* 0x023fea0003c00000 */
.L_x_4492:
[----:B------:R-:W-:Y:S05]  /*12d0*/  BSYNC B4 ;  /* 0x0000000000047941 */ /* 0x000fea0003800000 */
.L_x_4491:
[----:B------:R-:W-:Y:S01]  /*12e0*/  MOV R5, 0x3b33710b ;  /* 0x3b33710b00057802 */ /* 0x000fe20000000f00 */
[----:B0-----:R-:W-:Y:S01]  /*12f0*/  FMUL.FTZ R2, R3, R3 ;  /* 0x0000000303027220 */ /* 0x001fe20000410000 */
        /* <DEDUP_REMOVED lines=13> */
[----:B------:R-:W-:-:S10]  /*13d0*/  HFMA2.MMA R3, -RZ, RZ, 1.9599609375, 20144 ;  /* 0x3fd774ebff037435 */ /* 0x000fd400000001ff */
[----:B------:R-:W-:Y:S01]  /*13e0*/  FFMA.FTZ R2, R3, 1.8663789033889770508, -R2 ;  /* 0x3feee58103027823 */ /* 0x000fe20000010802 */
[----:B------:R-:W-:Y:S05]  /*13f0*/  BRA `(.L_x_4495) ;  /* 0x0000004000007947 */ /* 0x000fea0003800000 */
.L_x_4494:
[----:B------:R-:W-:Y:S02]  /*1400*/  ISETP.GE.AND P0, PT, R19, RZ, PT ;  /* 0x000000ff1300720c */ /* 0x000fe40003f06270 */
[----:B------:R-:W-:-:S11]  /*1410*/  MOV R3, 0x3fd774eb ;  /* 0x3fd774eb00037802 */ /* 0x000fd60000000f00 */
[----:B------:R-:W-:-:S04]  /*1420*/  @P0 FFMA.FTZ R2, R3, 0.93318945169448852539, -R2 ;  /* 0x3f6ee58103020823 */ /* 0x000fc80000010802 */
[----:B------:R-:W-:Y:S02]  /*1430*/  @!P0 FFMA.FTZ R2, R3, 0.93318945169448852539, R2 ;  /* 0x3f6ee58103028823 */ /* 0x000fe40000010002 */
.L_x_4495:
[----:B------:R-:W-:Y:S05]  /*1440*/  BSYNC B0 ;  /* 0x0000000000007941 */ /* 0x000fea0003800000 */
.L_x_4493:
        /* <DEDUP_REMOVED lines=10> */
.L_x_4479:
[----:B------:R-:W-:Y:S05]  /*14f0*/  BSYNC B3 ;  /* 0x0000000000037941 */ /* 0x000fea0003800000 */
.L_x_4475:
[----:B------:R-:W-:Y:S02]  /*1500*/  LOP3.LUT R16, R3, 0x80000000, R16, 0xb8, !PT ;  /* 0x8000000003107812 */ /* 0x000fe400078eb810 */
[----:B-1----:R-:W-:Y:S01]  /*1510*/  LOP3.LUT R15, R20, 0x80000000, R15, 0xb8, !PT ;  /* 0x80000000140f7812 */ /* 0x002fe200078eb80f */
[----:B------:R-:W-:Y:S05]  /*1520*/  BRA `(.L_x_4464) ;  /* 0x000016d000007947 */ /* 0x000fea0003800000 */
.L_x_4463:
        /* <DEDUP_REMOVED lines=27> */
[----:B------:R-:W-:Y:S02]  /*16e0*/  MOV R2, 0x1700 ;  /* 0x0000170000027802 */ /* 0x000fe40000000f00 */
[----:B-----5:R-:W-:Y:S05]  /*16f0*/  CALL.REL.NOINC `($__internal_10_$__cuda_sm3x_div_rn_ftz_f32_slowpath) ;  /* 0x0002a94000007944 */ /* 0x020fea0003c00000 */
.L_x_4501:
[----:B------:R-:W-:Y:S05]  /*1700*/  BSYNC B4 ;  /* 0x0000000000047941 */ /* 0x000fea0003800000 */
.L_x_4500:
        /* <DEDUP_REMOVED lines=18> */
.L_x_4503:
[----:B------:R-:W-:Y:S02]  /*1830*/  ISETP.GE.AND P0, PT, R19, RZ, PT ;  /* 0x000000ff1300720c */ /* 0x000fe40003f06270 */
[----:B------:R-:W-:-:S11]  /*1840*/  MOV R3, 0x3fd774eb ;  /* 0x3fd774eb00037802 */ /* 0x000fd60000000f00 */
[----:B------:R-:W-:-:S04]  /*1850*/  @P0 FFMA.FTZ R2, R3, 0.93318945169448852539, -R2 ;  /* 0x3f6ee58103020823 */ /* 0x000fc80000010802 */
[----:B------:R-:W-:Y:S02]  /*1860*/  @!P0 FFMA.FTZ R2, R3, 0.93318945169448852539, R2 ;  /* 0x3f6ee58103028823 */ /* 0x000fe40000010002 */
.L_x_4504:
[----:B------:R-:W-:Y:S05]  /*1870*/  BSYNC B0 ;  /* 0x0000000000007941 */ /* 0x000fea0003800000 */
.L_x_4502:
[C---:B------:R-:W-:Y:S01]  /*1880*/  FSETP.NEU.FTZ.AND P0, PT, |R19|.reuse, |R18|, PT ;  /* 0x400000121300720b */ /* 0x040fe20003f1d200 */
[----:B------:R-:W-:Y:S01]  /*1890*/  HFMA2.MMA R3, -RZ, RZ, 2.04296875, -15.78125 ;  /* 0x4016cbe4ff037435 */ /* 0x000fe200000001ff */
[----:B------:R-:W-:Y:S01]  /*18a0*/  FSETP.NEU.FTZ.AND P1, PT, R26, RZ, PT ;  /* 0x000000ff1a00720b */ /* 0x000fe20003f3d000 */
[----:B------:R-:W0:Y:S01]  /*18b0*/  MUFU.LG2 R20, R20 ;  /* 0x0000001400147308 */ /* 0x000e220000000c00 */
[----:B------:R-:W-:-:S09]  /*18c0*/  ISETP.GE.AND P2, PT, R19, RZ, PT ;  /* 0x000000ff1300720c */ /* 0x000fd20003f46270 */
[----:B------:R-:W-:Y:S01]  /*18d0*/  @!P0 FSEL R2, R3, 0.78539818525314331055, !P2 ;  /* 0x3f490fdb03028808 */ /* 0x000fe20005000000 */
[----:B------:R-:W-:Y:S01]  /*18e0*/  FADD.FTZ R3, |R19|, |R18| ;  /* 0x4000001213037221 */ /* 0x000fe20000010200 */
[----:B------:R-:W-:-:S04]  /*18f0*/  @!P1 FSEL R2, RZ, 3.1415927410125732422, P2 ;  /* 0x40490fdbff029808 */ /* 0x000fc80001000000 */
[----:B------:R-:W-:Y:S01]  /*1900*/  FSETP.GTU.FTZ.AND P0, PT, |R3|, +INF , PT ;  /* 0x7f8000000300780b */ /* 0x000fe20003f1c200 */
[----:B0-----:R-:W-:Y:S01]  /*1910*/  FMUL.FTZ.D2 R17, R20, 0.69314718246459960938 ;  /* 0x3f31721814117820 */ /* 0x001fe20000310000 */
[----:B------:R-:W-:-:S04]  /*1920*/  LOP3.LUT R2, R2, 0x80000000, R18, 0xb8, !PT ;  /* 0x8000000002027812 */ /* 0x000fc800078eb812 */
[----:B------:R-:W-:Y:S01]  /*1930*/  FSEL R3, R3, R2, P0 ;  /* 0x0000000203037208 */ /* 0x000fe20000000000 */
[----:B------:R-:W-:Y:S05]  /*1940*/  BRA `(.L_x_4505) ;  /* 0x0000118000007947 */ /* 0x000fea0003800000 */
.L_x_4499:
        /* <DEDUP_REMOVED lines=9> */
[----:B------:R-:W-:Y:S02]  /*19e0*/  MOV R2, 0x1a00 ;  /* 0x00001a0000027802 */ /* 0x000fe40000000f00 */
[----:B-----5:R-:W-:Y:S05]  /*19f0*/  CALL.REL.NOINC `($__internal_10_$__cuda_sm3x_div_rn_ftz_f32_slowpath) ;  /* 0x0002a64000007944 */ /* 0x020fea0003c00000 */
.L_x_4507:
[----:B------:R-:W-:Y:S05]  /*1a00*/  BSYNC B4 ;  /* 0x0000000000047941 */ /* 0x000fea0003800000 */
.L_x_4506:
        /* <DEDUP_REMOVED lines=18> */
.L_x_4509:
[----:B------:R-:W-:Y:S02]  /*1b30*/  ISETP.GE.AND P0, PT, R19, RZ, PT ;  /* 0x000000ff1300720c */ /* 0x000fe40003f06270 */
[----:B------:R-:W-:-:S11]  /*1b40*/  MOV R3, 0x3fd774eb ;  /* 0x3fd774eb00037802 */ /* 0x000fd60000000f00 */
[----:B------:R-:W-:-:S04]  /*1b50*/  @P0 FFMA.FTZ R2, R3, 0.93318945169448852539, -R2 ;  /* 0x3f6ee58103020823 */ /* 0x000fc80000010802 */
[----:B------:R-:W-:Y:S02]  /*1b60*/  @!P0 FFMA.FTZ R2, R3, 0.93318945169448852539, R2 ;  /* 0x3f6ee58103028823 */ /* 0x000fe40000010002 */
.L_x_4510:
[----:B------:R-:W-:Y:S05]  /*1b70*/  BSYNC B0 ;  /* 0x0000000000007941 */ /* 0x000fea0003800000 */
.L_x_4508:
        /* <DEDUP_REMOVED lines=14> */
[----:B------:R-:W-:-:S04]  /*1c60*/  FSETP.NEU.FTZ.AND P0, PT, R17, +INF , PT ;  /* 0x7f8000001100780b */ /* 0x000fc80003f1d000 */
[----:B------:R-:W-:Y:S01]  /*1c70*/  FSEL R4, R3, +INF , P0 ;  /* 0x7f80000003047808 */ /* 0x000fe20000000000 */
[----:B------:R-:W-:Y:S01]  /*1c80*/  HFMA2.MMA R3, -RZ, RZ, 2.04296875, -15.78125 ;  /* 0x4016cbe4ff037435 */ /* 0x000fe200000001ff */
[----:B------:R-:W-:-:S04]  /*1c90*/  ISETP.GE.AND P0, PT, R19, RZ, PT ;  /* 0x000000ff1300720c */ /* 0x000fc80003f06270 */
[----:B------:R-:W0:Y:S05]  /*1ca0*/  MUFU.LG2 R4, R4 ;  /* 0x0000000400047308 */ /* 0x000e2a0000000c00 */
[----:B------:R-:W-:Y:S01]  /*1cb0*/  @!P1 FSEL R2, R3, 0.78539818525314331055, !P0 ;  /* 0x3f490fdb03029808 */ /* 0x000fe20004000000 */
[----:B------:R-:W-:Y:S01]  /*1cc0*/  FADD.FTZ R3, |R19|, |R18| ;  /* 0x4000001213037221 */ /* 0x000fe20000010200 */
[----:B------:R-:W-:-:S04]  /*1cd0*/  @!P2 FSEL R2, RZ, 3.1415927410125732422, P0 ;  /* 0x40490fdbff02a808 */ /* 0x000fc80000000000 */
[----:B------:R-:W-:Y:S02]  /*1ce0*/  FSETP.GTU.FTZ.AND P0, PT, |R3|, +INF , PT ;  /* 0x7f8000000300780b */ /* 0x000fe40003f1c200 */
[----:B------:R-:W-:Y:S01]  /*1cf0*/  LOP3.LUT R2, R2, 0x80000000, R18, 0xb8, !PT ;  /* 0x8000000002027812 */ /* 0x000fe200078eb812 */
[----:B0-----:R-:W-:-:S03]  /*1d00*/  FMUL.FTZ R17, R4, 0.69314718246459960938 ;  /* 0x3f31721804117820 */ /* 0x001fc60000410000 */
[----:B------:R-:W-:Y:S01]  /*1d10*/  FSEL R3, R3, R2, P0 ;  /* 0x0000000203037208 */ /* 0x000fe20000000000 */
[----:B------:R-:W-:Y:S05]  /*1d20*/  BRA `(.L_x_4505) ;  /* 0x00000da000007947 */ /* 0x000fea0003800000 */
.L_x_4498:
        /* <DEDUP_REMOVED lines=30> */
[----:B------:R-:W-:Y:S02]  /*1f10*/  MOV R2, 0x1f30 ;  /* 0x00001f3000027802 */ /* 0x000fe40000000f00 */
[----:B-----5:R-:W-:Y:S05]  /*1f20*/  CALL.REL.NOINC `($__internal_10_$__cuda_sm3x_div_rn_ftz_f32_slowpath) ;  /* 0x0002a11000007944 */ /* 0x020fea0003c00000 */
.L_x_4512:
[----:B------:R-:W-:Y:S05]  /*1f30*/  BSYNC B4 ;  /* 0x0000000000047941 */ /* 0x000fea0003800000 */
.L_x_4511:
        /* <DEDUP_REMOVED lines=18> */
.L_x_4514:
[----:B------:R-:W-:Y:S02]  /*2060*/  ISETP.GE.AND P0, PT, R19, RZ, PT ;  /* 0x000000ff1300720c */ /* 0x000fe40003f06270 */
[----:B------:R-:W-:-:S11]  /*2070*/  MOV R3, 0x3fd774eb ;  /* 0x3fd774eb00037802 */ /* 0x000fd60000000f00 */
[----:B------:R-:W-:-:S04]  /*2080*/  @P0 FFMA.FTZ R2, R3, 0.93318945169448852539, -R2 ;  /* 0x3f6ee58103020823 */ /* 0x000fc80000010802 */
[----:B------:R-:W-:Y:S02]  /*2090*/  @!P0 FFMA.FTZ R2, R3, 0.93318945169448852539, R2 ;  /* 0x3f6ee58103028823 */ /* 0x000fe40000010002 */
.L_x_4515:
[----:B------:R-:W-:Y:S05]  /*20a0*/  BSYNC B0 ;  /* 0x0000000000007941 */ /* 0x000fea0003800000 */
.L_x_4513:
        /* <DEDUP_REMOVED lines=11> */
.L_x_4497:
        /* <DEDUP_REMOVED lines=22> */
.L_x_4519:
[----:B------:R-:W-:Y:S05]  /*22c0*/  BSYNC B4 ;  /* 0x0000000000047941 */ /* 0x000fea0003800000 */
.L_x_4518:
[----:B------:R-:W-:Y:S01]  /*22d0*/  MOV R5, 0x3b33710b ;  /* 0x3b33710b00057802 */ /* 0x000fe20000000f00 */
[----:B0-----:R-:W-:Y:S01]  /*22e0*/  FMUL.FTZ R2, R3, R3 ;  /* 0x0000000303027220 */ /* 0x001fe20000410000 */
[----:B------:R-:W0:Y:S01]  /*22f0*/  MUFU.LG2 R19, R19 ;  /* 0x0000001300137308 */ /* 0x000e220000000c00 */
[C---:B------:R-:W-:Y:S01]  /*2300*/  FSETP.NEU.FTZ.AND P0, PT, |R15|.reuse, R18, PT ;  /* 0x000000120f00720b */ /* 0x040fe20003f1d200 */
[----:B------:R-:W-:Y:S01]  /*2310*/  FADD.FTZ R18, |R15|, R18 ;  /* 0x000000120f127221 */ /* 0x000fe20000010200 */
[----:B------:R-:W-:Y:S01]  /*2320*/  FSETP.NEU.FTZ.AND P1, PT, R26, RZ, PT ;  /* 0x000000ff1a00720b */ /* 0x000fe20003f3d000 */
[----:B------:R-:W-:-:S04]  /*2330*/  FFMA.FTZ R5, R2, R5, -0.015681877732276916504 ;  /* 0xbc80774802057423 */ /* 0x000fc80000010005 */
[----:B------:R-:W-:-:S04]  /*2340*/  FFMA.FTZ R5, R2, R5, 0.042200751602649688721 ;  /* 0x3d2cdab202057423 */ /* 0x000fc80000010005 */
[----:B------:R-:W-:-:S04]  /*2350*/  FFMA.FTZ R5, R2, R5, -0.074792981147766113281 ;  /* 0xbd992d1002057423 */ /* 0x000fc80000010005 */
[C---:B------:R-:W-:Y:S02]  /*2360*/  FFMA.FTZ R5, R2.reuse, R5, 0.10640415549278259277 ;  /* 0x3dd9ea6c02057423 */ /* 0x040fe40000010005 */
[----:B0-----:R-:W-:Y:S02]  /*2370*/  FMUL.FTZ.D2 R17, R19, 0.69314718246459960938 ;  /* 0x3f31721813117820 */ /* 0x001fe40000310000 */
        /* <DEDUP_REMOVED lines=13> */
.L_x_4517:
        /* <DEDUP_REMOVED lines=11> */
.L_x_4521:
[----:B------:R-:W-:Y:S05]  /*2500*/  BSYNC B4 ;  /* 0x0000000000047941 */ /* 0x000fea0003800000 */
.L_x_4520:
[CC--:B------:R-:W-:Y:S01]  /*2510*/  IMNMX R4, R17.reuse, R18.reuse, !PT ;  /* 0x0000001211047217 */ /* 0x0c0fe20007800200 */
[----:B------:R-:W-:Y:S01]  /*2520*/  HFMA2.MMA R5, -RZ, RZ, 0.89990234375, 10328 ;  /* 0x3b33710bff057435 */ /* 0x000fe200000001ff */
[----:B------:R-:W-:Y:S01]  /*2530*/  IMNMX R17, R17, R18, PT ;  /* 0x0000001211117217 */ /* 0x000fe20003800200 */
[----:B0-----:R-:W-:Y:S01]  /*2540*/  FMUL.FTZ R2, R3, R3 ;  /* 0x0000000303027220 */ /* 0x001fe20000410000 */
[----:B------:R-:W-:Y:S02]  /*2550*/  LOP3.LUT R6, R4, 0xfe000000, RZ, 0xc0, !PT ;  /* 0xfe00000004067812 */ /* 0x000fe400078ec0ff */
[C---:B------:R-:W-:Y:S02]  /*2560*/  FSETP.NEU.FTZ.AND P0, PT, R17.reuse, RZ, PT ;  /* 0x000000ff1100720b */ /* 0x040fe40003f1d000 */
[C---:B------:R-:W-:Y:S02]  /*2570*/  IADD3 R19, -R6.reuse, 0x7e800000, RZ ;  /* 0x7e80000006137810 */ /* 0x040fe40007ffe1ff */
[----:B------:R-:W-:Y:S01]  /*2580*/  LOP3.LUT R6, R6, 0x800000, RZ, 0xfc, !PT ;  /* 0x0080000006067812 */ /* 0x000fe200078efcff */
[----:B------:R-:W-:Y:S01]  /*2590*/  FFMA.FTZ R5, R2, R5, -0.015681877732276916504 ;  /* 0xbc80774802057423 */ /* 0x000fe20000010005 */
[----:B------:R-:W-:Y:S01]  /*25a0*/  FSETP.NEU.FTZ.AND P1, PT, R26, RZ, PT ;  /* 0x000000ff1a00720b */ /* 0x000fe20003f3d000 */
[----:B------:R-:W-:-:S02]  /*25b0*/  FMUL.FTZ R20, R17, R19 ;  /* 0x0000001311147220 */ /* 0x000fc40000410000 */
[----:B------:R-:W-:Y:S02]  /*25c0*/  FMUL.FTZ R19, R4, R19 ;  /* 0x0000001304137220 */ /* 0x000fe40000410000 */
[----:B------:R-:W-:Y:S02]  /*25d0*/  FMUL.FTZ R20, R20, R20 ;  /* 0x0000001414147220 */ /* 0x000fe40000410000 */
[C---:B------:R-:W-:Y:S02]  /*25e0*/  FFMA.FTZ R5, R2.reuse, R5, 0.042200751602649688721 ;  /* 0x3d2cdab202057423 */ /* 0x040fe40000010005 */
[----:B------:R-:W-:Y:S02]  /*25f0*/  FFMA.FTZ R20, R19, R19, R20 ;  /* 0x0000001313147223 */ /* 0x000fe40000010014 */
        /* <DEDUP_REMOVED lines=23> */
.L_x_4516:
[----:B------:R-:W-:Y:S01]  /*2770*/  FMUL.FTZ R2, R15, 0.36787945032119750977 ;  /* 0x3ebc5ab20f027820 */ /* 0x000fe20000410000 */
[----:B------:R-:W-:Y:S01]  /*2780*/  HFMA2.MMA R17, -RZ, RZ, 1.875, 0 ;  /* 0x3f800000ff117435 */ /* 0x000fe200000001ff */
        /* <DEDUP_REMOVED lines=30> */
.L_x_4523:
[----:B------:R-:W-:Y:S05]  /*2970*/  BSYNC B4 ;  /* 0x0000000000047941 */ /* 0x000fea0003800000 */
.L_x_4522:
        /* <DEDUP_REMOVED lines=21> */
.L_x_4505:
[----:B------:R-:W-:Y:S05]  /*2ad0*/  BSYNC B3 ;  /* 0x0000000000037941 */ /* 0x000fea0003800000 */
.L_x_4496:
[----:B------:R-:W-:Y:S01]  /*2ae0*/  FADD.FTZ R2, R17, 0.69314718246459960938 ;  /* 0x3f31721811027421 */ /* 0x000fe20000010000 */
[----:B------:R-:W-:-:S04]  /*2af0*/  LOP3.LUT R16, R3, 0x80000000, R16, 0xb8, !PT ;  /* 0x8000000003107812 */ /* 0x000fc800078eb810 */
[----:B------:R-:W-:Y:S01]  /*2b00*/  LOP3.LUT R15, R2, 0x80000000, R15, 0xb8, !PT ;  /* 0x80000000020f7812 */ /* 0x000fe200078eb80f */
[----:B------:R-:W-:Y:S05]  /*2b10*/  BRA `(.L_x_4464) ;  /* 0x000000e000007947 */ /* 0x000fea0003800000 */
.L_x_4462:
[----:B0-----:R-:W-:-:S13]  /*2b20*/  FSETP.NEU.FTZ.AND P0, PT, |R15|, +INF , PT ;  /* 0x7f8000000f00780b */ /* 0x001fda0003f1d200 */
        /* <DEDUP_REMOVED lines=13> */
.L_x_4464:
[----:B------:R-:W-:Y:S05]  /*2c00*/  BSYNC B2 ;  /* 0x0000000000027941 */ /* 0x000fea0003800000 */
.L_x_4461:
[----:B------:R-:W-:Y:S01]  /*2c10*/  WARPSYNC 0xffffffff ;  /* 0xffffffff00007948 */ /* 0x000fe20003800000 */
[--C-:B------:R-:W-:Y:S01]  /*2c20*/  HADD2.F32 R20, -RZ, R7.reuse.H0_H0 ;  /* 0x20000007ff147230 */ /* 0x100fe20000004100 */
[----:B------:R-:W-:Y:S01]  /*2c30*/  BSSY B2, `(.L_x_4524) ;  /* 0x00002b1000027945 */ /* 0x000fe20003800000 */
        /* <DEDUP_REMOVED lines=24> */
[CC--:B------:R-:W-:Y:S01]  /*2dc0*/  IMNMX R6, R4.reuse, R5.reuse, !PT ;  /* 0x0000000504067217 */ /* 0x0c0fe20007800200 */
[----:B------:R-:W-:Y:S01]  /*2dd0*/  FADD.FTZ R24, |R3|, -RZ ;  /* 0x800000ff03187221 */ /* 0x000fe20000010200 */
[----:B------:R-:W-:Y:S02]  /*2de0*/  IMNMX R4, R4, R5, PT ;  /* 0x0000000504047217 */ /* 0x000fe40003800200 */
[----:B0-----:R-:W-:Y:S02]  /*2df0*/  LOP3.LUT R17, R6, 0xfe000000, RZ, 0xc0, !PT ;  /* 0xfe00000006117812 */ /* 0x001fe400078ec0ff */
        /* <DEDUP_REMOVED lines=50> */
[----:B------:R-:W-:-:S04]  /*3120*/  MOV R30, 0x3d39bf78 ;  /* 0x3d39bf78001e7802 */ /* 0x000fc80000000f00 */
        /* <DEDUP_REMOVED lines=30> */
.L_x_4531:
        /* <DEDUP_REMOVED lines=10> */
.L_x_4533:
[----:B------:R-:W-:-:S04]  /*33b0*/  FADD.FTZ R6, -R2, R5 ;  /* 0x0000000502067221 */ /* 0x000fc80000010100 */
[----:B------:R-:W-:Y:S02]  /*33c0*/  FMUL.FTZ R6, R6, 0.5 ;  /* 0x3f00000006067820 */ /* 0x000fe40000410000 */
.L_x_4534:
[----:B------:R-:W-:Y:S05]  /*33d0*/  BSYNC B1 ;  /* 0x0000000000017941 */ /* 0x000fea0003800000 */
.L_x_4532:
        /* <DEDUP_REMOVED lines=11> */
.L_x_4536:
[----:B------:R-:W-:-:S04]  /*3490*/  FADD.FTZ R17, R4, -R17 ;  /* 0x8000001104117221 */ /* 0x000fc80000010000 */
[----:B------:R-:W-:Y:S02]  /*34a0*/  FMUL.FTZ R17, R17, 0.5 ;  /* 0x3f00000011117820 */ /* 0x000fe40000410000 */
.L_x_4537:
[----:B------:R-:W-:Y:S05]  /*34b0*/  BSYNC B1 ;  /* 0x0000000000017941 */ /* 0x000fea0003800000 */
.L_x_4535:
[----:B------:R-:W-:Y:S01]  /*34c0*/  FADD.FTZ R17, R17, R6 ;  /* 0x0000000611117221 */ /* 0x000fe20000010000 */
[----:B------:R-:W-:Y:S01]  /*34d0*/  HFMA2.MMA R24, -RZ, RZ, 1.875, 0 ;  /* 0x3f800000ff187435 */ /* 0x000fe200000001ff */
[----:B------:R-:W-:Y:S01]  /*34e0*/  FADD.FTZ R6, R28, 1 ;  /* 0x3f8000001c067421 */ /* 0x000fe20000010000 */
[----:B------:R-:W-:-:S03]  /*34f0*/  MOV R30, 0x3d39bf78 ;  /* 0x3d39bf78001e7802 */ /* 0x000fc60000000f00 */
        /* <DEDUP_REMOVED lines=31> */
.L_x_4530:
[----:B------:R0:W1:Y:S02]  /*36f0*/  MUFU.SQRT R24, R22 ;  /* 0x0000001600187308 */ /* 0x0000640000002000 */
.L_x_4529:
[----:B------:R-:W-:Y:S05]  /*3700*/  BSYNC B0 ;  /* 0x0000000000007941 */ /* 0x000fea0003800000 */
.L_x_4528:
        /* <DEDUP_REMOVED lines=15> */
[----:B--2---:R-:W-:Y:S02]  /*3800*/  FMUL.FTZ R5, R3, R4 ;  /* 0x0000000403057220 */ /* 0x004fe40000410000 */
        /* <DEDUP_REMOVED lines=10> */
[----:B------:R-:W-:Y:S01]  /*38b0*/  FMUL.FTZ R5, R4, R5 ;  /* 0x0000000504057220 */ /* 0x000fe20000410000 */
[----:B------:R-:W-:-:S03]  /*38c0*/  HFMA2.MMA R4, -RZ, RZ, 1.9599609375, 20144 ;  /* 0x3fd774ebff047435 */ /* 0x000fc600000001ff */
[----:B------:R-:W-:-:S04]  /*38d0*/  FFMA.FTZ R2, R2, R5, R2 ;  /* 0x0000000502027223 */ /* 0x000fc80000010002 */
[----:B------:R-:W-:-:S04]  /*38e0*/  FMUL.FTZ R3, R2, -2 ;  /* 0xc000000002037820 */ /* 0x000fc80000410000 */
[----:B------:R-:W-:-:S05]  /*38f0*/  @P0 FFMA.FTZ R2, R4, 0.93318945169448852539, R3 ;  /* 0x3f6ee58104020823 */ /* 0x000fca0000010003 */
[C---:B------:R-:W-:Y:S02]  /*3900*/  FSETP.GTU.FTZ.AND P0, PT, R2.reuse, +INF , PT ;  /* 0x7f8000000200780b */ /* 0x040fe40003f1c000 */
[----:B------:R-:W-:-:S04]  /*3910*/  LOP3.LUT R3, R2, 0x80000000, R17, 0xb8, !PT ;  /* 0x8000000002037812 */ /* 0x000fc800078eb811 */
[----:B------:R-:W-:Y:S01]  /*3920*/  FSEL R3, R3, R2, !P0 ;  /* 0x0000000203037208 */ /* 0x000fe20004000000 */
[----:B------:R-:W-:Y:S05]  /*3930*/  BRA `(.L_x_4542) ;  /* 0x000006f000007947 */ /* 0x000fea0003800000 */
.L_x_4541:
        /* <DEDUP_REMOVED lines=17> */
.L_x_4547:
[----:B------:R-:W-:-:S04]  /*3a50*/  FADD.FTZ R2, -R2, R5 ;  /* 0x0000000502027221 */ /* 0x000fc80000010100 */
[----:B------:R-:W-:Y:S02]  /*3a60*/  FMUL.FTZ R2, R2, 0.5 ;  /* 0x3f00000002027820 */ /* 0x000fe40000410000 */
.L_x_4548:
[----:B------:R-:W-:Y:S05]  /*3a70*/  BSYNC B4 ;  /* 0x0000000000047941 */ /* 0x000fea0003800000 */
.L_x_4546:
        /* <DEDUP_REMOVED lines=10> */
.L_x_4550:
[----:B------:R-:W-:-:S04]  /*3b20*/  FADD.FTZ R3, -R3, R4 ;  /* 0x0000000403037221 */ /* 0x000fc80000010100 */
[----:B------:R-:W-:Y:S02]  /*3b30*/  FMUL.FTZ R3, R3, 0.5 ;  /* 0x3f00000003037820 */ /* 0x000fe40000410000 */
.L_x_4551:
[----:B------:R-:W-:Y:S05]  /*3b40*/  BSYNC B4 ;  /* 0x0000000000047941 */ /* 0x000fea0003800000 */
.L_x_4549:
[----:B------:R-:W-:Y:S02]  /*3b50*/  FADD.FTZ R3, R3, R2 ;  /* 0x0000000203037221 */ /* 0x000fe40000010000 */
[----:B------:R-:W-:-:S04]  /*3b60*/  FADD.FTZ R28, R19, R28 ;  /* 0x0000001c131c7221 */ /* 0x000fc80000010000 */
[----:B------:R-:W-:-:S06]  /*3b70*/  FMUL.FTZ R28, R28, R3 ;  /* 0x000000031c1c7220 */ /* 0x000fcc0000410000 */
[----:B------:R-:W2:Y:S01]  /*3b80*/  MUFU.SQRT R28, R28 ;  /* 0x0000001c001c7308 */ /* 0x000ea20000002000 */
[----:B------:R-:W-:Y:S05]  /*3b90*/  BRA `(.L_x_4552) ;  /* 0x0000012000007947 */ /* 0x000fea0003800000 */
.L_x_4545:
        /* <DEDUP_REMOVED lines=12> */
.L_x_4544:
[----:B------:R-:W-:Y:S01]  /*3c60*/  FADD.FTZ R2, R28, 1 ;  /* 0x3f8000001c027421 */ /* 0x000fe20000010000 */
[----:B------:R-:W-:Y:S01]  /*3c70*/  MUFU.SQRT R3, R22 ;  /* 0x0000001600037308 */ /* 0x000fe20000002000 */
[----:B------:R-:W-:Y:S02]  /*3c80*/  MOV R19, 0x3f800000 ;  /* 0x3f80000000137802 */ /* 0x000fe40000000f00 */
[----:B------:R-:W-:-:S06]  /*3c90*/  FMUL.FTZ R2, R2, 0.5 ;  /* 0x3f00000002027820 */ /* 0x000fcc0000410000 */
[----:B------:R-:W2:Y:S02]  /*3ca0*/  MUFU.SQRT R2, R2 ;  /* 0x0000000200027308 */ /* 0x000ea40000002000 */
[----:B--2---:R-:W-:-:S06]  /*3cb0*/  FMUL.FTZ R28, R3, R2 ;  /* 0x00000002031c7220 */ /* 0x004fcc0000410000 */
.L_x_4552:
[----:B------:R-:W-:Y:S05]  /*3cc0*/  BSYNC B1 ;  /* 0x0000000000017941 */ /* 0x000fea0003800000 */
.L_x_4543:
[----:B------:R-:W-:Y:S05]  /*3cd0*/  BRA `(.L_x_4553) ;  /* 0x0000002000007947 */ /* 0x000fea0003800000 */
.L_x_4540:
[----:B------:R-:W-:Y:S02]  /*3ce0*/  FMUL.FTZ R28, R28, 16777216 ;  /* 0x4b8000001c1c7820 */ /* 0x000fe40000410000 */
[----:B------:R-:W-:Y:S02]  /*3cf0*/  FMUL.FTZ R19, R19, 16777216 ;  /* 0x4b80000013137820 */ /* 0x000fe40000410000 */
.L_x_4553:
[----:B------:R-:W-:Y:S05]  /*3d00*/  BSYNC B0 ;  /* 0x0000000000007941 */ /* 0x000fea0003800000 */
.L_x_4539:
        /* <DEDUP_REMOVED lines=16> */
.L_x_4555:
[----:B------:R-:W-:Y:S05]  /*3e10*/  BSYNC B4 ;  /* 0x0000000000047941 */ /* 0x000fea0003800000 */
.L_x_4554:
        /* <DEDUP_REMOVED lines=18> */
.L_x_4557:
[----:B------:R-:W-:Y:S02]  /*3f40*/  ISETP.GE.AND P0, PT, R28, RZ, PT ;  /* 0x000000ff1c00720c */ /* 0x000fe40003f06270 */
[----:B------:R-:W-:-:S11]  /*3f50*/  MOV R3, 0x3fd774eb ;  /* 0x3fd774eb00037802 */ /* 0x000fd60000000f00 */
[----:B------:R-:W-:-:S04]  /*3f60*/  @P0 FFMA.FTZ R2, R3, 0.93318945169448852539, -R2 ;  /* 0x3f6ee58103020823 */ /* 0x000fc80000010802 */
[----:B------:R-:W-:Y:S02]  /*3f70*/  @!P0 FFMA.FTZ R2, R3, 0.93318945169448852539, R2 ;  /* 0x3f6ee58103028823 */ /* 0x000fe40000010002 */
.L_x_4558:
[----:B------:R-:W-:Y:S05]  /*3f80*/  BSYNC B0 ;  /* 0x0000000000007941 */ /* 0x000fea0003800000 */
.L_x_4556:
        /* <DEDUP_REMOVED lines=10> */
.L_x_4542:
[----:B------:R-:W-:Y:S05]  /*4030*/  BSYNC B3 ;  /* 0x0000000000037941 */ /* 0x000fea0003800000 */
.L_x_4538:
[----:B------:R-:W-:Y:S02]  /*4040*/  LOP3.LUT R18, R3, 0x80000000, R18, 0xb8, !PT ;  /* 0x8000000003127812 */ /* 0x000fe400078eb812 */
[----:B-1----:R-:W-:Y:S01]  /*4050*/  LOP3.LUT R7, R24, 0x80000000, R7, 0xb8, !PT ;  /* 0x8000000018077812 */ /* 0x002fe200078eb807 */
[----:B------:R-:W-:Y:S05]  /*4060*/  BRA `(.L_x_4527) ;  /* 0x000016d000007947 */ /* 0x000fea0003800000 */
.L_x_4526:
[----:B------:R-:W-:Y:S01]  /*4070*/  ISETP.GT.AND P0, PT, R7, -0x1, PT ;  /* 0xffffffff0700780c */ /* 0x000fe20003f04270 */
[----:B------:R-:W-:-:S12]  /*4080*/  BSSY B3, `(.L_x_4559) ;  /* 0x0000159000037945 */ /* 0x000fd80003800000 */
[----:B------:R-:W-:Y:S05]  /*4090*/  @P0 BRA `(.L_x_4560) ;  /* 0x00000c0000000947 */ /* 0x000fea0003800000 */
[----:B------:R-:W-:Y:S02]  /*40a0*/  FADD.FTZ R22, -R7, -RZ ;  /* 0x800000ff07167221 */ /* 0x000fe40000010100 */
[----:B------:R-:W-:Y:S02]  /*40b0*/  FADD.FTZ R19, -R18, -RZ ;  /* 0x800000ff12137221 */ /* 0x000fe40000010100 */
[C---:B------:R-:W-:Y:S02]  /*40c0*/  FADD.FTZ R20, |R22|.reuse, -RZ ;  /* 0x800000ff16147221 */ /* 0x040fe40000010200 */
        /* <DEDUP_REMOVED lines=23> */
.L_x_4564:
[----:B------:R-:W-:Y:S05]  /*4240*/  BSYNC B4 ;  /* 0x0000000000047941 */ /* 0x000fea0003800000 */
.L_x_4563:
        /* <DEDUP_REMOVED lines=18> */
.L_x_4566:
[----:B------:R-:W-:Y:S02]  /*4370*/  ISETP.GE.AND P0, PT, R22, RZ, PT ;  /* 0x000000ff1600720c */ /* 0x000fe40003f06270 */
[----:B------:R-:W-:-:S11]  /*4380*/  MOV R3, 0x3fd774eb ;  /* 0x3fd774eb00037802 */ /* 0x000fd60000000f00 */
[----:B------:R-:W-:-:S04]  /*4390*/  @P0 FFMA.FTZ R2, R3, 0.93318945169448852539, -R2 ;  /* 0x3f6ee58103020823 */ /* 0x000fc80000010802 */
[----:B------:R-:W-:Y:S02]  /*43a0*/  @!P0 FFMA.FTZ R2, R3, 0.93318945169448852539, R2 ;  /* 0x3f6ee58103028823 */ /* 0x000fe40000010002 */
.L_x_4567:
[----:B------:R-:W-:Y:S05]  /*43b0*/  BSYNC B0 ;  /* 0x0000000000007941 */ /* 0x000fea0003800000 */
.L_x_4565:
[----:B------:R-:W-:Y:S01]  /*43c0*/  FSETP.NEU.FTZ.AND P0, PT, |R22|, |R19|, PT ;  /* 0x400000131600720b */ /* 0x000fe20003f1d200 */
        /* <DEDUP_REMOVED lines=12> */
.L_x_4562:
        /* <DEDUP_REMOVED lines=11> */
.L_x_4570:
[----:B------:R-:W-:Y:S05]  /*4540*/  BSYNC B4 ;  /* 0x0000000000047941 */ /* 0x000fea0003800000 */
.L_x_4569:
        /* <DEDUP_REMOVED lines=18> */
.L_x_4572:
[----:B------:R-:W-:Y:S02]  /*4670*/  ISETP.GE.AND P0, PT, R22, RZ, PT ;  /* 0x000000ff1600720c */ /* 0x000fe40003f06270 */
[----:B------:R-:W-:-:S11]  /*4680*/  MOV R3, 0x3fd774eb ;  /* 0x3fd774eb00037802 */ /* 0x000fd60000000f00 */
[----:B------:R-:W-:-:S04]  /*4690*/  @P0 FFMA.FTZ R2, R3, 0.93318945169448852539, -R2 ;  /* 0x3f6ee58103020823 */ /* 0x000fc80000010802 */
[----:B------:R-:W-:Y:S02]  /*46a0*/  @!P0 FFMA.FTZ R2, R3, 0.93318945169448852539, R2 ;  /* 0x3f6ee58103028823 */ /* 0x000fe40000010002 */
.L_x_4573:
[----:B------:R-:W-:Y:S05]  /*46b0*/  BSYNC B0 ;  /* 0x0000000000007941 */ /* 0x000fea0003800000 */
.L_x_4571:
        /* <DEDUP_REMOVED lines=27> */
.L_x_4561:
        /* <DEDUP_REMOVED lines=32> */
.L_x_4575:
[----:B------:R-:W-:Y:S05]  /*4a70*/  BSYNC B4 ;  /* 0x0000000000047941 */ /* 0x000fea0003800000 */
.L_x_4574:
        /* <DEDUP_REMOVED lines=18> */
.L_x_4577:
[----:B------:R-:W-:Y:S02]  /*4ba0*/  ISETP.GE.AND P0, PT, R22, RZ, PT ;  /* 0x000000ff1600720c */ /* 0x000fe40003f06270 */
[----:B------:R-:W-:-:S11]  /*4bb0*/  MOV R3, 0x3fd774eb ;  /* 0x3fd774eb00037802 */ /* 0x000fd60000000f00 */
[----:B------:R-:W-:-:S04]  /*4bc0*/  @P0 FFMA.FTZ R2, R3, 0.93318945169448852539, -R2 ;  /* 0x3f6ee58103020823 */ /* 0x000fc80000010802 */
[----:B------:R-:W-:Y:S02]  /*4bd0*/  @!P0 FFMA.FTZ R2, R3, 0.93318945169448852539, R2 ;  /* 0x3f6ee58103028823 */ /* 0x000fe40000010002 */
.L_x_4578:
[----:B------:R-:W-:Y:S05]  /*4be0*/  BSYNC B0 ;  /* 0x0000000000007941 */ /* 0x000fea0003800000 */
.L_x_4576:
        /* <DEDUP_REMOVED lines=11> */
.L_x_4560:
        /* <DEDUP_REMOVED lines=20> */
[----:B------:R-:W-:Y:S02]  /*4de0*/  MOV R2, 0x4e00 ;  /* 0x00004e0000027802 */ /* 0x000fe40000000f00 */
[----:B0----5:R-:W-:Y:S05]  /*4df0*/  CALL.REL.NOINC `($__internal_10_$__cuda_sm3x_div_rn_ftz_f32_slowpath) ;  /* 0x0002724000007944 */ /* 0x021fea0003c00000 */
.L_x_4582:
[----:B------:R-:W-:Y:S05]  /*4e00*/  BSYNC B4 ;  /* 0x0000000000047941 */ /* 0x000fea0003800000 */
.L_x_4581:
        /* <DEDUP_REMOVED lines=24> */
.L_x_4580:
        /* <DEDUP_REMOVED lines=11> */
.L_x_4584:
[----:B------:R-:W-:Y:S05]  /*5040*/  BSYNC B4 ;  /* 0x0000000000047941 */ /* 0x000fea0003800000 */
.L_x_4583:
[CC--:B------:R-:W-:Y:S01]  /*5050*/  IMNMX R4, R22.reuse, R19.reuse, !PT ;  /* 0x0000001316047217 */ /* 0x0c0fe20007800200 */
[----:B------:R-:W-:Y:S01]  /*5060*/  HFMA2.MMA R5, -RZ, RZ, 0.89990234375, 10328 ;  /* 0x3b33710bff057435 */ /* 0x000fe200000001ff */
[----:B------:R-:W-:Y:S01]  /*5070*/  IMNMX R22, R22, R19, PT ;  /* 0x0000001316167217 */ /* 0x000fe20003800200 */
[----:B0-----:R-:W-:Y:S01]  /*5080*/  FMUL.FTZ R2, R3, R3 ;  /* 0x0000000303027220 */ /* 0x001fe20000410000 */
[----:B------:R-:W-:Y:S02]  /*5090*/  LOP3.LUT R6, R4, 0xfe000000, RZ, 0xc0, !PT ;  /* 0xfe00000004067812 */ /* 0x000fe400078ec0ff */
[----:B------:R-:W-:Y:S02]  /*50a0*/  FSETP.NEU.FTZ.AND P0, PT, R22, RZ, PT ;  /* 0x000000ff1600720b */ /* 0x000fe40003f1d000 */
        /* <DEDUP_REMOVED lines=18> */
[----:B------:R-:W-:Y:S01]  /*51d0*/  @!P6 MOV R5, 0x3fd774eb ;  /* 0x3fd774eb0005e802 */ /* 0x000fe20000000f00 */
[----:B------:R-:W-:Y:S01]  /*51e0*/  FADD.FTZ R6, |R20|, R19 ;  /* 0x0000001314067221 */ /* 0x000fe20000010200 */
        /* <DEDUP_REMOVED lines=12> */
.L_x_4579:
[----:B------:R-:W-:Y:S01]  /*52b0*/  FMUL.FTZ R2, R7, 0.36787945032119750977 ;  /* 0x3ebc5ab207027820 */ /* 0x000fe20000410000 */
[----:B0-----:R-:W-:Y:S01]  /*52c0*/  HFMA2.MMA R17, -RZ, RZ, 1.875, 0 ;  /* 0x3f800000ff117435 */ /* 0x001fe200000001ff */
        /* <DEDUP_REMOVED lines=30> */
.L_x_4586:
[----:B------:R-:W-:Y:S05]  /*54b0*/  BSYNC B4 ;  /* 0x0000000000047941 */ /* 0x000fea0003800000 */
.L_x_4585:
        /* <DEDUP_REMOVED lines=21> */
.L_x_4568:
[----:B------:R-:W-:Y:S05]  /*5610*/  BSYNC B3 ;  /* 0x0000000000037941 */ /* 0x000fea0003800000 */
.L_x_4559:
[----:B------:R-:W-:Y:S01]  /*5620*/  FADD.FTZ R2, R17, 0.69314718246459960938 ;  /* 0x3f31721811027421 */ /* 0x000fe20000010000 */
[----:B------:R-:W-:-:S04]  /*5630*/  LOP3.LUT R18, R3, 0x80000000, R18, 0xb8, !PT ;  /* 0x8000000003127812 */ /* 0x000fc800078eb812 */
[----:B------:R-:W-:Y:S01]  /*5640*/  LOP3.LUT R7, R2, 0x80000000, R7, 0xb8, !PT ;  /* 0x8000000002077812 */ /* 0x000fe200078eb807 */
[----:B------:R-:W-:Y:S05]  /*5650*/  BRA `(.L_x_4527) ;  /* 0x000000e000007947 */ /* 0x000fea0003800000 */
.L_x_4525:
        /* <DEDUP_REMOVED lines=14> */
.L_x_4527:
[----:B------:R-:W-:Y:S05]  /*5740*/  BSYNC B2 ;  /* 0x0000000000027941 */ /* 0x000fea0003800000 */
.L_x_4524:
[----:B------:R-:W-:Y:S01]  /*5750*/  WARPSYNC 0xffffffff ;  /* 0xffffffff00007948 */ /* 0x000fe20003800000 */
[--C-:B-----5:R-:W-:Y:S01]  /*5760*/  HADD2.F32 R21, -RZ, R12.reuse.H0_H0 ;  /* 0x2000000cff157230 */ /* 0x120fe20000004100 */
[----:B------:R-:W-:Y:S01]  /*5770*/  BSSY B2, `(.L_x_4587) ;  /* 0x00002b1000027945 */ /* 0x000fe20003800000 */
[----:B0-----:R-:W-:-:S03]  /*5780*/  HADD2.F32 R17, -RZ, R12.H1_H1 ;  /* 0x3000000cff117230 */ /* 0x001fc60000004100 */
        /* <DEDUP_REMOVED lines=108> */
.L_x_4594:
        /* <DEDUP_REMOVED lines=10> */
.L_x_4596:
[----:B------:R-:W-:-:S04]  /*5ef0*/  FADD.FTZ R6, -R2, R5 ;  /* 0x0000000502067221 */ /* 0x000fc80000010100 */
[----:B------:R-:W-:Y:S02]  /*5f00*/  FMUL.FTZ R6, R6, 0.5 ;  /* 0x3f00000006067820 */ /* 0x000fe40000410000 */
.L_x_4597:
[----:B------:R-:W-:Y:S05]  /*5f10*/  BSYNC B1 ;  /* 0x0000000000017941 */ /* 0x000fea0003800000 */
.L_x_4595:
        /* <DEDUP_REMOVED lines=11> */
.L_x_4599:
[----:B------:R-:W-:-:S04]  /*5fd0*/  FADD.FTZ R22, R4, -R23 ;  /* 0x8000001704167221 */ /* 0x000fc80000010000 */
[----:B------:R-:W-:Y:S02]  /*5fe0*/  FMUL.FTZ R23, R22, 0.5 ;  /* 0x3f00000016177820 */ /* 0x000fe40000410000 */
.L_x_4600:
[----:B------:R-:W-:Y:S05]  /*5ff0*/  BSYNC B1 ;  /* 0x0000000000017941 */ /* 0x000fea0003800000 */
.L_x_4598:
        /* <DEDUP_REMOVED lines=35> */
.L_x_4593:
[----:B------:R0:W1:Y:S02]  /*6230*/  MUFU.SQRT R23, R19 ;  /* 0x0000001300177308 */ /* 0x0000640000002000 */
.L_x_4592:
[----:B------:R-:W-:Y:S05]  /*6240*/  BSYNC B0 ;  /* 0x0000000000007941 */ /* 0x000fea0003800000 */
.L_x_4591:
        /* <DEDUP_REMOVED lines=35> */
.L_x_4604:
        /* <DEDUP_REMOVED lines=17> */
.L_x_4610:
[----:B------:R-:W-:-:S04]  /*6590*/  FADD.FTZ R2, -R2, R5 ;  /* 0x0000000502027221 */ /* 0x000fc80000010100 */
[----:B------:R-:W-:Y:S02]  /*65a0*/  FMUL.FTZ R2, R2, 0.5 ;  /* 0x3f00000002027820 */ /* 0x000fe40000410000 */
.L_x_4611:
[----:B------:R-:W-:Y:S05]  /*65b0*/  BSYNC B4 ;  /* 0x0000000000047941 */ /* 0x000fea0003800000 */
.L_x_4609:
        /* <DEDUP_REMOVED lines=10> */
.L_x_4613:
[----:B------:R-:W-:-:S04]  /*6660*/  FADD.FTZ R3, -R3, R4 ;  /* 0x0000000403037221 */ /* 0x000fc80000010100 */
[----:B------:R-:W-:Y:S02]  /*6670*/  FMUL.FTZ R3, R3, 0.5 ;  /* 0x3f00000003037820 */ /* 0x000fe40000410000 */
.L_x_4614:
[----:B------:R-:W-:Y:S05]  /*6680*/  BSYNC B4 ;  /* 0x0000000000047941 */ /* 0x000fea0003800000 */
.L_x_4612:
[----:B------:R-:W-:Y:S02]  /*6690*/  FADD.FTZ R2, R3, R2 ;  /* 0x0000000203027221 */ /* 0x000fe40000010000 */
[----:B------:R-:W-:-:S04]  /*66a0*/  FADD.FTZ R27, R20, R27 ;  /* 0x0000001b141b7221 */ /* 0x000fc80000010000 */
[----:B------:R-:W-:-:S06]  /*66b0*/  FMUL.FTZ R27, R27, R2 ;  /* 0x000000021b1b7220 */ /* 0x000fcc0000410000 */
[----:B------:R-:W2:Y:S01]  /*66c0*/  MUFU.SQRT R27, R27 ;  /* 0x0000001b001b7308 */ /* 0x000ea20000002000 */
[----:B------:R-:W-:Y:S05]  /*66d0*/  BRA `(.L_x_4615) ;  /* 0x0000012000007947 */ /* 0x000fea0003800000 */
.L_x_4608:
        /* <DEDUP_REMOVED lines=12> */
.L_x_4607:
[----:B------:R-:W-:Y:S01]  /*67a0*/  FADD.FTZ R2, R27, 1 ;  /* 0x3f8000001b027421 */ /* 0x000fe20000010000 */
[----:B0-----:R-:W-:Y:S01]  /*67b0*/  MUFU.SQRT R19, R19 ;  /* 0x0000001300137308 */ /* 0x001fe20000002000 */
[----:B------:R-:W-:Y:S02]  /*67c0*/  MOV R20, 0x3f800000 ;  /* 0x3f80000000147802 */ /* 0x000fe40000000f00 */
[----:B------:R-:W-:-:S06]  /*67d0*/  FMUL.FTZ R2, R2, 0.5 ;  /* 0x3f00000002027820 */ /* 0x000fcc0000410000 */
[----:B------:R-:W0:Y:S02]  /*67e0*/  MUFU.SQRT R2, R2 ;  /* 0x0000000200027308 */ /* 0x000e240000002000 */
[----:B0-----:R-:W-:-:S06]  /*67f0*/  FMUL.FTZ R27, R19, R2 ;  /* 0x00000002131b7220 */ /* 0x001fcc0000410000 */
.L_x_4615:
[----:B------:R-:W-:Y:S05]  /*6800*/  BSYNC B1 ;  /* 0x0000000000017941 */ /* 0x000fea0003800000 */
.L_x_4606:
[----:B------:R-:W-:Y:S05]  /*6810*/  BRA `(.L_x_4616) ;  /* 0x0000002000007947 */ /* 0x000fea0003800000 */
.L_x_4603:
[----:B------:R-:W-:Y:S02]  /*6820*/  FMUL.FTZ R27, R27, 16777216 ;  /* 0x4b8000001b1b7820 */ /* 0x000fe40000410000 */
[----:B------:R-:W-:Y:S02]  /*6830*/  FMUL.FTZ R20, R20, 16777216 ;  /* 0x4b80000014147820 */ /* 0x000fe40000410000 */
.L_x_4616:
[----:B------:R-:W-:Y:S05]  /*6840*/  BSYNC B0 ;  /* 0x0000000000007941 */ /* 0x000fea0003800000 */
.L_x_4602:
        /* <DEDUP_REMOVED lines=15> */
[----:B01----:R-:W-:Y:S05]  /*6940*/  CALL.REL.NOINC `($__internal_10_$__cuda_sm3x_div_rn_ftz_f32_slowpath) ;  /* 0x000256f000007944 */ /* 0x003fea0003c00000 */
.L_x_4618:
[----:B------:R-:W-:Y:S05]  /*6950*/  BSYNC B4 ;  /* 0x0000000000047941 */ /* 0x000fea0003800000 */
.L_x_4617:
        /* <DEDUP_REMOVED lines=18> */
.L_x_4620:
[----:B------:R-:W-:Y:S02]  /*6a80*/  ISETP.GE.AND P0, PT, R27, RZ, PT ;  /* 0x000000ff1b00720c */ /* 0x000fe40003f06270 */
[----:B------:R-:W-:-:S11]  /*6a90*/  MOV R3, 0x3fd774eb ;  /* 0x3fd774eb00037802 */ /* 0x000fd60000000f00 */
[----:B------:R-:W-:-:S04]  /*6aa0*/  @P0 FFMA.FTZ R2, R3, 0.93318945169448852539, -R2 ;  /* 0x3f6ee58103020823 */ /* 0x000fc80000010802 */
[----:B------:R-:W-:Y:S02]  /*6ab0*/  @!P0 FFMA.FTZ R2, R3, 0.93318945169448852539, R2 ;  /* 0x3f6ee58103028823 */ /* 0x000fe40000010002 */
.L_x_4621:
[----:B------:R-:W-:Y:S05]  /*6ac0*/  BSYNC B0 ;  /* 0x0000000000007941 */ /* 0x000fea0003800000 */
.L_x_4619:
        /* <DEDUP_REMOVED lines=9> */
[----:B------:R-:W-:Y:S02]  /*6b60*/  FSEL R2, R27, R2, P0 ;  /* 0x000000021b027208 */ /* 0x000fe40000000000 */
.L_x_4605:
[----:B------:R-:W-:Y:S05]  /*6b70*/  BSYNC B3 ;  /* 0x0000000000037941 */ /* 0x000fea0003800000 */
.L_x_4601:
[----:B------:R-:W-:Y:S02]  /*6b80*/  LOP3.LUT R17, R2, 0x80000000, R17, 0xb8, !PT ;  /* 0x8000000002117812 */ /* 0x000fe400078eb811 */
[----:B-1----:R-:W-:Y:S01]  /*6b90*/  LOP3.LUT R12, R23, 0x80000000, R12, 0xb8, !PT ;  /* 0x80000000170c7812 */ /* 0x002fe200078eb80c */
[----:B------:R-:W-:Y:S05]  /*6ba0*/  BRA `(.L_x_4590) ;  /* 0x000016d000007947 */ /* 0x000fea0003800000 */
.L_x_4589:
        /* <DEDUP_REMOVED lines=28> */
[----:B------:R-:W-:Y:S05]  /*6d70*/  CALL.REL.NOINC `($__internal_10_$__cuda_sm3x_div_rn_ftz_f32_slowpath) ;  /* 0x000252c000007944 */ /* 0x000fea0003c00000 */
.L_x_4627:
[----:B------:R-:W-:Y:S05]  /*6d80*/  BSYNC B4 ;  /* 0x0000000000047941 */ /* 0x000fea0003800000 */
.L_x_4626:
        /* <DEDUP_REMOVED lines=18> */
.L_x_4629:
[----:B------:R-:W-:Y:S02]  /*6eb0*/  ISETP.GE.AND P0, PT, R21, RZ, PT ;  /* 0x000000ff1500720c */ /* 0x000fe40003f06270 */
[----:B------:R-:W-:-:S11]  /*6ec0*/  MOV R3, 0x3fd774eb ;  /* 0x3fd774eb00037802 */ /* 0x000fd60000000f00 */
[----:B------:R-:W-:-:S04]  /*6ed0*/  @P0 FFMA.FTZ R2, R3, 0.93318945169448852539, -R2 ;  /* 0x3f6ee58103020823 */ /* 0x000fc80000010802 */
[----:B------:R-:W-:Y:S02]  /*6ee0*/  @!P0 FFMA.FTZ R2, R3, 0.93318945169448852539, R2 ;  /* 0x3f6ee58103028823 */ /* 0x000fe40000010002 */
.L_x_4630:
[----:B------:R-:W-:Y:S05]  /*6ef0*/  BSYNC B0 ;  /* 0x0000000000007941 */ /* 0x000fea0003800000 */
.L_x_4628:
        /* <DEDUP_REMOVED lines=13> */
.L_x_4625:
        /* <DEDUP_REMOVED lines=10> */
[----:B------:R-:W-:Y:S05]  /*7070*/  CALL.REL.NOINC `($__internal_10_$__cuda_sm3x_div_rn_ftz_f32_slowpath) ;  /* 0x00024fc000007944 */ /* 0x000fea0003c00000 */
.L_x_4633:
[----:B------:R-:W-:Y:S05]  /*7080*/  BSYNC B4 ;  /* 0x0000000000047941 */ /* 0x000fea0003800000 */
.L_x_4632:
        /* <DEDUP_REMOVED lines=18> */
.L_x_4635:
[----:B------:R-:W-:Y:S02]  /*71b0*/  ISETP.GE.AND P0, PT, R21, RZ, PT ;  /* 0x000000ff1500720c */ /* 0x000fe40003f06270 */
[----:B------:R-:W-:-:S11]  /*71c0*/  MOV R3, 0x3fd774eb ;  /* 0x3fd774eb00037802 */ /* 0x000fd60000000f00 */
[----:B------:R-:W-:-:S04]  /*71d0*/  @P0 FFMA.FTZ R2, R3, 0.93318945169448852539, -R2 ;  /* 0x3f6ee58103020823 */ /* 0x000fc80000010802 */
[----:B------:R-:W-:Y:S02]  /*71e0*/  @!P0 FFMA.FTZ R2, R3, 0.93318945169448852539, R2 ;  /* 0x3f6ee58103028823 */ /* 0x000fe40000010002 */
.L_x_4636:
[----:B------:R-:W-:Y:S05]  /*71f0*/  BSYNC B0 ;  /* 0x0000000000007941 */ /* 0x000fea0003800000 */
.L_x_4634:
        /* <DEDUP_REMOVED lines=27> */
.L_x_4624:
        /* <DEDUP_REMOVED lines=31> */
[----:B------:R-:W-:Y:S05]  /*75a0*/  CALL.REL.NOINC `($__internal_10_$__cuda_sm3x_div_rn_ftz_f32_slowpath) ;  /* 0x00024a9000007944 */ /* 0x000fea0003c00000 */
.L_x_4638:
[----:B------:R-:W-:Y:S05]  /*75b0*/  BSYNC B4 ;  /* 0x0000000000047941 */ /* 0x000fea0003800000 */
.L_x_4637:
        /* <DEDUP_REMOVED lines=18> */
.L_x_4640:
[----:B------:R-:W-:Y:S02]  /*76e0*/  ISETP.GE.AND P0, PT, R21, RZ, PT ;  /* 0x000000ff1500720c */ /* 0x000fe40003f06270 */
[----:B------:R-:W-:-:S11]  /*76f0*/  MOV R3, 0x3fd774eb ;  /* 0x3fd774eb00037802 */ /* 0x000fd60000000f00 */
[----:B------:R-:W-:-:S04]  /*7700*/  @P0 FFMA.FTZ R2, R3, 0.93318945169448852539, -R2 ;  /* 0x3f6ee58103020823 */ /* 0x000fc80000010802 */
[----:B------:R-:W-:Y:S02]  /*7710*/  @!P0 FFMA.FTZ R2, R3, 0.93318945169448852539, R2 ;  /* 0x3f6ee58103028823 */ /* 0x000fe40000010002 */
.L_x_4641:
[----:B------:R-:W-:Y:S05]  /*7720*/  BSYNC B0 ;  /* 0x0000000000007941 */ /* 0x000fea0003800000 */
.L_x_4639:
        /* <DEDUP_REMOVED lines=11> */
.L_x_4623:
        /* <DEDUP_REMOVED lines=22> */
.L_x_4645:
[----:B------:R-:W-:Y:S05]  /*7940*/  BSYNC B4 ;  /* 0x0000000000047941 */ /* 0x000fea0003800000 */
.L_x_4644:
        /* <DEDUP_REMOVED lines=9> */
[----:B------:R-:W-:Y:S02]  /*79e0*/  FFMA.FTZ R5, R2, R5, 0.10640415549278259277 ;  /* 0x3dd9ea6c02057423 */ /* 0x000fe40000010005 */
        /* <DEDUP_REMOVED lines=14> */
.L_x_4643:
        /* <DEDUP_REMOVED lines=11> */
.L_x_4647:
[----:B------:R-:W-:Y:S05]  /*7b80*/  BSYNC B4 ;  /* 0x0000000000047941 */ /* 0x000fea0003800000 */
.L_x_4646:
        /* <DEDUP_REMOVED lines=13> */
[----:B------:R-:W-:Y:S02]  /*7c60*/  FFMA.FTZ R5, R2, R5, 0.042200751602649688721 ;  /* 0x3d2cdab202057423 */ /* 0x000fe40000010005 */
[----:B------:R-:W-:Y:S02]  /*7c70*/  FFMA.FTZ R23, R22, R22, R23 ;  /* 0x0000001616177223 */ /* 0x000fe40000010017 */
        /* <DEDUP_REMOVED lines=23> */
.L_x_4642:
        /* <DEDUP_REMOVED lines=32> */
.L_x_4649:
[----:B------:R-:W-:Y:S05]  /*7ff0*/  BSYNC B4 ;  /* 0x0000000000047941 */ /* 0x000fea0003800000 */
.L_x_4648:
[----:B------:R-:W-:Y:S01]  /*8000*/  MOV R5, 0x3b33710b ;  /* 0x3b33710b00057802 */ /* 0x000fe20000000f00 */
[----:B0-----:R-:W-:Y:S01]  /*8010*/  FMUL.FTZ R2, R3, R3 ;  /* 0x0000000303027220 */ /* 0x001fe20000410000 */
[----:B------:R-:W-:Y:S02]  /*8020*/  FSETP.NEU.FTZ.AND P0, PT, |R21|, R20, PT ;  /* 0x000000141500720b */ /* 0x000fe40003f1d200 */
        /* <DEDUP_REMOVED lines=18> */
.L_x_4631:
[----:B------:R-:W-:Y:S05]  /*8150*/  BSYNC B3 ;  /* 0x0000000000037941 */ /* 0x000fea0003800000 */
.L_x_4622:
[----:B------:R-:W-:Y:S01]  /*8160*/  FADD.FTZ R19, R19, 0.69314718246459960938 ;  /* 0x3f31721813137421 */ /* 0x000fe20000010000 */
[----:B------:R-:W-:-:S04]  /*8170*/  LOP3.LUT R17, R2, 0x80000000, R17, 0xb8, !PT ;  /* 0x8000000002117812 */ /* 0x000fc800078eb811 */
[----:B------:R-:W-:Y:S01]  /*8180*/  LOP3.LUT R12, R19, 0x80000000, R12, 0xb8, !PT ;  /* 0x80000000130c7812 */ /* 0x000fe200078eb80c */
[----:B------:R-:W-:Y:S05]  /*8190*/  BRA `(.L_x_4590) ;  /* 0x000000e000007947 */ /* 0x000fea0003800000 */
.L_x_4588:
        /* <DEDUP_REMOVED lines=14> */
.L_x_4590:
[----:B------:R-:W-:Y:S05]  /*8280*/  BSYNC B2 ;  /* 0x0000000000027941 */ /* 0x000fea0003800000 */
.L_x_4587:
[----:B------:R-:W-:Y:S01]  /*8290*/  WARPSYNC 0xffffffff ;  /* 0xffffffff00007948 */ /* 0x000fe20003800000 */
[--C-:B------:R-:W-:Y:S01]  /*82a0*/  HADD2.F32 R20, -RZ, R13.reuse.H0_H0 ;  /* 0x2000000dff147230 */ /* 0x100fe20000004100 */
[----:B------:R-:W-:Y:S01]  /*82b0*/  BSSY B2, `(.L_x_4650) ;  /* 0x00002b0000027945 */ /* 0x000fe20003800000 */
        /* <DEDUP_REMOVED lines=108> */
.L_x_4657:
        /* <DEDUP_REMOVED lines=10> */
.L_x_4659:
[----:B------:R-:W-:-:S04]  /*8a20*/  FADD.FTZ R6, -R2, R5 ;  /* 0x0000000502067221 */ /* 0x000fc80000010100 */
[----:B------:R-:W-:Y:S02]  /*8a30*/  FMUL.FTZ R6, R6, 0.5 ;  /* 0x3f00000006067820 */ /* 0x000fe40000410000 */
.L_x_4660:
[----:B------:R-:W-:Y:S05]  /*8a40*/  BSYNC B1 ;  /* 0x0000000000017941 */ /* 0x000fea0003800000 */
.L_x_4658:
        /* <DEDUP_REMOVED lines=11> */
.L_x_4662:
[----:B------:R-:W-:-:S04]  /*8b00*/  FADD.FTZ R19, R4, -R19 ;  /* 0x8000001304137221 */ /* 0x000fc80000010000 */
[----:B------:R-:W-:Y:S02]  /*8b10*/  FMUL.FTZ R19, R19, 0.5 ;  /* 0x3f00000013137820 */ /* 0x000fe40000410000 */
.L_x_4663:
[----:B------:R-:W-:Y:S05]  /*8b20*/  BSYNC B1 ;  /* 0x0000000000017941 */ /* 0x000fea0003800000 */
.L_x_4661:
        /* <DEDUP_REMOVED lines=35> */
.L_x_4656:
[----:B------:R0:W1:Y:S02]  /*8d60*/  MUFU.SQRT R19, R22 ;  /* 0x0000001600137308 */ /* 0x0000640000002000 */
.L_x_4655:
[----:B------:R-:W-:Y:S05]  /*8d70*/  BSYNC B0 ;  /* 0x0000000000007941 */ /* 0x000fea0003800000 */
.L_x_4654:
        /* <DEDUP_REMOVED lines=35> */
.L_x_4667:
        /* <DEDUP_REMOVED lines=17> */
.L_x_4673:
[----:B------:R-:W-:-:S04]  /*90c0*/  FADD.FTZ R2, -R2, R5 ;  /* 0x0000000502027221 */ /* 0x000fc80000010100 */
[----:B------:R-:W-:Y:S02]  /*90d0*/  FMUL.FTZ R2, R2, 0.5 ;  /* 0x3f00000002027820 */ /* 0x000fe40000410000 */
.L_x_4674:
[----:B------:R-:W-:Y:S05]  /*90e0*/  BSYNC B4 ;  /* 0x0000000000047941 */ /* 0x000fea0003800000 */
.L_x_4672:
        /* <DEDUP_REMOVED lines=10> */
.L_x_4676:
[----:B------:R-:W-:-:S04]  /*9190*/  FADD.FTZ R3, -R3, R4 ;  /* 0x0000000403037221 */ /* 0x000fc80000010100 */
[----:B------:R-:W-:Y:S02]  /*91a0*/  FMUL.FTZ R3, R3, 0.5 ;  /* 0x3f00000003037820 */ /* 0x000fe40000410000 */
.L_x_4677:
[----:B------:R-:W-:Y:S05]  /*91b0*/  BSYNC B4 ;  /* 0x0000000000047941 */ /* 0x000fea0003800000 */
.L_x_4675:
[----:B------:R-:W-:Y:S02]  /*91c0*/  FADD.FTZ R3, R3, R2 ;  /* 0x0000000203037221 */ /* 0x000fe40000010000 */
[----:B------:R-:W-:-:S04]  /*91d0*/  FADD.FTZ R24, R21, R24 ;  /* 0x0000001815187221 */ /* 0x000fc80000010000 */
[----:B------:R-:W-:-:S06]  /*91e0*/  FMUL.FTZ R24, R24, R3 ;  /* 0x0000000318187220 */ /* 0x000fcc0000410000 */
[----:B------:R-:W2:Y:S01]  /*91f0*/  MUFU.SQRT R24, R24 ;  /* 0x0000001800187308 */ /* 0x000ea20000002000 */
[----:B------:R-:W-:Y:S05]  /*9200*/  BRA `(.L_x_4678) ;  /* 0x0000012000007947 */ /* 0x000fea0003800000 */
.L_x_4671:
        /* <DEDUP_REMOVED lines=12> */
.L_x_4670:
[----:B------:R-:W-:Y:S01]  /*92d0*/  FADD.FTZ R2, R24, 1 ;  /* 0x3f80000018027421 */ /* 0x000fe20000010000 */
[----:B------:R-:W-:Y:S01]  /*92e0*/  MUFU.SQRT R3, R22 ;  /* 0x0000001600037308 */ /* 0x000fe20000002000 */
[----:B------:R-:W-:Y:S02]  /*92f0*/  MOV R21, 0x3f800000 ;  /* 0x3f80000000157802 */ /* 0x000fe40000000f00 */
[----:B------:R-:W-:-:S06]  /*9300*/  FMUL.FTZ R2, R2, 0.5 ;  /* 0x3f00000002027820 */ /* 0x000fcc0000410000 */
[----:B------:R-:W2:Y:S02]  /*9310*/  MUFU.SQRT R2, R2 ;  /* 0x0000000200027308 */ /* 0x000ea40000002000 */
[----:B--2---:R-:W-:-:S06]  /*9320*/  FMUL.FTZ R24, R3, R2 ;  /* 0x0000000203187220 */ /* 0x004fcc0000410000 */
.L_x_4678:
[----:B------:R-:W-:Y:S05]  /*9330*/  BSYNC B1 ;  /* 0x0000000000017941 */ /* 0x000fea0003800000 */
.L_x_4669:
[----:B------:R-:W-:Y:S05]  /*9340*/  BRA `(.L_x_4679) ;  /* 0x0000002000007947 */ /* 0x000fea0003800000 */
.L_x_4666:
[----:B------:R-:W-:Y:S02]  /*9350*/  FMUL.FTZ R24, R24, 16777216 ;  /* 0x4b80000018187820 */ /* 0x000fe40000410000 */
[----:B------:R-:W-:Y:S02]  /*9360*/  FMUL.FTZ R21, R21, 16777216 ;  /* 0x4b80000015157820 */ /* 0x000fe40000410000 */
.L_x_4679:
[----:B------:R-:W-:Y:S05]  /*9370*/  BSYNC B0 ;  /* 0x0000000000007941 */ /* 0x000fea0003800000 */
.L_x_4665:
        /* <DEDUP_REMOVED lines=16> */
.L_x_4681:
[----:B------:R-:W-:Y:S05]  /*9480*/  BSYNC B4 ;  /* 0x0000000000047941 */ /* 0x000fea0003800000 */
.L_x_4680:
        /* <DEDUP_REMOVED lines=18> */
.L_x_4683:
[----:B------:R-:W-:Y:S02]  /*95b0*/  ISETP.GE.AND P0, PT, R24, RZ, PT ;  /* 0x000000ff1800720c */ /* 0x000fe40003f06270 */
[----:B------:R-:W-:-:S11]  /*95c0*/  MOV R3, 0x3fd774eb ;  /* 0x3fd774eb00037802 */ /* 0x000fd60000000f00 */
[----:B------:R-:W-:-:S04]  /*95d0*/  @P0 FFMA.FTZ R2, R3, 0.93318945169448852539, -R2 ;  /* 0x3f6ee58103020823 */ /* 0x000fc80000010802 */
[----:B------:R-:W-:Y:S02]  /*95e0*/  @!P0 FFMA.FTZ R2, R3, 0.93318945169448852539, R2 ;  /* 0x3f6ee58103028823 */ /* 0x000fe40000010002 */
.L_x_4684:
[----:B------:R-:W-:Y:S05]  /*95f0*/  BSYNC B0 ;  /* 0x0000000000007941 */ /* 0x000fea0003800000 */
.L_x_4682:
[----:B------:R-:W-:Y:S01]  /*9600*/  FSETP.NEU.FTZ.AND P0, PT, |R24|, |R21|, PT ;  /* 0x400000151800720b */ /* 0x000fe20003f1d200 */
        /* <DEDUP_REMOVED lines=9> */
.L_x_4668:
[----:B------:R-:W-:Y:S05]  /*96a0*/  BSYNC B3 ;  /* 0x0000000000037941 */ /* 0x000fea0003800000 */
.L_x_4664:
[----:B------:R-:W-:Y:S02]  /*96b0*/  LOP3.LUT R13, R2, 0x80000000, R13, 0xb8, !PT ;  /* 0x80000000020d7812 */ /* 0x000fe400078eb80d */
[----:B-1----:R-:W-:Y:S01]  /*96c0*/  LOP3.LUT R20, R19, 0x80000000, R20, 0xb8, !PT ;  /* 0x8000000013147812 */ /* 0x002fe200078eb814 */
[----:B------:R-:W-:Y:S05]  /*96d0*/  BRA `(.L_x_4653) ;  /* 0x000016d000007947 */ /* 0x000fea0003800000 */
.L_x_4652:
        /* <DEDUP_REMOVED lines=29> */
.L_x_4690:
[----:B------:R-:W-:Y:S05]  /*98b0*/  BSYNC B4 ;  /* 0x0000000000047941 */ /* 0x000fea0003800000 */
.L_x_4689:
        /* <DEDUP_REMOVED lines=18> */
.L_x_4692:
[----:B------:R-:W-:Y:S02]  /*99e0*/  ISETP.GE.AND P0, PT, R24, RZ, PT ;  /* 0x000000ff1800720c */ /* 0x000fe40003f06270 */
[----:B------:R-:W-:-:S11]  /*99f0*/  MOV R3, 0x3fd774eb ;  /* 0x3fd774eb00037802 */ /* 0x000fd60000000f00 */
[----:B------:R-:W-:-:S04]  /*9a00*/  @P0 FFMA.FTZ R2, R3, 0.93318945169448852539, -R2 ;  /* 0x3f6ee58103020823 */ /* 0x000fc80000010802 */
[----:B------:R-:W-:Y:S02]  /*9a10*/  @!P0 FFMA.FTZ R2, R3, 0.93318945169448852539, R2 ;  /* 0x3f6ee58103028823 */ /* 0x000fe40000010002 */
.L_x_4693:
[----:B------:R-:W-:Y:S05]  /*9a20*/  BSYNC B0 ;  /* 0x0000000000007941 */ /* 0x000fea0003800000 */
.L_x_4691:
        /* <DEDUP_REMOVED lines=13> */
.L_x_4688:
        /* <DEDUP_REMOVED lines=11> */
.L_x_4696:
[----:B------:R-:W-:Y:S05]  /*9bb0*/  BSYNC B4 ;  /* 0x0000000000047941 */ /* 0x000fea0003800000 */
.L_x_4695:
        /* <DEDUP_REMOVED lines=18> */
.L_x_4698:
[----:B------:R-:W-:Y:S02]  /*9ce0*/  ISETP.GE.AND P0, PT, R24, RZ, PT ;  /* 0x000000ff1800720c */ /* 0x000fe40003f06270 */
[----:B------:R-:W-:-:S11]  /*9cf0*/  MOV R3, 0x3fd774eb ;  /* 0x3fd774eb00037802 */ /* 0x000fd60000000f00 */
[----:B------:R-:W-:-:S04]  /*9d00*/  @P0 FFMA.FTZ R2, R3, 0.93318945169448852539, -R2 ;  /* 0x3f6ee58103020823 */ /* 0x000fc80000010802 */
[----:B------:R-:W-:Y:S02]  /*9d10*/  @!P0 FFMA.FTZ R2, R3, 0.93318945169448852539, R2 ;  /* 0x3f6ee58103028823 */ /* 0x000fe40000010002 */
.L_x_4699:
[----:B------:R-:W-:Y:S05]  /*9d20*/  BSYNC B0 ;  /* 0x0000000000007941 */ /* 0x000fea0003800000 */
.L_x_4697:
        /* <DEDUP_REMOVED lines=27> */
.L_x_4687:
        /* <DEDUP_REMOVED lines=32> */
.L_x_4701:
[----:B------:R-:W-:Y:S05]  /*a0e0*/  BSYNC B4 ;  /* 0x0000000000047941 */ /* 0x000fea0003800000 */
.L_x_4700:
        /* <DEDUP_REMOVED lines=18> */
.L_x_4703:
[----:B------:R-:W-:Y:S02]  /*a210*/  ISETP.GE.AND P0, PT, R24, RZ, PT ;  /* 0x000000ff1800720c */ /* 0x000fe40003f06270 */
[----:B------:R-:W-:-:S11]  /*a220*/  MOV R3, 0x3fd774eb ;  /* 0x3fd774eb00037802 */ /* 0x000fd60000000f00 */
[----:B------:R-:W-:-:S04]  /*a230*/  @P0 FFMA.FTZ R2, R3, 0.93318945169448852539, -R2 ;  /* 0x3f6ee58103020823 */ /* 0x000fc80000010802 */
[----:B------:R-:W-:Y:S02]  /*a240*/  @!P0 FFMA.FTZ R2, R3, 0.93318945169448852539, R2 ;  /* 0x3f6ee58103028823 */ /* 0x000fe40000010002 */
.L_x_4704:
[----:B------:R-:W-:Y:S05]  /*a250*/  BSYNC B0 ;  /* 0x0000000000007941 */ /* 0x000fea0003800000 */
.L_x_4702:
        /* <DEDUP_REMOVED lines=11> */
.L_x_4686:
        /* <DEDUP_REMOVED lines=20> */
[----:B------:R-:W-:Y:S02]  /*a450*/  MOV R2, 0xa470 ;  /* 0x0000a47000027802 */ /* 0x000fe40000000f00 */
[----:B0-----:R-:W-:Y:S05]  /*a460*/  CALL.REL.NOINC `($__internal_10_$__cuda_sm3x_div_rn_ftz_f32_slowpath) ;  /* 0x00021bd000007944 */ /* 0x001fea0003c00000 */
.L_x_4708:
[----:B------:R-:W-:Y:S05]  /*a470*/  BSYNC B4 ;  /* 0x0000000000047941 */ /* 0x000fea0003800000 */
.L_x_4707:
        /* <DEDUP_REMOVED lines=24> */
.L_x_4706:
        /* <DEDUP_REMOVED lines=10> */
[----:B0-----:R-:W-:Y:S05]  /*a6a0*/  CALL.REL.NOINC `($__internal_10_$__cuda_sm3x_div_rn_ftz_f32_slowpath) ;  /* 0x0002199000007944 */ /* 0x001fea0003c00000 */
.L_x_4710:
[----:B------:R-:W-:Y:S05]  /*a6b0*/  BSYNC B4 ;  /* 0x0000000000047941 */ /* 0x000fea0003800000 */
.L_x_4709:
        /* <DEDUP_REMOVED lines=38> */
.L_x_4705:
        /* <DEDUP_REMOVED lines=32> */
.L_x_4712:
[----:B------:R-:W-:Y:S05]  /*ab20*/  BSYNC B4 ;  /* 0x0000000000047941 */ /* 0x000fea0003800000 */
.L_x_4711:
        /* <DEDUP_REMOVED lines=21> */
.L_x_4694:
[----:B------:R-:W-:Y:S05]  /*ac80*/  BSYNC B3 ;  /* 0x0000000000037941 */ /* 0x000fea0003800000 */
.L_x_4685:
[----:B------:R-:W-:Y:S01]  /*ac90*/  FADD.FTZ R19, R19, 0.69314718246459960938 ;  /* 0x3f31721813137421 */ /* 0x000fe20000010000 */
[----:B------:R-:W-:-:S04]  /*aca0*/  LOP3.LUT R13, R2, 0x80000000, R13, 0xb8, !PT ;  /* 0x80000000020d7812 */ /* 0x000fc800078eb80d */
[----:B------:R-:W-:Y:S01]  /*acb0*/  LOP3.LUT R20, R19, 0x80000000, R20, 0xb8, !PT ;  /* 0x8000000013147812 */ /* 0x000fe200078eb814 */
[----:B------:R-:W-:Y:S05]  /*acc0*/  BRA `(.L_x_4653) ;  /* 0x000000e000007947 */ /* 0x000fea0003800000 */
.L_x_4651:
        /* <DEDUP_REMOVED lines=14> */
.L_x_4653:
[----:B------:R-:W-:Y:S05]  /*adb0*/  BSYNC B2 ;  /* 0x0000000000027941 */ /* 0x000fea0003800000 */
.L_x_4650:
[----:B------:R-:W-:Y:S01]  /*adc0*/  WARPSYNC 0xffffffff ;  /* 0xffffffff00007948 */ /* 0x000fe20003800000 */
[--C-:B0-----:R-:W-:Y:S01]  /*add0*/  HADD2.F32 R19, -RZ, R10.reuse.H0_H0 ;  /* 0x2000000aff137230 */ /* 0x101fe20000004100 */
        /* <DEDUP_REMOVED lines=109> */
.L_x_4720:
        /* <DEDUP_REMOVED lines=10> */
.L_x_4722:
[----:B------:R-:W-:-:S04]  /*b550*/  FADD.FTZ R6, -R2, R5 ;  /* 0x0000000502067221 */ /* 0x000fc80000010100 */
[----:B------:R-:W-:Y:S02]  /*b560*/  FMUL.FTZ R6, R6, 0.5 ;  /* 0x3f00000006067820 */ /* 0x000fe40000410000 */
.L_x_4723:
[----:B------:R-:W-:Y:S05]  /*b570*/  BSYNC B1 ;  /* 0x0000000000017941 */ /* 0x000fea0003800000 */
.L_x_4721:
        /* <DEDUP_REMOVED lines=11> */
.L_x_4725:
[----:B------:R-:W-:-:S04]  /*b630*/  FADD.FTZ R24, R4, -R25 ;  /* 0x8000001904187221 */ /* 0x000fc80000010000 */
[----:B------:R-:W-:Y:S02]  /*b640*/  FMUL.FTZ R25, R24, 0.5 ;  /* 0x3f00000018197820 */ /* 0x000fe40000410000 */
.L_x_4726:
[----:B------:R-:W-:Y:S05]  /*b650*/  BSYNC B1 ;  /* 0x0000000000017941 */ /* 0x000fea0003800000 */
.L_x_4724:
        /* <DEDUP_REMOVED lines=35> */
.L_x_4719:
[----:B------:R0:W1:Y:S02]  /*b890*/  MUFU.SQRT R24, R21 ;  /* 0x0000001500187308 */ /* 0x0000640000002000 */
.L_x_4718:
[----:B------:R-:W-:Y:S05]  /*b8a0*/  BSYNC B0 ;  /* 0x0000000000007941 */ /* 0x000fea0003800000 */
.L_x_4717:
        /* <DEDUP_REMOVED lines=35> */
.L_x_4730:
        /* <DEDUP_REMOVED lines=17> */
.L_x_4736:
[----:B------:R-:W-:-:S04]  /*bbf0*/  FADD.FTZ R2, -R2, R5 ;  /* 0x0000000502027221 */ /* 0x000fc80000010100 */
[----:B------:R-:W-:Y:S02]  /*bc00*/  FMUL.FTZ R2, R2, 0.5 ;  /* 0x3f00000002027820 */ /* 0x000fe40000410000 */
.L_x_4737:
[----:B------:R-:W-:Y:S05]  /*bc10*/  BSYNC B4 ;  /* 0x0000000000047941 */ /* 0x000fea0003800000 */
.L_x_4735:
        /* <DEDUP_REMOVED lines=10> */
.L_x_4739:
[----:B------:R-:W-:-:S04]  /*bcc0*/  FADD.FTZ R3, -R3, R4 ;  /* 0x0000000403037221 */ /* 0x000fc80000010100 */
[----:B------:R-:W-:Y:S02]  /*bcd0*/  FMUL.FTZ R3, R3, 0.5 ;  /* 0x3f00000003037820 */ /* 0x000fe40000410000 */
.L_x_4740:
[----:B------:R-:W-:Y:S05]  /*bce0*/  BSYNC B4 ;  /* 0x0000000000047941 */ /* 0x000fea0003800000 */
.L_x_4738:
[----:B------:R-:W-:Y:S02]  /*bcf0*/  FADD.FTZ R2, R3, R2 ;  /* 0x0000000203027221 */ /* 0x000fe40000010000 */
[----:B------:R-:W-:-:S04]  /*bd00*/  FADD.FTZ R23, R22, R23 ;  /* 0x0000001716177221 */ /* 0x000fc80000010000 */
[----:B------:R-:W-:-:S06]  /*bd10*/  FMUL.FTZ R23, R23, R2 ;  /* 0x0000000217177220 */ /* 0x000fcc0000410000 */
[----:B------:R-:W2:Y:S01]  /*bd20*/  MUFU.SQRT R23, R23 ;  /* 0x0000001700177308 */ /* 0x000ea20000002000 */
[----:B------:R-:W-:Y:S05]  /*bd30*/  BRA `(.L_x_4741) ;  /* 0x0000012000007947 */ /* 0x000fea0003800000 */
.L_x_4734:
        /* <DEDUP_REMOVED lines=12> */
.L_x_4733:
[----:B------:R-:W-:Y:S01]  /*be00*/  FADD.FTZ R2, R23, 1 ;  /* 0x3f80000017027421 */ /* 0x000fe20000010000 */
[----:B0-----:R-:W-:Y:S01]  /*be10*/  MUFU.SQRT R21, R21 ;  /* 0x0000001500157308 */ /* 0x001fe20000002000 */
[----:B------:R-:W-:Y:S02]  /*be20*/  MOV R22, 0x3f800000 ;  /* 0x3f80000000167802 */ /* 0x000fe40000000f00 */
[----:B------:R-:W-:-:S06]  /*be30*/  FMUL.FTZ R2, R2, 0.5 ;  /* 0x3f00000002027820 */ /* 0x000fcc0000410000 */
[----:B------:R-:W0:Y:S02]  /*be40*/  MUFU.SQRT R2, R2 ;  /* 0x0000000200027308 */ /* 0x000e240000002000 */
[----:B0-----:R-:W-:-:S06]  /*be50*/  FMUL.FTZ R23, R21, R2 ;  /* 0x0000000215177220 */ /* 0x001fcc0000410000 */
.L_x_4741:
[----:B------:R-:W-:Y:S05]  /*be60*/  BSYNC B1 ;  /* 0x0000000000017941 */ /* 0x000fea0003800000 */
.L_x_4732:
[----:B------:R-:W-:Y:S05]  /*be70*/  BRA `(.L_x_4742) ;  /* 0x0000002000007947 */ /* 0x000fea0003800000 */
.L_x_4729:
[----:B------:R-:W-:Y:S02]  /*be80*/  FMUL.FTZ R23, R23, 16777216 ;  /* 0x4b80000017177820 */ /* 0x000fe40000410000 */
[----:B------:R-:W-:Y:S02]  /*be90*/  FMUL.FTZ R22, R22, 16777216 ;  /* 0x4b80000016167820 */ /* 0x000fe40000410000 */
.L_x_4742:
[----:B------:R-:W-:Y:S05]  /*bea0*/  BSYNC B0 ;  /* 0x0000000000007941 */ /* 0x000fea0003800000 */
.L_x_4728:
        /* <DEDUP_REMOVED lines=16> */
.L_x_4744:
[----:B------:R-:W-:Y:S05]  /*bfb0*/  BSYNC B4 ;  /* 0x0000000000047941 */ /* 0x000fea0003800000 */
.L_x_4743:
        /* <DEDUP_REMOVED lines=18> */
.L_x_4746:
[----:B------:R-:W-:Y:S02]  /*c0e0*/  ISETP.GE.AND P0, PT, R23, RZ, PT ;  /* 0x000000ff1700720c */ /* 0x000fe40003f06270 */
[----:B------:R-:W-:-:S11]  /*c0f0*/  MOV R3, 0x3fd774eb ;  /* 0x3fd774eb00037802 */ /* 0x000fd60000000f00 */
[----:B------:R-:W-:-:S04]  /*c100*/  @P0 FFMA.FTZ R2, R3, 0.93318945169448852539, -R2 ;  /* 0x3f6ee58103020823 */ /* 0x000fc80000010802 */
[----:B------:R-:W-:Y:S02]  /*c110*/  @!P0 FFMA.FTZ R2, R3, 0.93318945169448852539, R2 ;  /* 0x3f6ee58103028823 */ /* 0x000fe40000010002 */
.L_x_4747:
[----:B------:R-:W-:Y:S05]  /*c120*/  BSYNC B0 ;  /* 0x0000000000007941 */ /* 0x000fea0003800000 */
.L_x_4745:
        /* <DEDUP_REMOVED lines=10> */
.L_x_4731:
[----:B------:R-:W-:Y:S05]  /*c1d0*/  BSYNC B3 ;  /* 0x0000000000037941 */ /* 0x000fea0003800000 */
.L_x_4727:
[----:B------:R-:W-:Y:S02]  /*c1e0*/  LOP3.LUT R10, R3, 0x80000000, R10, 0xb8, !PT ;  /* 0x80000000030a7812 */ /* 0x000fe400078eb80a */
[----:B-1----:R-:W-:Y:S01]  /*c1f0*/  LOP3.LUT R19, R24, 0x80000000, R19, 0xb8, !PT ;  /* 0x8000000018137812 */ /* 0x002fe200078eb813 */
[----:B------:R-:W-:Y:S05]  /*c200*/  BRA `(.L_x_4716) ;  /* 0x000016d000007947 */ /* 0x000fea0003800000 */
.L_x_4715:
        /* <DEDUP_REMOVED lines=29> */
.L_x_4753:
[----:B------:R-:W-:Y:S05]  /*c3e0*/  BSYNC B4 ;  /* 0x0000000000047941 */ /* 0x000fea0003800000 */
.L_x_4752:
        /* <DEDUP_REMOVED lines=18> */
.L_x_4755:
[----:B------:R-:W-:Y:S02]  /*c510*/  ISETP.GE.AND P0, PT, R23, RZ, PT ;  /* 0x000000ff1700720c */ /* 0x000fe40003f06270 */
[----:B------:R-:W-:-:S11]  /*c520*/  MOV R3, 0x3fd774eb ;  /* 0x3fd774eb00037802 */ /* 0x000fd60000000f00 */
[----:B------:R-:W-:-:S04]  /*c530*/  @P0 FFMA.FTZ R2, R3, 0.93318945169448852539, -R2 ;  /* 0x3f6ee58103020823 */ /* 0x000fc80000010802 */
[----:B------:R-:W-:Y:S02]  /*c540*/  @!P0 FFMA.FTZ R2, R3, 0.93318945169448852539, R2 ;  /* 0x3f6ee58103028823 */ /* 0x000fe40000010002 */
.L_x_4756:
[----:B------:R-:W-:Y:S05]  /*c550*/  BSYNC B0 ;  /* 0x0000000000007941 */ /* 0x000fea0003800000 */
.L_x_4754:
        /* <DEDUP_REMOVED lines=13> */
.L_x_4751:
        /* <DEDUP_REMOVED lines=11> */
.L_x_4759:
[----:B------:R-:W-:Y:S05]  /*c6e0*/  BSYNC B4 ;  /* 0x0000000000047941 */ /* 0x000fea0003800000 */
.L_x_4758:
        /* <DEDUP_REMOVED lines=18> */
.L_x_4761:
[----:B------:R-:W-:Y:S02]  /*c810*/  ISETP.GE.AND P0, PT, R23, RZ, PT ;  /* 0x000000ff1700720c */ /* 0x000fe40003f06270 */
[----:B------:R-:W-:-:S11]  /*c820*/  MOV R3, 0x3fd774eb ;  /* 0x3fd774eb00037802 */ /* 0x000fd60000000f00 */
[----:B------:R-:W-:-:S04]  /*c830*/  @P0 FFMA.FTZ R2, R3, 0.93318945169448852539, -R2 ;  /* 0x3f6ee58103020823 */ /* 0x000fc80000010802 */
[----:B------:R-:W-:Y:S02]  /*c840*/  @!P0 FFMA.FTZ R2, R3, 0.93318945169448852539, R2 ;  /* 0x3f6ee58103028823 */ /* 0x000fe40000010002 */
.L_x_4762:
[----:B------:R-:W-:Y:S05]  /*c850*/  BSYNC B0 ;  /* 0x0000000000007941 */ /* 0x000fea0003800000 */
.L_x_4760:
        /* <DEDUP_REMOVED lines=27> */
.L_x_4750:
        /* <DEDUP_REMOVED lines=32> */
.L_x_4764:
[----:B------:R-:W-:Y:S05]  /*cc10*/  BSYNC B4 ;  /* 0x0000000000047941 */ /* 0x000fea0003800000 */
.L_x_4763:
        /* <DEDUP_REMOVED lines=18> */
.L_x_4766:
[----:B------:R-:W-:Y:S02]  /*cd40*/  ISETP.GE.AND P0, PT, R23, RZ, PT ;  /* 0x000000ff1700720c */ /* 0x000fe40003f06270 */
[----:B------:R-:W-:-:S11]  /*cd50*/  MOV R3, 0x3fd774eb ;  /* 0x3fd774eb00037802 */ /* 0x000fd60000000f00 */
[----:B------:R-:W-:-:S04]  /*cd60*/  @P0 FFMA.FTZ R2, R3, 0.93318945169448852539, -R2 ;  /* 0x3f6ee58103020823 */ /* 0x000fc80000010802 */
[----:B------:R-:W-:Y:S02]  /*cd70*/  @!P0 FFMA.FTZ R2, R3, 0.93318945169448852539, R2 ;  /* 0x3f6ee58103028823 */ /* 0x000fe40000010002 */
.L_x_4767:
[----:B------:R-:W-:Y:S05]  /*cd80*/  BSYNC B0 ;  /* 0x0000000000007941 */ /* 0x000fea0003800000 */
.L_x_4765:
        /* <DEDUP_REMOVED lines=11> */
.L_x_4749:
        /* <DEDUP_REMOVED lines=22> */
.L_x_4771:
[----:B------:R-:W-:Y:S05]  /*cfa0*/  BSYNC B4 ;  /* 0x0000000000047941 */ /* 0x000fea0003800000 */
.L_x_4770:
        /* <DEDUP_REMOVED lines=24> */
.L_x_4769:
        /* <DEDUP_REMOVED lines=11> */
.L_x_4773:
[----:B------:R-:W-:Y:S05]  /*d1e0*/  BSYNC B4 ;  /* 0x0000000000047941 */ /* 0x000fea0003800000 */
.L_x_4772:
        /* <DEDUP_REMOVED lines=38> */
.L_x_4768:
        /* <DEDUP_REMOVED lines=32> */
.L_x_4775:
[----:B------:R-:W-:Y:S05]  /*d650*/  BSYNC B4 ;  /* 0x0000000000047941 */ /* 0x000fea0003800000 */
.L_x_4774:
        /* <DEDUP_REMOVED lines=21> */
.L_x_4757:
[----:B------:R-:W-:Y:S05]  /*d7b0*/  BSYNC B3 ;  /* 0x0000000000037941 */ /* 0x000fea0003800000 */
.L_x_4748:
[----:B------:R-:W-:Y:S01]  /*d7c0*/  FADD.FTZ R2, R21, 0.69314718246459960938 ;  /* 0x3f31721815027421 */ /* 0x000fe20000010000 */
[----:B------:R-:W-:-:S04]  /*d7d0*/  LOP3.LUT R10, R3, 0x80000000, R10, 0xb8, !PT ;  /* 0x80000000030a7812 */ /* 0x000fc800078eb80a */
[----:B------:R-:W-:Y:S01]  /*d7e0*/  LOP3.LUT R19, R2, 0x80000000, R19, 0xb8, !PT ;  /* 0x8000000002137812 */ /* 0x000fe200078eb813 */
[----:B------:R-:W-:Y:S05]  /*d7f0*/  BRA `(.L_x_4716) ;  /* 0x000000e000007947 */ /* 0x000fea0003800000 */
.L_x_4714:
        /* <DEDUP_REMOVED lines=14> */
.L_x_4716:
[----:B------:R-:W-:Y:S05]  /*d8e0*/  BSYNC B2 ;  /* 0x0000000000027941 */ /* 0x000fea0003800000 */
.L_x_4713:
        /* <DEDUP_REMOVED lines=111> */
.L_x_4783:
        /* <DEDUP_REMOVED lines=10> */
.L_x_4785:
[----:B------:R-:W-:-:S04]  /*e080*/  FADD.FTZ R6, -R2, R5 ;  /* 0x0000000502067221 */ /* 0x000fc80000010100 */
[----:B------:R-:W-:Y:S02]  /*e090*/  FMUL.FTZ R6, R6, 0.5 ;  /* 0x3f00000006067820 */ /* 0x000fe40000410000 */
.L_x_4786:
[----:B------:R-:W-:Y:S05]  /*e0a0*/  BSYNC B1 ;  /* 0x0000000000017941 */ /* 0x000fea0003800000 */
.L_x_4784:
        /* <DEDUP_REMOVED lines=11> */
.L_x_4788:
[----:B------:R-:W-:-:S04]  /*e160*/  FADD.FTZ R21, R4, -R21 ;  /* 0x8000001504157221 */ /* 0x000fc80000010000 */
[----:B------:R-:W-:Y:S02]  /*e170*/  FMUL.FTZ R21, R21, 0.5 ;  /* 0x3f00000015157820 */ /* 0x000fe40000410000 */
.L_x_4789:
[----:B------:R-:W-:Y:S05]  /*e180*/  BSYNC B1 ;  /* 0x0000000000017941 */ /* 0x000fea0003800000 */
.L_x_4787:
        /* <DEDUP_REMOVED lines=35> */
.L_x_4782:
[----:B------:R0:W1:Y:S02]  /*e3c0*/  MUFU.SQRT R21, R24 ;  /* 0x0000001800157308 */ /* 0x0000640000002000 */
.L_x_4781:
[----:B------:R-:W-:Y:S05]  /*e3d0*/  BSYNC B0 ;  /* 0x0000000000007941 */ /* 0x000fea0003800000 */
.L_x_4780:
        /* <DEDUP_REMOVED lines=35> */
.L_x_4793:
        /* <DEDUP_REMOVED lines=17> */
.L_x_4799:
[----:B------:R-:W-:-:S04]  /*e720*/  FADD.FTZ R2, -R2, R5 ;  /* 0x0000000502027221 */ /* 0x000fc80000010100 */
[----:B------:R-:W-:Y:S02]  /*e730*/  FMUL.FTZ R2, R2, 0.5 ;  /* 0x3f00000002027820 */ /* 0x000fe40000410000 */
.L_x_4800:
[----:B------:R-:W-:Y:S05]  /*e740*/  BSYNC B4 ;  /* 0x0000000000047941 */ /* 0x000fea0003800000 */
.L_x_4798:
        /* <DEDUP_REMOVED lines=10> */
.L_x_4802:
[----:B------:R-:W-:-:S04]  /*e7f0*/  FADD.FTZ R3, -R3, R4 ;  /* 0x0000000403037221 */ /* 0x000fc80000010100 */
[----:B------:R-:W-:Y:S02]  /*e800*/  FMUL.FTZ R3, R3, 0.5 ;  /* 0x3f00000003037820 */ /* 0x000fe40000410000 */
.L_x_4803:
[----:B------:R-:W-:Y:S05]  /*e810*/  BSYNC B4 ;  /* 0x0000000000047941 */ /* 0x000fea0003800000 */
.L_x_4801:
[----:B------:R-:W-:Y:S02]  /*e820*/  FADD.FTZ R3, R3, R2 ;  /* 0x0000000203037221 */ /* 0x000fe40000010000 */
[----:B------:R-:W-:-:S04]  /*e830*/  FADD.FTZ R28, R23, R28 ;  /* 0x0000001c171c7221 */ /* 0x000fc80000010000 */
[----:B------:R-:W-:-:S06]  /*e840*/  FMUL.FTZ R28, R28, R3 ;  /* 0x000000031c1c7220 */ /* 0x000fcc0000410000 */
[----:B------:R-:W2:Y:S01]  /*e850*/  MUFU.SQRT R28, R28 ;  /* 0x0000001c001c7308 */ /* 0x000ea20000002000 */
[----:B------:R-:W-:Y:S05]  /*e860*/  BRA `(.L_x_4804) ;  /* 0x0000012000007947 */ /* 0x000fea0003800000 */
.L_x_4797:
        /* <DEDUP_REMOVED lines=12> */
.L_x_4796:
[----:B------:R-:W-:Y:S01]  /*e930*/  FADD.FTZ R2, R28, 1 ;  /* 0x3f8000001c027421 */ /* 0x000fe20000010000 */
[----:B------:R-:W-:Y:S01]  /*e940*/  MUFU.SQRT R3, R24 ;  /* 0x0000001800037308 */ /* 0x000fe20000002000 */
[----:B------:R-:W-:Y:S02]  /*e950*/  MOV R23, 0x3f800000 ;  /* 0x3f80000000177802 */ /* 0x000fe40000000f00 */
[----:B------:R-:W-:-:S06]  /*e960*/  FMUL.FTZ R2, R2, 0.5 ;  /* 0x3f00000002027820 */ /* 0x000fcc0000410000 */
[----:B------:R-:W2:Y:S02]  /*e970*/  MUFU.SQRT R2, R2 ;  /* 0x0000000200027308 */ /* 0x000ea40000002000 */
[----:B--2---:R-:W-:-:S06]  /*e980*/  FMUL.FTZ R28, R3, R2 ;  /* 0x00000002031c7220 */ /* 0x004fcc0000410000 */
.L_x_4804:
[----:B------:R-:W-:Y:S05]  /*e990*/  BSYNC B1 ;  /* 0x0000000000017941 */ /* 0x000fea0003800000 */
.L_x_4795:
[----:B------:R-:W-:Y:S05]  /*e9a0*/  BRA `(.L_x_4805) ;  /* 0x0000002000007947 */ /* 0x000fea0003800000 */
.L_x_4792:
[----:B------:R-:W-:Y:S02]  /*e9b0*/  FMUL.FTZ R28, R28, 16777216 ;  /* 0x4b8000001c1c7820 */ /* 0x000fe40000410000 */
[----:B------:R-:W-:Y:S02]  /*e9c0*/  FMUL.FTZ R23, R23, 16777216 ;  /* 0x4b80000017177820 */ /* 0x000fe40000410000 */
.L_x_4805:
[----:B------:R-:W-:Y:S05]  /*e9d0*/  BSYNC B0 ;  /* 0x0000000000007941 */ /* 0x000fea0003800000 */
.L_x_4791:
        /* <DEDUP_REMOVED lines=16> */
.L_x_4807:
[----:B------:R-:W-:Y:S05]  /*eae0*/  BSYNC B4 ;  /* 0x0000000000047941 */ /* 0x000fea0003800000 */
.L_x_4806:
        /* <DEDUP_REMOVED lines=18> */
.L_x_4809:
[----:B------:R-:W-:Y:S02]  /*ec10*/  ISETP.GE.AND P0, PT, R28, RZ, PT ;  /* 0x000000ff1c00720c */ /* 0x000fe40003f06270 */
[----:B------:R-:W-:-:S11]  /*ec20*/  MOV R3, 0x3fd774eb ;  /* 0x3fd774eb00037802 */ /* 0x000fd60000000f00 */
[----:B------:R-:W-:-:S04]  /*ec30*/  @P0 FFMA.FTZ R2, R3, 0.93318945169448852539, -R2 ;  /* 0x3f6ee58103020823 */ /* 0x000fc80000010802 */
[----:B------:R-:W-:Y:S02]  /*ec40*/  @!P0 FFMA.FTZ R2, R3, 0.93318945169448852539, R2 ;  /* 0x3f6ee58103028823 */ /* 0x000fe40000010002 */
.L_x_4810:
[----:B------:R-:W-:Y:S05]  /*ec50*/  BSYNC B0 ;  /* 0x0000000000007941 */ /* 0x000fea0003800000 */
.L_x_4808:
        /* <DEDUP_REMOVED lines=10> */
.L_x_4794:
[----:B------:R-:W-:Y:S05]  /*ed00*/  BSYNC B3 ;  /* 0x0000000000037941 */ /* 0x000fea0003800000 */
.L_x_4790:
[----:B------:R-:W-:Y:S02]  /*ed10*/  LOP3.LUT R11, R2, 0x80000000, R11, 0xb8, !PT ;  /* 0x80000000020b7812 */ /* 0x000fe400078eb80b */
[----:B-1----:R-:W-:Y:S01]  /*ed20*/  LOP3.LUT R22, R21, 0x80000000, R22, 0xb8, !PT ;  /* 0x8000000015167812 */ /* 0x002fe200078eb816 */
[----:B------:R-:W-:Y:S05]  /*ed30*/  BRA `(.L_x_4779) ;  /* 0x000016d000007947 */ /* 0x000fea0003800000 */
.L_x_4778:
        /* <DEDUP_REMOVED lines=29> */
.L_x_4816:
[----:B------:R-:W-:Y:S05]  /*ef10*/  BSYNC B4 ;  /* 0x0000000000047941 */ /* 0x000fea0003800000 */
.L_x_4815:
        /* <DEDUP_REMOVED lines=18> */
.L_x_4818:
[----:B------:R-:W-:Y:S02]  /*f040*/  ISETP.GE.AND P0, PT, R28, RZ, PT ;  /* 0x000000ff1c00720c */ /* 0x000fe40003f06270 */
[----:B------:R-:W-:-:S11]  /*f050*/  MOV R3, 0x3fd774eb ;  /* 0x3fd774eb00037802 */ /* 0x000fd60000000f00 */
[----:B------:R-:W-:-:S04]  /*f060*/  @P0 FFMA.FTZ R2, R3, 0.93318945169448852539, -R2 ;  /* 0x3f6ee58103020823 */ /* 0x000fc80000010802 */
[----:B------:R-:W-:Y:S02]  /*f070*/  @!P0 FFMA.FTZ R2, R3, 0.93318945169448852539, R2 ;  /* 0x3f6ee58103028823 */ /* 0x000fe40000010002 */
.L_x_4819:
[----:B------:R-:W-:Y:S05]  /*f080*/  BSYNC B0 ;  /* 0x0000000000007941 */ /* 0x000fea0003800000 */
.L_x_4817:
        /* <DEDUP_REMOVED lines=13> */
.L_x_4814:
        /* <DEDUP_REMOVED lines=11> */
.L_x_4822:
[----:B------:R-:W-:Y:S05]  /*f210*/  BSYNC B4 ;  /* 0x0000000000047941 */ /* 0x000fea0003800000 */
.L_x_4821:
        /* <DEDUP_REMOVED lines=18> */
.L_x_4824:
[----:B------:R-:W-:Y:S02]  /*f340*/  ISETP.GE.AND P0, PT, R28, RZ, PT ;  /* 0x000000ff1c00720c */ /* 0x000fe40003f06270 */
[----:B------:R-:W-:-:S11]  /*f350*/  MOV R3, 0x3fd774eb ;  /* 0x3fd774eb00037802 */ /* 0x000fd60000000f00 */
[----:B------:R-:W-:-:S04]  /*f360*/  @P0 FFMA.FTZ R2, R3, 0.93318945169448852539, -R2 ;  /* 0x3f6ee58103020823 */ /* 0x000fc80000010802 */
[----:B------:R-:W-:Y:S02]  /*f370*/  @!P0 FFMA.FTZ R2, R3, 0.93318945169448852539, R2 ;  /* 0x3f6ee58103028823 */ /* 0x000fe40000010002 */
.L_x_4825:
[----:B------:R-:W-:Y:S05]  /*f380*/  BSYNC B0 ;  /* 0x0000000000007941 */ /* 0x000fea0003800000 */
.L_x_4823:
        /* <DEDUP_REMOVED lines=27> */
.L_x_4813:
        /* <DEDUP_REMOVED lines=32> */
.L_x_4827:
[----:B------:R-:W-:Y:S05]  /*f740*/  BSYNC B4 ;  /* 0x0000000000047941 */ /* 0x000fea0003800000 */
.L_x_4826:
        /* <DEDUP_REMOVED lines=18> */
.L_x_4829:
[----:B------:R-:W-:Y:S02]  /*f870*/  ISETP.GE.AND P0, PT, R28, RZ, PT ;  /* 0x000000ff1c00720c */ /* 0x000fe40003f06270 */
[----:B------:R-:W-:-:S11]  /*f880*/  MOV R3, 0x3fd774eb ;  /* 0x3fd774eb00037802 */ /* 0x000fd60000000f00 */
[----:B------:R-:W-:-:S04]  /*f890*/  @P0 FFMA.FTZ R2, R3, 0.93318945169448852539, -R2 ;  /* 0x3f6ee58103020823 */ /* 0x000fc80000010802 */
[----:B------:R-:W-:Y:S02]  /*f8a0*/  @!P0 FFMA.FTZ R2, R3, 0.93318945169448852539, R2 ;  /* 0x3f6ee58103028823 */ /* 0x000fe40000010002 */
.L_x_4830:
[----:B------:R-:W-:Y:S05]  /*f8b0*/  BSYNC B0 ;  /* 0x0000000000007941 */ /* 0x000fea0003800000 */
.L_x_4828:
        /* <DEDUP_REMOVED lines=11> */
.L_x_4812:
        /* <DEDUP_REMOVED lines=22> */
.L_x_4834:
[----:B------:R-:W-:Y:S05]  /*fad0*/  BSYNC B4 ;  /* 0x0000000000047941 */ /* 0x000fea0003800000 */
.L_x_4833:
        /* <DEDUP_REMOVED lines=24> */
.L_x_4832:
        /* <DEDUP_REMOVED lines=11> */
.L_x_4836:
[----:B------:R-:W-:Y:S05]  /*fd10*/  BSYNC B4 ;  /* 0x0000000000047941 */ /* 0x000fea0003800000 */
.L_x_4835:
        /* <DEDUP_REMOVED lines=38> */
.L_x_4831:
        /* <DEDUP_REMOVED lines=32> */
.L_x_4838:
[----:B------:R-:W-:Y:S05]  /*10180*/  BSYNC B4 ;  /* 0x0000000000047941 */ /* 0x000fea0003800000 */
.L_x_4837:
        /* <DEDUP_REMOVED lines=21> */
.L_x_4820:
[----:B------:R-:W-:Y:S05]  /*102e0*/  BSYNC B3 ;  /* 0x0000000000037941 */ /* 0x000fea0003800000 */
.L_x_4811:
[----:B------:R-:W-:Y:S01]  /*102f0*/  FADD.FTZ R21, R21, 0.69314718246459960938 ;  /* 0x3f31721815157421 */ /* 0x000fe20000010000 */
[----:B------:R-:W-:-:S04]  /*10300*/  LOP3.LUT R11, R2, 0x80000000, R11, 0xb8, !PT ;  /* 0x80000000020b7812 */ /* 0x000fc800078eb80b */
[----:B------:R-:W-:Y:S01]  /*10310*/  LOP3.LUT R22, R21, 0x80000000, R22, 0xb8, !PT ;  /* 0x8000000015167812 */ /* 0x000fe200078eb816 */
[----:B------:R-:W-:Y:S05]  /*10320*/  BRA `(.L_x_4779) ;  /* 0x000000e000007947 */ /* 0x000fea0003800000 */
.L_x_4777:
        /* <DEDUP_REMOVED lines=14> */
.L_x_4779:
[----:B------:R-:W-:Y:S05]  /*10410*/  BSYNC B2 ;  /* 0x0000000000027941 */ /* 0x000fea0003800000 */
.L_x_4776:
        /* <DEDUP_REMOVED lines=111> */
.L_x_4846:
        /* <DEDUP_REMOVED lines=10> */
.L_x_4848:
[----:B------:R-:W-:-:S04]  /*10bb0*/  FADD.FTZ R6, -R2, R5 ;  /* 0x0000000502067221 */ /* 0x000fc80000010100 */
[----:B------:R-:W-:Y:S02]  /*10bc0*/  FMUL.FTZ R6, R6, 0.5 ;  /* 0x3f00000006067820 */ /* 0x000fe40000410000 */
.L_x_4849:
[----:B------:R-:W-:Y:S05]  /*10bd0*/  BSYNC B1 ;  /* 0x0000000000017941 */ /* 0x000fea0003800000 */
.L_x_4847:
        /* <DEDUP_REMOVED lines=11> */
.L_x_4851:
[----:B------:R-:W-:-:S04]  /*10c90*/  FADD.FTZ R25, R4, -R25 ;  /* 0x8000001904197221 */ /* 0x000fc80000010000 */
[----:B------:R-:W-:Y:S02]  /*10ca0*/  FMUL.FTZ R25, R25, 0.5 ;  /* 0x3f00000019197820 */ /* 0x000fe40000410000 */
.L_x_4852:
[----:B------:R-:W-:Y:S05]  /*10cb0*/  BSYNC B1 ;  /* 0x0000000000017941 */ /* 0x000fea0003800000 */
.L_x_4850:
        /* <DEDUP_REMOVED lines=35> */
.L_x_4845:
[----:B------:R0:W1:Y:S02]  /*10ef0*/  MUFU.SQRT R28, R23 ;  /* 0x00000017001c7308 */ /* 0x0000640000002000 */
.L_x_4844:
[----:B------:R-:W-:Y:S05]  /*10f00*/  BSYNC B0 ;  /* 0x0000000000007941 */ /* 0x000fea0003800000 */
.L_x_4843:
        /* <DEDUP_REMOVED lines=35> */
.L_x_4856:
        /* <DEDUP_REMOVED lines=17> */
.L_x_4862:
[----:B------:R-:W-:-:S04]  /*11250*/  FADD.FTZ R2, -R2, R5 ;  /* 0x0000000502027221 */ /* 0x000fc80000010100 */
[----:B------:R-:W-:Y:S02]  /*11260*/  FMUL.FTZ R2, R2, 0.5 ;  /* 0x3f00000002027820 */ /* 0x000fe40000410000 */
.L_x_4863:
[----:B------:R-:W-:Y:S05]  /*11270*/  BSYNC B4 ;  /* 0x0000000000047941 */ /* 0x000fea0003800000 */
.L_x_4861:
        /* <DEDUP_REMOVED lines=10> */
.L_x_4865:
[----:B------:R-:W-:-:S04]  /*11320*/  FADD.FTZ R3, -R3, R4 ;  /* 0x0000000403037221 */ /* 0x000fc80000010100 */
[----:B------:R-:W-:Y:S02]  /*11330*/  FMUL.FTZ R3, R3, 0.5 ;  /* 0x3f00000003037820 */ /* 0x000fe40000410000 */
.L_x_4866:
[----:B------:R-:W-:Y:S05]  /*11340*/  BSYNC B4 ;  /* 0x0000000000047941 */ /* 0x000fea0003800000 */
.L_x_4864:
[----:B------:R-:W-:Y:S02]  /*11350*/  FADD.FTZ R2, R3, R2 ;  /* 0x0000000203027221 */ /* 0x000fe40000010000 */
[----:B------:R-:W-:-:S04]  /*11360*/  FADD.FTZ R27, R24, R27 ;  /* 0x0000001b181b7221 */ /* 0x000fc80000010000 */
[----:B------:R-:W-:-:S06]  /*11370*/  FMUL.FTZ R27, R27, R2 ;  /* 0x000000021b1b7220 */ /* 0x000fcc0000410000 */
[----:B------:R-:W2:Y:S01]  /*11380*/  MUFU.SQRT R27, R27 ;  /* 0x0000001b001b7308 */ /* 0x000ea20000002000 */
[----:B------:R-:W-:Y:S05]  /*11390*/  BRA `(.L_x_4867) ;  /* 0x0000012000007947 */ /* 0x000fea0003800000 */
.L_x_4860:
        /* <DEDUP_REMOVED lines=12> */
.L_x_4859:
[----:B------:R-:W-:Y:S01]  /*11460*/  FADD.FTZ R2, R27, 1 ;  /* 0x3f8000001b027421 */ /* 0x000fe20000010000 */
[----:B0-----:R-:W-:Y:S01]  /*11470*/  MUFU.SQRT R23, R23 ;  /* 0x0000001700177308 */ /* 0x001fe20000002000 */
[----:B------:R-:W-:Y:S02]  /*11480*/  MOV R24, 0x3f800000 ;  /* 0x3f80000000187802 */ /* 0x000fe40000000f00 */
[----:B------:R-:W-:-:S06]  /*11490*/  FMUL.FTZ R2, R2, 0.5 ;  /* 0x3f00000002027820 */ /* 0x000fcc0000410000 */
[----:B------:R-:W0:Y:S02]  /*114a0*/  MUFU.SQRT R2, R2 ;  /* 0x0000000200027308 */ /* 0x000e240000002000 */
[----:B0-----:R-:W-:-:S06]  /*114b0*/  FMUL.FTZ R27, R23, R2 ;  /* 0x00000002171b7220 */ /* 0x001fcc0000410000 */
.L_x_4867:
[----:B------:R-:W-:Y:S05]  /*114c0*/  BSYNC B1 ;  /* 0x0000000000017941 */ /* 0x000fea0003800000 */
.L_x_4858:
[----:B------:R-:W-:Y:S05]  /*114d0*/  BRA `(.L_x_4868) ;  /* 0x0000002000007947 */ /* 0x000fea0003800000 */
.L_x_4855:
[----:B------:R-:W-:Y:S02]  /*114e0*/  FMUL.FTZ R27, R27, 16777216 ;  /* 0x4b8000001b1b7820 */ /* 0x000fe40000410000 */
[----:B------:R-:W-:Y:S02]  /*114f0*/  FMUL.FTZ R24, R24, 16777216 ;  /* 0x4b80000018187820 */ /* 0x000fe40000410000 */
.L_x_4868:
[----:B------:R-:W-:Y:S05]  /*11500*/  BSYNC B0 ;  /* 0x0000000000007941 */ /* 0x000fea0003800000 */
.L_x_4854:
        /* <DEDUP_REMOVED lines=16> */
.L_x_4870:
[----:B------:R-:W-:Y:S05]  /*11610*/  BSYNC B4 ;  /* 0x0000000000047941 */ /* 0x000fea0003800000 */
.L_x_4869:
        /* <DEDUP_REMOVED lines=18> */
.L_x_4872:
[----:B------:R-:W-:Y:S02]  /*11740*/  ISETP.GE.AND P0, PT, R27, RZ, PT ;  /* 0x000000ff1b00720c */ /* 0x000fe40003f06270 */
[----:B------:R-:W-:-:S11]  /*11750*/  MOV R3, 0x3fd774eb ;  /* 0x3fd774eb00037802 */ /* 0x000fd60000000f00 */
[----:B------:R-:W-:-:S04]  /*11760*/  @P0 FFMA.FTZ R2, R3, 0.93318945169448852539, -R2 ;  /* 0x3f6ee58103020823 */ /* 0x000fc80000010802 */
[----:B------:R-:W-:Y:S02]  /*11770*/  @!P0 FFMA.FTZ R2, R3, 0.93318945169448852539, R2 ;  /* 0x3f6ee58103028823 */ /* 0x000fe40000010002 */
.L_x_4873:
[----:B------:R-:W-:Y:S05]  /*11780*/  BSYNC B0 ;  /* 0x0000000000007941 */ /* 0x000fea0003800000 */
.L_x_4871:
        /* <DEDUP_REMOVED lines=10> */
.L_x_4857:
[----:B------:R-:W-:Y:S05]  /*11830*/  BSYNC B3 ;  /* 0x0000000000037941 */ /* 0x000fea0003800000 */
.L_x_4853:
[----:B------:R-:W-:Y:S02]  /*11840*/  LOP3.LUT R8, R3, 0x80000000, R8, 0xb8, !PT ;  /* 0x8000000003087812 */ /* 0x000fe400078eb808 */
[----:B-1----:R-:W-:Y:S01]  /*11850*/  LOP3.LUT R21, R28, 0x80000000, R21, 0xb8, !PT ;  /* 0x800000001c157812 */ /* 0x002fe200078eb815 */
[----:B------:R-:W-:Y:S05]  /*11860*/  BRA `(.L_x_4842) ;  /* 0x000016d000007947 */ /* 0x000fea0003800000 */
.L_x_4841:
        /* <DEDUP_REMOVED lines=29> */
.L_x_4879:
[----:B------:R-:W-:Y:S05]  /*11a40*/  BSYNC B4 ;  /* 0x0000000000047941 */ /* 0x000fea0003800000 */
.L_x_4878:
        /* <DEDUP_REMOVED lines=18> */
.L_x_4881:
[----:B------:R-:W-:Y:S02]  /*11b70*/  ISETP.GE.AND P0, PT, R27, RZ, PT ;  /* 0x000000ff1b00720c */ /* 0x000fe40003f06270 */
[----:B------:R-:W-:-:S11]  /*11b80*/  MOV R3, 0x3fd774eb ;  /* 0x3fd774eb00037802 */ /* 0x000fd60000000f00 */
[----:B------:R-:W-:-:S04]  /*11b90*/  @P0 FFMA.FTZ R2, R3, 0.93318945169448852539, -R2 ;  /* 0x3f6ee58103020823 */ /* 0x000fc80000010802 */
[----:B------:R-:W-:Y:S02]  /*11ba0*/  @!P0 FFMA.FTZ R2, R3, 0.93318945169448852539, R2 ;  /* 0x3f6ee58103028823 */ /* 0x000fe40000010002 */
.L_x_4882:
[----:B------:R-:W-:Y:S05]  /*11bb0*/  BSYNC B0 ;  /* 0x0000000000007941 */ /* 0x000fea0003800000 */
.L_x_4880:
        /* <DEDUP_REMOVED lines=13> */
.L_x_4877:
        /* <DEDUP_REMOVED lines=11> */
.L_x_4885:
[----:B------:R-:W-:Y:S05]  /*11d40*/  BSYNC B4 ;  /* 0x0000000000047941 */ /* 0x000fea0003800000 */
.L_x_4884:
        /* <DEDUP_REMOVED lines=18> */
.L_x_4887:
[----:B------:R-:W-:Y:S02]  /*11e70*/  ISETP.GE.AND P0, PT, R27, RZ, PT ;  /* 0x000000ff1b00720c */ /* 0x000fe40003f06270 */
[----:B------:R-:W-:-:S11]  /*11e80*/  MOV R3, 0x3fd774eb ;  /* 0x3fd774eb00037802 */ /* 0x000fd60000000f00 */
[----:B------:R-:W-:-:S04]  /*11e90*/  @P0 FFMA.FTZ R2, R3, 0.93318945169448852539, -R2 ;  /* 0x3f6ee58103020823 */ /* 0x000fc80000010802 */
[----:B------:R-:W-:Y:S02]  /*11ea0*/  @!P0 FFMA.FTZ R2, R3, 0.93318945169448852539, R2 ;  /* 0x3f6ee58103028823 */ /* 0x000fe40000010002 */
.L_x_4888:
[----:B------:R-:W-:Y:S05]  /*11eb0*/  BSYNC B0 ;  /* 0x0000000000007941 */ /* 0x000fea0003800000 */
.L_x_4886:
        /* <DEDUP_REMOVED lines=27> */
.L_x_4876:
        /* <DEDUP_REMOVED lines=32> */
.L_x_4890:
[----:B------:R-:W-:Y:S05]  /*12270*/  BSYNC B4 ;  /* 0x0000000000047941 */ /* 0x000fea0003800000 */
.L_x_4889:
        /* <DEDUP_REMOVED lines=18> */
.L_x_4892:
[----:B------:R-:W-:Y:S02]  /*123a0*/  ISETP.GE.AND P0, PT, R27, RZ, PT ;  /* 0x000000ff1b00720c */ /* 0x000fe40003f06270 */
[----:B------:R-:W-:-:S11]  /*123b0*/  MOV R3, 0x3fd774eb ;  /* 0x3fd774eb00037802 */ /* 0x000fd60000000f00 */
[----:B------:R-:W-:-:S04]  /*123c0*/  @P0 FFMA.FTZ R2, R3, 0.93318945169448852539, -R2 ;  /* 0x3f6ee58103020823 */ /* 0x000fc80000010802 */
[----:B------:R-:W-:Y:S02]  /*123d0*/  @!P0 FFMA.FTZ R2, R3, 0.93318945169448852539, R2 ;  /* 0x3f6ee58103028823 */ /* 0x000fe40000010002 */
.L_x_4893:
[----:B------:R-:W-:Y:S05]  /*123e0*/  BSYNC B0 ;  /* 0x0000000000007941 */ /* 0x000fea0003800000 */
.L_x_4891:
        /* <DEDUP_REMOVED lines=11> */
.L_x_4875:
        /* <DEDUP_REMOVED lines=22> */
.L_x_4897:
[----:B------:R-:W-:Y:S05]  /*12600*/  BSYNC B4 ;  /* 0x0000000000047941 */ /* 0x000fea0003800000 */
.L_x_4896:
        /* <DEDUP_REMOVED lines=24> */
.L_x_4895:
        /* <DEDUP_REMOVED lines=11> */
.L_x_4899:
[----:B------:R-:W-:Y:S05]  /*12840*/  BSYNC B4 ;  /* 0x0000000000047941 */ /* 0x000fea0003800000 */
.L_x_4898:
        /* <DEDUP_REMOVED lines=38> */
.L_x_4894:
        /* <DEDUP_REMOVED lines=32> */
.L_x_4901:
[----:B------:R-:W-:Y:S05]  /*12cb0*/  BSYNC B4 ;  /* 0x0000000000047941 */ /* 0x000fea0003800000 */
.L_x_4900:
        /* <DEDUP_REMOVED lines=21> */
.L_x_4883:
[----:B------:R-:W-:Y:S05]  /*12e10*/  BSYNC B3 ;  /* 0x0000000000037941 */ /* 0x000fea0003800000 */
.L_x_4874:
[----:B------:R-:W-:Y:S01]  /*12e20*/  FADD.FTZ R2, R23, 0.69314718246459960938 ;  /* 0x3f31721817027421 */ /* 0x000fe20000010000 */
[----:B------:R-:W-:-:S04]  /*12e30*/  LOP3.LUT R8, R3, 0x80000000, R8, 0xb8, !PT ;  /* 0x8000000003087812 */ /* 0x000fc800078eb808 */
[----:B------:R-:W-:Y:S01]  /*12e40*/  LOP3.LUT R21, R2, 0x80000000, R21, 0xb8, !PT ;  /* 0x8000000002157812 */ /* 0x000fe200078eb815 */
[----:B------:R-:W-:Y:S05]  /*12e50*/  BRA `(.L_x_4842) ;  /* 0x000000e000007947 */ /* 0x000fea0003800000 */
.L_x_4840:
        /* <DEDUP_REMOVED lines=14> */
.L_x_4842:
[----:B------:R-:W-:Y:S05]  /*12f40*/  BSYNC B2 ;  /* 0x0000000000027941 */ /* 0x000fea0003800000 */
.L_x_4839:
[----:B------:R-:W-:Y:S01]  /*12f50*/  WARPSYNC 0xffffffff ;  /* 0xffffffff00007948 */ /* 0x000fe20003800000 */
[--C-:B------:R-:W-:Y:S01]  /*12f60*/  HADD2.F32 R34, -RZ, R9.reuse.H0_H0 ;  /* 0x20000009ff227230 */ /* 0x100fe20000004100 */
[----:B------:R-:W-:Y:S01]  /*12f70*/  BSSY B2, `(.L_x_4902) ;  /* 0x00002b0000027945 */ /* 0x000fe20003800000 */
[----:B------:R-:W-:-:S03]  /*12f80*/  HADD2.F32 R27, -RZ, R9.H1_H1 ;  /* 0x30000009ff1b7230 */ /* 0x000fc60000004100 */
[----:B------:R-:W-:Y:S02]  /*12f90*/  FSETP.GTU.FTZ.AND P0, PT, |R34|, +INF , PT ;  /* 0x7f8000002200780b */ /* 0x000fe40003f1c200 */
[C---:B------:R-:W-:Y:S01]  /*12fa0*/  FSETP.GTU.FTZ.AND P1, PT, |R27|.reuse, +INF , PT ;  /* 0x7f8000001b00780b */ /* 0x040fe20003f3c200 */
[----:B0-----:R-:W-:-:S03]  /*12fb0*/  FADD.FTZ R23, |R27|, -RZ ;  /* 0x800000ff1b177221 */ /* 0x001fc60000010200 */
        /* <DEDUP_REMOVED lines=23> */
[CC--:B------:R-:W-:Y:S02]  /*13130*/  IMNMX R5, R6.reuse, R29.reuse, !PT ;  /* 0x0000001d06057217 */ /* 0x0c0fe40007800200 */
[----:B------:R-:W-:Y:S02]  /*13140*/  IADD3 R26, -R25, 0x7e800000, RZ ;  /* 0x7e800000191a7810 */ /* 0x000fe40007ffe1ff */
[----:B------:R-:W-:-:S02]  /*13150*/  IMNMX R28, R6, R29, PT ;  /* 0x0000001d061c7217 */ /* 0x000fc40003800200 */
[----:B------:R-:W-:Y:S01]  /*13160*/  LOP3.LUT R30, R5, 0xfe000000, RZ, 0xc0, !PT ;  /* 0xfe000000051e7812 */ /* 0x000fe200078ec0ff */
[CC--:B------:R-:W-:Y:S01]  /*13170*/  FMUL.FTZ R6, R9.reuse, R26.reuse ;  /* 0x0000001a09067220 */ /* 0x0c0fe20000410000 */
[C---:B------:R-:W-:Y:S01]  /*13180*/  FSETP.NEU.FTZ.AND P0, PT, R9.reuse, RZ, PT ;  /* 0x000000ff0900720b */ /* 0x040fe20003f1d000 */
[----:B------:R-:W-:Y:S01]  /*13190*/  FMUL.FTZ R26, R4, R26 ;  /* 0x0000001a041a7220 */ /* 0x000fe20000410000 */
[----:B------:R-:W-:Y:S01]  /*131a0*/  FSETP.NEU.FTZ.AND P2, PT, R28, RZ, PT ;  /* 0x000000ff1c00720b */ /* 0x000fe20003f5d000 */
[----:B------:R-:W-:Y:S01]  /*131b0*/  FMUL.FTZ R29, R6, R6 ;  /* 0x00000006061d7220 */ /* 0x000fe20000410000 */
[C---:B------:R-:W-:Y:S02]  /*131c0*/  IADD3 R6, -R30.reuse, 0x7e800000, RZ ;  /* 0x7e8000001e067810 */ /* 0x040fe40007ffe1ff */
[----:B------:R-:W-:Y:S01]  /*131d0*/  LOP3.LUT R30, R30, 0x800000, RZ, 0xfc, !PT ;  /* 0x008000001e1e7812 */ /* 0x000fe200078efcff */
[----:B------:R-:W-:Y:S01]  /*131e0*/  FFMA.FTZ R29, R26, R26, R29 ;  /* 0x0000001a1a1d7223 */ /* 0x000fe2000001001d */
[----:B------:R-:W-:Y:S01]  /*131f0*/  FSETP.NEU.FTZ.AND P1, PT, R9, +INF , PT ;  /* 0x7f8000000900780b */ /* 0x000fe20003f3d000 */
[----:B------:R-:W-:-:S02]  /*13200*/  FMUL.FTZ R26, R28, R6 ;  /* 0x000000061c1a7220 */ /* 0x000fc40000410000 */
[----:B------:R-:W-:Y:S02]  /*13210*/  FMUL.FTZ R6, R5, R6 ;  /* 0x0000000605067220 */ /* 0x000fe40000410000 */
[----:B------:R-:W-:Y:S01]  /*13220*/  FMUL.FTZ R31, R26, R26 ;  /* 0x0000001a1a1f7220 */ /* 0x000fe20000410000 */
[----:B------:R-:W0:Y:S03]  /*13230*/  MUFU.SQRT R29, R29 ;  /* 0x0000001d001d7308 */ /* 0x000e260000002000 */
        /* <DEDUP_REMOVED lines=64> */
.L_x_4909:
        /* <DEDUP_REMOVED lines=10> */
.L_x_4911:
[----:B------:R-:W-:-:S04]  /*136e0*/  FADD.FTZ R5, -R2, R25 ;  /* 0x0000001902057221 */ /* 0x000fc80000010100 */
[----:B------:R-:W-:Y:S02]  /*136f0*/  FMUL.FTZ R5, R5, 0.5 ;  /* 0x3f00000005057820 */ /* 0x000fe40000410000 */
.L_x_4912:
[----:B------:R-:W-:Y:S05]  /*13700*/  BSYNC B1 ;  /* 0x0000000000017941 */ /* 0x000fea0003800000 */
.L_x_4910:
        /* <DEDUP_REMOVED lines=11> */
.L_x_4914:
[----:B------:R-:W-:-:S04]  /*137c0*/  FADD.FTZ R6, R4, -R9 ;  /* 0x8000000904067221 */ /* 0x000fc80000010000 */
[----:B------:R-:W-:Y:S02]  /*137d0*/  FMUL.FTZ R6, R6, 0.5 ;  /* 0x3f00000006067820 */ /* 0x000fe40000410000 */
.L_x_4915:
[----:B------:R-:W-:Y:S05]  /*137e0*/  BSYNC B1 ;  /* 0x0000000000017941 */ /* 0x000fea0003800000 */
.L_x_4913:
        /* <DEDUP_REMOVED lines=35> */
.L_x_4908:
[----:B------:R0:W1:Y:S02]  /*13a20*/  MUFU.SQRT R9, R24 ;  /* 0x0000001800097308 */ /* 0x0000640000002000 */
.L_x_4907:
[----:B------:R-:W-:Y:S05]  /*13a30*/  BSYNC B0 ;  /* 0x0000000000007941 */ /* 0x000fea0003800000 */
.L_x_4906:
        /* <DEDUP_REMOVED lines=35> */
.L_x_4919:
        /* <DEDUP_REMOVED lines=17> */
.L_x_4925:
[----:B------:R-:W-:-:S04]  /*13d80*/  FADD.FTZ R2, -R2, R25 ;  /* 0x0000001902027221 */ /* 0x000fc80000010100 */
[----:B------:R-:W-:Y:S02]  /*13d90*/  FMUL.FTZ R2, R2, 0.5 ;  /* 0x3f00000002027820 */ /* 0x000fe40000410000 */
.L_x_4926:
[----:B------:R-:W-:Y:S05]  /*13da0*/  BSYNC B4 ;  /* 0x0000000000047941 */ /* 0x000fea0003800000 */
.L_x_4924:
        /* <DEDUP_REMOVED lines=10> */
.L_x_4928:
[----:B------:R-:W-:-:S04]  /*13e50*/  FADD.FTZ R3, -R3, R4 ;  /* 0x0000000403037221 */ /* 0x000fc80000010100 */
[----:B------:R-:W-:Y:S02]  /*13e60*/  FMUL.FTZ R3, R3, 0.5 ;  /* 0x3f00000003037820 */ /* 0x000fe40000410000 */
.L_x_4929:
[----:B------:R-:W-:Y:S05]  /*13e70*/  BSYNC B4 ;  /* 0x0000000000047941 */ /* 0x000fea0003800000 */
.L_x_4927:
[----:B------:R-:W-:Y:S02]  /*13e80*/  FADD.FTZ R3, R3, R2 ;  /* 0x0000000203037221 */ /* 0x000fe40000010000 */
[----:B------:R-:W-:-:S04]  /*13e90*/  FADD.FTZ R28, R23, R28 ;  /* 0x0000001c171c7221 */ /* 0x000fc80000010000 */
[----:B------:R-:W-:-:S06]  /*13ea0*/  FMUL.FTZ R28, R28, R3 ;  /* 0x000000031c1c7220 */ /* 0x000fcc0000410000 */
[----:B------:R-:W2:Y:S01]  /*13eb0*/  MUFU.SQRT R28, R28 ;  /* 0x0000001c001c7308 */ /* 0x000ea20000002000 */
[----:B------:R-:W-:Y:S05]  /*13ec0*/  BRA `(.L_x_4930) ;  /* 0x0000012000007947 */ /* 0x000fea0003800000 */
.L_x_4923:
        /* <DEDUP_REMOVED lines=12> */
.L_x_4922:
[----:B------:R-:W-:Y:S01]  /*13f90*/  FADD.FTZ R2, R28, 1 ;  /* 0x3f8000001c027421 */ /* 0x000fe20000010000 */
[----:B------:R-:W-:Y:S01]  /*13fa0*/  MUFU.SQRT R3, R24 ;  /* 0x0000001800037308 */ /* 0x000fe20000002000 */
[----:B------:R-:W-:Y:S02]  /*13fb0*/  MOV R23, 0x3f800000 ;  /* 0x3f80000000177802 */ /* 0x000fe40000000f00 */
[----:B------:R-:W-:-:S06]  /*13fc0*/  FMUL.FTZ R2, R2, 0.5 ;  /* 0x3f00000002027820 */ /* 0x000fcc0000410000 */
[----:B------:R-:W2:Y:S02]  /*13fd0*/  MUFU.SQRT R2, R2 ;  /* 0x0000000200027308 */ /* 0x000ea40000002000 */
[----:B--2---:R-:W-:-:S06]  /*13fe0*/  FMUL.FTZ R28, R3, R2 ;  /* 0x00000002031c7220 */ /* 0x004fcc0000410000 */
.L_x_4930:
[----:B------:R-:W-:Y:S05]  /*13ff0*/  BSYNC B1 ;  /* 0x0000000000017941 */ /* 0x000fea0003800000 */
.L_x_4921:
[----:B------:R-:W-:Y:S05]  /*14000*/  BRA `(.L_x_4931) ;  /* 0x0000002000007947 */ /* 0x000fea0003800000 */
.L_x_4918:
[----:B------:R-:W-:Y:S02]  /*14010*/  FMUL.FTZ R28, R28, 16777216 ;  /* 0x4b8000001c1c7820 */ /* 0x000fe40000410000 */
[----:B------:R-:W-:Y:S02]  /*14020*/  FMUL.FTZ R23, R23, 16777216 ;  /* 0x4b80000017177820 */ /* 0x000fe40000410000 */
.L_x_4931:
[----:B------:R-:W-:Y:S05]  /*14030*/  BSYNC B0 ;  /* 0x0000000000007941 */ /* 0x000fea0003800000 */
.L_x_4917:
        /* <DEDUP_REMOVED lines=16> */
.L_x_4933:
[----:B------:R-:W-:Y:S05]  /*14140*/  BSYNC B4 ;  /* 0x0000000000047941 */ /* 0x000fea0003800000 */
.L_x_4932:
        /* <DEDUP_REMOVED lines=18> */
.L_x_4935:
[----:B------:R-:W-:Y:S02]  /*14270*/  ISETP.GE.AND P0, PT, R28, RZ, PT ;  /* 0x000000ff1c00720c */ /* 0x000fe40003f06270 */
[----:B------:R-:W-:-:S11]  /*14280*/  MOV R3, 0x3fd774eb ;  /* 0x3fd774eb00037802 */ /* 0x000fd60000000f00 */
[----:B------:R-:W-:-:S04]  /*14290*/  @P0 FFMA.FTZ R2, R3, 0.93318945169448852539, -R2 ;  /* 0x3f6ee58103020823 */ /* 0x000fc80000010802 */
[----:B------:R-:W-:Y:S02]  /*142a0*/  @!P0 FFMA.FTZ R2, R3, 0.93318945169448852539, R2 ;  /* 0x3f6ee58103028823 */ /* 0x000fe40000010002 */
.L_x_4936:
[----:B------:R-:W-:Y:S05]  /*142b0*/  BSYNC B0 ;  /* 0x0000000000007941 */ /* 0x000fea0003800000 */
.L_x_4934:
        /* <DEDUP_REMOVED lines=10> */
.L_x_4920:
[----:B------:R-:W-:Y:S05]  /*14360*/  BSYNC B3 ;  /* 0x0000000000037941 */ /* 0x000fea0003800000 */
.L_x_4916:
[----:B------:R-:W-:Y:S02]  /*14370*/  LOP3.LUT R27, R2, 0x80000000, R27, 0xb8, !PT ;  /* 0x80000000021b7812 */ /* 0x000fe400078eb81b */
[----:B-1----:R-:W-:Y:S01]  /*14380*/  LOP3.LUT R34, R9, 0x80000000, R34, 0xb8, !PT ;  /* 0x8000000009227812 */ /* 0x002fe200078eb822 */
[----:B------:R-:W-:Y:S05]  /*14390*/  BRA `(.L_x_4905) ;  /* 0x000016d000007947 */ /* 0x000fea0003800000 */
.L_x_4904:
        /* <DEDUP_REMOVED lines=29> */
.L_x_4942:
[----:B------:R-:W-:Y:S05]  /*14570*/  BSYNC B4 ;  /* 0x0000000000047941 */ /* 0x000fea0003800000 */
.L_x_4941:
        /* <DEDUP_REMOVED lines=18> */
.L_x_4944:
[----:B------:R-:W-:Y:S02]  /*146a0*/  ISETP.GE.AND P0, PT, R28, RZ, PT ;  /* 0x000000ff1c00720c */ /* 0x000fe40003f06270 */
[----:B------:R-:W-:-:S11]  /*146b0*/  MOV R3, 0x3fd774eb ;  /* 0x3fd774eb00037802 */ /* 0x000fd60000000f00 */
[----:B------:R-:W-:-:S04]  /*146c0*/  @P0 FFMA.FTZ R2, R3, 0.93318945169448852539, -R2 ;  /* 0x3f6ee58103020823 */ /* 0x000fc80000010802 */
[----:B------:R-:W-:Y:S02]  /*146d0*/  @!P0 FFMA.FTZ R2, R3, 0.93318945169448852539, R2 ;  /* 0x3f6ee58103028823 */ /* 0x000fe40000010002 */
.L_x_4945:
[----:B------:R-:W-:Y:S05]  /*146e0*/  BSYNC B0 ;  /* 0x0000000000007941 */ /* 0x000fea0003800000 */
.L_x_4943:
        /* <DEDUP_REMOVED lines=13> */
.L_x_4940:
        /* <DEDUP_REMOVED lines=11> */
.L_x_4948:
[----:B------:R-:W-:Y:S05]  /*14870*/  BSYNC B4 ;  /* 0x0000000000047941 */ /* 0x000fea0003800000 */
.L_x_4947:
        /* <DEDUP_REMOVED lines=18> */
.L_x_4950:
[----:B------:R-:W-:Y:S02]  /*149a0*/  ISETP.GE.AND P0, PT, R28, RZ, PT ;  /* 0x000000ff1c00720c */ /* 0x000fe40003f06270 */
[----:B------:R-:W-:-:S11]  /*149b0*/  MOV R3, 0x3fd774eb ;  /* 0x3fd774eb00037802 */ /* 0x000fd60000000f00 */
[----:B------:R-:W-:-:S04]  /*149c0*/  @P0 FFMA.FTZ R2, R3, 0.93318945169448852539, -R2 ;  /* 0x3f6ee58103020823 */ /* 0x000fc80000010802 */
[----:B------:R-:W-:Y:S02]  /*149d0*/  @!P0 FFMA.FTZ R2, R3, 0.93318945169448852539, R2 ;  /* 0x3f6ee58103028823 */ /* 0x000fe40000010002 */
.L_x_4951:
[----:B------:R-:W-:Y:S05]  /*149e0*/  BSYNC B0 ;  /* 0x0000000000007941 */ /* 0x000fea0003800000 */
.L_x_4949:
        /* <DEDUP_REMOVED lines=27> */
.L_x_4939:
        /* <DEDUP_REMOVED lines=32> */
.L_x_4953:
[----:B------:R-:W-:Y:S05]  /*14da0*/  BSYNC B4 ;  /* 0x0000000000047941 */ /* 0x000fea0003800000 */
.L_x_4952:
        /* <DEDUP_REMOVED lines=18> */
.L_x_4955:
[----:B------:R-:W-:Y:S02]  /*14ed0*/  ISETP.GE.AND P0, PT, R28, RZ, PT ;  /* 0x000000ff1c00720c */ /* 0x000fe40003f06270 */
[----:B------:R-:W-:-:S11]  /*14ee0*/  MOV R3, 0x3fd774eb ;  /* 0x3fd774eb00037802 */ /* 0x000fd60000000f00 */
[----:B------:R-:W-:-:S04]  /*14ef0*/  @P0 FFMA.FTZ R2, R3, 0.93318945169448852539, -R2 ;  /* 0x3f6ee58103020823 */ /* 0x000fc80000010802 */
[----:B------:R-:W-:Y:S02]  /*14f00*/  @!P0 FFMA.FTZ R2, R3, 0.93318945169448852539, R2 ;  /* 0x3f6ee58103028823 */ /* 0x000fe40000010002 */
.L_x_4956:
[----:B------:R-:W-:Y:S05]  /*14f10*/  BSYNC B0 ;  /* 0x0000000000007941 */ /* 0x000fea0003800000 */
.L_x_4954:
        /* <DEDUP_REMOVED lines=11> */
.L_x_4938:
        /* <DEDUP_REMOVED lines=22> */
.L_x_4960:
[----:B------:R-:W-:Y:S05]  /*15130*/  BSYNC B4 ;  /* 0x0000000000047941 */ /* 0x000fea0003800000 */
.L_x_4959:
        /* <DEDUP_REMOVED lines=24> */
.L_x_4958:
        /* <DEDUP_REMOVED lines=11> */
.L_x_4962:
[----:B------:R-:W-:Y:S05]  /*15370*/  BSYNC B4 ;  /* 0x0000000000047941 */ /* 0x000fea0003800000 */
.L_x_4961:
        /* <DEDUP_REMOVED lines=38> */
.L_x_4957:
        /* <DEDUP_REMOVED lines=32> */
.L_x_4964:
[----:B------:R-:W-:Y:S05]  /*157e0*/  BSYNC B4 ;  /* 0x0000000000047941 */ /* 0x000fea0003800000 */
.L_x_4963:
        /* <DEDUP_REMOVED lines=21> */
.L_x_4946:
[----:B------:R-:W-:Y:S05]  /*15940*/  BSYNC B3 ;  /* 0x0000000000037941 */ /* 0x000fea0003800000 */
.L_x_4937:
[----:B------:R-:W-:Y:S01]  /*15950*/  FADD.FTZ R9, R9, 0.69314718246459960938 ;  /* 0x3f31721809097421 */ /* 0x000fe20000010000 */
[----:B------:R-:W-:-:S04]  /*15960*/  LOP3.LUT R27, R2, 0x80000000, R27, 0xb8, !PT ;  /* 0x80000000021b7812 */ /* 0x000fc800078eb81b */
[----:B------:R-:W-:Y:S01]  /*15970*/  LOP3.LUT R34, R9, 0x80000000, R34, 0xb8, !PT ;  /* 0x8000000009227812 */ /* 0x000fe200078eb822 */
[----:B------:R-:W-:Y:S05]  /*15980*/  BRA `(.L_x_4905) ;  /* 0x000000e000007947 */ /* 0x000fea0003800000 */
.L_x_4903:
        /* <DEDUP_REMOVED lines=14> */
.L_x_4905:
[----:B------:R-:W-:Y:S05]  /*15a70*/  BSYNC B2 ;  /* 0x0000000000027941 */ /* 0x000fea0003800000 */
.L_x_4902:
[----:B------:R-:W-:Y:S01]  /*15a80*/  WARPSYNC 0xffffffff ;  /* 0xffffffff00007948 */ /* 0x000fe20003800000 */
[----:B------:R-:W-:Y:S01]  /*15a90*/  HFMA2.MMA R3, -RZ, RZ, 0, 2.384185791015625e-07 ;  /* 0x00000004ff037435 */ /* 0x000fe200000001ff */
[----:B------:R-:W-:Y:S02]  /*15aa0*/  F2FP.PACK_AB R6, R16, R15 ;  /* 0x0000000f1006723e */ /* 0x000fe400000000ff */
[----:B------:R-:W-:Y:S02]  /*15ab0*/  F2FP.PACK_AB R7, R18, R7 ;  /* 0x000000071207723e */ /* 0x000fe400000000ff */
[----:B------:R-:W-:Y:S02]  /*15ac0*/  F2FP.PACK_AB R12, R17, R12 ;  /* 0x0000000c110c723e */ /* 0x000fe400000000ff */
[----:B------:R-:W-:Y:S02]  /*15ad0*/  F2FP.PACK_AB R13, R13, R20 ;  /* 0x000000140d0d723e */ /* 0x000fe400000000ff */
[----:B------:R-:W-:Y:S01]  /*15ae0*/  F2FP.PACK_AB R10, R10, R19 ;  /* 0x000000130a0a723e */ /* 0x000fe200000000ff */
[----:B------:R-:W-:Y:S01]  /*15af0*/  IMAD.WIDE.U32 R2, R0, R3, c[0x0][0x168] ;  /* 0x00005a0000027625 */ /* 0x000fe200078e0003 */
[----:B------:R-:W-:-:S02]  /*15b00*/  F2FP.PACK_AB R11, R11, R22 ;  /* 0x000000160b0b723e */ /* 0x000fc400000000ff */
[----:B------:R-:W-:Y:S02]  /*15b10*/  F2FP.PACK_AB R8, R8, R21 ;  /* 0x000000150808723e */ /* 0x000fe400000000ff */
[----:B------:R-:W-:Y:S01]  /*15b20*/  F2FP.PACK_AB R9, R27, R34 ;  /* 0x000000221b09723e */ /* 0x000fe200000000ff */
[----:B------:R-:W-:-:S05]  /*15b30*/  IMAD.WIDE R2, R14, 0x8, R2 ;  /* 0x000000080e027825 */ /* 0x000fca00078e0202 */
[----:B------:R-:W-:Y:S04]  /*15b40*/  STG.E.64 [R2.64], R6 ;  /* 0x0000000602007986 */ /* 0x000fe8000c101b04 */
[----:B------:R-:W-:Y:S04]  /*15b50*/  STG.E.64 [R2.64+0x400], R12 ;  /* 0x0004000c02007986 */ /* 0x000fe8000c101b04 */
[----:B------:R-:W-:Y:S04]  /*15b60*/  STG.E.64 [R2.64+0x800], R10 ;  /* 0x0008000a02007986 */ /* 0x000fe8000c101b04 */
[----:B------:R-:W-:Y:S01]  /*15b70*/  STG.E.64 [R2.64+0xc00], R8 ;  /* 0x000c000802007986 */ /* 0x000fe2000c101b04 */
[----:B------:R-:W-:Y:S05]  /*15b80*/  EXIT ;  /* 0x000000000000794d */ /* 0x000fea0003800000 */
.L_x_4460:
[----:B------:R-:W0:Y:S02]  /*15b90*/  S2R R6, SR_TID.X ;  /* 0x0000000000067919 */ /* 0x000e240000002100 */
[----:B0-----:R-:W-:-:S13]  /*15ba0*/  ISETP.GE.AND P0, PT, R6, R7, PT ;  /* 0x000000070600720c */ /* 0x001fda0003f06270 */
[----:B------:R-:W-:Y:S02]  /*15bb0*/  @!P0 IADD3 R4, R0, R6, RZ ;  /* 0x0000000600048210 */ /* 0x000fe40007ffe0ff */
[----:B------:R-:W-:-:S04]  /*15bc0*/  @!P0 IADD3 R6, R6, 0x80, RZ ;  /* 0x0000008006068810 */ /* 0x000fc80007ffe0ff */
[----:B------:R-:W-:-:S13]  /*15bd0*/  ISETP.GE.AND P6, PT, R6, R7, PT ;  /* 0x000000070600720c */ /* 0x000fda0003fc6270 */
[----:B------:R-:W-:Y:S02]  /*15be0*/  @!P6 IADD3 R2, R0, R6, RZ ;  /* 0x000000060002e210 */ /* 0x000fe40007ffe0ff */
[----:B------:R-:W-:-:S05]  /*15bf0*/  @!P6 MOV R3, 0x4 ;  /* 0x000000040003e802 */ /* 0x000fca0000000f00 */
[----:B------:R-:W-:-:S06]  /*15c00*/  @!P6 IMAD.WIDE.U32 R2, R2, R3, c[0x0][0x170] ;  /* 0x00005c000202e625 */ /* 0x000fcc00078e0003 */
[----:B------:R0:W2:Y:S01]  /*15c10*/  @!P6 LDG.E R2, [R2.64] ;  /* 0x000000040202e981 */ /* 0x0000a2000c1e1900 */
[----:B------:R-:W-:Y:S02]  /*15c20*/  @!P6 IADD3 R6, R6, 0x80, RZ ;  /* 0x000000800606e810 */ /* 0x000fe40007ffe0ff */
[----:B------:R-:W-:Y:S02]  /*15c30*/  PRMT R14, RZ, 0x5410, RZ ;  /* 0x00005410ff0e7816 */ /* 0x000fe400000000ff */
[----:B------:R-:W-:Y:S02]  /*15c40*/  ISETP.GE.AND P5, PT, R6, R7, PT ;  /* 0x000000070600720c */ /* 0x000fe40003fa6270 */
[----:B0-----:R-:W-:-:S11]  /*15c50*/  @!P0 MOV R3, 0x4 ;  /* 0x0000000400038802 */ /* 0x001fd60000000f00 */
[----:B------:R-:W-:Y:S02]  /*15c60*/  @!P5 IADD3 R5, R0, R6, RZ ;  /* 0x000000060005d210 */ /* 0x000fe40007ffe0ff */
[----:B------:R-:W-:-:S04]  /*15c70*/  @!P5 IADD3 R6, R6, 0x80, RZ ;  /* 0x000000800606d810 */ /* 0x000fc80007ffe0ff */
[----:B------:R-:W-:-:S13]  /*15c80*/  ISETP.GE.AND P4, PT, R6, R7, PT ;  /* 0x000000070600720c */ /* 0x000fda0003f86270 */
[----:B------:R-:W-:Y:S02]  /*15c90*/  @!P4 IADD3 R8, R0, R6, RZ ;  /* 0x000000060008c210 */ /* 0x000fe40007ffe0ff */
[----:B------:R-:W-:Y:S02]  /*15ca0*/  @!P4 IADD3 R6, R6, 0x80, RZ ;  /* 0x000000800606c810 */ /* 0x000fe40007ffe0ff */
[----:B------:R-:W-:Y:S02]  /*15cb0*/  @!P4 MOV R9, 0x4 ;  /* 0x000000040009c802 */ /* 0x000fe40000000f00 */
        /* <DEDUP_REMOVED lines=8> */
[----:B------:R-:W-:Y:S02]  /*15d40*/  @!P1 IADD3 R6, R6, 0x80, RZ ;  /* 0x0000008006069810 */ /* 0x000fe40007ffe0ff */
[----:B------:R-:W-:Y:S02]  /*15d50*/  @!P3 MOV R11, 0x4 ;  /* 0x00000004000bb802 */ /* 0x000fe40000000f00 */
[----:B------:R-:W-:Y:S02]  /*15d60*/  @!P2 MOV R13, 0x4 ;  /* 0x00000004000da802 */ /* 0x000fe40000000f00 */
[----:B------:R-:W-:Y:S01]  /*15d70*/  @!P1 MOV R21, 0x4 ;  /* 0x0000000400159802 */ /* 0x000fe20000000f00 */
[----:B------:R-:W-:-:S04]  /*15d80*/  @!P4 IMAD.WIDE.U32 R8, R8, R9, c[0x0][0x170] ;  /* 0x00005c000808c625 */ /* 0x000fc800078e0009 */
[----:B------:R-:W-:Y:S02]  /*15d90*/  @!P3 IMAD.WIDE.U32 R10, R10, R11, c[0x0][0x170] ;  /* 0x00005c000a0ab625 */ /* 0x000fe400078e000b */
[----:B------:R0:W3:Y:S02]  /*15da0*/  @!P4 LDG.E R9, [R8.64] ;  /* 0x000000040809c981 */ /* 0x0000e4000c1e1900 */
[----:B------:R-:W-:Y:S02]  /*15db0*/  @!P2 IMAD.WIDE.U32 R12, R12, R13, c[0x0][0x170] ;  /* 0x00005c000c0ca625 */ /* 0x000fe400078e000d */
[----:B------:R1:W4:Y:S02]  /*15dc0*/  @!P3 LDG.E R10, [R10.64] ;  /* 0x000000040a0ab981 */ /* 0x000324000c1e1900 */
[----:B------:R-:W-:Y:S02]  /*15dd0*/  @!P1 IMAD.WIDE.U32 R20, R20, R21, c[0x0][0x170] ;  /* 0x00005c0014149625 */ /* 0x000fe400078e0015 */
[----:B------:R-:W4:Y:S04]  /*15de0*/  @!P2 LDG.E R12, [R12.64] ;  /* 0x000000040c0ca981 */ /* 0x000f28000c1e1900 */
[----:B------:R0:W4:Y:S01]  /*15df0*/  @!P1 LDG.E R21, [R20.64] ;  /* 0x0000000414159981 */ /* 0x000122000c1e1900 */
[----:B--2---:R-:W-:-:S04]  /*15e00*/  @!P6 PRMT R14, R2, 0x7610, R14 ;  /* 0x00007610020ee816 */ /* 0x004fc8000000000e */
[----:B------:R-:W-:Y:S01]  /*15e10*/  @!P6 PRMT R14, R14, 0x7610, R2 ;  /* 0x000076100e0ee816 */ /* 0x000fe20000000002 */
[----:B------:R-:W-:Y:S01]  /*15e20*/  @!P0 IMAD.WIDE.U32 R2, R4, R3, c[0x0][0x170] ;  /* 0x00005c0004028625 */ /* 0x000fe200078e0003 */
[----:B------:R-:W-:Y:S02]  /*15e30*/  ISETP.GE.AND P6, PT, R6, R7, PT ;  /* 0x000000070600720c */ /* 0x000fe40003fc6270 */
[----:B------:R-:W-:Y:S02]  /*15e40*/  @!P5 MOV R4, 0x4 ;  /* 0x000000040004d802 */ /* 0x000fe40000000f00 */
[----:B------:R2:W5:Y:S03]  /*15e50*/  @!P0 LDG.E R15, [R2.64] ;  /* 0x00000004020f8981 */ /* 0x000566000c1e1900 */
[----:B------:R-:W-:-:S06]  /*15e60*/  @!P5 IMAD.WIDE.U32 R4, R5, R4, c[0x0][0x170] ;  /* 0x00005c000504d625 */ /* 0x000fcc00078e0004 */
[----:B------:R-:W-:Y:S01]  /*15e70*/  @!P6 IADD3 R6, R0, R6, RZ ;  /* 0x000000060006e210 */ /* 0x000fe20007ffe0ff */
[----:B------:R-:W5:Y:S01]  /*15e80*/  @!P5 LDG.E R4, [R4.64] ;  /* 0x000000040404d981 */ /* 0x000f62000c1e1900 */
[----:B------:R-:W-:-:S05]  /*15e90*/  @!P6 MOV R17, 0x4 ;  /* 0x000000040011e802 */ /* 0x000fca0000000f00 */
[----:B--2---:R-:W-:-:S06]  /*15ea0*/  @!P6 IMAD.WIDE.U32 R2, R6, R17, c[0x0][0x170] ;  /* 0x00005c000602e625 */ /* 0x004fcc00078e0011 */
[----:B------:R-:W2:Y:S01]  /*15eb0*/  @!P6 LDG.E R2, [R2.64] ;  /* 0x000000040202e981 */ /* 0x000ea2000c1e1900 */
[----:B------:R-:W-:Y:S02]  /*15ec0*/  PRMT R16, RZ, 0x5410, RZ ;  /* 0x00005410ff107816 */ /* 0x000fe400000000ff */
[----:B------:R-:W-:Y:S02]  /*15ed0*/  PRMT R18, RZ, 0x5410, RZ ;  /* 0x00005410ff127816 */ /* 0x000fe400000000ff */
[----:B0-----:R-:W-:Y:S02]  /*15ee0*/  PRMT R20, RZ, 0x5410, RZ ;  /* 0x00005410ff147816 */ /* 0x001fe400000000ff */
[----:B------:R-:W-:Y:S02]  /*15ef0*/  PRMT R22, RZ, 0x5410, RZ ;  /* 0x00005410ff167816 */ /* 0x000fe400000000ff */
[----:B------:R-:W-:Y:S02]  /*15f00*/  PRMT R28, RZ, 0x5410, RZ ;  /* 0x00005410ff1c7816 */ /* 0x000fe400000000ff */
[----:B------:R-:W-:Y:S01]  /*15f10*/  PRMT R24, RZ, 0x5410, RZ ;  /* 0x00005410ff187816 */ /* 0x000fe200000000ff */
[----:B------:R-:W-:Y:S01]  /*15f20*/  BSSY B2, `(.L_x_4965) ;  /* 0x00002c8000027945 */ /* 0x000fe20003800000 */
[----:B------:R-:W-:-:S02]  /*15f30*/  PRMT R8, RZ, 0x7610, R8 ;  /* 0x00007610ff087816 */ /* 0x000fc40000000008 */
[----:B-1----:R-:W-:Y:S02]  /*15f40*/  PRMT R11, RZ, 0x7610, R11 ;  /* 0x00007610ff0b7816 */ /* 0x002fe4000000000b */
[----:B---3--:R-:W-:Y:S02]  /*15f50*/  @!P4 PRMT R18, R18, 0x5410, R9 ;  /* 0x000054101212c816 */ /* 0x008fe40000000009 */
[----:B----4-:R-:W-:Y:S02]  /*15f60*/  @!P3 PRMT R20, R20, 0x5410, R10 ;  /* 0x000054101414b816 */ /* 0x010fe4000000000a */
[----:B------:R-:W-:Y:S02]  /*15f70*/  @!P2 PRMT R22, R22, 0x5410, R12 ;  /* 0x000054101616a816 */ /* 0x000fe4000000000c */
[----:B------:R-:W-:Y:S02]  /*15f80*/  @!P1 PRMT R24, R24, 0x5410, R21 ;  /* 0x0000541018189816 */ /* 0x000fe40000000015 */
[----:B------:R-:W-:-:S02]  /*15f90*/  @!P4 PRMT R18, R9, 0x7632, R18 ;  /* 0x000076320912c816 */ /* 0x000fc40000000012 */
[----:B------:R-:W-:Y:S02]  /*15fa0*/  @!P3 PRMT R20, R10, 0x7632, R20 ;  /* 0x000076320a14b816 */ /* 0x000fe40000000014 */
[----:B------:R-:W-:Y:S02]  /*15fb0*/  @!P2 PRMT R22, R12, 0x7632, R22 ;  /* 0x000076320c16a816 */ /* 0x000fe40000000016 */
[----:B------:R-:W-:Y:S02]  /*15fc0*/  @!P1 PRMT R24, R21, 0x7632, R24 ;  /* 0x0000763215189816 */ /* 0x000fe40000000018 */
[C---:B-----5:R-:W-:Y:S02]  /*15fd0*/  @!P0 PRMT R8, R15.reuse, 0x7610, R8 ;  /* 0x000076100f088816 */ /* 0x060fe40000000008 */
[----:B------:R-:W-:Y:S02]  /*15fe0*/  @!P0 PRMT R11, R15, 0x7632, R11 ;  /* 0x000076320f0b8816 */ /* 0x000fe4000000000b */
[----:B------:R-:W-:-:S04]  /*15ff0*/  @!P5 PRMT R16, R16, 0x5410, R4 ;  /* 0x000054101010d816 */ /* 0x000fc80000000004 */
[----:B------:R-:W-:Y:S02]  /*16000*/  @!P5 PRMT R16, R4, 0x7632, R16 ;  /* 0x000076320410d816 */ /* 0x000fe40000000010 */
[----:B--2---:R-:W-:-:S04]  /*16010*/  @!P6 PRMT R28, R28, 0x5410, R2 ;  /* 0x000054101c1ce816 */ /* 0x004fc80000000002 */
[----:B------:R-:W-:Y:S01]  /*16020*/  @!P6 PRMT R28, R2, 0x7632, R28 ;  /* 0x00007632021ce816 */ /* 0x000fe2000000001c */
[----:B------:R-:W-:Y:S05]  /*16030*/  @P0 BRA `(.L_x_4966) ;  /* 0x00002b6000000947 */ /* 0x000fea0003800000 */
[----:B------:R-:W-:Y:S02]  /*16040*/  HADD2.F32 R8, -RZ, R8.H0_H0 ;  /* 0x20000008ff087230 */ /* 0x000fe40000004100 */
[----:B------:R-:W-:-:S03]  /*16050*/  HADD2.F32 R11, -RZ, R11.H0_H0 ;  /* 0x2000000bff0b7230 */ /* 0x000fc60000004100 */
[----:B------:R-:W-:Y:S02]  /*16060*/  FSETP.GTU.FTZ.AND P0, PT, |R8|, +INF , PT ;  /* 0x7f8000000800780b */ /* 0x000fe40003f1c200 */
[----:B------:R-:W-:Y:S02]  /*16070*/  FSETP.GTU.FTZ.AND P1, PT, |R11|, +INF , PT ;  /* 0x7f8000000b00780b */ /* 0x000fe40003f3c200 */
[----:B------:R-:W-:Y:S02]  /*16080*/  MOV R9, R11 ;  /* 0x0000000b00097202 */ /* 0x000fe40000000f00 */
[----:B------:R-:W-:-:S13]  /*16090*/  PLOP3.LUT P0, PT, P0, P1, PT, 0xa8, 0x0 ;  /* 0x000000000000781c */ /* 0x000fda0000703570 */
[----:B------:R-:W-:Y:S05]  /*160a0*/  @P0 BRA `(.L_x_4967) ;  /* 0x00002a1000000947 */ /* 0x000fea0003800000 */
[C---:B------:R-:W-:Y:S01]  /*160b0*/  FSETP.GT.FTZ.AND P0, PT, |R8|.reuse, 8388608, PT ;  /* 0x4b0000000800780b */ /* 0x040fe20003f14200 */
[----:B------:R-:W-:Y:S01]  /*160c0*/  FADD.FTZ R13, |R8|, -RZ ;  /* 0x800000ff080d7221 */ /* 0x000fe20000010200 */
[C---:B------:R-:W-:Y:S01]  /*160d0*/  FSETP.GT.FTZ.AND P1, PT, |R11|.reuse, 8388608, PT ;  /* 0x4b0000000b00780b */ /* 0x040fe20003f34200 */
[----:B------:R-:W-:-:S03]  /*160e0*/  FADD.FTZ R10, |R11|, -RZ ;  /* 0x800000ff0b0a7221 */ /* 0x000fc60000010200 */
[----:B------:R-:W-:-:S13]  /*160f0*/  PLOP3.LUT P0, PT, P0, P1, PT, 0xa8, 0x0 ;  /* 0x000000000000781c */ /* 0x000fda0000703570 */
[----:B------:R-:W-:Y:S05]  /*16100*/  @P0 BRA `(.L_x_4968) ;  /* 0x000013c000000947 */ /* 0x000fea0003800000 */
[C---:B------:R-:W-:Y:S02]  /*16110*/  FSETP.NEU.FTZ.AND P0, PT, R8.reuse, RZ, PT ;  /* 0x000000ff0800720b */ /* 0x040fe40003f1d000 */
[----:B------:R-:W-:Y:S02]  /*16120*/  FSETP.NEU.FTZ.AND P1, PT, R9, RZ, PT ;  /* 0x000000ff0900720b */ /* 0x000fe40003f3d000 */
[----:B------:R-:W-:Y:S02]  /*16130*/  FSETP.GEU.FTZ.AND P2, PT, |R11|, 0.00021143197955098003149, PT ;  /* 0x395db3d70b00780b */ /* 0x000fe40003f5e200 */
[----:B------:R-:W-:Y:S02]  /*16140*/  FSETP.GEU.FTZ.AND P3, PT, |R8|, 0.00021143197955098003149, PT ;  /* 0x395db3d70800780b */ /* 0x000fe40003f7e200 */
[----:B------:R-:W-:-:S04]  /*16150*/  PLOP3.LUT P0, PT, P0, P1, PT, 0x2, 0x0 ;  /* 0x000000000000781c */ /* 0x000fc80000702072 */
[----:B------:R-:W-:-:S13]  /*16160*/  PLOP3.LUT P0, PT, P0, P3, P2, 0xf1, 0x0 ;  /* 0x000000000000781c */ /* 0x000fda0000707e21 */
[----:B------:R-:W-:Y:S05]  /*16170*/  @P0 BRA `(.L_x_4966) ;  /* 0x00002a2000000947 */ /* 0x000fea0003800000 */
[----:B------:R-:W-:Y:S01]  /*16180*/  FADD.FTZ R2, |R11|, 1 ;  /* 0x3f8000000b027421 */ /* 0x000fe20000010200 */
[----:B------:R-:W-:Y:S01]  /*16190*/  BSSY B0, `(.L_x_4969) ;  /* 0x0000099000007945 */ /* 0x000fe20003800000 */
[----:B------:R-:W-:Y:S02]  /*161a0*/  FADD.FTZ R15, |R13|, -RZ ;  /* 0x800000ff0d0f7221 */ /* 0x000fe40000010200 */
[----:B------:R-:W-:Y:S02]  /*161b0*/  FADD.FTZ R6, |R2|, -RZ ;  /* 0x800000ff02067221 */ /* 0x000fe40000010200 */
[----:B------:R-:W-:-:S03]  /*161c0*/  FADD.FTZ R3, |R11|, -1 ;  /* 0xbf8000000b037421 */ /* 0x000fc60000010200 */
        /* <DEDUP_REMOVED lines=39> */
[----:B------:R-:W-:Y:S02]  /*16440*/  FSETP.NEU.FTZ.AND P0, PT, |R11|, 1, PT ;  /* 0x3f8000000b00780b */ /* 0x000fe40003f1d200 */
[----:B------:R-:W-:-:S13]  /*16450*/  FSETP.GEU.FTZ.AND P1, PT, |R8|, 1.1102230246251565404e-16, PT ;  /* 0x250000000800780b */ /* 0x000fda0003f3e200 */
[----:B------:R-:W-:Y:S05]  /*16460*/  @!P0 BRA !P1, `(.L_x_4971) ;  /* 0x000006a000008947 */ /* 0x000fea0004800000 */
[----:B------:R-:W-:-:S04]  /*16470*/  FADD.FTZ R12, |R9|, -1 ;  /* 0xbf800000090c7421 */ /* 0x000fc80000010200 */
[----:B------:R-:W-:-:S05]  /*16480*/  FMUL.FTZ R13, |R12|, 1.1920928955078125e-07 ;  /* 0x340000000c0d7820 */ /* 0x000fca0000410200 */
[----:B------:R-:W-:-:S13]  /*16490*/  FSETP.GTU.FTZ.AND P0, PT, R13, |R8|, PT ;  /* 0x400000080d00720b */ /* 0x000fda0003f1c000 */
[----:B------:R-:W-:Y:S05]  /*164a0*/  @!P0 BRA `(.L_x_4972) ;  /* 0x0000028000008947 */ /* 0x000fea0003800000 */
[----:B------:R-:W-:-:S13]  /*164b0*/  FSETP.GEU.FTZ.AND P0, PT, |R11|, 1, PT ;  /* 0x3f8000000b00780b */ /* 0x000fda0003f1e200 */
        /* <DEDUP_REMOVED lines=39> */
.L_x_4972:
        /* <DEDUP_REMOVED lines=10> */
.L_x_4974:
[----:B------:R-:W-:-:S04]  /*167d0*/  FADD.FTZ R11, -R2, R5 ;  /* 0x00000005020b7221 */ /* 0x000fc80000010100 */
[----:B------:R-:W-:Y:S02]  /*167e0*/  FMUL.FTZ R11, R11, 0.5 ;  /* 0x3f0000000b0b7820 */ /* 0x000fe40000410000 */
.L_x_4975:
[----:B------:R-:W-:Y:S05]  /*167f0*/  BSYNC B1 ;  /* 0x0000000000017941 */ /* 0x000fea0003800000 */
.L_x_4973:
        /* <DEDUP_REMOVED lines=11> */
.L_x_4977:
[----:B------:R-:W-:-:S04]  /*168b0*/  FADD.FTZ R10, R4, -R13 ;  /* 0x8000000d040a7221 */ /* 0x000fc80000010000 */
[----:B------:R-:W-:Y:S02]  /*168c0*/  FMUL.FTZ R10, R10, 0.5 ;  /* 0x3f0000000a0a7820 */ /* 0x000fe40000410000 */
.L_x_4978:
[----:B------:R-:W-:Y:S05]  /*168d0*/  BSYNC B1 ;  /* 0x0000000000017941 */ /* 0x000fea0003800000 */
.L_x_4976:
        /* <DEDUP_REMOVED lines=35> */
.L_x_4971:
[----:B------:R0:W1:Y:S02]  /*16b10*/  MUFU.SQRT R15, R13 ;  /* 0x0000000d000f7308 */ /* 0x0000640000002000 */
.L_x_4970:
[----:B------:R-:W-:Y:S05]  /*16b20*/  BSYNC B0 ;  /* 0x0000000000007941 */ /* 0x000fea0003800000 */
.L_x_4969:
[----:B------:R-:W-:Y:S01]  /*16b30*/  FSETP.GEU.FTZ.AND P0, PT, |R9|, 4.336808689942017736e-19, PT ;  /* 0x210000000900780b */ /* 0x000fe20003f1e200 */
[----:B------:R-:W-:Y:S01]  /*16b40*/  BSSY B3, `(.L_x_4979) ;  /* 0x0000095000037945 */ /* 0x000fe20003800000 */
[----:B------:R-:W-:Y:S11]  /*16b50*/  BSSY B0, `(.L_x_4980) ;  /* 0x0000061000007945 */ /* 0x000ff60003800000 */
[----:B------:R-:W-:Y:S05]  /*16b60*/  @!P0 BRA `(.L_x_4981) ;  /* 0x000005d000008947 */ /* 0x000fea0003800000 */
[----:B------:R-:W2:Y:S02]  /*16b70*/  MUFU.RCP R10, R6 ;  /* 0x00000006000a7308 */ /* 0x000ea40000001000 */
[----:B--2---:R-:W-:-:S05]  /*16b80*/  FMUL.FTZ R11, |R9|, R10 ;  /* 0x0000000a090b7220 */ /* 0x004fca0000410200 */
        /* <DEDUP_REMOVED lines=29> */
.L_x_4982:
[----:B------:R-:W-:Y:S01]  /*16d60*/  FSETP.NEU.FTZ.AND P0, PT, |R9|, 1, PT ;  /* 0x3f8000000900780b */ /* 0x000fe20003f1d200 */
[----:B------:R-:W-:Y:S01]  /*16d70*/  BSSY B1, `(.L_x_4984) ;  /* 0x000003b000017945 */ /* 0x000fe20003800000 */
[----:B------:R-:W-:-:S13]  /*16d80*/  FSETP.GEU.FTZ.AND P1, PT, |R8|, 9.3132257461547851562e-10, PT ;  /* 0x308000000800780b */ /* 0x000fda0003f3e200 */
[----:B------:R-:W-:Y:S05]  /*16d90*/  @!P0 BRA !P1, `(.L_x_4985) ;  /* 0x0000031000008947 */ /* 0x000fea0004800000 */
[----:B------:R-:W-:-:S04]  /*16da0*/  FADD.FTZ R10, |R9|, -1 ;  /* 0xbf800000090a7421 */ /* 0x000fc80000010200 */
        /* <DEDUP_REMOVED lines=13> */
.L_x_4988:
[----:B------:R-:W-:-:S04]  /*16e80*/  FADD.FTZ R2, -R2, R5 ;  /* 0x0000000502027221 */ /* 0x000fc80000010100 */
[----:B------:R-:W-:Y:S02]  /*16e90*/  FMUL.FTZ R2, R2, 0.5 ;  /* 0x3f00000002027820 */ /* 0x000fe40000410000 */
.L_x_4989:
[----:B------:R-:W-:Y:S05]  /*16ea0*/  BSYNC B4 ;  /* 0x0000000000047941 */ /* 0x000fea0003800000 */
.L_x_4987:
        /* <DEDUP_REMOVED lines=10> */
.L_x_4991:
[----:B------:R-:W-:-:S04]  /*16f50*/  FADD.FTZ R3, -R3, R4 ;  /* 0x0000000403037221 */ /* 0x000fc80000010100 */
[----:B------:R-:W-:Y:S02]  /*16f60*/  FMUL.FTZ R3, R3, 0.5 ;  /* 0x3f00000003037820 */ /* 0x000fe40000410000 */
.L_x_4992:
[----:B------:R-:W-:Y:S05]  /*16f70*/  BSYNC B4 ;  /* 0x0000000000047941 */ /* 0x000fea0003800000 */
.L_x_4990:
[----:B------:R-:W-:Y:S02]  /*16f80*/  FADD.FTZ R3, R3, R2 ;  /* 0x0000000203037221 */ /* 0x000fe40000010000 */
[C---:B------:R-:W-:Y:S02]  /*16f90*/  FADD.FTZ R6, |R9|.reuse, R6 ;  /* 0x0000000609067221 */ /* 0x040fe40000010200 */
[----:B------:R-:W-:Y:S02]  /*16fa0*/  FADD.FTZ R10, |R9|, -RZ ;  /* 0x800000ff090a7221 */ /* 0x000fe40000010200 */
[----:B------:R-:W-:-:S04]  /*16fb0*/  FMUL.FTZ R3, R6, R3 ;  /* 0x0000000306037220 */ /* 0x000fc80000410000 */
[----:B------:R2:W3:Y:S01]  /*16fc0*/  MUFU.SQRT R11, R3 ;  /* 0x00000003000b7308 */ /* 0x0004e20000002000 */
[----:B------:R-:W-:Y:S05]  /*16fd0*/  BRA `(.L_x_4993) ;  /* 0x0000014000007947 */ /* 0x000fea0003800000 */
.L_x_4986:
[----:B------:R-:W-:-:S13]  /*16fe0*/  FSETP.GT.FTZ.AND P0, PT, |R9|, 1, PT ;  /* 0x3f8000000900780b */ /* 0x000fda0003f14200 */
[----:B------:R-:W-:Y:S02]  /*16ff0*/  @P0 FMUL.FTZ R4, R2, R3 ;  /* 0x0000000302040220 */ /* 0x000fe40000410000 */
[----:B------:R-:W-:-:S04]  /*17000*/  @!P0 FADD.FTZ R10, |R9|, -RZ ;  /* 0x800000ff090a8221 */ /* 0x000fc80000010200 */
[----:B------:R-:W2:Y:S01]  /*17010*/  @P0 MUFU.SQRT R4, R4 ;  /* 0x0000000400040308 */ /* 0x000ea20000002000 */
[----:B------:R-:W-:Y:S02]  /*17020*/  @!P0 FADD.FTZ R3, -R10, 1 ;  /* 0x3f8000000a038421 */ /* 0x000fe40000010100 */
[C---:B------:R-:W-:Y:S02]  /*17030*/  @P0 FMUL.FTZ R10, |R9|.reuse, 2.81474976710656000000e+14 ;  /* 0x57800000090a0820 */ /* 0x040fe40000410200 */
[----:B------:R-:W-:Y:S02]  /*17040*/  @!P0 FMUL.FTZ R3, R2, R3 ;  /* 0x0000000302038220 */ /* 0x000fe40000410000 */
[----:B------:R-:W-:Y:S02]  /*17050*/  @P0 FMUL.FTZ R2, |R8|, 2.81474976710656000000e+14 ;  /* 0x5780000008020820 */ /* 0x000fe40000410200 */
[----:B------:R-:W-:Y:S02]  /*17060*/  @!P0 MUFU.SQRT R11, R3 ;  /* 0x00000003000b8308 */ /* 0x000fe40000002000 */
[----:B------:R-:W-:-:S06]  /*17070*/  @P0 FMUL.FTZ R2, |R9|, R2 ;  /* 0x0000000209020220 */ /* 0x000fcc0000410200 */
[----:B--2---:R-:W2:Y:S02]  /*17080*/  @P0 MUFU.RCP R5, R4 ;  /* 0x0000000400050308 */ /* 0x004ea40000001000 */
[----:B--2---:R-:W-:Y:S01]  /*17090*/  @P0 FMUL.FTZ R11, R2, R5 ;  /* 0x00000005020b0220 */ /* 0x004fe20000410000 */
[----:B------:R-:W-:Y:S05]  /*170a0*/  BRA `(.L_x_4993) ;  /* 0x0000007000007947 */ /* 0x000fea0003800000 */
.L_x_4985:
[----:B------:R-:W-:Y:S01]  /*170b0*/  FADD.FTZ R3, R6, 1 ;  /* 0x3f80000006037421 */ /* 0x000fe20000010000 */
[----:B------:R-:W-:Y:S01]  /*170c0*/  MOV R10, 0x3f800000 ;  /* 0x3f800000000a7802 */ /* 0x000fe20000000f00 */
[----:B------:R-:W-:Y:S02]  /*170d0*/  FADD.FTZ R2, |R8|, -RZ ;  /* 0x800000ff08027221 */ /* 0x000fe40000010200 */
[----:B------:R-:W-:-:S04]  /*170e0*/  FMUL.FTZ R3, R3, 0.5 ;  /* 0x3f00000003037820 */ /* 0x000fc80000410000 */
[----:B------:R-:W-:Y:S08]  /*170f0*/  MUFU.SQRT R2, R2 ;  /* 0x0000000200027308 */ /* 0x000ff00000002000 */
[----:B------:R-:W2:Y:S02]  /*17100*/  MUFU.SQRT R3, R3 ;  /* 0x0000000300037308 */ /* 0x000ea40000002000 */
[----:B--2---:R-:W-:-:S06]  /*17110*/  FMUL.FTZ R11, R2, R3 ;  /* 0x00000003020b7220 */ /* 0x004fcc0000410000 */
.L_x_4993:
[----:B------:R-:W-:Y:S05]  /*17120*/  BSYNC B1 ;  /* 0x0000000000017941 */ /* 0x000fea0003800000 */
.L_x_4984:
[----:B------:R-:W-:Y:S05]  /*17130*/  BRA `(.L_x_4994) ;  /* 0x0000002000007947 */ /* 0x000fea0003800000 */
.L_x_4981:
[----:B------:R-:W-:Y:S02]  /*17140*/  FMUL.FTZ R11, R6, 16777216 ;  /* 0x4b800000060b7820 */ /* 0x000fe40000410000 */
[----:B------:R-:W-:-:S02]  /*17150*/  FMUL.FTZ R10, |R9|, 16777216 ;  /* 0x4b800000090a7820 */ /* 0x000fc40000410200 */
.L_x_4994:
[----:B------:R-:W-:Y:S05]  /*17160*/  BSYNC B0 ;  /* 0x0000000000007941 */ /* 0x000fea0003800000 */
.L_x_4980:
[C---:B------:R-:W-:Y:S01]  /*17170*/  FADD.FTZ R2, |R10|.reuse, -RZ ;  /* 0x800000ff0a027221 */ /* 0x040fe20000010200 */
[----:B---3--:R-:W-:Y:S01]  /*17180*/  FSETP.GT.FTZ.AND P6, PT, |R10|, |R11|, PT ;  /* 0x4000000b0a00720b */ /* 0x008fe20003fd4200 */
[----:B--2---:R-:W-:Y:S01]  /*17190*/  FADD.FTZ R3, |R11|, -RZ ;  /* 0x800000ff0b037221 */ /* 0x004fe20000010200 */
        /* <DEDUP_REMOVED lines=13> */
.L_x_4996:
[----:B------:R-:W-:Y:S05]  /*17270*/  BSYNC B4 ;  /* 0x0000000000047941 */ /* 0x000fea0003800000 */
.L_x_4995:
        /* <DEDUP_REMOVED lines=18> */
.L_x_4998:
[----:B------:R-:W-:Y:S02]  /*173a0*/  ISETP.GE.AND P0, PT, R11, RZ, PT ;  /* 0x000000ff0b00720c */ /* 0x000fe40003f06270 */
[----:B------:R-:W-:-:S11]  /*173b0*/  MOV R3, 0x3fd774eb ;  /* 0x3fd774eb00037802 */ /* 0x000fd60000000f00 */
[----:B------:R-:W-:-:S04]  /*173c0*/  @P0 FFMA.FTZ R2, R3, 0.93318945169448852539, -R2 ;  /* 0x3f6ee58103020823 */ /* 0x000fc80000010802 */
[----:B------:R-:W-:Y:S02]  /*173d0*/  @!P0 FFMA.FTZ R2, R3, 0.93318945169448852539, R2 ;  /* 0x3f6ee58103028823 */ /* 0x000fe40000010002 */
.L_x_4999:
[----:B------:R-:W-:Y:S05]  /*173e0*/  BSYNC B0 ;  /* 0x0000000000007941 */ /* 0x000fea0003800000 */
.L_x_4997:
[C---:B------:R-:W-:Y:S01]  /*173f0*/  FSETP.NEU.FTZ.AND P0, PT, |R11|.reuse, |R10|, PT ;  /* 0x4000000a0b00720b */ /* 0x040fe20003f1d200 */
[----:B------:R-:W-:Y:S01]  /*17400*/  HFMA2.MMA R3, -RZ, RZ, 2.04296875, -15.78125 ;  /* 0x4016cbe4ff037435 */ /* 0x000fe200000001ff */
[----:B------:R-:W-:Y:S02]  /*17410*/  FSETP.NEU.FTZ.AND P1, PT, R26, RZ, PT ;  /* 0x000000ff1a00720b */ /* 0x000fe40003f3d000 */
[----:B------:R-:W-:Y:S01]  /*17420*/  ISETP.GE.AND P2, PT, R11, RZ, PT ;  /* 0x000000ff0b00720c */ /* 0x000fe20003f46270 */
[----:B------:R-:W-:-:S08]  /*17430*/  FADD.FTZ R11, |R10|, |R11| ;  /* 0x4000000b0a0b7221 */ /* 0x000fd00000010200 */
[----:B------:R-:W-:Y:S02]  /*17440*/  @!P0 FSEL R2, R3, 0.78539818525314331055, !P2 ;  /* 0x3f490fdb03028808 */ /* 0x000fe40005000000 */
[----:B------:R-:W-:Y:S02]  /*17450*/  @!P1 FSEL R2, RZ, 3.1415927410125732422, P2 ;  /* 0x40490fdbff029808 */ /* 0x000fe40001000000 */
[----:B------:R-:W-:Y:S02]  /*17460*/  FSETP.GTU.FTZ.AND P0, PT, |R11|, +INF , PT ;  /* 0x7f8000000b00780b */ /* 0x000fe40003f1c200 */
[----:B------:R-:W-:-:S04]  /*17470*/  LOP3.LUT R2, R2, 0x80000000, R10, 0xb8, !PT ;  /* 0x8000000002027812 */ /* 0x000fc800078eb80a */
[----:B------:R-:W-:Y:S02]  /*17480*/  FSEL R2, R11, R2, P0 ;  /* 0x000000020b027208 */ /* 0x000fe40000000000 */
.L_x_4983:
[----:B------:R-:W-:Y:S05]  /*17490*/  BSYNC B3 ;  /* 0x0000000000037941 */ /* 0x000fea0003800000 */
.L_x_4979:
[----:B------:R-:W-:Y:S02]  /*174a0*/  LOP3.LUT R9, R2, 0x80000000, R9, 0xb8, !PT ;  /* 0x8000000002097812 */ /* 0x000fe400078eb809 */
[----:B-1----:R-:W-:Y:S01]  /*174b0*/  LOP3.LUT R8, R15, 0x80000000, R8, 0xb8, !PT ;  /* 0x800000000f087812 */ /* 0x002fe200078eb808 */
[----:B------:R-:W-:Y:S05]  /*174c0*/  BRA `(.L_x_4966) ;  /* 0x000016d000007947 */ /* 0x000fea0003800000 */
.L_x_4968:
        /* <DEDUP_REMOVED lines=29> */
.L_x_5005:
[----:B------:R-:W-:Y:S05]  /*176a0*/  BSYNC B4 ;  /* 0x0000000000047941 */ /* 0x000fea0003800000 */
.L_x_5004:
        /* <DEDUP_REMOVED lines=18> */
.L_x_5007:
[----:B------:R-:W-:Y:S02]  /*177d0*/  ISETP.GE.AND P0, PT, R12, RZ, PT ;  /* 0x000000ff0c00720c */ /* 0x000fe40003f06270 */
[----:B------:R-:W-:-:S11]  /*177e0*/  MOV R3, 0x3fd774eb ;  /* 0x3fd774eb00037802 */ /* 0x000fd60000000f00 */
[----:B------:R-:W-:-:S04]  /*177f0*/  @P0 FFMA.FTZ R2, R3, 0.93318945169448852539, -R2 ;  /* 0x3f6ee58103020823 */ /* 0x000fc80000010802 */
[----:B------:R-:W-:Y:S02]  /*17800*/  @!P0 FFMA.FTZ R2, R3, 0.93318945169448852539, R2 ;  /* 0x3f6ee58103028823 */ /* 0x000fe40000010002 */
.L_x_5008:
[----:B------:R-:W-:Y:S05]  /*17810*/  BSYNC B0 ;  /* 0x0000000000007941 */ /* 0x000fea0003800000 */
.L_x_5006:
        /* <DEDUP_REMOVED lines=13> */
.L_x_5003:
        /* <DEDUP_REMOVED lines=11> */
.L_x_5011:
[----:B------:R-:W-:Y:S05]  /*179a0*/  BSYNC B4 ;  /* 0x0000000000047941 */ /* 0x000fea0003800000 */
.L_x_5010:
        /* <DEDUP_REMOVED lines=18> */
.L_x_5013:
[----:B------:R-:W-:Y:S02]  /*17ad0*/  ISETP.GE.AND P0, PT, R12, RZ, PT ;  /* 0x000000ff0c00720c */ /* 0x000fe40003f06270 */
[----:B------:R-:W-:-:S11]  /*17ae0*/  MOV R3, 0x3fd774eb ;  /* 0x3fd774eb00037802 */ /* 0x000fd60000000f00 */
[----:B------:R-:W-:-:S04]  /*17af0*/  @P0 FFMA.FTZ R2, R3, 0.93318945169448852539, -R2 ;  /* 0x3f6ee58103020823 */ /* 0x000fc80000010802 */
[----:B------:R-:W-:Y:S02]  /*17b00*/  @!P0 FFMA.FTZ R2, R3, 0.93318945169448852539, R2 ;  /* 0x3f6ee58103028823 */ /* 0x000fe40000010002 */
.L_x_5014:
[----:B------:R-:W-:Y:S05]  /*17b10*/  BSYNC B0 ;  /* 0x0000000000007941 */ /* 0x000fea0003800000 */
.L_x_5012:
        /* <DEDUP_REMOVED lines=27> */
.L_x_5002:
        /* <DEDUP_REMOVED lines=19> */
[----:B------:R-:W-:Y:S01]  /*17e00*/  FFMA R2, -R26, R3, 1 ;  /* 0x3f8000001a027423 */ /* 0x000fe20000000103 */
[----:B------:R-:W-:-:S02]  /*17e10*/  MOV R5, 0x3f800000 ;  /* 0x3f80000000057802 */ /* 0x000fc40000000f00 */
        /* <DEDUP_REMOVED lines=11> */
.L_x_5016:
[----:B------:R-:W-:Y:S05]  /*17ed0*/  BSYNC B4 ;  /* 0x0000000000047941 */ /* 0x000fea0003800000 */
.L_x_5015:
        /* <DEDUP_REMOVED lines=18> */
.L_x_5018:
[----:B------:R-:W-:Y:S02]  /*18000*/  ISETP.GE.AND P0, PT, R12, RZ, PT ;  /* 0x000000ff0c00720c */ /* 0x000fe40003f06270 */
[----:B------:R-:W-:-:S11]  /*18010*/  MOV R3, 0x3fd774eb ;  /* 0x3fd774eb00037802 */ /* 0x000fd60000000f00 */
[----:B------:R-:W-:-:S04]  /*18020*/  @P0 FFMA.FTZ R2, R3, 0.93318945169448852539, -R2 ;  /* 0x3f6ee58103020823 */ /* 0x000fc80000010802 */
[----:B------:R-:W-:Y:S02]  /*18030*/  @!P0 FFMA.FTZ R2, R3, 0.93318945169448852539, R2 ;  /* 0x3f6ee58103028823 */ /* 0x000fe40000010002 */
.L_x_5019:
[----:B------:R-:W-:Y:S05]  /*18040*/  BSYNC B0 ;  /* 0x0000000000007941 */ /* 0x000fea0003800000 */
.L_x_5017:
        /* <DEDUP_REMOVED lines=11> */
.L_x_5001:
        /* <DEDUP_REMOVED lines=22> */
.L_x_5023:
[----:B------:R-:W-:Y:S05]  /*18260*/  BSYNC B4 ;  /* 0x0000000000047941 */ /* 0x000fea0003800000 */
.L_x_5022:
[----:B------:R-:W-:Y:S01]  /*18270*/  MOV R5, 0x3b33710b ;  /* 0x3b33710b00057802 */ /* 0x000fe20000000f00 */
[----:B0-----:R-:W-:Y:S01]  /*18280*/  FMUL.FTZ R2, R3, R3 ;  /* 0x0000000303027220 */ /* 0x001fe20000410000 */
[----:B------:R-:W0:Y:S01]  /*18290*/  MUFU.LG2 R12, R12 ;  /* 0x0000000c000c7308 */ /* 0x000e220000000c00 */
[----:B------:R-:W-:Y:S02]  /*182a0*/  FSETP.NEU.FTZ.AND P0, PT, |R8|, |R11|, PT ;  /* 0x4000000b0800720b */ /* 0x000fe40003f1d200 */
[----:B------:R-:W-:Y:S01]  /*182b0*/  FFMA.FTZ R5, R2, R5, -0.015681877732276916504 ;  /* 0xbc80774802057423 */ /* 0x000fe20000010005 */
[----:B------:R-:W-:-:S03]  /*182c0*/  FSETP.NEU.FTZ.AND P1, PT, R26, RZ, PT ;  /* 0x000000ff1a00720b */ /* 0x000fc60003f3d000 */
        /* <DEDUP_REMOVED lines=9> */
[----:B------:R-:W-:Y:S02]  /*18360*/  FFMA.FTZ R2, R2, R3, R3 ;  /* 0x0000000302027223 */ /* 0x000fe40000010003 */
[----:B------:R-:W-:Y:S02]  /*18370*/  FADD.FTZ R3, |R8|, |R11| ;  /* 0x4000000b08037221 */ /* 0x000fe40000010200 */
[----:B------:R-:W-:-:S05]  /*18380*/  @!P6 FFMA.FTZ R2, R5, 0.93318945169448852539, -R2 ;  /* 0x3f6ee5810502e823 */ /* 0x000fca0000010802 */
[----:B------:R-:W-:Y:S02]  /*18390*/  FSEL R2, R2, 0.78539818525314331055, P0 ;  /* 0x3f490fdb02027808 */ /* 0x000fe40000000000 */
[----:B------:R-:W-:Y:S02]  /*183a0*/  FSETP.GTU.FTZ.AND P0, PT, |R3|, +INF , PT ;  /* 0x7f8000000300780b */ /* 0x000fe40003f1c200 */
[----:B------:R-:W-:-:S04]  /*183b0*/  FSEL R2, R2, RZ, P1 ;  /* 0x000000ff02027208 */ /* 0x000fc80000800000 */
[----:B------:R-:W-:-:S04]  /*183c0*/  LOP3.LUT R2, R2, 0x80000000, R9, 0xb8, !PT ;  /* 0x8000000002027812 */ /* 0x000fc800078eb809 */
[----:B------:R-:W-:Y:S01]  /*183d0*/  FSEL R2, R3, R2, P0 ;  /* 0x0000000203027208 */ /* 0x000fe20000000000 */
[----:B------:R-:W-:Y:S05]  /*183e0*/  BRA `(.L_x_5009) ;  /* 0x0000068000007947 */ /* 0x000fea0003800000 */
.L_x_5021:
        /* <DEDUP_REMOVED lines=11> */
.L_x_5025:
[----:B------:R-:W-:Y:S05]  /*184a0*/  BSYNC B4 ;  /* 0x0000000000047941 */ /* 0x000fea0003800000 */
.L_x_5024:
        /* <DEDUP_REMOVED lines=27> */
[C---:B------:R-:W-:Y:S01]  /*18660*/  FSETP.NEU.FTZ.AND P0, PT, |R8|.reuse, |R11|, PT ;  /* 0x4000000b0800720b */ /* 0x040fe20003f1d200 */
[----:B------:R-:W-:-:S02]  /*18670*/  FADD.FTZ R3, |R8|, |R11| ;  /* 0x4000000b08037221 */ /* 0x000fc40000010200 */
        /* <DEDUP_REMOVED lines=9> */
.L_x_5020:
        /* <DEDUP_REMOVED lines=20> */
[----:B------:R-:W-:-:S02]  /*18850*/  HFMA2.MMA R5, -RZ, RZ, 1.875, 0 ;  /* 0x3f800000ff057435 */ /* 0x000fc400000001ff */
        /* <DEDUP_REMOVED lines=11> */
.L_x_5027:
[----:B------:R-:W-:Y:S05]  /*18910*/  BSYNC B4 ;  /* 0x0000000000047941 */ /* 0x000fea0003800000 */
.L_x_5026:
[----:B------:R-:W-:Y:S01]  /*18920*/  MOV R5, 0x3b33710b ;  /* 0x3b33710b00057802 */ /* 0x000fe20000000f00 */
[----:B0-----:R-:W-:Y:S01]  /*18930*/  FMUL.FTZ R2, R3, R3 ;  /* 0x0000000303027220 */ /* 0x001fe20000410000 */
[----:B------:R-:W-:Y:S02]  /*18940*/  FSETP.NEU.FTZ.AND P0, PT, |R8|, |R11|, PT ;  /* 0x4000000b0800720b */ /* 0x000fe40003f1d200 */
        /* <DEDUP_REMOVED lines=17> */
[----:B------:R-:W-:Y:S02]  /*18a60*/  FSEL R2, R3, R2, P0 ;  /* 0x0000000203027208 */ /* 0x000fe40000000000 */
.L_x_5009:
[----:B------:R-:W-:Y:S05]  /*18a70*/  BSYNC B3 ;  /* 0x0000000000037941 */ /* 0x000fea0003800000 */
.L_x_5000:
[----:B------:R-:W-:Y:S01]  /*18a80*/  FADD.FTZ R3, R10, 0.69314718246459960938 ;  /* 0x3f3172180a037421 */ /* 0x000fe20000010000 */
[----:B------:R-:W-:-:S04]  /*18a90*/  LOP3.LUT R9, R2, 0x80000000, R9, 0xb8, !PT ;  /* 0x8000000002097812 */ /* 0x000fc800078eb809 */
[----:B------:R-:W-:Y:S01]  /*18aa0*/  LOP3.LUT R8, R3, 0x80000000, R8, 0xb8, !PT ;  /* 0x8000000003087812 */ /* 0x000fe200078eb808 */
[----:B------:R-:W-:Y:S05]  /*18ab0*/  BRA `(.L_x_4966) ;  /* 0x000000e000007947 */ /* 0x000fea0003800000 */
.L_x_4967:
[----:B------:R-:W-:-:S13]  /*18ac0*/  FSETP.NEU.FTZ.AND P0, PT, |R8|, +INF , PT ;  /* 0x7f8000000800780b */ /* 0x000fda0003f1d200 */
[----:B------:R-:W-:Y:S01]  /*18ad0*/  @!P0 FADD.FTZ R9, R9, R9 ;  /* 0x0000000909098221 */ /* 0x000fe20000010000 */
[----:B------:R-:W-:Y:S05]  /*18ae0*/  @!P0 BRA `(.L_x_4966) ;  /* 0x000000b000008947 */ /* 0x000fea0003800000 */
[----:B------:R-:W-:-:S13]  /*18af0*/  FSETP.NEU.FTZ.AND P0, PT, |R11|, +INF , PT ;  /* 0x7f8000000b00780b */ /* 0x000fda0003f1d200 */
        /* <DEDUP_REMOVED lines=10> */
.L_x_4966:
[----:B------:R-:W-:Y:S05]  /*18ba0*/  BSYNC B2 ;  /* 0x0000000000027941 */ /* 0x000fea0003800000 */
.L_x_4965:
[----:B------:R-:W-:Y:S01]  /*18bb0*/  WARPSYNC 0xffffffff ;  /* 0xffffffff00007948 */ /* 0x000fe20003800000 */
[----:B------:R-:W1:Y:S01]  /*18bc0*/  S2R R2, SR_TID.X ;  /* 0x0000000000027919 */ /* 0x000e620000002100 */
[----:B------:R-:W-:Y:S01]  /*18bd0*/  BSSY B2, `(.L_x_5028) ;  /* 0x00002b6000027945 */ /* 0x000fe20003800000 */
[----:B-1----:R-:W-:-:S04]  /*18be0*/  IADD3 R2, R2, 0x80, RZ ;  /* 0x0000008002027810 */ /* 0x002fc80007ffe0ff */
[----:B------:R-:W-:-:S13]  /*18bf0*/  ISETP.GE.AND P0, PT, R2, R7, PT ;  /* 0x000000070200720c */ /* 0x000fda0003f06270 */
[----:B------:R-:W-:Y:S05]  /*18c00*/  @P0 BRA `(.L_x_5029) ;  /* 0x00002b2000000947 */ /* 0x000fea0003800000 */
[--C-:B------:R-:W-:Y:S02]  /*18c10*/  HADD2.F32 R11, -RZ, R14.reuse.H0_H0 ;  /* 0x2000000eff0b7230 */ /* 0x100fe40000004100 */
[----:B------:R-:W-:-:S03]  /*18c20*/  HADD2.F32 R10, -RZ, R14.H1_H1 ;  /* 0x3000000eff0a7230 */ /* 0x000fc60000004100 */
[----:B------:R-:W-:Y:S02]  /*18c30*/  FSETP.GTU.FTZ.AND P0, PT, |R11|, +INF , PT ;  /* 0x7f8000000b00780b */ /* 0x000fe40003f1c200 */
[C---:B------:R-:W-:Y:S01]  /*18c40*/  FSETP.GTU.FTZ.AND P1, PT, |R10|.reuse, +INF , PT ;  /* 0x7f8000000a00780b */ /* 0x040fe20003f3c200 */
[----:B------:R-:W-:-:S03]  /*18c50*/  FADD.FTZ R12, |R10|, -RZ ;  /* 0x800000ff0a0c7221 */ /* 0x000fc60000010200 */
[----:B------:R-:W-:-:S13]  /*18c60*/  PLOP3.LUT P0, PT, P0, P1, PT, 0xa8, 0x0 ;  /* 0x000000000000781c */ /* 0x000fda0000703570 */
[----:B------:R-:W-:Y:S05]  /*18c70*/  @P0 BRA `(.L_x_5030) ;  /* 0x000029d000000947 */ /* 0x000fea0003800000 */
[C---:B------:R-:W-:Y:S01]  /*18c80*/  FSETP.GT.FTZ.AND P0, PT, |R11|.reuse, 8388608, PT ;  /* 0x4b0000000b00780b */ /* 0x040fe20003f14200 */
[----:B0-----:R-:W-:Y:S01]  /*18c90*/  FADD.FTZ R13, |R11|, -RZ ;  /* 0x800000ff0b0d7221 */ /* 0x001fe20000010200 */
        /* <DEDUP_REMOVED lines=100> */
.L_x_5035:
        /* <DEDUP_REMOVED lines=10> */
.L_x_5037:
[----:B------:R-:W-:-:S04]  /*19380*/  FADD.FTZ R6, -R2, R5 ;  /* 0x0000000502067221 */ /* 0x000fc80000010100 */
[----:B------:R-:W-:Y:S02]  /*19390*/  FMUL.FTZ R6, R6, 0.5 ;  /* 0x3f00000006067820 */ /* 0x000fe40000410000 */
.L_x_5038:
[----:B------:R-:W-:Y:S05]  /*193a0*/  BSYNC B1 ;  /* 0x0000000000017941 */ /* 0x000fea0003800000 */
.L_x_5036:
        /* <DEDUP_REMOVED lines=11> */
.L_x_5040:
[----:B------:R-:W-:-:S04]  /*19460*/  FADD.FTZ R13, R4, -R13 ;  /* 0x8000000d040d7221 */ /* 0x000fc80000010000 */
[----:B------:R-:W-:Y:S02]  /*19470*/  FMUL.FTZ R13, R13, 0.5 ;  /* 0x3f0000000d0d7820 */ /* 0x000fe40000410000 */
.L_x_5041:
[----:B------:R-:W-:Y:S05]  /*19480*/  BSYNC B1 ;  /* 0x0000000000017941 */ /* 0x000fea0003800000 */
.L_x_5039:
        /* <DEDUP_REMOVED lines=35> */
.L_x_5034:
[----:B------:R0:W1:Y:S02]  /*196c0*/  MUFU.SQRT R14, R13 ;  /* 0x0000000d000e7308 */ /* 0x0000640000002000 */
.L_x_5033:
[----:B------:R-:W-:Y:S05]  /*196d0*/  BSYNC B0 ;  /* 0x0000000000007941 */ /* 0x000fea0003800000 */
.L_x_5032:
[----:B------:R-:W-:Y:S01]  /*196e0*/  FSETP.GEU.FTZ.AND P0, PT, R12, 4.336808689942017736e-19, PT ;  /* 0x210000000c00780b */ /* 0x000fe20003f1e000 */
[----:B------:R-:W-:Y:S01]  /*196f0*/  BSSY B3, `(.L_x_5042) ;  /* 0x0000093000037945 */ /* 0x000fe20003800000 */
[----:B------:R-:W-:Y:S11]  /*19700*/  BSSY B0, `(.L_x_5043) ;  /* 0x000005f000007945 */ /* 0x000ff60003800000 */
[----:B------:R-:W-:Y:S05]  /*19710*/  @!P0 BRA `(.L_x_5044) ;  /* 0x000005b000008947 */ /* 0x000fea0003800000 */
[----:B0-----:R-:W0:Y:S02]  /*19720*/  MUFU.RCP R13, R15 ;  /* 0x0000000f000d7308 */ /* 0x001e240000001000 */
[----:B0-----:R-:W-:-:S05]  /*19730*/  FMUL.FTZ R13, R12, R13 ;  /* 0x0000000d0c0d7220 */ /* 0x001fca0000410000 */
        /* <DEDUP_REMOVED lines=29> */
.L_x_5045:
[----:B------:R-:W-:Y:S01]  /*19910*/  FSETP.NEU.FTZ.AND P0, PT, R12, 1, PT ;  /* 0x3f8000000c00780b */ /* 0x000fe20003f1d000 */
        /* <DEDUP_REMOVED lines=17> */
.L_x_5051:
[----:B------:R-:W-:-:S04]  /*19a30*/  FADD.FTZ R2, -R2, R5 ;  /* 0x0000000502027221 */ /* 0x000fc80000010100 */
[----:B------:R-:W-:Y:S02]  /*19a40*/  FMUL.FTZ R2, R2, 0.5 ;  /* 0x3f00000002027820 */ /* 0x000fe40000410000 */
.L_x_5052:
[----:B------:R-:W-:Y:S05]  /*19a50*/  BSYNC B4 ;  /* 0x0000000000047941 */ /* 0x000fea0003800000 */
.L_x_5050:
        /* <DEDUP_REMOVED lines=10> */
.L_x_5054:
[----:B------:R-:W-:-:S04]  /*19b00*/  FADD.FTZ R3, -R3, R4 ;  /* 0x0000000403037221 */ /* 0x000fc80000010100 */
[----:B------:R-:W-:Y:S02]  /*19b10*/  FMUL.FTZ R3, R3, 0.5 ;  /* 0x3f00000003037820 */ /* 0x000fe40000410000 */
.L_x_5055:
[----:B------:R-:W-:Y:S05]  /*19b20*/  BSYNC B4 ;  /* 0x0000000000047941 */ /* 0x000fea0003800000 */
.L_x_5053:
[----:B------:R-:W-:Y:S02]  /*19b30*/  FADD.FTZ R2, R3, R2 ;  /* 0x0000000203027221 */ /* 0x000fe40000010000 */
[----:B------:R-:W-:-:S04]  /*19b40*/  FADD.FTZ R15, R12, R15 ;  /* 0x0000000f0c0f7221 */ /* 0x000fc80000010000 */
[----:B------:R-:W-:-:S04]  /*19b50*/  FMUL.FTZ R2, R15, R2 ;  /* 0x000000020f027220 */ /* 0x000fc80000410000 */
[----:B------:R0:W2:Y:S01]  /*19b60*/  MUFU.SQRT R13, R2 ;  /* 0x00000002000d7308 */ /* 0x0000a20000002000 */
[----:B------:R-:W-:Y:S05]  /*19b70*/  BRA `(.L_x_5056) ;  /* 0x0000013000007947 */ /* 0x000fea0003800000 */
.L_x_5049:
[----:B------:R-:W-:-:S13]  /*19b80*/  FSETP.GT.FTZ.AND P0, PT, R12, 1, PT ;  /* 0x3f8000000c00780b */ /* 0x000fda0003f14000 */
[----:B------:R-:W-:Y:S02]  /*19b90*/  @P0 FMUL.FTZ R5, R2, R3 ;  /* 0x0000000302050220 */ /* 0x000fe40000410000 */
[----:B------:R-:W-:-:S04]  /*19ba0*/  @!P0 FADD.FTZ R3, -R12, 1 ;  /* 0x3f8000000c038421 */ /* 0x000fc80000010100 */
        /* <DEDUP_REMOVED lines=9> */
.L_x_5048:
[----:B------:R-:W-:Y:S01]  /*19c40*/  FADD.FTZ R3, R15, 1 ;  /* 0x3f8000000f037421 */ /* 0x000fe20000010000 */
[----:B------:R-:W-:Y:S01]  /*19c50*/  MOV R12, 0x3f800000 ;  /* 0x3f800000000c7802 */ /* 0x000fe20000000f00 */
[----:B------:R-:W-:Y:S02]  /*19c60*/  FADD.FTZ R2, |R11|, -RZ ;  /* 0x800000ff0b027221 */ /* 0x000fe40000010200 */
[----:B------:R-:W-:-:S04]  /*19c70*/  FMUL.FTZ R3, R3, 0.5 ;  /* 0x3f00000003037820 */ /* 0x000fc80000410000 */
[----:B------:R-:W-:Y:S08]  /*19c80*/  MUFU.SQRT R2, R2 ;  /* 0x0000000200027308 */ /* 0x000ff00000002000 */
[----:B------:R-:W0:Y:S02]  /*19c90*/  MUFU.SQRT R3, R3 ;  /* 0x0000000300037308 */ /* 0x000e240000002000 */
[----:B0-----:R-:W-:-:S06]  /*19ca0*/  FMUL.FTZ R13, R2, R3 ;  /* 0x00000003020d7220 */ /* 0x001fcc0000410000 */
.L_x_5056:
[----:B------:R-:W-:Y:S05]  /*19cb0*/  BSYNC B1 ;  /* 0x0000000000017941 */ /* 0x000fea0003800000 */
.L_x_5047:
[----:B------:R-:W-:Y:S05]  /*19cc0*/  BRA `(.L_x_5057) ;  /* 0x0000002000007947 */ /* 0x000fea0003800000 */
.L_x_5044:
[----:B0-----:R-:W-:Y:S02]  /*19cd0*/  FMUL.FTZ R13, R15, 16777216 ;  /* 0x4b8000000f0d7820 */ /* 0x001fe40000410000 */
[----:B------:R-:W-:-:S02]  /*19ce0*/  FMUL.FTZ R12, R12, 16777216 ;  /* 0x4b8000000c0c7820 */ /* 0x000fc40000410000 */
.L_x_5057:
[----:B------:R-:W-:Y:S05]  /*19cf0*/  BSYNC B0 ;  /* 0x0000000000007941 */ /* 0x000fea0003800000 */
.L_x_5043:
[C---:B0-----:R-:W-:Y:S01]  /*19d00*/  FADD.FTZ R2, |R12|.reuse, -RZ ;  /* 0x800000ff0c027221 */ /* 0x041fe20000010200 */
[----:B--2---:R-:W-:Y:S01]  /*19d10*/  FSETP.GT.FTZ.AND P6, PT, |R12|, |R13|, PT ;  /* 0x4000000d0c00720b */ /* 0x004fe20003fd4200 */
        /* <DEDUP_REMOVED lines=12> */
[----:B------:R-:W-:Y:S02]  /*19de0*/  MOV R2, 0x19e00 ;  /* 0x00019e0000027802 */ /* 0x000fe40000000f00 */
[----:B-1----:R-:W-:Y:S05]  /*19df0*/  CALL.REL.NOINC `($__internal_10_$__cuda_sm3x_div_rn_ftz_f32_slowpath) ;  /* 0x0001224000007944 */ /* 0x002fea0003c00000 */
.L_x_5059:
[----:B------:R-:W-:Y:S05]  /*19e00*/  BSYNC B4 ;  /* 0x0000000000047941 */ /* 0x000fea0003800000 */
.L_x_5058:
        /* <DEDUP_REMOVED lines=18> */
.L_x_5061:
[----:B------:R-:W-:Y:S02]  /*19f30*/  ISETP.GE.AND P0, PT, R13, RZ, PT ;  /* 0x000000ff0d00720c */ /* 0x000fe40003f06270 */
[----:B------:R-:W-:-:S11]  /*19f40*/  MOV R3, 0x3fd774eb ;  /* 0x3fd774eb00037802 */ /* 0x000fd60000000f00 */
[----:B------:R-:W-:-:S04]  /*19f50*/  @P0 FFMA.FTZ R2, R3, 0.93318945169448852539, -R2 ;  /* 0x3f6ee58103020823 */ /* 0x000fc80000010802 */
[----:B------:R-:W-:Y:S02]  /*19f60*/  @!P0 FFMA.FTZ R2, R3, 0.93318945169448852539, R2 ;  /* 0x3f6ee58103028823 */ /* 0x000fe40000010002 */
.L_x_5062:
[----:B------:R-:W-:Y:S05]  /*19f70*/  BSYNC B0 ;  /* 0x0000000000007941 */ /* 0x000fea0003800000 */
.L_x_5060:
        /* <DEDUP_REMOVED lines=10> */
.L_x_5046:
[----:B------:R-:W-:Y:S05]  /*1a020*/  BSYNC B3 ;  /* 0x0000000000037941 */ /* 0x000fea0003800000 */
.L_x_5042:
[----:B------:R-:W-:Y:S02]  /*1a030*/  LOP3.LUT R10, R3, 0x80000000, R10, 0xb8, !PT ;  /* 0x80000000030a7812 */ /* 0x000fe400078eb80a */
[----:B-1----:R-:W-:Y:S01]  /*1a040*/  LOP3.LUT R11, R14, 0x80000000, R11, 0xb8, !PT ;  /* 0x800000000e0b7812 */ /* 0x002fe200078eb80b */
[----:B------:R-:W-:Y:S05]  /*1a050*/  BRA `(.L_x_5029) ;  /* 0x000016d000007947 */ /* 0x000fea0003800000 */
.L_x_5031:
        /* <DEDUP_REMOVED lines=29> */
.L_x_5068:
[----:B------:R-:W-:Y:S05]  /*1a230*/  BSYNC B4 ;  /* 0x0000000000047941 */ /* 0x000fea0003800000 */
.L_x_5067:
        /* <DEDUP_REMOVED lines=18> */
.L_x_5070:
[----:B------:R-:W-:Y:S02]  /*1a360*/  ISETP.GE.AND P0, PT, R14, RZ, PT ;  /* 0x000000ff0e00720c */ /* 0x000fe40003f06270 */
[----:B------:R-:W-:-:S11]  /*1a370*/  MOV R3, 0x3fd774eb ;  /* 0x3fd774eb00037802 */ /* 0x000fd60000000f00 */
[----:B------:R-:W-:-:S04]  /*1a380*/  @P0 FFMA.FTZ R2, R3, 0.93318945169448852539, -R2 ;  /* 0x3f6ee58103020823 */ /* 0x000fc80000010802 */
[----:B------:R-:W-:Y:S02]  /*1a390*/  @!P0 FFMA.FTZ R2, R3, 0.93318945169448852539, R2 ;  /* 0x3f6ee58103028823 */ /* 0x000fe40000010002 */
.L_x_5071:
[----:B------:R-:W-:Y:S05]  /*1a3a0*/  BSYNC B0 ;  /* 0x0000000000007941 */ /* 0x000fea0003800000 */
.L_x_5069:
        /* <DEDUP_REMOVED lines=13> */
.L_x_5066:
        /* <DEDUP_REMOVED lines=11> */
.L_x_5074:
[----:B------:R-:W-:Y:S05]  /*1a530*/  BSYNC B4 ;  /* 0x0000000000047941 */ /* 0x000fea0003800000 */
.L_x_5073:
        /* <DEDUP_REMOVED lines=18> */
.L_x_5076:
[----:B------:R-:W-:Y:S02]  /*1a660*/  ISETP.GE.AND P0, PT, R14, RZ, PT ;  /* 0x000000ff0e00720c */ /* 0x000fe40003f06270 */
[----:B------:R-:W-:-:S11]  /*1a670*/  MOV R3, 0x3fd774eb ;  /* 0x3fd774eb00037802 */ /* 0x000fd60000000f00 */
[----:B------:R-:W-:-:S04]  /*1a680*/  @P0 FFMA.FTZ R2, R3, 0.93318945169448852539, -R2 ;  /* 0x3f6ee58103020823 */ /* 0x000fc80000010802 */
[----:B------:R-:W-:Y:S02]  /*1a690*/  @!P0 FFMA.FTZ R2, R3, 0.93318945169448852539, R2 ;  /* 0x3f6ee58103028823 */ /* 0x000fe40000010002 */
.L_x_5077:
[----:B------:R-:W-:Y:S05]  /*1a6a0*/  BSYNC B0 ;  /* 0x0000000000007941 */ /* 0x000fea0003800000 */
.L_x_5075:
        /* <DEDUP_REMOVED lines=27> */
.L_x_5065:
        /* <DEDUP_REMOVED lines=32> */
.L_x_5079:
[----:B------:R-:W-:Y:S05]  /*1aa60*/  BSYNC B4 ;  /* 0x0000000000047941 */ /* 0x000fea0003800000 */
.L_x_5078:
        /* <DEDUP_REMOVED lines=18> */
.L_x_5081:
[----:B------:R-:W-:Y:S02]  /*1ab90*/  ISETP.GE.AND P0, PT, R14, RZ, PT ;  /* 0x000000ff0e00720c */ /* 0x000fe40003f06270 */
[----:B------:R-:W-:-:S11]  /*1aba0*/  MOV R3, 0x3fd774eb ;  /* 0x3fd774eb00037802 */ /* 0x000fd60000000f00 */
[----:B------:R-:W-:-:S04]  /*1abb0*/  @P0 FFMA.FTZ R2, R3, 0.93318945169448852539, -R2 ;  /* 0x3f6ee58103020823 */ /* 0x000fc80000010802 */
[----:B------:R-:W-:Y:S02]  /*1abc0*/  @!P0 FFMA.FTZ R2, R3, 0.93318945169448852539, R2 ;  /* 0x3f6ee58103028823 */ /* 0x000fe40000010002 */
.L_x_5082:
[----:B------:R-:W-:Y:S05]  /*1abd0*/  BSYNC B0 ;  /* 0x0000000000007941 */ /* 0x000fea0003800000 */
.L_x_5080:
        /* <DEDUP_REMOVED lines=11> */
.L_x_5064:
        /* <DEDUP_REMOVED lines=22> */
.L_x_5086:
[----:B------:R-:W-:Y:S05]  /*1adf0*/  BSYNC B4 ;  /* 0x0000000000047941 */ /* 0x000fea0003800000 */
.L_x_5085:
        /* <DEDUP_REMOVED lines=24> */
.L_x_5084:
        /* <DEDUP_REMOVED lines=11> */
.L_x_5088:
[----:B------:R-:W-:Y:S05]  /*1b030*/  BSYNC B4 ;  /* 0x0000000000047941 */ /* 0x000fea0003800000 */
.L_x_5087:
        /* <DEDUP_REMOVED lines=38> */
.L_x_5083:
        /* <DEDUP_REMOVED lines=32> */
.L_x_5090:
[----:B------:R-:W-:Y:S05]  /*1b4a0*/  BSYNC B4 ;  /* 0x0000000000047941 */ /* 0x000fea0003800000 */
.L_x_5089:
        /* <DEDUP_REMOVED lines=21> */
.L_x_5072:
[----:B------:R-:W-:Y:S05]  /*1b600*/  BSYNC B3 ;  /* 0x0000000000037941 */ /* 0x000fea0003800000 */
.L_x_5063:
[----:B------:R-:W-:Y:S01]  /*1b610*/  FADD.FTZ R2, R15, 0.69314718246459960938 ;  /* 0x3f3172180f027421 */ /* 0x000fe20000010000 */
[----:B------:R-:W-:-:S04]  /*1b620*/  LOP3.LUT R10, R3, 0x80000000, R10, 0xb8, !PT ;  /* 0x80000000030a7812 */ /* 0x000fc800078eb80a */
[----:B------:R-:W-:Y:S01]  /*1b630*/  LOP3.LUT R11, R2, 0x80000000, R11, 0xb8, !PT ;  /* 0x80000000020b7812 */ /* 0x000fe200078eb80b */
[----:B------:R-:W-:Y:S05]  /*1b640*/  BRA `(.L_x_5029) ;  /* 0x000000e000007947 */ /* 0x000fea0003800000 */
.L_x_5030:
        /* <DEDUP_REMOVED lines=14> */
.L_x_5029:
[----:B------:R-:W-:Y:S05]  /*1b730*/  BSYNC B2 ;  /* 0x0000000000027941 */ /* 0x000fea0003800000 */
.L_x_5028:
[----:B------:R-:W-:Y:S01]  /*1b740*/  WARPSYNC 0xffffffff ;  /* 0xffffffff00007948 */ /* 0x000fe20003800000 */
[----:B------:R-:W1:Y:S01]  /*1b750*/  S2R R2, SR_TID.X ;  /* 0x0000000000027919 */ /* 0x000e620000002100 */
[----:B------:R-:W-:Y:S01]  /*1b760*/  BSSY B2, `(.L_x_5091) ;  /* 0x00002b4000027945 */ /* 0x000fe20003800000 */
[----:B-1----:R-:W-:-:S04]  /*1b770*/  IADD3 R2, R2, 0x100, RZ ;  /* 0x0000010002027810 */ /* 0x002fc80007ffe0ff */
[----:B------:R-:W-:-:S13]  /*1b780*/  ISETP.GE.AND P0, PT, R2, R7, PT ;  /* 0x000000070200720c */ /* 0x000fda0003f06270 */
[----:B------:R-:W-:Y:S05]  /*1b790*/  @P0 BRA `(.L_x_5092) ;  /* 0x00002b0000000947 */ /* 0x000fea0003800000 */
[--C-:B0-----:R-:W-:Y:S02]  /*1b7a0*/  HADD2.F32 R13, -RZ, R16.reuse.H1_H1 ;  /* 0x30000010ff0d7230 */ /* 0x101fe40000004100 */
        /* <DEDUP_REMOVED lines=108> */
.L_x_5098:
        /* <DEDUP_REMOVED lines=10> */
.L_x_5100:
[----:B------:R-:W-:-:S04]  /*1bf10*/  FADD.FTZ R6, -R2, R5 ;  /* 0x0000000502067221 */ /* 0x000fc80000010100 */
[----:B------:R-:W-:Y:S02]  /*1bf20*/  FMUL.FTZ R6, R6, 0.5 ;  /* 0x3f00000006067820 */ /* 0x000fe40000410000 */
.L_x_5101:
[----:B------:R-:W-:Y:S05]  /*1bf30*/  BSYNC B1 ;  /* 0x0000000000017941 */ /* 0x000fea0003800000 */
.L_x_5099:
        /* <DEDUP_REMOVED lines=11> */
.L_x_5103:
[----:B------:R-:W-:-:S04]  /*1bff0*/  FADD.FTZ R16, R4, -R19 ;  /* 0x8000001304107221 */ /* 0x000fc80000010000 */
[----:B------:R-:W-:Y:S02]  /*1c000*/  FMUL.FTZ R19, R16, 0.5 ;  /* 0x3f00000010137820 */ /* 0x000fe40000410000 */
.L_x_5104:
[----:B------:R-:W-:Y:S05]  /*1c010*/  BSYNC B1 ;  /* 0x0000000000017941 */ /* 0x000fea0003800000 */
.L_x_5102:
        /* <DEDUP_REMOVED lines=35> */
.L_x_5097:
[----:B------:R0:W1:Y:S02]  /*1c250*/  MUFU.SQRT R16, R15 ;  /* 0x0000000f00107308 */ /* 0x0000640000002000 */
.L_x_5096:
[----:B------:R-:W-:Y:S05]  /*1c260*/  BSYNC B0 ;  /* 0x0000000000007941 */ /* 0x000fea0003800000 */
.L_x_5095:
        /* <DEDUP_REMOVED lines=35> */
.L_x_5108:
        /* <DEDUP_REMOVED lines=17> */
.L_x_5114:
[----:B------:R-:W-:-:S04]  /*1c5b0*/  FADD.FTZ R2, -R2, R5 ;  /* 0x0000000502027221 */ /* 0x000fc80000010100 */
[----:B------:R-:W-:Y:S02]  /*1c5c0*/  FMUL.FTZ R2, R2, 0.5 ;  /* 0x3f00000002027820 */ /* 0x000fe40000410000 */
.L_x_5115:
[----:B------:R-:W-:Y:S05]  /*1c5d0*/  BSYNC B4 ;  /* 0x0000000000047941 */ /* 0x000fea0003800000 */
.L_x_5113:
        /* <DEDUP_REMOVED lines=10> */
.L_x_5117:
[----:B------:R-:W-:-:S04]  /*1c680*/  FADD.FTZ R3, -R3, R4 ;  /* 0x0000000403037221 */ /* 0x000fc80000010100 */
[----:B------:R-:W-:Y:S02]  /*1c690*/  FMUL.FTZ R3, R3, 0.5 ;  /* 0x3f00000003037820 */ /* 0x000fe40000410000 */
.L_x_5118:
[----:B------:R-:W-:Y:S05]  /*1c6a0*/  BSYNC B4 ;  /* 0x0000000000047941 */ /* 0x000fea0003800000 */
.L_x_5116:
[----:B------:R-:W-:Y:S02]  /*1c6b0*/  FADD.FTZ R2, R3, R2 ;  /* 0x0000000203027221 */ /* 0x000fe40000010000 */
[----:B------:R-:W-:-:S04]  /*1c6c0*/  FADD.FTZ R17, R14, R17 ;  /* 0x000000110e117221 */ /* 0x000fc80000010000 */
[----:B------:R-:W-:-:S06]  /*1c6d0*/  FMUL.FTZ R17, R17, R2 ;  /* 0x0000000211117220 */ /* 0x000fcc0000410000 */
[----:B------:R-:W2:Y:S01]  /*1c6e0*/  MUFU.SQRT R17, R17 ;  /* 0x0000001100117308 */ /* 0x000ea20000002000 */
[----:B------:R-:W-:Y:S05]  /*1c6f0*/  BRA `(.L_x_5119) ;  /* 0x0000012000007947 */ /* 0x000fea0003800000 */
.L_x_5112:
        /* <DEDUP_REMOVED lines=12> */
.L_x_5111:
[----:B------:R-:W-:Y:S01]  /*1c7c0*/  FADD.FTZ R2, R17, 1 ;  /* 0x3f80000011027421 */ /* 0x000fe20000010000 */
[----:B0-----:R-:W-:Y:S01]  /*1c7d0*/  MUFU.SQRT R15, R15 ;  /* 0x0000000f000f7308 */ /* 0x001fe20000002000 */
[----:B------:R-:W-:Y:S02]  /*1c7e0*/  MOV R14, 0x3f800000 ;  /* 0x3f800000000e7802 */ /* 0x000fe40000000f00 */
[----:B------:R-:W-:-:S06]  /*1c7f0*/  FMUL.FTZ R2, R2, 0.5 ;  /* 0x3f00000002027820 */ /* 0x000fcc0000410000 */
[----:B------:R-:W0:Y:S02]  /*1c800*/  MUFU.SQRT R2, R2 ;  /* 0x0000000200027308 */ /* 0x000e240000002000 */
[----:B0-----:R-:W-:-:S06]  /*1c810*/  FMUL.FTZ R17, R15, R2 ;  /* 0x000000020f117220 */ /* 0x001fcc0000410000 */
.L_x_5119:
[----:B------:R-:W-:Y:S05]  /*1c820*/  BSYNC B1 ;  /* 0x0000000000017941 */ /* 0x000fea0003800000 */
.L_x_5110:
[----:B------:R-:W-:Y:S05]  /*1c830*/  BRA `(.L_x_5120) ;  /* 0x0000002000007947 */ /* 0x000fea0003800000 */
.L_x_5107:
[----:B------:R-:W-:Y:S02]  /*1c840*/  FMUL.FTZ R17, R17, 16777216 ;  /* 0x4b80000011117820 */ /* 0x000fe40000410000 */
[----:B------:R-:W-:Y:S02]  /*1c850*/  FMUL.FTZ R14, R14, 16777216 ;  /* 0x4b8000000e0e7820 */ /* 0x000fe40000410000 */
.L_x_5120:
[----:B------:R-:W-:Y:S05]  /*1c860*/  BSYNC B0 ;  /* 0x0000000000007941 */ /* 0x000fea0003800000 */
.L_x_5106:
        /* <DEDUP_REMOVED lines=16> */
.L_x_5122:
[----:B------:R-:W-:Y:S05]  /*1c970*/  BSYNC B4 ;  /* 0x0000000000047941 */ /* 0x000fea0003800000 */
.L_x_5121:
        /* <DEDUP_REMOVED lines=18> */
.L_x_5124:
[----:B------:R-:W-:Y:S02]  /*1caa0*/  ISETP.GE.AND P0, PT, R17, RZ, PT ;  /* 0x000000ff1100720c */ /* 0x000fe40003f06270 */
[----:B------:R-:W-:-:S11]  /*1cab0*/  MOV R3, 0x3fd774eb ;  /* 0x3fd774eb00037802 */ /* 0x000fd60000000f00 */
[----:B------:R-:W-:-:S04]  /*1cac0*/  @P0 FFMA.FTZ R2, R3, 0.93318945169448852539, -R2 ;  /* 0x3f6ee58103020823 */ /* 0x000fc80000010802 */
[----:B------:R-:W-:Y:S02]  /*1cad0*/  @!P0 FFMA.FTZ R2, R3, 0.93318945169448852539, R2 ;  /* 0x3f6ee58103028823 */ /* 0x000fe40000010002 */
.L_x_5125:
[----:B------:R-:W-:Y:S05]  /*1cae0*/  BSYNC B0 ;  /* 0x0000000000007941 */ /* 0x000fea0003800000 */
.L_x_5123:
        /* <DEDUP_REMOVED lines=10> */
.L_x_5109:
[----:B------:R-:W-:Y:S05]  /*1cb90*/  BSYNC B3 ;  /* 0x0000000000037941 */ /* 0x000fea0003800000 */
.L_x_5105:
[----:B------:R-:W-:Y:S02]  /*1cba0*/  LOP3.LUT R12, R5, 0x80000000, R12, 0xb8, !PT ;  /* 0x80000000050c7812 */ /* 0x000fe400078eb80c */
[----:B-1----:R-:W-:Y:S01]  /*1cbb0*/  LOP3.LUT R13, R16, 0x80000000, R13, 0xb8, !PT ;  /* 0x80000000100d7812 */ /* 0x002fe200078eb80d */
[----:B------:R-:W-:Y:S05]  /*1cbc0*/  BRA `(.L_x_5092) ;  /* 0x000016d000007947 */ /* 0x000fea0003800000 */
.L_x_5094:
        /* <DEDUP_REMOVED lines=29> */
.L_x_5131:
[----:B------:R-:W-:Y:S05]  /*1cda0*/  BSYNC B4 ;  /* 0x0000000000047941 */ /* 0x000fea0003800000 */
.L_x_5130:
        /* <DEDUP_REMOVED lines=18> */
.L_x_5133:
[----:B------:R-:W-:Y:S02]  /*1ced0*/  ISETP.GE.AND P0, PT, R16, RZ, PT ;  /* 0x000000ff1000720c */ /* 0x000fe40003f06270 */
[----:B------:R-:W-:-:S11]  /*1cee0*/  MOV R3, 0x3fd774eb ;  /* 0x3fd774eb00037802 */ /* 0x000fd60000000f00 */
[----:B------:R-:W-:-:S04]  /*1cef0*/  @P0 FFMA.FTZ R2, R3, 0.93318945169448852539, -R2 ;  /* 0x3f6ee58103020823 */ /* 0x000fc80000010802 */
[----:B------:R-:W-:Y:S02]  /*1cf00*/  @!P0 FFMA.FTZ R2, R3, 0.93318945169448852539, R2 ;  /* 0x3f6ee58103028823 */ /* 0x000fe40000010002 */
.L_x_5134:
[----:B------:R-:W-:Y:S05]  /*1cf10*/  BSYNC B0 ;  /* 0x0000000000007941 */ /* 0x000fea0003800000 */
.L_x_5132:
        /* <DEDUP_REMOVED lines=13> */
.L_x_5129:
        /* <DEDUP_REMOVED lines=11> */
.L_x_5137:
[----:B------:R-:W-:Y:S05]  /*1d0a0*/  BSYNC B4 ;  /* 0x0000000000047941 */ /* 0x000fea0003800000 */
.L_x_5136:
        /* <DEDUP_REMOVED lines=18> */
.L_x_5139:
[----:B------:R-:W-:Y:S02]  /*1d1d0*/  ISETP.GE.AND P0, PT, R16, RZ, PT ;  /* 0x000000ff1000720c */ /* 0x000fe40003f06270 */
[----:B------:R-:W-:-:S11]  /*1d1e0*/  MOV R3, 0x3fd774eb ;  /* 0x3fd774eb00037802 */ /* 0x000fd60000000f00 */
[----:B------:R-:W-:-:S04]  /*1d1f0*/  @P0 FFMA.FTZ R2, R3, 0.93318945169448852539, -R2 ;  /* 0x3f6ee58103020823 */ /* 0x000fc80000010802 */
[----:B------:R-:W-:Y:S02]  /*1d200*/  @!P0 FFMA.FTZ R2, R3, 0.93318945169448852539, R2 ;  /* 0x3f6ee58103028823 */ /* 0x000fe40000010002 */
.L_x_5140:
[----:B------:R-:W-:Y:S05]  /*1d210*/  BSYNC B0 ;  /* 0x0000000000007941 */ /* 0x000fea0003800000 */
.L_x_5138:
        /* <DEDUP_REMOVED lines=27> */
.L_x_5128:
        /* <DEDUP_REMOVED lines=32> */
.L_x_5142:
[----:B------:R-:W-:Y:S05]  /*1d5d0*/  BSYNC B4 ;  /* 0x0000000000047941 */ /* 0x000fea0003800000 */
.L_x_5141:
        /* <DEDUP_REMOVED lines=18> */
.L_x_5144:
[----:B------:R-:W-:Y:S02]  /*1d700*/  ISETP.GE.AND P0, PT, R16, RZ, PT ;  /* 0x000000ff1000720c */ /* 0x000fe40003f06270 */
[----:B------:R-:W-:-:S11]  /*1d710*/  MOV R3, 0x3fd774eb ;  /* 0x3fd774eb00037802 */ /* 0x000fd60000000f00 */
[----:B------:R-:W-:-:S04]  /*1d720*/  @P0 FFMA.FTZ R2, R3, 0.93318945169448852539, -R2 ;  /* 0x3f6ee58103020823 */ /* 0x000fc80000010802 */
[----:B------:R-:W-:Y:S02]  /*1d730*/  @!P0 FFMA.FTZ R2, R3, 0.93318945169448852539, R2 ;  /* 0x3f6ee58103028823 */ /* 0x000fe40000010002 */
.L_x_5145:
[----:B------:R-:W-:Y:S05]  /*1d740*/  BSYNC B0 ;  /* 0x0000000000007941 */ /* 0x000fea0003800000 */
.L_x_5143:
        /* <DEDUP_REMOVED lines=11> */
.L_x_5127:
        /* <DEDUP_REMOVED lines=22> */
.L_x_5149:
[----:B------:R-:W-:Y:S05]  /*1d960*/  BSYNC B4 ;  /* 0x0000000000047941 */ /* 0x000fea0003800000 */
.L_x_5148:
        /* <DEDUP_REMOVED lines=24> */
.L_x_5147:
        /* <DEDUP_REMOVED lines=11> */
.L_x_5151:
[----:B------:R-:W-:Y:S05]  /*1dba0*/  BSYNC B4 ;  /* 0x0000000000047941 */ /* 0x000fea0003800000 */
.L_x_5150:
        /* <DEDUP_REMOVED lines=38> */
.L_x_5146:
        /* <DEDUP_REMOVED lines=32> */
.L_x_5153:
[----:B------:R-:W-:Y:S05]  /*1e010*/  BSYNC B4 ;  /* 0x0000000000047941 */ /* 0x000fea0003800000 */
.L_x_5152:
        /* <DEDUP_REMOVED lines=21> */
.L_x_5135:
[----:B------:R-:W-:Y:S05]  /*1e170*/  BSYNC B3 ;  /* 0x0000000000037941 */ /* 0x000fea0003800000 */
.L_x_5126:
[----:B------:R-:W-:Y:S01]  /*1e180*/  FADD.FTZ R2, R17, 0.69314718246459960938 ;  /* 0x3f31721811027421 */ /* 0x000fe20000010000 */
[----:B------:R-:W-:-:S04]  /*1e190*/  LOP3.LUT R12, R3, 0x80000000, R12, 0xb8, !PT ;  /* 0x80000000030c7812 */ /* 0x000fc800078eb80c */
[----:B------:R-:W-:Y:S01]  /*1e1a0*/  LOP3.LUT R13, R2, 0x80000000, R13, 0xb8, !PT ;  /* 0x80000000020d7812 */ /* 0x000fe200078eb80d */
[----:B------:R-:W-:Y:S05]  /*1e1b0*/  BRA `(.L_x_5092) ;  /* 0x000000e000007947 */ /* 0x000fea0003800000 */
.L_x_5093:
        /* <DEDUP_REMOVED lines=14> */
.L_x_5092:
[----:B------:R-:W-:Y:S05]  /*1e2a0*/  BSYNC B2 ;  /* 0x0000000000027941 */ /* 0x000fea0003800000 */
.L_x_5091:
        /* <DEDUP_REMOVED lines=115> */
.L_x_5161:
        /* <DEDUP_REMOVED lines=10> */
.L_x_5163:
[----:B------:R-:W-:-:S04]  /*1ea80*/  FADD.FTZ R6, -R2, R5 ;  /* 0x0000000502067221 */ /* 0x000fc80000010100 */
[----:B------:R-:W-:Y:S02]  /*1ea90*/  FMUL.FTZ R6, R6, 0.5 ;  /* 0x3f00000006067820 */ /* 0x000fe40000410000 */
.L_x_5164:
[----:B------:R-:W-:Y:S05]  /*1eaa0*/  BSYNC B1 ;  /* 0x0000000000017941 */ /* 0x000fea0003800000 */
.L_x_5162:
        /* <DEDUP_REMOVED lines=11> */
.L_x_5166:
[----:B------:R-:W-:-:S04]  /*1eb60*/  FADD.FTZ R18, R4, -R21 ;  /* 0x8000001504127221 */ /* 0x000fc80000010000 */
[----:B------:R-:W-:Y:S02]  /*1eb70*/  FMUL.FTZ R21, R18, 0.5 ;  /* 0x3f00000012157820 */ /* 0x000fe40000410000 */
.L_x_5167:
[----:B------:R-:W-:Y:S05]  /*1eb80*/  BSYNC B1 ;  /* 0x0000000000017941 */ /* 0x000fea0003800000 */
.L_x_5165:
        /* <DEDUP_REMOVED lines=35> */
.L_x_5160:
[----:B------:R0:W1:Y:S02]  /*1edc0*/  MUFU.SQRT R18, R17 ;  /* 0x0000001100127308 */ /* 0x0000640000002000 */
.L_x_5159:
[----:B------:R-:W-:Y:S05]  /*1edd0*/  BSYNC B0 ;  /* 0x0000000000007941 */ /* 0x000fea0003800000 */
.L_x_5158:
        /* <DEDUP_REMOVED lines=35> */
.L_x_5171:
        /* <DEDUP_REMOVED lines=17> */
.L_x_5177:
[----:B------:R-:W-:-:S04]  /*1f120*/  FADD.FTZ R2, -R2, R5 ;  /* 0x0000000502027221 */ /* 0x000fc80000010100 */
[----:B------:R-:W-:Y:S02]  /*1f130*/  FMUL.FTZ R2, R2, 0.5 ;  /* 0x3f00000002027820 */ /* 0x000fe40000410000 */
.L_x_5178:
[----:B------:R-:W-:Y:S05]  /*1f140*/  BSYNC B4 ;  /* 0x0000000000047941 */ /* 0x000fea0003800000 */
.L_x_5176:
        /* <DEDUP_REMOVED lines=10> */
.L_x_5180:
[----:B------:R-:W-:-:S04]  /*1f1f0*/  FADD.FTZ R3, -R3, R4 ;  /* 0x0000000403037221 */ /* 0x000fc80000010100 */
[----:B------:R-:W-:Y:S02]  /*1f200*/  FMUL.FTZ R3, R3, 0.5 ;  /* 0x3f00000003037820 */ /* 0x000fe40000410000 */
.L_x_5181:
[----:B------:R-:W-:Y:S05]  /*1f210*/  BSYNC B4 ;  /* 0x0000000000047941 */ /* 0x000fea0003800000 */
.L_x_5179:
[----:B------:R-:W-:Y:S02]  /*1f220*/  FADD.FTZ R2, R3, R2 ;  /* 0x0000000203027221 */ /* 0x000fe40000010000 */
[----:B------:R-:W-:-:S04]  /*1f230*/  FADD.FTZ R19, R16, R19 ;  /* 0x0000001310137221 */ /* 0x000fc80000010000 */
[----:B------:R-:W-:-:S06]  /*1f240*/  FMUL.FTZ R19, R19, R2 ;  /* 0x0000000213137220 */ /* 0x000fcc0000410000 */
[----:B------:R-:W2:Y:S01]  /*1f250*/  MUFU.SQRT R19, R19 ;  /* 0x0000001300137308 */ /* 0x000ea20000002000 */
[----:B------:R-:W-:Y:S05]  /*1f260*/  BRA `(.L_x_5182) ;  /* 0x0000012000007947 */ /* 0x000fea0003800000 */
.L_x_5175:
        /* <DEDUP_REMOVED lines=12> */
.L_x_5174:
[----:B------:R-:W-:Y:S01]  /*1f330*/  FADD.FTZ R2, R19, 1 ;  /* 0x3f80000013027421 */ /* 0x000fe20000010000 */
[----:B0-----:R-:W-:Y:S01]  /*1f340*/  MUFU.SQRT R17, R17 ;  /* 0x0000001100117308 */ /* 0x001fe20000002000 */
[----:B------:R-:W-:Y:S02]  /*1f350*/  MOV R16, 0x3f800000 ;  /* 0x3f80000000107802 */ /* 0x000fe40000000f00 */
[----:B------:R-:W-:-:S06]  /*1f360*/  FMUL.FTZ R2, R2, 0.5 ;  /* 0x3f00000002027820 */ /* 0x000fcc0000410000 */
[----:B------:R-:W0:Y:S02]  /*1f370*/  MUFU.SQRT R2, R2 ;  /* 0x0000000200027308 */ /* 0x000e240000002000 */
[----:B0-----:R-:W-:-:S06]  /*1f380*/  FMUL.FTZ R19, R17, R2 ;  /* 0x0000000211137220 */ /* 0x001fcc0000410000 */
.L_x_5182:
[----:B------:R-:W-:Y:S05]  /*1f390*/  BSYNC B1 ;  /* 0x0000000000017941 */ /* 0x000fea0003800000 */
.L_x_5173:
[----:B------:R-:W-:Y:S05]  /*1f3a0*/  BRA `(.L_x_5183) ;  /* 0x0000002000007947 */ /* 0x000fea0003800000 */
.L_x_5170:
[----:B------:R-:W-:Y:S02]  /*1f3b0*/  FMUL.FTZ R19, R19, 16777216 ;  /* 0x4b80000013137820 */ /* 0x000fe40000410000 */
[----:B------:R-:W-:Y:S02]  /*1f3c0*/  FMUL.FTZ R16, R16, 16777216 ;  /* 0x4b80000010107820 */ /* 0x000fe40000410000 */
.L_x_5183:
[----:B------:R-:W-:Y:S05]  /*1f3d0*/  BSYNC B0 ;  /* 0x0000000000007941 */ /* 0x000fea0003800000 */
.L_x_5169:
        /* <DEDUP_REMOVED lines=16> */
.L_x_5185:
[----:B------:R-:W-:Y:S05]  /*1f4e0*/  BSYNC B4 ;  /* 0x0000000000047941 */ /* 0x000fea0003800000 */
.L_x_5184:
        /* <DEDUP_REMOVED lines=18> */
.L_x_5187:
[----:B------:R-:W-:Y:S02]  /*1f610*/  ISETP.GE.AND P0, PT, R19, RZ, PT ;  /* 0x000000ff1300720c */ /* 0x000fe40003f06270 */
[----:B------:R-:W-:-:S11]  /*1f620*/  MOV R3, 0x3fd774eb ;  /* 0x3fd774eb00037802 */ /* 0x000fd60000000f00 */
[----:B------:R-:W-:-:S04]  /*1f630*/  @P0 FFMA.FTZ R2, R3, 0.93318945169448852539, -R2 ;  /* 0x3f6ee58103020823 */ /* 0x000fc80000010802 */
[----:B------:R-:W-:Y:S02]  /*1f640*/  @!P0 FFMA.FTZ R2, R3, 0.93318945169448852539, R2 ;  /* 0x3f6ee58103028823 */ /* 0x000fe40000010002 */
.L_x_5188:
[----:B------:R-:W-:Y:S05]  /*1f650*/  BSYNC B0 ;  /* 0x0000000000007941 */ /* 0x000fea0003800000 */
.L_x_5186:
        /* <DEDUP_REMOVED lines=10> */
.L_x_5172:
[----:B------:R-:W-:Y:S05]  /*1f700*/  BSYNC B3 ;  /* 0x0000000000037941 */ /* 0x000fea0003800000 */
.L_x_5168:
[----:B------:R-:W-:Y:S02]  /*1f710*/  LOP3.LUT R14, R5, 0x80000000, R14, 0xb8, !PT ;  /* 0x80000000050e7812 */ /* 0x000fe400078eb80e */
[----:B-1----:R-:W-:Y:S01]  /*1f720*/  LOP3.LUT R15, R18, 0x80000000, R15, 0xb8, !PT ;  /* 0x80000000120f7812 */ /* 0x002fe200078eb80f */
[----:B------:R-:W-:Y:S05]  /*1f730*/  BRA `(.L_x_5155) ;  /* 0x000016d000007947 */ /* 0x000fea0003800000 */
.L_x_5157:
        /* <DEDUP_REMOVED lines=29> */
.L_x_5194:
[----:B------:R-:W-:Y:S05]  /*1f910*/  BSYNC B4 ;  /* 0x0000000000047941 */ /* 0x000fea0003800000 */
.L_x_5193:
        /* <DEDUP_REMOVED lines=18> */
.L_x_5196:
[----:B------:R-:W-:Y:S02]  /*1fa40*/  ISETP.GE.AND P0, PT, R18, RZ, PT ;  /* 0x000000ff1200720c */ /* 0x000fe40003f06270 */
[----:B------:R-:W-:-:S11]  /*1fa50*/  MOV R3, 0x3fd774eb ;  /* 0x3fd774eb00037802 */ /* 0x000fd60000000f00 */
[----:B------:R-:W-:-:S04]  /*1fa60*/  @P0 FFMA.FTZ R2, R3, 0.93318945169448852539, -R2 ;  /* 0x3f6ee58103020823 */ /* 0x000fc80000010802 */
[----:B------:R-:W-:Y:S02]  /*1fa70*/  @!P0 FFMA.FTZ R2, R3, 0.93318945169448852539, R2 ;  /* 0x3f6ee58103028823 */ /* 0x000fe40000010002 */
.L_x_5197:
[----:B------:R-:W-:Y:S05]  /*1fa80*/  BSYNC B0 ;  /* 0x0000000000007941 */ /* 0x000fea0003800000 */
.L_x_5195:
        /* <DEDUP_REMOVED lines=13> */
.L_x_5192:
        /* <DEDUP_REMOVED lines=11> */
.L_x_5200:
[----:B------:R-:W-:Y:S05]  /*1fc10*/  BSYNC B4 ;  /* 0x0000000000047941 */ /* 0x000fea0003800000 */
.L_x_5199:
        /* <DEDUP_REMOVED lines=18> */
.L_x_5202:
[----:B------:R-:W-:Y:S02]  /*1fd40*/  ISETP.GE.AND P0, PT, R18, RZ, PT ;  /* 0x000000ff1200720c */ /* 0x000fe40003f06270 */
[----:B------:R-:W-:-:S11]  /*1fd50*/  MOV R3, 0x3fd774eb ;  /* 0x3fd774eb00037802 */ /* 0x000fd60000000f00 */
[----:B------:R-:W-:-:S04]  /*1fd60*/  @P0 FFMA.FTZ R2, R3, 0.93318945169448852539, -R2 ;  /* 0x3f6ee58103020823 */ /* 0x000fc80000010802 */
[----:B------:R-:W-:Y:S02]  /*1fd70*/  @!P0 FFMA.FTZ R2, R3, 0.93318945169448852539, R2 ;  /* 0x3f6ee58103028823 */ /* 0x000fe40000010002 */
.L_x_5203:
[----:B------:R-:W-:Y:S05]  /*1fd80*/  BSYNC B0 ;  /* 0x0000000000007941 */ /* 0x000fea0003800000 */
.L_x_5201:
        /* <DEDUP_REMOVED lines=27> */
.L_x_5191:
        /* <DEDUP_REMOVED lines=32> */
.L_x_5205:
[----:B------:R-:W-:Y:S05]  /*20140*/  BSYNC B4 ;  /* 0x0000000000047941 */ /* 0x000fea0003800000 */
.L_x_5204:
        /* <DEDUP_REMOVED lines=18> */
.L_x_5207:
[----:B------:R-:W-:Y:S02]  /*20270*/  ISETP.GE.AND P0, PT, R18, RZ, PT ;  /* 0x000000ff1200720c */ /* 0x000fe40003f06270 */
[----:B------:R-:W-:-:S11]  /*20280*/  MOV R3, 0x3fd774eb ;  /* 0x3fd774eb00037802 */ /* 0x000fd60000000f00 */
[----:B------:R-:W-:-:S04]  /*20290*/  @P0 FFMA.FTZ R2, R3, 0.93318945169448852539, -R2 ;  /* 0x3f6ee58103020823 */ /* 0x000fc80000010802 */
[----:B------:R-:W-:Y:S02]  /*202a0*/  @!P0 FFMA.FTZ R2, R3, 0.93318945169448852539, R2 ;  /* 0x3f6ee58103028823 */ /* 0x000fe40000010002 */
.L_x_5208:
[----:B------:R-:W-:Y:S05]  /*202b0*/  BSYNC B0 ;  /* 0x0000000000007941 */ /* 0x000fea0003800000 */
.L_x_5206:
        /* <DEDUP_REMOVED lines=11> */
.L_x_5190:
        /* <DEDUP_REMOVED lines=22> */
.L_x_5212:
[----:B------:R-:W-:Y:S05]  /*204d0*/  BSYNC B4 ;  /* 0x0000000000047941 */ /* 0x000fea0003800000 */
.L_x_5211:
        /* <DEDUP_REMOVED lines=24> */
.L_x_5210:
        /* <DEDUP_REMOVED lines=11> */
.L_x_5214:
[----:B------:R-:W-:Y:S05]  /*20710*/  BSYNC B4 ;  /* 0x0000000000047941 */ /* 0x000fea0003800000 */
.L_x_5213:
        /* <DEDUP_REMOVED lines=38> */
.L_x_5209:
        /* <DEDUP_REMOVED lines=32> */
.L_x_5216:
[----:B------:R-:W-:Y:S05]  /*20b80*/  BSYNC B4 ;  /* 0x0000000000047941 */ /* 0x000fea0003800000 */
.L_x_5215:
        /* <DEDUP_REMOVED lines=21> */
.L_x_5198:
[----:B------:R-:W-:Y:S05]  /*20ce0*/  BSYNC B3 ;  /* 0x0000000000037941 */ /* 0x000fea0003800000 */
.L_x_5189:
[----:B------:R-:W-:Y:S01]  /*20cf0*/  FADD.FTZ R2, R19, 0.69314718246459960938 ;  /* 0x3f31721813027421 */ /* 0x000fe20000010000 */
[----:B------:R-:W-:-:S04]  /*20d00*/  LOP3.LUT R14, R3, 0x80000000, R14, 0xb8, !PT ;  /* 0x80000000030e7812 */ /* 0x000fc800078eb80e */
[----:B------:R-:W-:Y:S01]  /*20d10*/  LOP3.LUT R15, R2, 0x80000000, R15, 0xb8, !PT ;  /* 0x80000000020f7812 */ /* 0x000fe200078eb80f */
[----:B------:R-:W-:Y:S05]  /*20d20*/  BRA `(.L_x_5155) ;  /* 0x000000e000007947 */ /* 0x000fea0003800000 */
.L_x_5156:
        /* <DEDUP_REMOVED lines=14> */
.L_x_5155:
[----:B------:R-:W-:Y:S05]  /*20e10*/  BSYNC B2 ;  /* 0x0000000000027941 */ /* 0x000fea0003800000 */
.L_x_5154:
        /* <DEDUP_REMOVED lines=115> */
.L_x_5224:
        /* <DEDUP_REMOVED lines=10> */
.L_x_5226:
[----:B------:R-:W-:-:S04]  /*215f0*/  FADD.FTZ R6, -R2, R5 ;  /* 0x0000000502067221 */ /* 0x000fc80000010100 */
[----:B------:R-:W-:Y:S02]  /*21600*/  FMUL.FTZ R6, R6, 0.5 ;  /* 0x3f00000006067820 */ /* 0x000fe40000410000 */
.L_x_5227:
[----:B------:R-:W-:Y:S05]  /*21610*/  BSYNC B1 ;  /* 0x0000000000017941 */ /* 0x000fea0003800000 */
.L_x_5225:
        /* <DEDUP_REMOVED lines=11> */
.L_x_5229:
[----:B------:R-:W-:-:S04]  /*216d0*/  FADD.FTZ R20, R4, -R23 ;  /* 0x8000001704147221 */ /* 0x000fc80000010000 */
[----:B------:R-:W-:Y:S02]  /*216e0*/  FMUL.FTZ R23, R20, 0.5 ;  /* 0x3f00000014177820 */ /* 0x000fe40000410000 */
.L_x_5230:
[----:B------:R-:W-:Y:S05]  /*216f0*/  BSYNC B1 ;  /* 0x0000000000017941 */ /* 0x000fea0003800000 */
.L_x_5228:
        /* <DEDUP_REMOVED lines=35> */
.L_x_5223:
[----:B------:R0:W1:Y:S02]  /*21930*/  MUFU.SQRT R20, R19 ;  /* 0x0000001300147308 */ /* 0x0000640000002000 */
.L_x_5222:
[----:B------:R-:W-:Y:S05]  /*21940*/  BSYNC B0 ;  /* 0x0000000000007941 */ /* 0x000fea0003800000 */
.L_x_5221:
        /* <DEDUP_REMOVED lines=35> */
.L_x_5234:
        /* <DEDUP_REMOVED lines=17> */
.L_x_5240:
[----:B------:R-:W-:-:S04]  /*21c90*/  FADD.FTZ R2, -R2, R5 ;  /* 0x0000000502027221 */ /* 0x000fc80000010100 */
[----:B------:R-:W-:Y:S02]  /*21ca0*/  FMUL.FTZ R2, R2, 0.5 ;  /* 0x3f00000002027820 */ /* 0x000fe40000410000 */
.L_x_5241:
[----:B------:R-:W-:Y:S05]  /*21cb0*/  BSYNC B4 ;  /* 0x0000000000047941 */ /* 0x000fea0003800000 */
.L_x_5239:
        /* <DEDUP_REMOVED lines=10> */
.L_x_5243:
[----:B------:R-:W-:-:S04]  /*21d60*/  FADD.FTZ R3, -R3, R4 ;  /* 0x0000000403037221 */ /* 0x000fc80000010100 */
[----:B------:R-:W-:Y:S02]  /*21d70*/  FMUL.FTZ R3, R3, 0.5 ;  /* 0x3f00000003037820 */ /* 0x000fe40000410000 */
.L_x_5244:
[----:B------:R-:W-:Y:S05]  /*21d80*/  BSYNC B4 ;  /* 0x0000000000047941 */ /* 0x000fea0003800000 */
.L_x_5242:
[----:B------:R-:W-:Y:S02]  /*21d90*/  FADD.FTZ R2, R3, R2 ;  /* 0x0000000203027221 */ /* 0x000fe40000010000 */
[----:B------:R-:W-:-:S04]  /*21da0*/  FADD.FTZ R21, R18, R21 ;  /* 0x0000001512157221 */ /* 0x000fc80000010000 */
[----:B------:R-:W-:-:S06]  /*21db0*/  FMUL.FTZ R21, R21, R2 ;  /* 0x0000000215157220 */ /* 0x000fcc0000410000 */
[----:B------:R-:W2:Y:S01]  /*21dc0*/  MUFU.SQRT R21, R21 ;  /* 0x0000001500157308 */ /* 0x000ea20000002000 */
[----:B------:R-:W-:Y:S05]  /*21dd0*/  BRA `(.L_x_5245) ;  /* 0x0000012000007947 */ /* 0x000fea0003800000 */
.L_x_5238:
        /* <DEDUP_REMOVED lines=12> */
.L_x_5237:
[----:B------:R-:W-:Y:S01]  /*21ea0*/  FADD.FTZ R2, R21, 1 ;  /* 0x3f80000015027421 */ /* 0x000fe20000010000 */
[----:B0-----:R-:W-:Y:S01]  /*21eb0*/  MUFU.SQRT R19, R19 ;  /* 0x0000001300137308 */ /* 0x001fe20000002000 */
[----:B------:R-:W-:Y:S02]  /*21ec0*/  MOV R18, 0x3f800000 ;  /* 0x3f80000000127802 */ /* 0x000fe40000000f00 */
[----:B------:R-:W-:-:S06]  /*21ed0*/  FMUL.FTZ R2, R2, 0.5 ;  /* 0x3f00000002027820 */ /* 0x000fcc0000410000 */
[----:B------:R-:W0:Y:S02]  /*21ee0*/  MUFU.SQRT R2, R2 ;  /* 0x0000000200027308 */ /* 0x000e240000002000 */
[----:B0-----:R-:W-:-:S06]  /*21ef0*/  FMUL.FTZ R21, R19, R2 ;  /* 0x0000000213157220 */ /* 0x001fcc0000410000 */
.L_x_5245:
[----:B------:R-:W-:Y:S05]  /*21f00*/  BSYNC B1 ;  /* 0x0000000000017941 */ /* 0x000fea0003800000 */
.L_x_5236:
[----:B------:R-:W-:Y:S05]  /*21f10*/  BRA `(.L_x_5246) ;  /* 0x0000002000007947 */ /* 0x000fea0003800000 */
.L_x_5233:
[----:B------:R-:W-:Y:S02]  /*21f20*/  FMUL.FTZ R21, R21, 16777216 ;  /* 0x4b80000015157820 */ /* 0x000fe40000410000 */
[----:B------:R-:W-:Y:S02]  /*21f30*/  FMUL.FTZ R18, R18, 16777216 ;  /* 0x4b80000012127820 */ /* 0x000fe40000410000 */
.L_x_5246:
[----:B------:R-:W-:Y:S05]  /*21f40*/  BSYNC B0 ;  /* 0x0000000000007941 */ /* 0x000fea0003800000 */
.L_x_5232:
        /* <DEDUP_REMOVED lines=16> */
.L_x_5248:
[----:B------:R-:W-:Y:S05]  /*22050*/  BSYNC B4 ;  /* 0x0000000000047941 */ /* 0x000fea0003800000 */
.L_x_5247:
        /* <DEDUP_REMOVED lines=18> */
.L_x_5250:
[----:B------:R-:W-:Y:S02]  /*22180*/  ISETP.GE.AND P0, PT, R21, RZ, PT ;  /* 0x000000ff1500720c */ /* 0x000fe40003f06270 */
[----:B------:R-:W-:-:S11]  /*22190*/  MOV R3, 0x3fd774eb ;  /* 0x3fd774eb00037802 */ /* 0x000fd60000000f00 */
[----:B------:R-:W-:-:S04]  /*221a0*/  @P0 FFMA.FTZ R2, R3, 0.93318945169448852539, -R2 ;  /* 0x3f6ee58103020823 */ /* 0x000fc80000010802 */
[----:B------:R-:W-:Y:S02]  /*221b0*/  @!P0 FFMA.FTZ R2, R3, 0.93318945169448852539, R2 ;  /* 0x3f6ee58103028823 */ /* 0x000fe40000010002 */
.L_x_5251:
[----:B------:R-:W-:Y:S05]  /*221c0*/  BSYNC B0 ;  /* 0x0000000000007941 */ /* 0x000fea0003800000 */
.L_x_5249:
        /* <DEDUP_REMOVED lines=10> */
.L_x_5235:
[----:B------:R-:W-:Y:S05]  /*22270*/  BSYNC B3 ;  /* 0x0000000000037941 */ /* 0x000fea0003800000 */
.L_x_5231:
[----:B------:R-:W-:Y:S02]  /*22280*/  LOP3.LUT R16, R5, 0x80000000, R16, 0xb8, !PT ;  /* 0x8000000005107812 */ /* 0x000fe400078eb810 */
[----:B-1----:R-:W-:Y:S01]  /*22290*/  LOP3.LUT R17, R20, 0x80000000, R17, 0xb8, !PT ;  /* 0x8000000014117812 */ /* 0x002fe200078eb811 */
[----:B------:R-:W-:Y:S05]  /*222a0*/  BRA `(.L_x_5218) ;  /* 0x000016d000007947 */ /* 0x000fea0003800000 */
.L_x_5220:
        /* <DEDUP_REMOVED lines=29> */
.L_x_5257:
[----:B------:R-:W-:Y:S05]  /*22480*/  BSYNC B4 ;  /* 0x0000000000047941 */ /* 0x000fea0003800000 */
.L_x_5256:
        /* <DEDUP_REMOVED lines=18> */
.L_x_5259:
[----:B------:R-:W-:Y:S02]  /*225b0*/  ISETP.GE.AND P0, PT, R20, RZ, PT ;  /* 0x000000ff1400720c */ /* 0x000fe40003f06270 */
[----:B------:R-:W-:-:S11]  /*225c0*/  MOV R3, 0x3fd774eb ;  /* 0x3fd774eb00037802 */ /* 0x000fd60000000f00 */
[----:B------:R-:W-:-:S04]  /*225d0*/  @P0 FFMA.FTZ R2, R3, 0.93318945169448852539, -R2 ;  /* 0x3f6ee58103020823 */ /* 0x000fc80000010802 */
[----:B------:R-:W-:Y:S02]  /*225e0*/  @!P0 FFMA.FTZ R2, R3, 0.93318945169448852539, R2 ;  /* 0x3f6ee58103028823 */ /* 0x000fe40000010002 */
.L_x_5260:
[----:B------:R-:W-:Y:S05]  /*225f0*/  BSYNC B0 ;  /* 0x0000000000007941 */ /* 0x000fea0003800000 */
.L_x_5258:
        /* <DEDUP_REMOVED lines=13> */
.L_x_5255:
        /* <DEDUP_REMOVED lines=11> */
.L_x_5263:
[----:B------:R-:W-:Y:S05]  /*22780*/  BSYNC B4 ;  /* 0x0000000000047941 */ /* 0x000fea0003800000 */
.L_x_5262:
        /* <DEDUP_REMOVED lines=18> */
.L_x_5265:
[----:B------:R-:W-:Y:S02]  /*228b0*/  ISETP.GE.AND P0, PT, R20, RZ, PT ;  /* 0x000000ff1400720c */ /* 0x000fe40003f06270 */
[----:B------:R-:W-:-:S11]  /*228c0*/  MOV R3, 0x3fd774eb ;  /* 0x3fd774eb00037802 */ /* 0x000fd60000000f00 */
[----:B------:R-:W-:-:S04]  /*228d0*/  @P0 FFMA.FTZ R2, R3, 0.93318945169448852539, -R2 ;  /* 0x3f6ee58103020823 */ /* 0x000fc80000010802 */
[----:B------:R-:W-:Y:S02]  /*228e0*/  @!P0 FFMA.FTZ R2, R3, 0.93318945169448852539, R2 ;  /* 0x3f6ee58103028823 */ /* 0x000fe40000010002 */
.L_x_5266:
[----:B------:R-:W-:Y:S05]  /*228f0*/  BSYNC B0 ;  /* 0x0000000000007941 */ /* 0x000fea0003800000 */
.L_x_5264:
        /* <DEDUP_REMOVED lines=27> */
.L_x_5254:
        /* <DEDUP_REMOVED lines=32> */
.L_x_5268:
[----:B------:R-:W-:Y:S05]  /*22cb0*/  BSYNC B4 ;  /* 0x0000000000047941 */ /* 0x000fea0003800000 */
.L_x_5267:
        /* <DEDUP_REMOVED lines=18> */
.L_x_5270:
[----:B------:R-:W-:Y:S02]  /*22de0*/  ISETP.GE.AND P0, PT, R20, RZ, PT ;  /* 0x000000ff1400720c */ /* 0x000fe40003f06270 */
[----:B------:R-:W-:-:S11]  /*22df0*/  MOV R3, 0x3fd774eb ;  /* 0x3fd774eb00037802 */ /* 0x000fd60000000f00 */
[----:B------:R-:W-:-:S04]  /*22e00*/  @P0 FFMA.FTZ R2, R3, 0.93318945169448852539, -R2 ;  /* 0x3f6ee58103020823 */ /* 0x000fc80000010802 */
[----:B------:R-:W-:Y:S02]  /*22e10*/  @!P0 FFMA.FTZ R2, R3, 0.93318945169448852539, R2 ;  /* 0x3f6ee58103028823 */ /* 0x000fe40000010002 */
.L_x_5271:
[----:B------:R-:W-:Y:S05]  /*22e20*/  BSYNC B0 ;  /* 0x0000000000007941 */ /* 0x000fea0003800000 */
.L_x_5269:
        /* <DEDUP_REMOVED lines=11> */
.L_x_5253:
        /* <DEDUP_REMOVED lines=22> */
.L_x_5275:
[----:B------:R-:W-:Y:S05]  /*23040*/  BSYNC B4 ;  /* 0x0000000000047941 */ /* 0x000fea0003800000 */
.L_x_5274:
        /* <DEDUP_REMOVED lines=24> */
.L_x_5273:
        /* <DEDUP_REMOVED lines=11> */
.L_x_5277:
[----:B------:R-:W-:Y:S05]  /*23280*/  BSYNC B4 ;  /* 0x0000000000047941 */ /* 0x000fea0003800000 */
.L_x_5276:
        /* <DEDUP_REMOVED lines=38> */
.L_x_5272:
        /* <DEDUP_REMOVED lines=32> */
.L_x_5279:
[----:B------:R-:W-:Y:S05]  /*236f0*/  BSYNC B4 ;  /* 0x0000000000047941 */ /* 0x000fea0003800000 */
.L_x_5278:
        /* <DEDUP_REMOVED lines=21> */
.L_x_5261:
[----:B------:R-:W-:Y:S05]  /*23850*/  BSYNC B3 ;  /* 0x0000000000037941 */ /* 0x000fea0003800000 */
.L_x_5252:
[----:B------:R-:W-:Y:S01]  /*23860*/  FADD.FTZ R2, R21, 0.69314718246459960938 ;  /* 0x3f31721815027421 */ /* 0x000fe20000010000 */
[----:B------:R-:W-:-:S04]  /*23870*/  LOP3.LUT R16, R3, 0x80000000, R16, 0xb8, !PT ;  /* 0x8000000003107812 */ /* 0x000fc800078eb810 */
[----:B------:R-:W-:Y:S01]  /*23880*/  LOP3.LUT R17, R2, 0x80000000, R17, 0xb8, !PT ;  /* 0x8000000002117812 */ /* 0x000fe200078eb811 */
[----:B------:R-:W-:Y:S05]  /*23890*/  BRA `(.L_x_5218) ;  /* 0x000000e000007947 */ /* 0x000fea0003800000 */
.L_x_5219:
        /* <DEDUP_REMOVED lines=14> */
.L_x_5218:
[----:B------:R-:W-:Y:S05]  /*23980*/  BSYNC B2 ;  /* 0x0000000000027941 */ /* 0x000fea0003800000 */
.L_x_5217:
        /* <DEDUP_REMOVED lines=115> */
.L_x_5287:
        /* <DEDUP_REMOVED lines=10> */
.L_x_5289:
[----:B------:R-:W-:-:S04]  /*24160*/  FADD.FTZ R6, -R2, R5 ;  /* 0x0000000502067221 */ /* 0x000fc80000010100 */
[----:B------:R-:W-:Y:S02]  /*24170*/  FMUL.FTZ R6, R6, 0.5 ;  /* 0x3f00000006067820 */ /* 0x000fe40000410000 */
.L_x_5290:
[----:B------:R-:W-:Y:S05]  /*24180*/  BSYNC B1 ;  /* 0x0000000000017941 */ /* 0x000fea0003800000 */
.L_x_5288:
        /* <DEDUP_REMOVED lines=11> */
.L_x_5292:
[----:B------:R-:W-:-:S04]  /*24240*/  FADD.FTZ R22, R4, -R25 ;  /* 0x8000001904167221 */ /* 0x000fc80000010000 */
[----:B------:R-:W-:Y:S02]  /*24250*/  FMUL.FTZ R25, R22, 0.5 ;  /* 0x3f00000016197820 */ /* 0x000fe40000410000 */
.L_x_5293:
[----:B------:R-:W-:Y:S05]  /*24260*/  BSYNC B1 ;  /* 0x0000000000017941 */ /* 0x000fea0003800000 */
.L_x_5291:
        /* <DEDUP_REMOVED lines=35> */
.L_x_5286:
[----:B------:R0:W1:Y:S02]  /*244a0*/  MUFU.SQRT R22, R21 ;  /* 0x0000001500167308 */ /* 0x0000640000002000 */
.L_x_5285:
[----:B------:R-:W-:Y:S05]  /*244b0*/  BSYNC B0 ;  /* 0x0000000000007941 */ /* 0x000fea0003800000 */
.L_x_5284:
        /* <DEDUP_REMOVED lines=35> */
.L_x_5297:
        /* <DEDUP_REMOVED lines=17> */
.L_x_5303:
[----:B------:R-:W-:-:S04]  /*24800*/  FADD.FTZ R2, -R2, R5 ;  /* 0x0000000502027221 */ /* 0x000fc80000010100 */
[----:B------:R-:W-:Y:S02]  /*24810*/  FMUL.FTZ R2, R2, 0.5 ;  /* 0x3f00000002027820 */ /* 0x000fe40000410000 */
.L_x_5304:
[----:B------:R-:W-:Y:S05]  /*24820*/  BSYNC B4 ;  /* 0x0000000000047941 */ /* 0x000fea0003800000 */
.L_x_5302:
        /* <DEDUP_REMOVED lines=10> */
.L_x_5306:
[----:B------:R-:W-:-:S04]  /*248d0*/  FADD.FTZ R3, -R3, R4 ;  /* 0x0000000403037221 */ /* 0x000fc80000010100 */
[----:B------:R-:W-:Y:S02]  /*248e0*/  FMUL.FTZ R3, R3, 0.5 ;  /* 0x3f00000003037820 */ /* 0x000fe40000410000 */
.L_x_5307:
[----:B------:R-:W-:Y:S05]  /*248f0*/  BSYNC B4 ;  /* 0x0000000000047941 */ /* 0x000fea0003800000 */
.L_x_5305:
[----:B------:R-:W-:Y:S02]  /*24900*/  FADD.FTZ R2, R3, R2 ;  /* 0x0000000203027221 */ /* 0x000fe40000010000 */
[----:B------:R-:W-:-:S04]  /*24910*/  FADD.FTZ R23, R20, R23 ;  /* 0x0000001714177221 */ /* 0x000fc80000010000 */
[----:B------:R-:W-:-:S06]  /*24920*/  FMUL.FTZ R23, R23, R2 ;  /* 0x0000000217177220 */ /* 0x000fcc0000410000 */
[----:B------:R-:W2:Y:S01]  /*24930*/  MUFU.SQRT R23, R23 ;  /* 0x0000001700177308 */ /* 0x000ea20000002000 */
[----:B------:R-:W-:Y:S05]  /*24940*/  BRA `(.L_x_5308) ;  /* 0x0000012000007947 */ /* 0x000fea0003800000 */
.L_x_5301:
        /* <DEDUP_REMOVED lines=12> */
.L_x_5300:
[----:B------:R-:W-:Y:S01]  /*24a10*/  FADD.FTZ R2, R23, 1 ;  /* 0x3f80000017027421 */ /* 0x000fe20000010000 */
[----:B0-----:R-:W-:Y:S01]  /*24a20*/  MUFU.SQRT R21, R21 ;  /* 0x0000001500157308 */ /* 0x001fe20000002000 */
[----:B------:R-:W-:Y:S02]  /*24a30*/  MOV R20, 0x3f800000 ;  /* 0x3f80000000147802 */ /* 0x000fe40000000f00 */
[----:B------:R-:W-:-:S06]  /*24a40*/  FMUL.FTZ R2, R2, 0.5 ;  /* 0x3f00000002027820 */ /* 0x000fcc0000410000 */
[----:B------:R-:W0:Y:S02]  /*24a50*/  MUFU.SQRT R2, R2 ;  /* 0x0000000200027308 */ /* 0x000e240000002000 */
[----:B0-----:R-:W-:-:S06]  /*24a60*/  FMUL.FTZ R23, R21, R2 ;  /* 0x0000000215177220 */ /* 0x001fcc0000410000 */
.L_x_5308:
[----:B------:R-:W-:Y:S05]  /*24a70*/  BSYNC B1 ;  /* 0x0000000000017941 */ /* 0x000fea0003800000 */
.L_x_5299:
[----:B------:R-:W-:Y:S05]  /*24a80*/  BRA `(.L_x_5309) ;  /* 0x0000002000007947 */ /* 0x000fea0003800000 */
.L_x_5296:
[----:B------:R-:W-:Y:S02]  /*24a90*/  FMUL.FTZ R23, R23, 16777216 ;  /* 0x4b80000017177820 */ /* 0x000fe40000410000 */
[----:B------:R-:W-:Y:S02]  /*24aa0*/  FMUL.FTZ R20, R20, 16777216 ;  /* 0x4b80000014147820 */ /* 0x000fe40000410000 */
.L_x_5309:
[----:B------:R-:W-:Y:S05]  /*24ab0*/  BSYNC B0 ;  /* 0x0000000000007941 */ /* 0x000fea0003800000 */
.L_x_5295:
        /* <DEDUP_REMOVED lines=16> */
.L_x_5311:
[----:B------:R-:W-:Y:S05]  /*24bc0*/  BSYNC B4 ;  /* 0x0000000000047941 */ /* 0x000fea0003800000 */
.L_x_5310:
        /* <DEDUP_REMOVED lines=18> */
.L_x_5313:
[----:B------:R-:W-:Y:S02]  /*24cf0*/  ISETP.GE.AND P0, PT, R23, RZ, PT ;  /* 0x000000ff1700720c */ /* 0x000fe40003f06270 */
[----:B------:R-:W-:-:S11]  /*24d00*/  MOV R3, 0x3fd774eb ;  /* 0x3fd774eb00037802 */ /* 0x000fd60000000f00 */
[----:B------:R-:W-:-:S04]  /*24d10*/  @P0 FFMA.FTZ R2, R3, 0.93318945169448852539, -R2 ;  /* 0x3f6ee58103020823 */ /* 0x000fc80000010802 */
[----:B------:R-:W-:Y:S02]  /*24d20*/  @!P0 FFMA.FTZ R2, R3, 0.93318945169448852539, R2 ;  /* 0x3f6ee58103028823 */ /* 0x000fe40000010002 */
.L_x_5314:
[----:B------:R-:W-:Y:S05]  /*24d30*/  BSYNC B0 ;  /* 0x0000000000007941 */ /* 0x000fea0003800000 */
.L_x_5312:
        /* <DEDUP_REMOVED lines=10> */
.L_x_5298:
[----:B------:R-:W-:Y:S05]  /*24de0*/  BSYNC B3 ;  /* 0x0000000000037941 */ /* 0x000fea0003800000 */
.L_x_5294:
[----:B------:R-:W-:Y:S02]  /*24df0*/  LOP3.LUT R18, R5, 0x80000000, R18, 0xb8, !PT ;  /* 0x8000000005127812 */ /* 0x000fe400078eb812 */
[----:B-1----:R-:W-:Y:S01]  /*24e00*/  LOP3.LUT R19, R22, 0x80000000, R19, 0xb8, !PT ;  /* 0x8000000016137812 */ /* 0x002fe200078eb813 */
[----:B------:R-:W-:Y:S05]  /*24e10*/  BRA `(.L_x_5281) ;  /* 0x000016d000007947 */ /* 0x000fea0003800000 */
.L_x_5283:
        /* <DEDUP_REMOVED lines=29> */
.L_x_5320:
[----:B------:R-:W-:Y:S05]  /*24ff0*/  BSYNC B4 ;  /* 0x0000000000047941 */ /* 0x000fea0003800000 */
.L_x_5319:
        /* <DEDUP_REMOVED lines=18> */
.L_x_5322:
[----:B------:R-:W-:Y:S02]  /*25120*/  ISETP.GE.AND P0, PT, R22, RZ, PT ;  /* 0x000000ff1600720c */ /* 0x000fe40003f06270 */
[----:B------:R-:W-:-:S11]  /*25130*/  MOV R3, 0x3fd774eb ;  /* 0x3fd774eb00037802 */ /* 0x000fd60000000f00 */
[----:B------:R-:W-:-:S04]  /*25140*/  @P0 FFMA.FTZ R2, R3, 0.93318945169448852539, -R2 ;  /* 0x3f6ee58103020823 */ /* 0x000fc80000010802 */
[----:B------:R-:W-:Y:S02]  /*25150*/  @!P0 FFMA.FTZ R2, R3, 0.93318945169448852539, R2 ;  /* 0x3f6ee58103028823 */ /* 0x000fe40000010002 */
.L_x_5323:
[----:B------:R-:W-:Y:S05]  /*25160*/  BSYNC B0 ;  /* 0x0000000000007941 */ /* 0x000fea0003800000 */
.L_x_5321:
        /* <DEDUP_REMOVED lines=13> */
.L_x_5318:
        /* <DEDUP_REMOVED lines=11> */
.L_x_5326:
[----:B------:R-:W-:Y:S05]  /*252f0*/  BSYNC B4 ;  /* 0x0000000000047941 */ /* 0x000fea0003800000 */
.L_x_5325:
        /* <DEDUP_REMOVED lines=18> */
.L_x_5328:
[----:B------:R-:W-:Y:S02]  /*25420*/  ISETP.GE.AND P0, PT, R22, RZ, PT ;  /* 0x000000ff1600720c */ /* 0x000fe40003f06270 */
[----:B------:R-:W-:-:S11]  /*25430*/  MOV R3, 0x3fd774eb ;  /* 0x3fd774eb00037802 */ /* 0x000fd60000000f00 */
[----:B------:R-:W-:-:S04]  /*25440*/  @P0 FFMA.FTZ R2, R3, 0.93318945169448852539, -R2 ;  /* 0x3f6ee58103020823 */ /* 0x000fc80000010802 */
[----:B------:R-:W-:Y:S02]  /*25450*/  @!P0 FFMA.FTZ R2, R3, 0.93318945169448852539, R2 ;  /* 0x3f6ee58103028823 */ /* 0x000fe40000010002 */
.L_x_5329:
[----:B------:R-:W-:Y:S05]  /*25460*/  BSYNC B0 ;  /* 0x0000000000007941 */ /* 0x000fea0003800000 */
.L_x_5327:
        /* <DEDUP_REMOVED lines=27> */
.L_x_5317:
        /* <DEDUP_REMOVED lines=32> */
.L_x_5331:
[----:B------:R-:W-:Y:S05]  /*25820*/  BSYNC B4 ;  /* 0x0000000000047941 */ /* 0x000fea0003800000 */
.L_x_5330:
        /* <DEDUP_REMOVED lines=18> */
.L_x_5333:
[----:B------:R-:W-:Y:S02]  /*25950*/  ISETP.GE.AND P0, PT, R22, RZ, PT ;  /* 0x000000ff1600720c */ /* 0x000fe40003f06270 */
[----:B------:R-:W-:-:S11]  /*25960*/  MOV R3, 0x3fd774eb ;  /* 0x3fd774eb00037802 */ /* 0x000fd60000000f00 */
[----:B------:R-:W-:-:S04]  /*25970*/  @P0 FFMA.FTZ R2, R3, 0.93318945169448852539, -R2 ;  /* 0x3f6ee58103020823 */ /* 0x000fc80000010802 */
[----:B------:R-:W-:Y:S02]  /*25980*/  @!P0 FFMA.FTZ R2, R3, 0.93318945169448852539, R2 ;  /* 0x3f6ee58103028823 */ /* 0x000fe40000010002 */
.L_x_5334:
[----:B------:R-:W-:Y:S05]  /*25990*/  BSYNC B0 ;  /* 0x0000000000007941 */ /* 0x000fea0003800000 */
.L_x_5332:
        /* <DEDUP_REMOVED lines=11> */
.L_x_5316:
        /* <DEDUP_REMOVED lines=22> */
.L_x_5338:
[----:B------:R-:W-:Y:S05]  /*25bb0*/  BSYNC B4 ;  /* 0x0000000000047941 */ /* 0x000fea0003800000 */
.L_x_5337:
        /* <DEDUP_REMOVED lines=24> */
.L_x_5336:
        /* <DEDUP_REMOVED lines=11> */
.L_x_5340:
[----:B------:R-:W-:Y:S05]  /*25df0*/  BSYNC B4 ;  /* 0x0000000000047941 */ /* 0x000fea0003800000 */
.L_x_5339:
        /* <DEDUP_REMOVED lines=38> */
.L_x_5335:
        /* <DEDUP_REMOVED lines=32> */
.L_x_5342:
[----:B------:R-:W-:Y:S05]  /*26260*/  BSYNC B4 ;  /* 0x0000000000047941 */ /* 0x000fea0003800000 */
.L_x_5341:
        /* <DEDUP_REMOVED lines=21> */
.L_x_5324:
[----:B------:R-:W-:Y:S05]  /*263c0*/  BSYNC B3 ;  /* 0x0000000000037941 */ /* 0x000fea0003800000 */
.L_x_5315:
[----:B------:R-:W-:Y:S01]  /*263d0*/  FADD.FTZ R2, R23, 0.69314718246459960938 ;  /* 0x3f31721817027421 */ /* 0x000fe20000010000 */
[----:B------:R-:W-:-:S04]  /*263e0*/  LOP3.LUT R18, R3, 0x80000000, R18, 0xb8, !PT ;  /* 0x8000000003127812 */ /* 0x000fc800078eb812 */
[----:B------:R-:W-:Y:S01]  /*263f0*/  LOP3.LUT R19, R2, 0x80000000, R19, 0xb8, !PT ;  /* 0x8000000002137812 */ /* 0x000fe200078eb813 */
[----:B------:R-:W-:Y:S05]  /*26400*/  BRA `(.L_x_5281) ;  /* 0x000000e000007947 */ /* 0x000fea0003800000 */
.L_x_5282:
        /* <DEDUP_REMOVED lines=14> */
.L_x_5281:
[----:B------:R-:W-:Y:S05]  /*264f0*/  BSYNC B2 ;  /* 0x0000000000027941 */ /* 0x000fea0003800000 */
.L_x_5280:
        /* <DEDUP_REMOVED lines=47> */
[----:B------:R-:W-:Y:S01]  /*267f0*/  LOP3.LUT R27, R27, 0x800000, RZ, 0xfc, !PT ;  /* 0x008000001b1b7812 */ /* 0x000fe200078efcff */
[----:B------:R-:W-:Y:S01]  /*26800*/  FMUL.FTZ R29, R4, R29 ;  /* 0x0000001d041d7220 */ /* 0x000fe20000410000 */
[----:B------:R-:W-:Y:S01]  /*26810*/  FSETP.NEU.FTZ.AND P1, PT, R6, +INF , PT ;  /* 0x7f8000000600780b */ /* 0x000fe20003f3d000 */
[----:B------:R-:W-:-:S02]  /*26820*/  FMUL.FTZ R26, R31, R31 ;  /* 0x0000001f1f1a7220 */ /* 0x000fc40000410000 */
[----:B------:R-:W0:Y:S02]  /*26830*/  MUFU.SQRT R25, R25 ;  /* 0x0000001900197308 */ /* 0x000e240000002000 */
        /* <DEDUP_REMOVED lines=63> */
.L_x_5350:
        /* <DEDUP_REMOVED lines=10> */
.L_x_5352:
[----:B------:R-:W-:-:S04]  /*26cd0*/  FADD.FTZ R6, -R2, R5 ;  /* 0x0000000502067221 */ /* 0x000fc80000010100 */
[----:B------:R-:W-:Y:S02]  /*26ce0*/  FMUL.FTZ R6, R6, 0.5 ;  /* 0x3f00000006067820 */ /* 0x000fe40000410000 */
.L_x_5353:
[----:B------:R-:W-:Y:S05]  /*26cf0*/  BSYNC B1 ;  /* 0x0000000000017941 */ /* 0x000fea0003800000 */
.L_x_5351:
        /* <DEDUP_REMOVED lines=11> */
.L_x_5355:
[----:B------:R-:W-:-:S04]  /*26db0*/  FADD.FTZ R24, R4, -R25 ;  /* 0x8000001904187221 */ /* 0x000fc80000010000 */
[----:B------:R-:W-:Y:S02]  /*26dc0*/  FMUL.FTZ R25, R24, 0.5 ;  /* 0x3f00000018197820 */ /* 0x000fe40000410000 */
.L_x_5356:
[----:B------:R-:W-:Y:S05]  /*26dd0*/  BSYNC B1 ;  /* 0x0000000000017941 */ /* 0x000fea0003800000 */
.L_x_5354:
        /* <DEDUP_REMOVED lines=35> */
.L_x_5349:
[----:B------:R0:W1:Y:S02]  /*27010*/  MUFU.SQRT R24, R23 ;  /* 0x0000001700187308 */ /* 0x0000640000002000 */
.L_x_5348:
[----:B------:R-:W-:Y:S05]  /*27020*/  BSYNC B0 ;  /* 0x0000000000007941 */ /* 0x000fea0003800000 */
.L_x_5347:
        /* <DEDUP_REMOVED lines=35> */
.L_x_5360:
        /* <DEDUP_REMOVED lines=17> */
.L_x_5366:
[----:B------:R-:W-:-:S04]  /*27370*/  FADD.FTZ R2, -R2, R5 ;  /* 0x0000000502027221 */ /* 0x000fc80000010100 */
[----:B------:R-:W-:Y:S02]  /*27380*/  FMUL.FTZ R2, R2, 0.5 ;  /* 0x3f00000002027820 */ /* 0x000fe40000410000 */
.L_x_5367:
[----:B------:R-:W-:Y:S05]  /*27390*/  BSYNC B4 ;  /* 0x0000000000047941 */ /* 0x000fea0003800000 */
.L_x_5365:
        /* <DEDUP_REMOVED lines=10> */
.L_x_5369:
[----:B------:R-:W-:-:S04]  /*27440*/  FADD.FTZ R3, -R3, R4 ;  /* 0x0000000403037221 */ /* 0x000fc80000010100 */
[----:B------:R-:W-:Y:S02]  /*27450*/  FMUL.FTZ R3, R3, 0.5 ;  /* 0x3f00000003037820 */ /* 0x000fe40000410000 */
.L_x_5370:
[----:B------:R-:W-:Y:S05]  /*27460*/  BSYNC B4 ;  /* 0x0000000000047941 */ /* 0x000fea0003800000 */
.L_x_5368:
[----:B------:R-:W-:Y:S02]  /*27470*/  FADD.FTZ R2, R3, R2 ;  /* 0x0000000203027221 */ /* 0x000fe40000010000 */
[----:B------:R-:W-:-:S04]  /*27480*/  FADD.FTZ R27, R22, R27 ;  /* 0x0000001b161b7221 */ /* 0x000fc80000010000 */
[----:B------:R-:W-:-:S06]  /*27490*/  FMUL.FTZ R27, R27, R2 ;  /* 0x000000021b1b7220 */ /* 0x000fcc0000410000 */
[----:B------:R-:W2:Y:S01]  /*274a0*/  MUFU.SQRT R27, R27 ;  /* 0x0000001b001b7308 */ /* 0x000ea20000002000 */
[----:B------:R-:W-:Y:S05]  /*274b0*/  BRA `(.L_x_5371) ;  /* 0x0000012000007947 */ /* 0x000fea0003800000 */
.L_x_5364:
        /* <DEDUP_REMOVED lines=12> */
.L_x_5363:
[----:B------:R-:W-:Y:S01]  /*27580*/  FADD.FTZ R2, R27, 1 ;  /* 0x3f8000001b027421 */ /* 0x000fe20000010000 */
[----:B0-----:R-:W-:Y:S01]  /*27590*/  MUFU.SQRT R23, R23 ;  /* 0x0000001700177308 */ /* 0x001fe20000002000 */
[----:B------:R-:W-:Y:S02]  /*275a0*/  MOV R22, 0x3f800000 ;  /* 0x3f80000000167802 */ /* 0x000fe40000000f00 */
[----:B------:R-:W-:-:S06]  /*275b0*/  FMUL.FTZ R2, R2, 0.5 ;  /* 0x3f00000002027820 */ /* 0x000fcc0000410000 */
[----:B------:R-:W0:Y:S02]  /*275c0*/  MUFU.SQRT R2, R2 ;  /* 0x0000000200027308 */ /* 0x000e240000002000 */
[----:B0-----:R-:W-:-:S06]  /*275d0*/  FMUL.FTZ R27, R23, R2 ;  /* 0x00000002171b7220 */ /* 0x001fcc0000410000 */
.L_x_5371:
[----:B------:R-:W-:Y:S05]  /*275e0*/  BSYNC B1 ;  /* 0x0000000000017941 */ /* 0x000fea0003800000 */
.L_x_5362:
[----:B------:R-:W-:Y:S05]  /*275f0*/  BRA `(.L_x_5372) ;  /* 0x0000002000007947 */ /* 0x000fea0003800000 */
.L_x_5359:
[----:B------:R-:W-:Y:S02]  /*27600*/  FMUL.FTZ R27, R27, 16777216 ;  /* 0x4b8000001b1b7820 */ /* 0x000fe40000410000 */
[----:B------:R-:W-:Y:S02]  /*27610*/  FMUL.FTZ R22, R22, 16777216 ;  /* 0x4b80000016167820 */ /* 0x000fe40000410000 */
.L_x_5372:
[----:B------:R-:W-:Y:S05]  /*27620*/  BSYNC B0 ;  /* 0x0000000000007941 */ /* 0x000fea0003800000 */
.L_x_5358:
        /* <DEDUP_REMOVED lines=16> */
.L_x_5374:
[----:B------:R-:W-:Y:S05]  /*27730*/  BSYNC B4 ;  /* 0x0000000000047941 */ /* 0x000fea0003800000 */
.L_x_5373:
        /* <DEDUP_REMOVED lines=18> */
.L_x_5376:
[----:B------:R-:W-:Y:S02]  /*27860*/  ISETP.GE.AND P0, PT, R27, RZ, PT ;  /* 0x000000ff1b00720c */ /* 0x000fe40003f06270 */
[----:B------:R-:W-:-:S11]  /*27870*/  MOV R3, 0x3fd774eb ;  /* 0x3fd774eb00037802 */ /* 0x000fd60000000f00 */
[----:B------:R-:W-:-:S04]  /*27880*/  @P0 FFMA.FTZ R2, R3, 0.93318945169448852539, -R2 ;  /* 0x3f6ee58103020823 */ /* 0x000fc80000010802 */
[----:B------:R-:W-:Y:S02]  /*27890*/  @!P0 FFMA.FTZ R2, R3, 0.93318945169448852539, R2 ;  /* 0x3f6ee58103028823 */ /* 0x000fe40000010002 */
.L_x_5377:
[----:B------:R-:W-:Y:S05]  /*278a0*/  BSYNC B0 ;  /* 0x0000000000007941 */ /* 0x000fea0003800000 */
.L_x_5375:
        /* <DEDUP_REMOVED lines=10> */
.L_x_5361:
[----:B------:R-:W-:Y:S05]  /*27950*/  BSYNC B3 ;  /* 0x0000000000037941 */ /* 0x000fea0003800000 */
.L_x_5357:
[----:B------:R-:W-:Y:S02]  /*27960*/  LOP3.LUT R20, R5, 0x80000000, R20, 0xb8, !PT ;  /* 0x8000000005147812 */ /* 0x000fe400078eb814 */
[----:B-1----:R-:W-:Y:S01]  /*27970*/  LOP3.LUT R21, R24, 0x80000000, R21, 0xb8, !PT ;  /* 0x8000000018157812 */ /* 0x002fe200078eb815 */
[----:B------:R-:W-:Y:S05]  /*27980*/  BRA `(.L_x_5344) ;  /* 0x000016d000007947 */ /* 0x000fea0003800000 */
.L_x_5346:
        /* <DEDUP_REMOVED lines=29> */
.L_x_5383:
[----:B------:R-:W-:Y:S05]  /*27b60*/  BSYNC B4 ;  /* 0x0000000000047941 */ /* 0x000fea0003800000 */
.L_x_5382:
        /* <DEDUP_REMOVED lines=18> */
.L_x_5385:
[----:B------:R-:W-:Y:S02]  /*27c90*/  ISETP.GE.AND P0, PT, R24, RZ, PT ;  /* 0x000000ff1800720c */ /* 0x000fe40003f06270 */
[----:B------:R-:W-:-:S11]  /*27ca0*/  MOV R3, 0x3fd774eb ;  /* 0x3fd774eb00037802 */ /* 0x000fd60000000f00 */
[----:B------:R-:W-:-:S04]  /*27cb0*/  @P0 FFMA.FTZ R2, R3, 0.93318945169448852539, -R2 ;  /* 0x3f6ee58103020823 */ /* 0x000fc80000010802 */
[----:B------:R-:W-:Y:S02]  /*27cc0*/  @!P0 FFMA.FTZ R2, R3, 0.93318945169448852539, R2 ;  /* 0x3f6ee58103028823 */ /* 0x000fe40000010002 */
.L_x_5386:
[----:B------:R-:W-:Y:S05]  /*27cd0*/  BSYNC B0 ;  /* 0x0000000000007941 */ /* 0x000fea0003800000 */
.L_x_5384:
        /* <DEDUP_REMOVED lines=13> */
.L_x_5381:
        /* <DEDUP_REMOVED lines=11> */
.L_x_5389:
[----:B------:R-:W-:Y:S05]  /*27e60*/  BSYNC B4 ;  /* 0x0000000000047941 */ /* 0x000fea0003800000 */
.L_x_5388:
        /* <DEDUP_REMOVED lines=18> */
.L_x_5391:
[----:B------:R-:W-:Y:S02]  /*27f90*/  ISETP.GE.AND P0, PT, R24, RZ, PT ;  /* 0x000000ff1800720c */ /* 0x000fe40003f06270 */
[----:B------:R-:W-:-:S11]  /*27fa0*/  MOV R3, 0x3fd774eb ;  /* 0x3fd774eb00037802 */ /* 0x000fd60000000f00 */
[----:B------:R-:W-:-:S04]  /*27fb0*/  @P0 FFMA.FTZ R2, R3, 0.93318945169448852539, -R2 ;  /* 0x3f6ee58103020823 */ /* 0x000fc80000010802 */
[----:B------:R-:W-:Y:S02]  /*27fc0*/  @!P0 FFMA.FTZ R2, R3, 0.93318945169448852539, R2 ;  /* 0x3f6ee58103028823 */ /* 0x000fe40000010002 */
.L_x_5392:
[----:B------:R-:W-:Y:S05]  /*27fd0*/  BSYNC B0 ;  /* 0x0000000000007941 */ /* 0x000fea0003800000 */
.L_x_5390:
        /* <DEDUP_REMOVED lines=27> */
.L_x_5380:
        /* <DEDUP_REMOVED lines=32> */
.L_x_5394:
[----:B------:R-:W-:Y:S05]  /*28390*/  BSYNC B4 ;  /* 0x0000000000047941 */ /* 0x000fea0003800000 */
.L_x_5393:
        /* <DEDUP_REMOVED lines=18> */
.L_x_5396:
[----:B------:R-:W-:Y:S02]  /*284c0*/  ISETP.GE.AND P0, PT, R24, RZ, PT ;  /* 0x000000ff1800720c */ /* 0x000fe40003f06270 */
[----:B------:R-:W-:-:S11]  /*284d0*/  MOV R3, 0x3fd774eb ;  /* 0x3fd774eb00037802 */ /* 0x000fd60000000f00 */
[----:B------:R-:W-:-:S04]  /*284e0*/  @P0 FFMA.FTZ R2, R3, 0.93318945169448852539, -R2 ;  /* 0x3f6ee58103020823 */ /* 0x000fc80000010802 */
[----:B------:R-:W-:Y:S02]  /*284f0*/  @!P0 FFMA.FTZ R2, R3, 0.93318945169448852539, R2 ;  /* 0x3f6ee58103028823 */ /* 0x000fe40000010002 */
.L_x_5397:
[----:B------:R-:W-:Y:S05]  /*28500*/  BSYNC B0 ;  /* 0x0000000000007941 */ /* 0x000fea0003800000 */
.L_x_5395:
        /* <DEDUP_REMOVED lines=11> */
.L_x_5379:
        /* <DEDUP_REMOVED lines=22> */
.L_x_5401:
[----:B------:R-:W-:Y:S05]  /*28720*/  BSYNC B4 ;  /* 0x0000000000047941 */ /* 0x000fea0003800000 */
.L_x_5400:
        /* <DEDUP_REMOVED lines=24> */
.L_x_5399:
        /* <DEDUP_REMOVED lines=11> */
.L_x_5403:
[----:B------:R-:W-:Y:S05]  /*28960*/  BSYNC B4 ;  /* 0x0000000000047941 */ /* 0x000fea0003800000 */
.L_x_5402:
        /* <DEDUP_REMOVED lines=38> */
.L_x_5398:
        /* <DEDUP_REMOVED lines=32> */
.L_x_5405:
[----:B------:R-:W-:Y:S05]  /*28dd0*/  BSYNC B4 ;  /* 0x0000000000047941 */ /* 0x000fea0003800000 */
.L_x_5404:
        /* <DEDUP_REMOVED lines=21> */
.L_x_5387:
[----:B------:R-:W-:Y:S05]  /*28f30*/  BSYNC B3 ;  /* 0x0000000000037941 */ /* 0x000fea0003800000 */
.L_x_5378:
[----:B------:R-:W-:Y:S01]  /*28f40*/  FADD.FTZ R2, R27, 0.69314718246459960938 ;  /* 0x3f3172181b027421 */ /* 0x000fe20000010000 */
[----:B------:R-:W-:-:S04]  /*28f50*/  LOP3.LUT R20, R3, 0x80000000, R20, 0xb8, !PT ;  /* 0x8000000003147812 */ /* 0x000fc800078eb814 */
[----:B------:R-:W-:Y:S01]  /*28f60*/  LOP3.LUT R21, R2, 0x80000000, R21, 0xb8, !PT ;  /* 0x8000000002157812 */ /* 0x000fe200078eb815 */
[----:B------:R-:W-:Y:S05]  /*28f70*/  BRA `(.L_x_5344) ;  /* 0x000000e000007947 */ /* 0x000fea0003800000 */
.L_x_5345:
        /* <DEDUP_REMOVED lines=14> */
.L_x_5344:
[----:B------:R-:W-:Y:S05]  /*29060*/  BSYNC B2 ;  /* 0x0000000000027941 */ /* 0x000fea0003800000 */
.L_x_5343:
        /* <DEDUP_REMOVED lines=41> */
[----:B------:R-:W-:Y:S01]  /*29300*/  FSETP.NEU.FTZ.AND P2, PT, R30, RZ, PT ;  /* 0x000000ff1e00720b */ /* 0x000fe20003f5d000 */
[----:B------:R-:W-:Y:S01]  /*29310*/  FMUL.FTZ R29, R6, R6 ;  /* 0x00000006061d7220 */ /* 0x000fe20000410000 */
[----:B------:R-:W-:Y:S02]  /*29320*/  IADD3 R6, -R31, 0x7e800000, RZ ;  /* 0x7e8000001f067810 */ /* 0x000fe40007ffe1ff */
        /* <DEDUP_REMOVED lines=71> */
.L_x_5413:
        /* <DEDUP_REMOVED lines=10> */
.L_x_5415:
[----:B------:R-:W-:-:S04]  /*29840*/  FADD.FTZ R5, -R2, R25 ;  /* 0x0000001902057221 */ /* 0x000fc80000010100 */
[----:B------:R-:W-:Y:S02]  /*29850*/  FMUL.FTZ R5, R5, 0.5 ;  /* 0x3f00000005057820 */ /* 0x000fe40000410000 */
.L_x_5416:
[----:B------:R-:W-:Y:S05]  /*29860*/  BSYNC B1 ;  /* 0x0000000000017941 */ /* 0x000fea0003800000 */
.L_x_5414:
        /* <DEDUP_REMOVED lines=11> */
.L_x_5418:
[----:B------:R-:W-:-:S04]  /*29920*/  FADD.FTZ R6, R4, -R31 ;  /* 0x8000001f04067221 */ /* 0x000fc80000010000 */
[----:B------:R-:W-:Y:S02]  /*29930*/  FMUL.FTZ R6, R6, 0.5 ;  /* 0x3f00000006067820 */ /* 0x000fe40000410000 */
.L_x_5419:
[----:B------:R-:W-:Y:S05]  /*29940*/  BSYNC B1 ;  /* 0x0000000000017941 */ /* 0x000fea0003800000 */
.L_x_5417:
        /* <DEDUP_REMOVED lines=35> */
.L_x_5412:
[----:B------:R0:W1:Y:S02]  /*29b80*/  MUFU.SQRT R28, R27 ;  /* 0x0000001b001c7308 */ /* 0x0000640000002000 */
.L_x_5411:
[----:B------:R-:W-:Y:S05]  /*29b90*/  BSYNC B0 ;  /* 0x0000000000007941 */ /* 0x000fea0003800000 */
.L_x_5410:
        /* <DEDUP_REMOVED lines=35> */
.L_x_5423:
        /* <DEDUP_REMOVED lines=17> */
.L_x_5429:
[----:B------:R-:W-:-:S04]  /*29ee0*/  FADD.FTZ R2, -R2, R25 ;  /* 0x0000001902027221 */ /* 0x000fc80000010100 */
[----:B------:R-:W-:Y:S02]  /*29ef0*/  FMUL.FTZ R2, R2, 0.5 ;  /* 0x3f00000002027820 */ /* 0x000fe40000410000 */
.L_x_5430:
[----:B------:R-:W-:Y:S05]  /*29f00*/  BSYNC B4 ;  /* 0x0000000000047941 */ /* 0x000fea0003800000 */
.L_x_5428:
        /* <DEDUP_REMOVED lines=10> */
.L_x_5432:
[----:B------:R-:W-:-:S04]  /*29fb0*/  FADD.FTZ R3, -R3, R4 ;  /* 0x0000000403037221 */ /* 0x000fc80000010100 */
[----:B------:R-:W-:Y:S02]  /*29fc0*/  FMUL.FTZ R3, R3, 0.5 ;  /* 0x3f00000003037820 */ /* 0x000fe40000410000 */
.L_x_5433:
[----:B------:R-:W-:Y:S05]  /*29fd0*/  BSYNC B4 ;  /* 0x0000000000047941 */ /* 0x000fea0003800000 */
.L_x_5431:
[----:B------:R-:W-:Y:S02]  /*29fe0*/  FADD.FTZ R2, R3, R2 ;  /* 0x0000000203027221 */ /* 0x000fe40000010000 */
[----:B------:R-:W-:-:S04]  /*29ff0*/  FADD.FTZ R29, R24, R29 ;  /* 0x0000001d181d7221 */ /* 0x000fc80000010000 */
[----:B------:R-:W-:-:S06]  /*2a000*/  FMUL.FTZ R29, R29, R2 ;  /* 0x000000021d1d7220 */ /* 0x000fcc0000410000 */
[----:B------:R-:W2:Y:S01]  /*2a010*/  MUFU.SQRT R29, R29 ;  /* 0x0000001d001d7308 */ /* 0x000ea20000002000 */
[----:B------:R-:W-:Y:S05]  /*2a020*/  BRA `(.L_x_5434) ;  /* 0x0000012000007947 */ /* 0x000fea0003800000 */
.L_x_5427:
        /* <DEDUP_REMOVED lines=12> */
.L_x_5426:
[----:B------:R-:W-:Y:S01]  /*2a0f0*/  FADD.FTZ R2, R29, 1 ;  /* 0x3f8000001d027421 */ /* 0x000fe20000010000 */
[----:B0-----:R-:W-:Y:S01]  /*2a100*/  MUFU.SQRT R27, R27 ;  /* 0x0000001b001b7308 */ /* 0x001fe20000002000 */
[----:B------:R-:W-:Y:S02]  /*2a110*/  MOV R24, 0x3f800000 ;  /* 0x3f80000000187802 */ /* 0x000fe40000000f00 */
[----:B------:R-:W-:-:S06]  /*2a120*/  FMUL.FTZ R2, R2, 0.5 ;  /* 0x3f00000002027820 */ /* 0x000fcc0000410000 */
[----:B------:R-:W0:Y:S02]  /*2a130*/  MUFU.SQRT R2, R2 ;  /* 0x0000000200027308 */ /* 0x000e240000002000 */
[----:B0-----:R-:W-:-:S06]  /*2a140*/  FMUL.FTZ R29, R27, R2 ;  /* 0x000000021b1d7220 */ /* 0x001fcc0000410000 */
.L_x_5434:
[----:B------:R-:W-:Y:S05]  /*2a150*/  BSYNC B1 ;  /* 0x0000000000017941 */ /* 0x000fea0003800000 */
.L_x_5425:
[----:B------:R-:W-:Y:S05]  /*2a160*/  BRA `(.L_x_5435) ;  /* 0x0000002000007947 */ /* 0x000fea0003800000 */
.L_x_5422:
[----:B------:R-:W-:Y:S02]  /*2a170*/  FMUL.FTZ R29, R29, 16777216 ;  /* 0x4b8000001d1d7820 */ /* 0x000fe40000410000 */
[----:B------:R-:W-:Y:S02]  /*2a180*/  FMUL.FTZ R24, R24, 16777216 ;  /* 0x4b80000018187820 */ /* 0x000fe40000410000 */
.L_x_5435:
[----:B------:R-:W-:Y:S05]  /*2a190*/  BSYNC B0 ;  /* 0x0000000000007941 */ /* 0x000fea0003800000 */
.L_x_5421:
        /* <DEDUP_REMOVED lines=16> */
.L_x_5437:
[----:B------:R-:W-:Y:S05]  /*2a2a0*/  BSYNC B4 ;  /* 0x0000000000047941 */ /* 0x000fea0003800000 */
.L_x_5436:
        /* <DEDUP_REMOVED lines=18> */
.L_x_5439:
[----:B------:R-:W-:Y:S02]  /*2a3d0*/  ISETP.GE.AND P0, PT, R29, RZ, PT ;  /* 0x000000ff1d00720c */ /* 0x000fe40003f06270 */
[----:B------:R-:W-:-:S11]  /*2a3e0*/  MOV R3, 0x3fd774eb ;  /* 0x3fd774eb00037802 */ /* 0x000fd60000000f00 */
[----:B------:R-:W-:-:S04]  /*2a3f0*/  @P0 FFMA.FTZ R2, R3, 0.93318945169448852539, -R2 ;  /* 0x3f6ee58103020823 */ /* 0x000fc80000010802 */
[----:B------:R-:W-:Y:S02]  /*2a400*/  @!P0 FFMA.FTZ R2, R3, 0.93318945169448852539, R2 ;  /* 0x3f6ee58103028823 */ /* 0x000fe40000010002 */
.L_x_5440:
[----:B------:R-:W-:Y:S05]  /*2a410*/  BSYNC B0 ;  /* 0x0000000000007941 */ /* 0x000fea0003800000 */
.L_x_5438:
        /* <DEDUP_REMOVED lines=10> */
.L_x_5424:
[----:B------:R-:W-:Y:S05]  /*2a4c0*/  BSYNC B3 ;  /* 0x0000000000037941 */ /* 0x000fea0003800000 */
.L_x_5420:
[----:B------:R-:W-:Y:S02]  /*2a4d0*/  LOP3.LUT R22, R5, 0x80000000, R22, 0xb8, !PT ;  /* 0x8000000005167812 */ /* 0x000fe400078eb816 */
[----:B-1----:R-:W-:Y:S01]  /*2a4e0*/  LOP3.LUT R23, R28, 0x80000000, R23, 0xb8, !PT ;  /* 0x800000001c177812 */ /* 0x002fe200078eb817 */
[----:B------:R-:W-:Y:S05]  /*2a4f0*/  BRA `(.L_x_5407) ;  /* 0x000016d000007947 */ /* 0x000fea0003800000 */
.L_x_5409:
        /* <DEDUP_REMOVED lines=29> */
.L_x_5446:
[----:B------:R-:W-:Y:S05]  /*2a6d0*/  BSYNC B4 ;  /* 0x0000000000047941 */ /* 0x000fea0003800000 */
.L_x_5445:
        /* <DEDUP_REMOVED lines=18> */
.L_x_5448:
[----:B------:R-:W-:Y:S02]  /*2a800*/  ISETP.GE.AND P0, PT, R27, RZ, PT ;  /* 0x000000ff1b00720c */ /* 0x000fe40003f06270 */
[----:B------:R-:W-:-:S11]  /*2a810*/  MOV R3, 0x3fd774eb ;  /* 0x3fd774eb00037802 */ /* 0x000fd60000000f00 */
[----:B------:R-:W-:-:S04]  /*2a820*/  @P0 FFMA.FTZ R2, R3, 0.93318945169448852539, -R2 ;  /* 0x3f6ee58103020823 */ /* 0x000fc80000010802 */
[----:B------:R-:W-:Y:S02]  /*2a830*/  @!P0 FFMA.FTZ R2, R3, 0.93318945169448852539, R2 ;  /* 0x3f6ee58103028823 */ /* 0x000fe40000010002 */
.L_x_5449:
[----:B------:R-:W-:Y:S05]  /*2a840*/  BSYNC B0 ;  /* 0x0000000000007941 */ /* 0x000fea0003800000 */
.L_x_5447:
        /* <DEDUP_REMOVED lines=13> */
.L_x_5444:
        /* <DEDUP_REMOVED lines=11> */
.L_x_5452:
[----:B------:R-:W-:Y:S05]  /*2a9d0*/  BSYNC B4 ;  /* 0x0000000000047941 */ /* 0x000fea0003800000 */
.L_x_5451:
        /* <DEDUP_REMOVED lines=18> */
.L_x_5454:
[----:B------:R-:W-:Y:S02]  /*2ab00*/  ISETP.GE.AND P0, PT, R27, RZ, PT ;  /* 0x000000ff1b00720c */ /* 0x000fe40003f06270 */
[----:B------:R-:W-:-:S11]  /*2ab10*/  MOV R3, 0x3fd774eb ;  /* 0x3fd774eb00037802 */ /* 0x000fd60000000f00 */
[----:B------:R-:W-:-:S04]  /*2ab20*/  @P0 FFMA.FTZ R2, R3, 0.93318945169448852539, -R2 ;  /* 0x3f6ee58103020823 */ /* 0x000fc80000010802 */
[----:B------:R-:W-:Y:S02]  /*2ab30*/  @!P0 FFMA.FTZ R2, R3, 0.93318945169448852539, R2 ;  /* 0x3f6ee58103028823 */ /* 0x000fe40000010002 */
.L_x_5455:
[----:B------:R-:W-:Y:S05]  /*2ab40*/  BSYNC B0 ;  /* 0x0000000000007941 */ /* 0x000fea0003800000 */
.L_x_5453:
        /* <DEDUP_REMOVED lines=27> */
.L_x_5443:
        /* <DEDUP_REMOVED lines=32> */
.L_x_5457:
[----:B------:R-:W-:Y:S05]  /*2af00*/  BSYNC B4 ;  /* 0x0000000000047941 */ /* 0x000fea0003800000 */
.L_x_5456:
        /* <DEDUP_REMOVED lines=18> */
.L_x_5459:
[----:B------:R-:W-:Y:S02]  /*2b030*/  ISETP.GE.AND P0, PT, R27, RZ, PT ;  /* 0x000000ff1b00720c */ /* 0x000fe40003f06270 */
[----:B------:R-:W-:-:S11]  /*2b040*/  MOV R3, 0x3fd774eb ;  /* 0x3fd774eb00037802 */ /* 0x000fd60000000f00 */
[----:B------:R-:W-:-:S04]  /*2b050*/  @P0 FFMA.FTZ R2, R3, 0.93318945169448852539, -R2 ;  /* 0x3f6ee58103020823 */ /* 0x000fc80000010802 */
[----:B------:R-:W-:Y:S02]  /*2b060*/  @!P0 FFMA.FTZ R2, R3, 0.93318945169448852539, R2 ;  /* 0x3f6ee58103028823 */ /* 0x000fe40000010002 */
.L_x_5460:
[----:B------:R-:W-:Y:S05]  /*2b070*/  BSYNC B0 ;  /* 0x0000000000007941 */ /* 0x000fea0003800000 */
.L_x_5458:
        /* <DEDUP_REMOVED lines=11> */
.L_x_5442:
        /* <DEDUP_REMOVED lines=22> */
.L_x_5464:
[----:B------:R-:W-:Y:S05]  /*2b290*/  BSYNC B4 ;  /* 0x0000000000047941 */ /* 0x000fea0003800000 */
.L_x_5463:
        /* <DEDUP_REMOVED lines=24> */
.L_x_5462:
        /* <DEDUP_REMOVED lines=11> */
.L_x_5466:
[----:B------:R-:W-:Y:S05]  /*2b4d0*/  BSYNC B4 ;  /* 0x0000000000047941 */ /* 0x000fea0003800000 */
.L_x_5465:
        /* <DEDUP_REMOVED lines=38> */
.L_x_5461:
        /* <DEDUP_REMOVED lines=32> */
.L_x_5468:
[----:B------:R-:W-:Y:S05]  /*2b940*/  BSYNC B4 ;  /* 0x0000000000047941 */ /* 0x000fea0003800000 */
.L_x_5467:
        /* <DEDUP_REMOVED lines=21> */
.L_x_5450:
[----:B------:R-:W-:Y:S05]  /*2baa0*/  BSYNC B3 ;  /* 0x0000000000037941 */ /* 0x000fea0003800000 */
.L_x_5441:
[----:B------:R-:W-:Y:S01]  /*2bab0*/  FADD.FTZ R28, R28, 0.69314718246459960938 ;  /* 0x3f3172181c1c7421 */ /* 0x000fe20000010000 */
[----:B------:R-:W-:-:S04]  /*2bac0*/  LOP3.LUT R22, R3, 0x80000000, R22, 0xb8, !PT ;  /* 0x8000000003167812 */ /* 0x000fc800078eb816 */
[----:B------:R-:W-:Y:S01]  /*2bad0*/  LOP3.LUT R23, R28, 0x80000000, R23, 0xb8, !PT ;  /* 0x800000001c177812 */ /* 0x000fe200078eb817 */
[----:B------:R-:W-:Y:S05]  /*2bae0*/  BRA `(.L_x_5407) ;  /* 0x000000e000007947 */ /* 0x000fea0003800000 */
.L_x_5408:
        /* <DEDUP_REMOVED lines=14> */
.L_x_5407:
[----:B------:R-:W-:Y:S05]  /*2bbd0*/  BSYNC B2 ;  /* 0x0000000000027941 */ /* 0x000fea0003800000 */
.L_x_5406:
[----:B------:R-:W-:Y:S01]  /*2bbe0*/  WARPSYNC 0xffffffff ;  /* 0xffffffff00007948 */ /* 0x000fe20003800000 */
[----:B------:R-:W1:Y:S01]  /*2bbf0*/  S2R R2, SR_TID.X ;  /* 0x0000000000027919 */ /* 0x000e620000002100 */
[----:B------:R-:W-:Y:S01]  /*2bc00*/  BSSY B0, `(.L_x_5469) ;  /* 0x000003a000007945 */ /* 0x000fe20003800000 */
[----:B------:R-:W-:Y:S01]  /*2bc10*/  BSSY B1, `(.L_x_5470) ;  /* 0x0000031000017945 */ /* 0x000fe20003800000 */
[----:B-1----:R-:W-:-:S13]  /*2bc20*/  ISETP.GE.AND P0, PT, R2, R7, PT ;  /* 0x000000070200720c */ /* 0x002fda0003f06270 */
[----:B------:R-:W-:Y:S02]  /*2bc30*/  @!P0 IADD3 R4, R0, R2, RZ ;  /* 0x0000000200048210 */ /* 0x000fe40007ffe0ff */
[----:B------:R-:W-:Y:S02]  /*2bc40*/  @!P0 MOV R5, 0x4 ;  /* 0x0000000400058802 */ /* 0x000fe40000000f00 */
[----:B------:R-:W-:Y:S02]  /*2bc50*/  @!P0 F2FP.PACK_AB R9, R9, R8 ;  /* 0x000000080909823e */ /* 0x000fe400000000ff */
[----:B------:R-:W-:Y:S01]  /*2bc60*/  @!P0 IADD3 R2, R2, 0x80, RZ ;  /* 0x0000008002028810 */ /* 0x000fe20007ffe0ff */
[----:B------:R-:W-:-:S05]  /*2bc70*/  @!P0 IMAD.WIDE.U32 R4, R4, R5, c[0x0][0x168] ;  /* 0x00005a0004048625 */ /* 0x000fca00078e0005 */
[----:B------:R1:W-:Y:S01]  /*2bc80*/  @!P0 STG.E [R4.64], R9 ;  /* 0x0000000904008986 */ /* 0x0003e2000c101904 */
[----:B------:R-:W-:-:S13]  /*2bc90*/  ISETP.GE.AND P0, PT, R2, R7, PT ;  /* 0x000000070200720c */ /* 0x000fda0003f06270 */
[----:B------:R-:W-:Y:S05]  /*2bca0*/  @P0 BRA `(.L_x_5471) ;  /* 0x000000e000000947 */ /* 0x000fea0003800000 */
[----:B-1----:R-:W-:Y:S01]  /*2bcb0*/  HFMA2.MMA R5, -RZ, RZ, 0, 2.384185791015625e-07 ;  /* 0x00000004ff057435 */ /* 0x002fe200000001ff */
[----:B------:R-:W-:Y:S02]  /*2bcc0*/  IADD3 R4, R0, R2, RZ ;  /* 0x0000000200047210 */ /* 0x000fe40007ffe0ff */
[----:B------:R-:W-:Y:S02]  /*2bcd0*/  F2FP.PACK_AB R11, R10, R11 ;  /* 0x0000000b0a0b723e */ /* 0x000fe400000000ff */
[----:B------:R-:W-:-:S04]  /*2bce0*/  IADD3 R2, R2, 0x80, RZ ;  /* 0x0000008002027810 */ /* 0x000fc80007ffe0ff */
[----:B------:R-:W-:Y:S01]  /*2bcf0*/  ISETP.GE.AND P0, PT, R2, R7, PT ;  /* 0x000000070200720c */ /* 0x000fe20003f06270 */
[----:B------:R-:W-:-:S05]  /*2bd00*/  IMAD.WIDE.U32 R4, R4, R5, c[0x0][0x168] ;  /* 0x00005a0004047625 */ /* 0x000fca00078e0005 */
[----:B------:R1:W-:Y:S07]  /*2bd10*/  STG.E [R4.64], R11 ;  /* 0x0000000b04007986 */ /* 0x0003ee000c101904 */
[----:B------:R-:W-:Y:S05]  /*2bd20*/  @P0 BRA `(.L_x_5472) ;  /* 0x000000e000000947 */ /* 0x000fea0003800000 */
[----:B-1----:R-:W-:Y:S02]  /*2bd30*/  IADD3 R4, R0, R2, RZ ;  /* 0x0000000200047210 */ /* 0x002fe40007ffe0ff */
[----:B------:R-:W-:Y:S02]  /*2bd40*/  MOV R5, 0x4 ;  /* 0x0000000400057802 */ /* 0x000fe40000000f00 */
[----:B0-----:R-:W-:-:S02]  /*2bd50*/  F2FP.PACK_AB R13, R12, R13 ;  /* 0x0000000d0c0d723e */ /* 0x001fc400000000ff */
[----:B------:R-:W-:Y:S01]  /*2bd60*/  IADD3 R2, R2, 0x80, RZ ;  /* 0x0000008002027810 */ /* 0x000fe20007ffe0ff */
[----:B------:R-:W-:-:S05]  /*2bd70*/  IMAD.WIDE.U32 R4, R4, R5, c[0x0][0x168] ;  /* 0x00005a0004047625 */ /* 0x000fca00078e0005 */
[----:B------:R0:W-:Y:S02]  /*2bd80*/  STG.E [R4.64], R13 ;  /* 0x0000000d04007986 */ /* 0x0001e4000c101904 */
.L_x_5471:
[----:B-1----:R-:W-:-:S13]  /*2bd90*/  ISETP.GE.AND P0, PT, R2, R7, PT ;  /* 0x000000070200720c */ /* 0x002fda0003f06270 */
[----:B------:R-:W-:Y:S05]  /*2bda0*/  @P0 BRA `(.L_x_5473) ;  /* 0x000000e000000947 */ /* 0x000fea0003800000 */
[----:B0-----:R-:W-:Y:S02]  /*2bdb0*/  IADD3 R4, R0, R2, RZ ;  /* 0x0000000200047210 */ /* 0x001fe40007ffe0ff */
[----:B------:R-:W-:Y:S02]  /*2bdc0*/  MOV R5, 0x4 ;  /* 0x0000000400057802 */ /* 0x000fe40000000f00 */
[----:B------:R-:W-:Y:S02]  /*2bdd0*/  F2FP.PACK_AB R15, R14, R15 ;  /* 0x0000000f0e0f723e */ /* 0x000fe400000000ff */
[----:B------:R-:W-:Y:S01]  /*2bde0*/  IADD3 R2, R2, 0x80, RZ ;  /* 0x0000008002027810 */ /* 0x000fe20007ffe0ff */
[----:B------:R-:W-:-:S05]  /*2bdf0*/  IMAD.WIDE.U32 R4, R4, R5, c[0x0][0x168] ;  /* 0x00005a0004047625 */ /* 0x000fca00078e0005 */
[----:B------:R0:W-:Y:S02]  /*2be00*/  STG.E [R4.64], R15 ;  /* 0x0000000f04007986 */ /* 0x0001e4000c101904 */
.L_x_5472:
[----:B------:R-:W-:-:S13]  /*2be10*/  ISETP.GE.AND P0, PT, R2, R7, PT ;  /* 0x000000070200720c */ /* 0x000fda0003f06270 */
[----:B------:R-:W-:Y:S05]  /*2be20*/  @P0 BRA `(.L_x_5474) ;  /* 0x000000f000000947 */ /* 0x000fea0003800000 */
[----:B01----:R-:W-:Y:S01]  /*2be30*/  HFMA2.MMA R5, -RZ, RZ, 0, 2.384185791015625e-07 ;  /* 0x00000004ff057435 */ /* 0x003fe200000001ff */
[----:B------:R-:W-:Y:S02]  /*2be40*/  IADD3 R4, R0, R2, RZ ;  /* 0x0000000200047210 */ /* 0x000fe40007ffe0ff */
[----:B------:R-:W-:Y:S02]  /*2be50*/  F2FP.PACK_AB R17, R16, R17 ;  /* 0x000000111011723e */ /* 0x000fe400000000ff */
[----:B------:R-:W-:-:S05]  /*2be60*/  IADD3 R2, R2, 0x80, RZ ;  /* 0x0000008002027810 */ /* 0x000fca0007ffe0ff */
[----:B------:R-:W-:-:S05]  /*2be70*/  IMAD.WIDE.U32 R4, R4, R5, c[0x0][0x168] ;  /* 0x00005a0004047625 */ /* 0x000fca00078e0005 */
[----:B------:R0:W-:Y:S02]  /*2be80*/  STG.E [R4.64], R17 ;  /* 0x0000001104007986 */ /* 0x0001e4000c101904 */
.L_x_5473:
[----:B------:R-:W-:-:S13]  /*2be90*/  ISETP.GE.AND P0, PT, R2, R7, PT ;  /* 0x000000070200720c */ /* 0x000fda0003f06270 */
[----:B------:R-:W-:Y:S01]  /*2bea0*/  @P0 BREAK B1 ;  /* 0x0000000000010942 */ /* 0x000fe20003800000 */
[----:B------:R-:W-:Y:S05]  /*2beb0*/  @P0 BRA `(.L_x_5475) ;  /* 0x000000e000000947 */ /* 0x000fea0003800000 */
[----:B0-----:R-:W-:Y:S02]  /*2bec0*/  IADD3 R4, R0, R2, RZ ;  /* 0x0000000200047210 */ /* 0x001fe40007ffe0ff */
[----:B------:R-:W-:Y:S02]  /*2bed0*/  MOV R5, 0x4 ;  /* 0x0000000400057802 */ /* 0x000fe40000000f00 */
[----:B------:R-:W-:Y:S02]  /*2bee0*/  F2FP.PACK_AB R19, R18, R19 ;  /* 0x000000131213723e */ /* 0x000fe400000000ff */
[----:B------:R-:W-:Y:S01]  /*2bef0*/  IADD3 R2, R2, 0x80, RZ ;  /* 0x0000008002027810 */ /* 0x000fe20007ffe0ff */
[----:B------:R-:W-:-:S05]  /*2bf00*/  IMAD.WIDE.U32 R4, R4, R5, c[0x0][0x168] ;  /* 0x00005a0004047625 */ /* 0x000fca00078e0005 */
[----:B------:R0:W-:Y:S02]  /*2bf10*/  STG.E [R4.64], R19 ;  /* 0x0000001304007986 */ /* 0x0001e4000c101904 */
.L_x_5474:
[----:B------:R-:W-:Y:S05]  /*2bf20*/  BSYNC B1 ;  /* 0x0000000000017941 */ /* 0x000fea0003800000 */
.L_x_5470:
[----:B------:R-:W-:-:S13]  /*2bf30*/  ISETP.GE.AND P0, PT, R2, R7, PT ;  /* 0x000000070200720c */ /* 0x000fda0003f06270 */
[----:B01----:R-:W-:Y:S02]  /*2bf40*/  @!P0 IADD3 R4, R0, R2, RZ ;  /* 0x0000000200048210 */ /* 0x003fe40007ffe0ff */
[----:B------:R-:W-:Y:S02]  /*2bf50*/  @!P0 MOV R5, 0x4 ;  /* 0x0000000400058802 */ /* 0x000fe40000000f00 */
[----:B------:R-:W-:Y:S02]  /*2bf60*/  @!P0 F2FP.PACK_AB R21, R20, R21 ;  /* 0x000000151415823e */ /* 0x000fe400000000ff */
[----:B------:R-:W-:Y:S01]  /*2bf70*/  @!P0 IADD3 R2, R2, 0x80, RZ ;  /* 0x0000008002028810 */ /* 0x000fe20007ffe0ff */
[----:B------:R-:W-:-:S05]  /*2bf80*/  @!P0 IMAD.WIDE.U32 R4, R4, R5, c[0x0][0x168] ;  /* 0x00005a0004048625 */ /* 0x000fca00078e0005 */
[----:B------:R0:W-:Y:S02]  /*2bf90*/  @!P0 STG.E [R4.64], R21 ;  /* 0x0000001504008986 */ /* 0x0001e4000c101904 */
.L_x_5475:
[----:B------:R-:W-:Y:S05]  /*2bfa0*/  BSYNC B0 ;  /* 0x0000000000007941 */ /* 0x000fea0003800000 */
.L_x_5469:
[----:B------:R-:W-:Y:S01]  /*2bfb0*/  WARPSYNC 0xffffffff ;  /* 0xffffffff00007948 */ /* 0x000fe20003800000 */
[----:B------:R-:W-:-:S13]  /*2bfc0*/  ISETP.GE.AND P0, PT, R2, R7, PT ;  /* 0x000000070200720c */ /* 0x000fda0003f06270 */
[----:B------:R-:W-:Y:S05]  /*2bfd0*/  @P0 EXIT ;  /* 0x000000000000094d */ /* 0x000fea0003800000 */
[----:B------:R-:W-:Y:S01]  /*2bfe0*/  HFMA2.MMA R3, -RZ, RZ, 0, 2.384185791015625e-07 ;  /* 0x00000004ff037435 */ /* 0x000fe200000001ff */
[----:B------:R-:W-:Y:S02]  /*2bff0*/  IADD3 R2, R0, R2, RZ ;  /* 0x0000000200027210 */ /* 0x000fe40007ffe0ff */
[----:B0-----:R-:W-:-:S07]  /*2c000*/  F2FP.PACK_AB R23, R22, R23 ;  /* 0x000000171617723e */ /* 0x001fce00000000ff */
[----:B------:R-:W-:-:S05]  /*2c010*/  IMAD.WIDE.U32 R2, R2, R3, c[0x0][0x168] ;  /* 0x00005a0002027625 */ /* 0x000fca00078e0003 */
[----:B------:R-:W-:Y:S01]  /*2c020*/  STG.E [R2.64], R23 ;  /* 0x0000001702007986 */ /* 0x000fe2000c101904 */
[----:B------:R-:W-:Y:S05]  /*2c030*/  EXIT ;  /* 0x000000000000794d */ /* 0x000fea0003800000 */
        .weak           $__internal_10_$__cuda_sm3x_div_rn_ftz_f32_slowpath
        .type           $__internal_10_$__cuda_sm3x_div_rn_ftz_f32_slowpath,@function
        .size           $__internal_10_$__cuda_sm3x_div_rn_ftz_f32_slowpath,(.L_x_16805 - $__internal_10_$__cuda_sm3x_div_rn_ftz_f32_slowpath)
$__internal_10_$__cuda_sm3x_div_rn_ftz_f32_slowpath:
[----:B------:R-:W-:Y:S01]  /*2c040*/  SHF.R.U32.HI R3, RZ, 0x17, R26 ;  /* 0x00000017ff037819 */ /* 0x000fe2000001161a */
[----:B------:R-:W-:Y:S01]  /*2c050*/  BSSY B0, `(.L_x_5476) ;  /* 0x0000047000007945 */ /* 0x000fe20003800000 */
[----:B------:R-:W-:Y:S01]  /*2c060*/  SHF.R.U32.HI R6, RZ, 0x17, R25 ;  /* 0x00000017ff067819 */ /* 0x000fe20000011619 */
[----:B------:R-:W-:Y:S01]  /*2c070*/  BSSY B1, `(.L_x_5477) ;  /* 0x000001d000017945 */ /* 0x000fe20003800000 */
[----:B------:R-:W-:Y:S02]  /*2c080*/  LOP3.LUT R3, R3, 0xff, RZ, 0xc0, !PT ;  /* 0x000000ff03037812 */ /* 0x000fe400078ec0ff */
[----:B------:R-:W-:Y:S02]  /*2c090*/  LOP3.LUT R6, R6, 0xff, RZ, 0xc0, !PT ;  /* 0x000000ff06067812 */ /* 0x000fe400078ec0ff */
[----:B------:R-:W-:-:S04]  /*2c0a0*/  IADD3 R4, R3, -0x1, RZ ;  /* 0xffffffff03047810 */ /* 0x000fc80007ffe0ff */
[----:B------:R-:W-:Y:S02]  /*2c0b0*/  ISETP.GT.U32.AND P0, PT, R4, 0xfd, PT ;  /* 0x000000fd0400780c */ /* 0x000fe40003f04070 */
[----:B------:R-:W-:-:S04]  /*2c0c0*/  IADD3 R4, R6, -0x1, RZ ;  /* 0xffffffff06047810 */ /* 0x000fc80007ffe0ff */
        /* <DEDUP_REMOVED lines=23> */
.L_x_5478:
[----:B------:R-:W-:Y:S05]  /*2c240*/  BSYNC B1 ;  /* 0x0000000000017941 */ /* 0x000fea0003800000 */
.L_x_5477:
        /* <DEDUP_REMOVED lines=27> */
.L_x_5484:
[----:B------:R-:W-:Y:S02]  /*2c400*/  LEA R4, R3, R4, 0x17 ;  /* 0x0000000403047211 */ /* 0x000fe400078eb8ff */
.L_x_5485:
[----:B------:R-:W-:Y:S05]  /*2c410*/  BSYNC B1 ;  /* 0x0000000000017941 */ /* 0x000fea0003800000 */
.L_x_5483:
[----:B------:R-:W-:Y:S01]  /*2c420*/  MOV R3, R4 ;  /* 0x0000000400037202 */ /* 0x000fe20000000f00 */
[----:B------:R-:W-:Y:S05]  /*2c430*/  BRA `(.L_x_5486) ;  /* 0x0000008000007947 */ /* 0x000fea0003800000 */
.L_x_5482:
[----:B------:R-:W-:-:S04]  /*2c440*/  LOP3.LUT R3, R26, 0x80000000, R25, 0x48, !PT ;  /* 0x800000001a037812 */ /* 0x000fc800078e4819 */
[----:B------:R-:W-:Y:S01]  /*2c450*/  LOP3.LUT R3, R3, 0x7f800000, RZ, 0xfc, !PT ;  /* 0x7f80000003037812 */ /* 0x000fe200078efcff */
[----:B------:R-:W-:Y:S05]  /*2c460*/  BRA `(.L_x_5486) ;  /* 0x0000005000007947 */ /* 0x000fea0003800000 */
.L_x_5481:
[----:B------:R-:W-:Y:S01]  /*2c470*/  LOP3.LUT R3, R26, 0x80000000, R25, 0x48, !PT ;  /* 0x800000001a037812 */ /* 0x000fe200078e4819 */
[----:B------:R-:W-:Y:S05]  /*2c480*/  BRA `(.L_x_5486) ;  /* 0x0000003000007947 */ /* 0x000fea0003800000 */
.L_x_5480:
[----:B------:R-:W0:Y:S01]  /*2c490*/  MUFU.RSQ R3, -QNAN ;  /* 0xffc0000000037908 */ /* 0x000e220000001400 */
[----:B------:R-:W-:Y:S05]  /*2c4a0*/  BRA `(.L_x_5486) ;  /* 0x0000001000007947 */ /* 0x000fea0003800000 */
.L_x_5479:
[----:B------:R-:W-:Y:S02]  /*2c4b0*/  FADD.FTZ R3, R25, R26 ;  /* 0x0000001a19037221 */ /* 0x000fe40000010000 */
.L_x_5486:
[----:B------:R-:W-:Y:S05]  /*2c4c0*/  BSYNC B0 ;  /* 0x0000000000007941 */ /* 0x000fea0003800000 */
.L_x_5476:
[----:B------:R-:W-:Y:S01]  /*2c4d0*/  HFMA2.MMA R5, -RZ, RZ, 0, 0 ;  /* 0x00000000ff057435 */ /* 0x000fe200000001ff */
[----:B------:R-:W-:-:S05]  /*2c4e0*/  MOV R4, R2 ;  /* 0x0000000200047202 */ /* 0x000fca0000000f00 */
[----:B------:R-:W-:Y:S05]  /*2c4f0*/  RET.REL.NODEC R4 `(_ZN2at6native29vectorized_elementwise_kernelILi2EZZZNS0_17asinh_kernel_cudaERNS_18TensorIteratorBaseEENKUlvE_clEvENKUlvE1_clEvEUlN3c107complexINS6_4HalfEEEE_St5arrayIPcLm2EEEEviT0_T1_) ;  /* 0xfffd3b0004007950 */ /* 0x000fea0003c3ffff */
.L_x_5487:
        /* <DEDUP_REMOVED lines=16> */
.L_x_16805:


//--------------------- .text._ZN2at6native29vectorized_elementwise_kernelILi4EZZZNS0_17asinh_kernel_cudaERNS_18TensorIteratorBaseEENKUlvE_clEvENKUlvE1_clEvEUlN3c107complexINS6_4HalfEEEE_St5arrayIPcLm2EEEEviT0_T1_ --------------------------
	.section	.text._ZN2at6native29vectorized_elementwise_kernelILi4EZZZNS0_17asinh_kernel_cudaERNS_18TensorIteratorBaseEENKUlvE_clEvENKUlvE1_clEvEUlN3c107complexINS6_4HalfEEEE_St5arrayIPcLm2EEEEviT0_T1_,"ax",@progbits
	.sectioninfo	@"SHI_REGISTERS=38"
	.align	128
        .global         _ZN2at6native29vectorized_elementwise_kernelILi4EZZZNS0_17asinh_kernel_cudaERNS_18TensorIteratorBaseEENKUlvE_clEvENKUlvE1_clEvEUlN3c107complexINS6_4HalfEEEE_St5arrayIPcLm2EEEEviT0_T1_
        .type           _ZN2at6native29vectorized_elementwise_kernelILi4EZZZNS0_17asinh_kernel_cudaERNS_18TensorIteratorBaseEENKUlvE_clEvENKUlvE1_clEvEUlN3c107complexINS6_4HalfEEEE_St5arrayIPcLm2EEEEviT0_T1_,@function
        .size           _ZN2at6native29vectorized_elementwise_kernelILi4EZZZNS0_17asinh_kernel_cudaERNS_18TensorIteratorBaseEENKUlvE_clEvENKUlvE1_clEvEUlN3c107complexINS6_4HalfEEEE_St5arrayIPcLm2EEEEviT0_T1_,(.L_x_16806 - _ZN2at6native29vectorized_elementwise_kernelILi4EZZZNS0_17asinh_kernel_cudaERNS_18TensorIteratorBaseEENKUlvE_clEvENKUlvE1_clEvEUlN3c107complexINS6_4HalfEEEE_St5arrayIPcLm2EEEEviT0_T1_)
        .other          _ZN2at6native29vectorized_elementwise_kernelILi4EZZZNS0_17asinh_kernel_cudaERNS_18TensorIteratorBaseEENKUlvE_clEvENKUlvE1_clEvEUlN3c107complexINS6_4HalfEEEE_St5arrayIPcLm2EEEEviT0_T1_,@"STO_CUDA_ENTRY STV_DEFAULT"
_ZN2at6native29vectorized_elementwise_kernelILi4EZZZNS0_17asinh_kernel_cudaERNS_18TensorIteratorBaseEENKUlvE_clEvENKUlvE1_clEvEUlN3c107complexINS6_4HalfEEEE_St5arrayIPcLm2EEEEviT0_T1_:
.text._ZN2at6native29vectorized_elementwise_kernelILi4EZZZNS0_17asinh_kernel_cudaERNS_18TensorIteratorBaseEENKUlvE_clEvENKUlvE1_clEvEUlN3c107complexINS6_4HalfEEEE_St5arrayIPcLm2EEEEviT0_T1_:
        /* <DEDUP_REMOVED lines=12> */
[----:B------:R0:W5:Y:S01]  /*00c0*/  LDG.E.128 R12, [R2.64+0x800] ;  /* 0x00080004020c7981 */ /* 0x000162000c1e1d00 */
[----:B------:R-:W-:Y:S01]  /*00d0*/  BSSY B2, `(.L_x_5489) ;  /* 0x00002b1000027945 */ /* 0x000fe20003800000 */
[--C-:B--2---:R-:W-:Y:S02]  /*00e0*/  HADD2.F32 R18, -RZ, R8.reuse.H0_H0 ;  /* 0x20000008ff127230 */ /* 0x104fe40000004100 */
        /* <DEDUP_REMOVED lines=108> */
.L_x_5496:
        /* <DEDUP_REMOVED lines=10> */
.L_x_5498:
[----:B------:R-:W-:-:S04]  /*0850*/  FADD.FTZ R6, -R2, R5 ;  /* 0x0000000502067221 */ /* 0x000fc80000010100 */
[----:B------:R-:W-:Y:S02]  /*0860*/  FMUL.FTZ R6, R6, 0.5 ;  /* 0x3f00000006067820 */ /* 0x000fe40000410000 */
.L_x_5499:
[----:B------:R-:W-:Y:S05]  /*0870*/  BSYNC B1 ;  /* 0x0000000000017941 */ /* 0x000fea0003800000 */
.L_x_5497:
        /* <DEDUP_REMOVED lines=11> */
.L_x_5501:
[----:B------:R-:W-:-:S04]  /*0930*/  FADD.FTZ R7, R4, -R7 ;  /* 0x8000000704077221 */ /* 0x000fc80000010000 */
[----:B------:R-:W-:Y:S02]  /*0940*/  FMUL.FTZ R7, R7, 0.5 ;  /* 0x3f00000007077820 */ /* 0x000fe40000410000 */
.L_x_5502:
[----:B------:R-:W-:Y:S05]  /*0950*/  BSYNC B1 ;  /* 0x0000000000017941 */ /* 0x000fea0003800000 */
.L_x_5500:
        /* <DEDUP_REMOVED lines=35> */
.L_x_5495:
[----:B------:R0:W1:Y:S02]  /*0b90*/  MUFU.SQRT R23, R20 ;  /* 0x0000001400177308 */ /* 0x0000640000002000 */
.L_x_5494:
[----:B------:R-:W-:Y:S05]  /*0ba0*/  BSYNC B0 ;  /* 0x0000000000007941 */ /* 0x000fea0003800000 */
.L_x_5493:
        /* <DEDUP_REMOVED lines=35> */
.L_x_5506:
        /* <DEDUP_REMOVED lines=17> */
.L_x_5512:
[----:B------:R-:W-:-:S04]  /*0ef0*/  FADD.FTZ R2, -R2, R5 ;  /* 0x0000000502027221 */ /* 0x000fc80000010100 */
[----:B------:R-:W-:Y:S02]  /*0f00*/  FMUL.FTZ R2, R2, 0.5 ;  /* 0x3f00000002027820 */ /* 0x000fe40000410000 */
.L_x_5513:
[----:B------:R-:W-:Y:S05]  /*0f10*/  BSYNC B4 ;  /* 0x0000000000047941 */ /* 0x000fea0003800000 */
.L_x_5511:
        /* <DEDUP_REMOVED lines=10> */
.L_x_5515:
[----:B------:R-:W-:-:S04]  /*0fc0*/  FADD.FTZ R3, -R3, R4 ;  /* 0x0000000403037221 */ /* 0x000fc80000010100 */
[----:B------:R-:W-:Y:S02]  /*0fd0*/  FMUL.FTZ R3, R3, 0.5 ;  /* 0x3f00000003037820 */ /* 0x000fe40000410000 */
.L_x_5516:
[----:B------:R-:W-:Y:S05]  /*0fe0*/  BSYNC B4 ;  /* 0x0000000000047941 */ /* 0x000fea0003800000 */
.L_x_5514:
[----:B------:R-:W-:Y:S02]  /*0ff0*/  FADD.FTZ R3, R3, R2 ;  /* 0x0000000203037221 */ /* 0x000fe40000010000 */
[----:B------:R-:W-:-:S04]  /*1000*/  FADD.FTZ R22, R21, R22 ;  /* 0x0000001615167221 */ /* 0x000fc80000010000 */
[----:B------:R-:W-:-:S06]  /*1010*/  FMUL.FTZ R22, R22, R3 ;  /* 0x0000000316167220 */ /* 0x000fcc0000410000 */
[----:B------:R-:W2:Y:S01]  /*1020*/  MUFU.SQRT R22, R22 ;  /* 0x0000001600167308 */ /* 0x000ea20000002000 */
[----:B------:R-:W-:Y:S05]  /*1030*/  BRA `(.L_x_5517) ;  /* 0x0000012000007947 */ /* 0x000fea0003800000 */
.L_x_5510:
        /* <DEDUP_REMOVED lines=12> */
.L_x_5509:
[----:B------:R-:W-:Y:S01]  /*1100*/  FADD.FTZ R2, R22, 1 ;  /* 0x3f80000016027421 */ /* 0x000fe20000010000 */
[----:B------:R-:W-:Y:S01]  /*1110*/  MUFU.SQRT R3, R20 ;  /* 0x0000001400037308 */ /* 0x000fe20000002000 */
[----:B------:R-:W-:Y:S02]  /*1120*/  HFMA2.MMA R21, -RZ, RZ, 1.875, 0 ;  /* 0x3f800000ff157435 */ /* 0x000fe400000001ff */
[----:B------:R-:W-:-:S06]  /*1130*/  FMUL.FTZ R2, R2, 0.5 ;  /* 0x3f00000002027820 */ /* 0x000fcc0000410000 */
[----:B------:R-:W2:Y:S02]  /*1140*/  MUFU.SQRT R2, R2 ;  /* 0x0000000200027308 */ /* 0x000ea40000002000 */
[----:B--2---:R-:W-:-:S06]  /*1150*/  FMUL.FTZ R22, R3, R2 ;  /* 0x0000000203167220 */ /* 0x004fcc0000410000 */
.L_x_5517:
[----:B------:R-:W-:Y:S05]  /*1160*/  BSYNC B1 ;  /* 0x0000000000017941 */ /* 0x000fea0003800000 */
.L_x_5508:
[----:B------:R-:W-:Y:S05]  /*1170*/  BRA `(.L_x_5518) ;  /* 0x0000002000007947 */ /* 0x000fea0003800000 */
.L_x_5505:
[----:B------:R-:W-:Y:S02]  /*1180*/  FMUL.FTZ R22, R22, 16777216 ;  /* 0x4b80000016167820 */ /* 0x000fe40000410000 */
[----:B------:R-:W-:Y:S02]  /*1190*/  FMUL.FTZ R21, R21, 16777216 ;  /* 0x4b80000015157820 */ /* 0x000fe40000410000 */
.L_x_5518:
[----:B------:R-:W-:Y:S05]  /*11a0*/  BSYNC B0 ;  /* 0x0000000000007941 */ /* 0x000fea0003800000 */
.L_x_5504:
        /* <DEDUP_REMOVED lines=15> */
[----:B01---5:R-:W-:Y:S05]  /*12a0*/  CALL.REL.NOINC `($__internal_11_$__cuda_sm3x_div_rn_ftz_f32_slowpath) ;  /* 0x0002add000007944 */ /* 0x023fea0003c00000 */
.L_x_5520:
[----:B------:R-:W-:Y:S05]  /*12b0*/  BSYNC B4 ;  /* 0x0000000000047941 */ /* 0x000fea0003800000 */
.L_x_5519:
        /* <DEDUP_REMOVED lines=18> */
.L_x_5522:
[----:B------:R-:W-:Y:S02]  /*13e0*/  ISETP.GE.AND P0, PT, R22, RZ, PT ;  /* 0x000000ff1600720c */ /* 0x000fe40003f06270 */
[----:B------:R-:W-:-:S11]  /*13f0*/  MOV R3, 0x3fd774eb ;  /* 0x3fd774eb00037802 */ /* 0x000fd60000000f00 */
[----:B------:R-:W-:-:S04]  /*1400*/  @P0 FFMA.FTZ R2, R3, 0.93318945169448852539, -R2 ;  /* 0x3f6ee58103020823 */ /* 0x000fc80000010802 */
[----:B------:R-:W-:Y:S02]  /*1410*/  @!P0 FFMA.FTZ R2, R3, 0.93318945169448852539, R2 ;  /* 0x3f6ee58103028823 */ /* 0x000fe40000010002 */
.L_x_5523:
[----:B------:R-:W-:Y:S05]  /*1420*/  BSYNC B0 ;  /* 0x0000000000007941 */ /* 0x000fea0003800000 */
.L_x_5521:
        /* <DEDUP_REMOVED lines=10> */
.L_x_5507:
[----:B------:R-:W-:Y:S05]  /*14d0*/  BSYNC B3 ;  /* 0x0000000000037941 */ /* 0x000fea0003800000 */
.L_x_5503:
[----:B------:R-:W-:Y:S02]  /*14e0*/  LOP3.LUT R19, R2, 0x80000000, R19, 0xb8, !PT ;  /* 0x8000000002137812 */ /* 0x000fe400078eb813 */
[----:B-1----:R-:W-:Y:S01]  /*14f0*/  LOP3.LUT R18, R23, 0x80000000, R18, 0xb8, !PT ;  /* 0x8000000017127812 */ /* 0x002fe200078eb812 */
[----:B------:R-:W-:Y:S05]  /*1500*/  BRA `(.L_x_5492) ;  /* 0x000016d000007947 */ /* 0x000fea0003800000 */
.L_x_5491:
        /* <DEDUP_REMOVED lines=28> */
[----:B-----5:R-:W-:Y:S05]  /*16d0*/  CALL.REL.NOINC `($__internal_11_$__cuda_sm3x_div_rn_ftz_f32_slowpath) ;  /* 0x0002a9a000007944 */ /* 0x020fea0003c00000 */
.L_x_5529:
[----:B------:R-:W-:Y:S05]  /*16e0*/  BSYNC B4 ;  /* 0x0000000000047941 */ /* 0x000fea0003800000 */
.L_x_5528:
        /* <DEDUP_REMOVED lines=18> */
.L_x_5531:
[----:B------:R-:W-:Y:S02]  /*1810*/  ISETP.GE.AND P0, PT, R22, RZ, PT ;  /* 0x000000ff1600720c */ /* 0x000fe40003f06270 */
[----:B------:R-:W-:-:S11]  /*1820*/  MOV R3, 0x3fd774eb ;  /* 0x3fd774eb00037802 */ /* 0x000fd60000000f00 */
[----:B------:R-:W-:-:S04]  /*1830*/  @P0 FFMA.FTZ R2, R3, 0.93318945169448852539, -R2 ;  /* 0x3f6ee58103020823 */ /* 0x000fc80000010802 */
[----:B------:R-:W-:Y:S02]  /*1840*/  @!P0 FFMA.FTZ R2, R3, 0.93318945169448852539, R2 ;  /* 0x3f6ee58103028823 */ /* 0x000fe40000010002 */
.L_x_5532:
[----:B------:R-:W-:Y:S05]  /*1850*/  BSYNC B0 ;  /* 0x0000000000007941 */ /* 0x000fea0003800000 */
.L_x_5530:
        /* <DEDUP_REMOVED lines=13> */
.L_x_5527:
        /* <DEDUP_REMOVED lines=10> */
[----:B-----5:R-:W-:Y:S05]  /*19d0*/  CALL.REL.NOINC `($__internal_11_$__cuda_sm3x_div_rn_ftz_f32_slowpath) ;  /* 0x0002a6a000007944 */ /* 0x020fea0003c00000 */
.L_x_5535:
[----:B------:R-:W-:Y:S05]  /*19e0*/  BSYNC B4 ;  /* 0x0000000000047941 */ /* 0x000fea0003800000 */
.L_x_5534:
        /* <DEDUP_REMOVED lines=18> */
.L_x_5537:
[----:B------:R-:W-:Y:S02]  /*1b10*/  ISETP.GE.AND P0, PT, R22, RZ, PT ;  /* 0x000000ff1600720c */ /* 0x000fe40003f06270 */
[----:B------:R-:W-:-:S11]  /*1b20*/  MOV R3, 0x3fd774eb ;  /* 0x3fd774eb00037802 */ /* 0x000fd60000000f00 */
[----:B------:R-:W-:-:S04]  /*1b30*/  @P0 FFMA.FTZ R2, R3, 0.93318945169448852539, -R2 ;  /* 0x3f6ee58103020823 */ /* 0x000fc80000010802 */
[----:B------:R-:W-:Y:S02]  /*1b40*/  @!P0 FFMA.FTZ R2, R3, 0.93318945169448852539, R2 ;  /* 0x3f6ee58103028823 */ /* 0x000fe40000010002 */
.L_x_5538:
[----:B------:R-:W-:Y:S05]  /*1b50*/  BSYNC B0 ;  /* 0x0000000000007941 */ /* 0x000fea0003800000 */
.L_x_5536:
        /* <DEDUP_REMOVED lines=27> */
.L_x_5526:
        /* <DEDUP_REMOVED lines=21> */
[----:B------:R-:W-:Y:S01]  /*1e60*/  FFMA R2, R7, R8, RZ ;  /* 0x0000000807027223 */ /* 0x000fe200000000ff */
[----:B------:R-:W-:Y:S02]  /*1e70*/  MOV R5, 0x3f800000 ;  /* 0x3f80000000057802 */ /* 0x000fe40000000f00 */
[----:B------:R-:W-:Y:S01]  /*1e80*/  FSEL R4, R4, +INF , P0 ;  /* 0x7f80000004047808 */ /* 0x000fe20000000000 */
[----:B------:R-:W-:-:S04]  /*1e90*/  FFMA R3, -R29, R2, R7 ;  /* 0x000000021d037223 */ /* 0x000fc80000000107 */
[----:B------:R-:W-:Y:S01]  /*1ea0*/  FFMA R3, R8, R3, R2 ;  /* 0x0000000308037223 */ /* 0x000fe20000000002 */
[----:B------:R-:W0:Y:S08]  /*1eb0*/  MUFU.LG2 R4, R4 ;  /* 0x0000000400047308 */ /* 0x000e300000000c00 */
[----:B------:R-:W1:Y:S01]  /*1ec0*/  FCHK P0, R7, R29 ;  /* 0x0000001d07007302 */ /* 0x000e620000000000 */
[----:B0-----:R-:W-:Y:S01]  /*1ed0*/  FFMA.FTZ R20, R4, 0.69314718246459960938, R5 ;  /* 0x3f31721804147823 */ /* 0x001fe20000010005 */
[----:B-1----:R-:W-:Y:S06]  /*1ee0*/  @!P0 BRA `(.L_x_5540) ;  /* 0x0000002000008947 */ /* 0x002fec0003800000 */
[----:B------:R-:W-:Y:S02]  /*1ef0*/  MOV R2, 0x1f10 ;  /* 0x00001f1000027802 */ /* 0x000fe40000000f00 */
[----:B-----5:R-:W-:Y:S05]  /*1f00*/  CALL.REL.NOINC `($__internal_11_$__cuda_sm3x_div_rn_ftz_f32_slowpath) ;  /* 0x0002a17000007944 */ /* 0x020fea0003c00000 */
.L_x_5540:
[----:B------:R-:W-:Y:S05]  /*1f10*/  BSYNC B4 ;  /* 0x0000000000047941 */ /* 0x000fea0003800000 */
.L_x_5539:
        /* <DEDUP_REMOVED lines=18> */
.L_x_5542:
[----:B------:R-:W-:Y:S02]  /*2040*/  ISETP.GE.AND P0, PT, R22, RZ, PT ;  /* 0x000000ff1600720c */ /* 0x000fe40003f06270 */
[----:B------:R-:W-:-:S11]  /*2050*/  MOV R3, 0x3fd774eb ;  /* 0x3fd774eb00037802 */ /* 0x000fd60000000f00 */
[----:B------:R-:W-:-:S04]  /*2060*/  @P0 FFMA.FTZ R2, R3, 0.93318945169448852539, -R2 ;  /* 0x3f6ee58103020823 */ /* 0x000fc80000010802 */
[----:B------:R-:W-:Y:S02]  /*2070*/  @!P0 FFMA.FTZ R2, R3, 0.93318945169448852539, R2 ;  /* 0x3f6ee58103028823 */ /* 0x000fe40000010002 */
.L_x_5543:
[----:B------:R-:W-:Y:S05]  /*2080*/  BSYNC B0 ;  /* 0x0000000000007941 */ /* 0x000fea0003800000 */
.L_x_5541:
        /* <DEDUP_REMOVED lines=11> */
.L_x_5525:
        /* <DEDUP_REMOVED lines=22> */
.L_x_5547:
[----:B------:R-:W-:Y:S05]  /*22a0*/  BSYNC B4 ;  /* 0x0000000000047941 */ /* 0x000fea0003800000 */
.L_x_5546:
        /* <DEDUP_REMOVED lines=24> */
.L_x_5545:
        /* <DEDUP_REMOVED lines=11> */
.L_x_5549:
[----:B------:R-:W-:Y:S05]  /*24e0*/  BSYNC B4 ;  /* 0x0000000000047941 */ /* 0x000fea0003800000 */
.L_x_5548:
        /* <DEDUP_REMOVED lines=38> */
.L_x_5544:
        /* <DEDUP_REMOVED lines=21> */
[----:B------:R-:W-:Y:S01]  /*28a0*/  HFMA2.MMA R5, -RZ, RZ, 1.875, 0 ;  /* 0x3f800000ff057435 */ /* 0x000fe200000001ff */
[----:B------:R-:W-:Y:S02]  /*28b0*/  FFMA R2, R7, R8, RZ ;  /* 0x0000000807027223 */ /* 0x000fe400000000ff */
[----:B------:R-:W-:Y:S02]  /*28c0*/  FSEL R4, R4, +INF , P0 ;  /* 0x7f80000004047808 */ /* 0x000fe40000000000 */
[----:B------:R-:W-:-:S04]  /*28d0*/  FFMA R3, -R29, R2, R7 ;  /* 0x000000021d037223 */ /* 0x000fc80000000107 */
[----:B------:R-:W0:Y:S01]  /*28e0*/  MUFU.LG2 R4, R4 ;  /* 0x0000000400047308 */ /* 0x000e220000000c00 */
[----:B------:R-:W-:-:S07]  /*28f0*/  FFMA R3, R8, R3, R2 ;  /* 0x0000000308037223 */ /* 0x000fce0000000002 */
[----:B------:R-:W1:Y:S01]  /*2900*/  FCHK P0, R7, R29 ;  /* 0x0000001d07007302 */ /* 0x000e620000000000 */
[----:B0-----:R-:W-:Y:S01]  /*2910*/  FFMA.FTZ R20, R4, 0.69314718246459960938, R5 ;  /* 0x3f31721804147823 */ /* 0x001fe20000010005 */
[----:B-1----:R-:W-:Y:S06]  /*2920*/  @!P0 BRA `(.L_x_5551) ;  /* 0x0000002000008947 */ /* 0x002fec0003800000 */
[----:B------:R-:W-:Y:S02]  /*2930*/  MOV R2, 0x2950 ;  /* 0x0000295000027802 */ /* 0x000fe40000000f00 */
[----:B-----5:R-:W-:Y:S05]  /*2940*/  CALL.REL.NOINC `($__internal_11_$__cuda_sm3x_div_rn_ftz_f32_slowpath) ;  /* 0x0002973000007944 */ /* 0x020fea0003c00000 */
.L_x_5551:
[----:B------:R-:W-:Y:S05]  /*2950*/  BSYNC B4 ;  /* 0x0000000000047941 */ /* 0x000fea0003800000 */
.L_x_5550:
        /* <DEDUP_REMOVED lines=21> */
.L_x_5533:
[----:B------:R-:W-:Y:S05]  /*2ab0*/  BSYNC B3 ;  /* 0x0000000000037941 */ /* 0x000fea0003800000 */
.L_x_5524:
[----:B------:R-:W-:Y:S01]  /*2ac0*/  FADD.FTZ R3, R20, 0.69314718246459960938 ;  /* 0x3f31721814037421 */ /* 0x000fe20000010000 */
[----:B------:R-:W-:-:S04]  /*2ad0*/  LOP3.LUT R19, R2, 0x80000000, R19, 0xb8, !PT ;  /* 0x8000000002137812 */ /* 0x000fc800078eb813 */
[----:B------:R-:W-:Y:S01]  /*2ae0*/  LOP3.LUT R18, R3, 0x80000000, R18, 0xb8, !PT ;  /* 0x8000000003127812 */ /* 0x000fe200078eb812 */
[----:B------:R-:W-:Y:S05]  /*2af0*/  BRA `(.L_x_5492) ;  /* 0x000000e000007947 */ /* 0x000fea0003800000 */
.L_x_5490:
        /* <DEDUP_REMOVED lines=14> */
.L_x_5492:
[----:B------:R-:W-:Y:S05]  /*2be0*/  BSYNC B2 ;  /* 0x0000000000027941 */ /* 0x000fea0003800000 */
.L_x_5489:
[----:B------:R-:W-:Y:S01]  /*2bf0*/  WARPSYNC 0xffffffff ;  /* 0xffffffff00007948 */ /* 0x000fe20003800000 */
[--C-:B------:R-:W-:Y:S01]  /*2c00*/  HADD2.F32 R23, -RZ, R9.reuse.H0_H0 ;  /* 0x20000009ff177230 */ /* 0x100fe20000004100 */
        /* <DEDUP_REMOVED lines=110> */
.L_x_5559:
        /* <DEDUP_REMOVED lines=10> */
.L_x_5561:
[----:B------:R-:W-:-:S04]  /*3390*/  FADD.FTZ R6, -R2, R5 ;  /* 0x0000000502067221 */ /* 0x000fc80000010100 */
[----:B------:R-:W-:Y:S02]  /*33a0*/  FMUL.FTZ R6, R6, 0.5 ;  /* 0x3f00000006067820 */ /* 0x000fe40000410000 */
.L_x_5562:
[----:B------:R-:W-:Y:S05]  /*33b0*/  BSYNC B1 ;  /* 0x0000000000017941 */ /* 0x000fea0003800000 */
.L_x_5560:
        /* <DEDUP_REMOVED lines=11> */
.L_x_5564:
[----:B------:R-:W-:-:S04]  /*3470*/  FADD.FTZ R7, R4, -R7 ;  /* 0x8000000704077221 */ /* 0x000fc80000010000 */
[----:B------:R-:W-:Y:S02]  /*3480*/  FMUL.FTZ R7, R7, 0.5 ;  /* 0x3f00000007077820 */ /* 0x000fe40000410000 */
.L_x_5565:
[----:B------:R-:W-:Y:S05]  /*3490*/  BSYNC B1 ;  /* 0x0000000000017941 */ /* 0x000fea0003800000 */
.L_x_5563:
        /* <DEDUP_REMOVED lines=35> */
.L_x_5558:
[----:B------:R0:W1:Y:S02]  /*36d0*/  MUFU.SQRT R24, R21 ;  /* 0x0000001500187308 */ /* 0x0000640000002000 */
.L_x_5557:
[----:B------:R-:W-:Y:S05]  /*36e0*/  BSYNC B0 ;  /* 0x0000000000007941 */ /* 0x000fea0003800000 */
.L_x_5556:
        /* <DEDUP_REMOVED lines=35> */
.L_x_5569:
        /* <DEDUP_REMOVED lines=17> */
.L_x_5575:
[----:B------:R-:W-:-:S04]  /*3a30*/  FADD.FTZ R2, -R2, R5 ;  /* 0x0000000502027221 */ /* 0x000fc80000010100 */
[----:B------:R-:W-:Y:S02]  /*3a40*/  FMUL.FTZ R2, R2, 0.5 ;  /* 0x3f00000002027820 */ /* 0x000fe40000410000 */
.L_x_5576:
[----:B------:R-:W-:Y:S05]  /*3a50*/  BSYNC B4 ;  /* 0x0000000000047941 */ /* 0x000fea0003800000 */
.L_x_5574:
        /* <DEDUP_REMOVED lines=10> */
.L_x_5578:
[----:B------:R-:W-:-:S04]  /*3b00*/  FADD.FTZ R3, -R3, R4 ;  /* 0x0000000403037221 */ /* 0x000fc80000010100 */
[----:B------:R-:W-:Y:S02]  /*3b10*/  FMUL.FTZ R3, R3, 0.5 ;  /* 0x3f00000003037820 */ /* 0x000fe40000410000 */
.L_x_5579:
[----:B------:R-:W-:Y:S05]  /*3b20*/  BSYNC B4 ;  /* 0x0000000000047941 */ /* 0x000fea0003800000 */
.L_x_5577:
[----:B------:R-:W-:Y:S02]  /*3b30*/  FADD.FTZ R2, R3, R2 ;  /* 0x0000000203027221 */ /* 0x000fe40000010000 */
[----:B------:R-:W-:-:S04]  /*3b40*/  FADD.FTZ R25, R22, R25 ;  /* 0x0000001916197221 */ /* 0x000fc80000010000 */
[----:B------:R-:W-:-:S06]  /*3b50*/  FMUL.FTZ R25, R25, R2 ;  /* 0x0000000219197220 */ /* 0x000fcc0000410000 */
[----:B------:R-:W2:Y:S01]  /*3b60*/  MUFU.SQRT R25, R25 ;  /* 0x0000001900197308 */ /* 0x000ea20000002000 */
[----:B------:R-:W-:Y:S05]  /*3b70*/  BRA `(.L_x_5580) ;  /* 0x0000012000007947 */ /* 0x000fea0003800000 */
.L_x_5573:
        /* <DEDUP_REMOVED lines=12> */
.L_x_5572:
[----:B------:R-:W-:Y:S01]  /*3c40*/  FADD.FTZ R2, R25, 1 ;  /* 0x3f80000019027421 */ /* 0x000fe20000010000 */
[----:B0-----:R-:W-:Y:S01]  /*3c50*/  MUFU.SQRT R21, R21 ;  /* 0x0000001500157308 */ /* 0x001fe20000002000 */
[----:B------:R-:W-:Y:S02]  /*3c60*/  MOV R22, 0x3f800000 ;  /* 0x3f80000000167802 */ /* 0x000fe40000000f00 */
[----:B------:R-:W-:-:S06]  /*3c70*/  FMUL.FTZ R2, R2, 0.5 ;  /* 0x3f00000002027820 */ /* 0x000fcc0000410000 */
[----:B------:R-:W0:Y:S02]  /*3c80*/  MUFU.SQRT R2, R2 ;  /* 0x0000000200027308 */ /* 0x000e240000002000 */
[----:B0-----:R-:W-:-:S06]  /*3c90*/  FMUL.FTZ R25, R21, R2 ;  /* 0x0000000215197220 */ /* 0x001fcc0000410000 */
.L_x_5580:
[----:B------:R-:W-:Y:S05]  /*3ca0*/  BSYNC B1 ;  /* 0x0000000000017941 */ /* 0x000fea0003800000 */
.L_x_5571:
[----:B------:R-:W-:Y:S05]  /*3cb0*/  BRA `(.L_x_5581) ;  /* 0x0000002000007947 */ /* 0x000fea0003800000 */
.L_x_5568:
[----:B------:R-:W-:Y:S02]  /*3cc0*/  FMUL.FTZ R25, R25, 16777216 ;  /* 0x4b80000019197820 */ /* 0x000fe40000410000 */
[----:B------:R-:W-:Y:S02]  /*3cd0*/  FMUL.FTZ R22, R22, 16777216 ;  /* 0x4b80000016167820 */ /* 0x000fe40000410000 */
.L_x_5581:
[----:B------:R-:W-:Y:S05]  /*3ce0*/  BSYNC B0 ;  /* 0x0000000000007941 */ /* 0x000fea0003800000 */
.L_x_5567:
        /* <DEDUP_REMOVED lines=16> */
.L_x_5583:
[----:B------:R-:W-:Y:S05]  /*3df0*/  BSYNC B4 ;  /* 0x0000000000047941 */ /* 0x000fea0003800000 */
.L_x_5582:
        /* <DEDUP_REMOVED lines=18> */
.L_x_5585:
[----:B------:R-:W-:Y:S02]  /*3f20*/  ISETP.GE.AND P0, PT, R25, RZ, PT ;  /* 0x000000ff1900720c */ /* 0x000fe40003f06270 */
[----:B------:R-:W-:-:S11]  /*3f30*/  MOV R3, 0x3fd774eb ;  /* 0x3fd774eb00037802 */ /* 0x000fd60000000f00 */
[----:B------:R-:W-:-:S04]  /*3f40*/  @P0 FFMA.FTZ R2, R3, 0.93318945169448852539, -R2 ;  /* 0x3f6ee58103020823 */ /* 0x000fc80000010802 */
[----:B------:R-:W-:Y:S02]  /*3f50*/  @!P0 FFMA.FTZ R2, R3, 0.93318945169448852539, R2 ;  /* 0x3f6ee58103028823 */ /* 0x000fe40000010002 */
.L_x_5586:
[----:B------:R-:W-:Y:S05]  /*3f60*/  BSYNC B0 ;  /* 0x0000000000007941 */ /* 0x000fea0003800000 */
.L_x_5584:
        /* <DEDUP_REMOVED lines=10> */
.L_x_5570:
[----:B------:R-:W-:Y:S05]  /*4010*/  BSYNC B3 ;  /* 0x0000000000037941 */ /* 0x000fea0003800000 */
.L_x_5566:
[----:B------:R-:W-:Y:S02]  /*4020*/  LOP3.LUT R20, R3, 0x80000000, R20, 0xb8, !PT ;  /* 0x8000000003147812 */ /* 0x000fe400078eb814 */
[----:B-1----:R-:W-:Y:S01]  /*4030*/  LOP3.LUT R9, R24, 0x80000000, R9, 0xb8, !PT ;  /* 0x8000000018097812 */ /* 0x002fe200078eb809 */
[----:B------:R-:W-:Y:S05]  /*4040*/  BRA `(.L_x_5555) ;  /* 0x000016d000007947 */ /* 0x000fea0003800000 */
.L_x_5554:
        /* <DEDUP_REMOVED lines=29> */
.L_x_5592:
[----:B------:R-:W-:Y:S05]  /*4220*/  BSYNC B4 ;  /* 0x0000000000047941 */ /* 0x000fea0003800000 */
.L_x_5591:
        /* <DEDUP_REMOVED lines=18> */
.L_x_5594:
[----:B------:R-:W-:Y:S02]  /*4350*/  ISETP.GE.AND P0, PT, R23, RZ, PT ;  /* 0x000000ff1700720c */ /* 0x000fe40003f06270 */
[----:B------:R-:W-:-:S11]  /*4360*/  MOV R3, 0x3fd774eb ;  /* 0x3fd774eb00037802 */ /* 0x000fd60000000f00 */
[----:B------:R-:W-:-:S04]  /*4370*/  @P0 FFMA.FTZ R2, R3, 0.93318945169448852539, -R2 ;  /* 0x3f6ee58103020823 */ /* 0x000fc80000010802 */
[----:B------:R-:W-:Y:S02]  /*4380*/  @!P0 FFMA.FTZ R2, R3, 0.93318945169448852539, R2 ;  /* 0x3f6ee58103028823 */ /* 0x000fe40000010002 */
.L_x_5595:
[----:B------:R-:W-:Y:S05]  /*4390*/  BSYNC B0 ;  /* 0x0000000000007941 */ /* 0x000fea0003800000 */
.L_x_5593:
        /* <DEDUP_REMOVED lines=13> */
.L_x_5590:
        /* <DEDUP_REMOVED lines=11> */
.L_x_5598:
[----:B------:R-:W-:Y:S05]  /*4520*/  BSYNC B4 ;  /* 0x0000000000047941 */ /* 0x000fea0003800000 */
.L_x_5597:
        /* <DEDUP_REMOVED lines=18> */
.L_x_5600:
[----:B------:R-:W-:Y:S02]  /*4650*/  ISETP.GE.AND P0, PT, R23, RZ, PT ;  /* 0x000000ff1700720c */ /* 0x000fe40003f06270 */
[----:B------:R-:W-:-:S11]  /*4660*/  MOV R3, 0x3fd774eb ;  /* 0x3fd774eb00037802 */ /* 0x000fd60000000f00 */
[----:B------:R-:W-:-:S04]  /*4670*/  @P0 FFMA.FTZ R2, R3, 0.93318945169448852539, -R2 ;  /* 0x3f6ee58103020823 */ /* 0x000fc80000010802 */
[----:B------:R-:W-:Y:S02]  /*4680*/  @!P0 FFMA.FTZ R2, R3, 0.93318945169448852539, R2 ;  /* 0x3f6ee58103028823 */ /* 0x000fe40000010002 */
.L_x_5601:
[----:B------:R-:W-:Y:S05]  /*4690*/  BSYNC B0 ;  /* 0x0000000000007941 */ /* 0x000fea0003800000 */
.L_x_5599:
        /* <DEDUP_REMOVED lines=27> */
.L_x_5589:
[----:B------:R-:W-:Y:S01]  /*4850*/  FMUL.FTZ R2, R23, 0.36787945032119750977 ;  /* 0x3ebc5ab217027820 */ /* 0x000fe20000410000 */
[----:B------:R-:W0:Y:S01]  /*4860*/  MUFU.RCP R8, R29 ;  /* 0x0000001d00087308 */ /* 0x000e220000001000 */
[----:B------:R-:W-:Y:S01]  /*4870*/  FMUL.FTZ R3, R22, 0.36787945032119750977 ;  /* 0x3ebc5ab216037820 */ /* 0x000fe20000410000 */
[----:B------:R-:W-:Y:S01]  /*4880*/  MOV R21, 0x3f800000 ;  /* 0x3f80000000157802 */ /* 0x000fe20000000f00 */
        /* <DEDUP_REMOVED lines=28> */
.L_x_5603:
[----:B------:R-:W-:Y:S05]  /*4a50*/  BSYNC B4 ;  /* 0x0000000000047941 */ /* 0x000fea0003800000 */
.L_x_5602:
        /* <DEDUP_REMOVED lines=18> */
.L_x_5605:
[----:B------:R-:W-:Y:S02]  /*4b80*/  ISETP.GE.AND P0, PT, R23, RZ, PT ;  /* 0x000000ff1700720c */ /* 0x000fe40003f06270 */
[----:B------:R-:W-:-:S11]  /*4b90*/  MOV R3, 0x3fd774eb ;  /* 0x3fd774eb00037802 */ /* 0x000fd60000000f00 */
[----:B------:R-:W-:-:S04]  /*4ba0*/  @P0 FFMA.FTZ R2, R3, 0.93318945169448852539, -R2 ;  /* 0x3f6ee58103020823 */ /* 0x000fc80000010802 */
[----:B------:R-:W-:Y:S02]  /*4bb0*/  @!P0 FFMA.FTZ R2, R3, 0.93318945169448852539, R2 ;  /* 0x3f6ee58103028823 */ /* 0x000fe40000010002 */
.L_x_5606:
[----:B------:R-:W-:Y:S05]  /*4bc0*/  BSYNC B0 ;  /* 0x0000000000007941 */ /* 0x000fea0003800000 */
.L_x_5604:
        /* <DEDUP_REMOVED lines=11> */
.L_x_5588:
        /* <DEDUP_REMOVED lines=22> */
.L_x_5610:
[----:B------:R-:W-:Y:S05]  /*4de0*/  BSYNC B4 ;  /* 0x0000000000047941 */ /* 0x000fea0003800000 */
.L_x_5609:
        /* <DEDUP_REMOVED lines=24> */
.L_x_5608:
        /* <DEDUP_REMOVED lines=11> */
.L_x_5612:
[----:B------:R-:W-:Y:S05]  /*5020*/  BSYNC B4 ;  /* 0x0000000000047941 */ /* 0x000fea0003800000 */
.L_x_5611:
        /* <DEDUP_REMOVED lines=38> */
.L_x_5607:
        /* <DEDUP_REMOVED lines=32> */
.L_x_5614:
[----:B------:R-:W-:Y:S05]  /*5490*/  BSYNC B4 ;  /* 0x0000000000047941 */ /* 0x000fea0003800000 */
.L_x_5613:
        /* <DEDUP_REMOVED lines=21> */
.L_x_5596:
[----:B------:R-:W-:Y:S05]  /*55f0*/  BSYNC B3 ;  /* 0x0000000000037941 */ /* 0x000fea0003800000 */
.L_x_5587:
[----:B------:R-:W-:Y:S01]  /*5600*/  FADD.FTZ R2, R21, 0.69314718246459960938 ;  /* 0x3f31721815027421 */ /* 0x000fe20000010000 */
[----:B------:R-:W-:-:S04]  /*5610*/  LOP3.LUT R20, R3, 0x80000000, R20, 0xb8, !PT ;  /* 0x8000000003147812 */ /* 0x000fc800078eb814 */
[----:B------:R-:W-:Y:S01]  /*5620*/  LOP3.LUT R9, R2, 0x80000000, R9, 0xb8, !PT ;  /* 0x8000000002097812 */ /* 0x000fe200078eb809 */
[----:B------:R-:W-:Y:S05]  /*5630*/  BRA `(.L_x_5555) ;  /* 0x000000e000007947 */ /* 0x000fea0003800000 */
.L_x_5553:
        /* <DEDUP_REMOVED lines=14> */
.L_x_5555:
[----:B------:R-:W-:Y:S05]  /*5720*/  BSYNC B2 ;  /* 0x0000000000027941 */ /* 0x000fea0003800000 */
.L_x_5552:
[----:B------:R-:W-:Y:S01]  /*5730*/  WARPSYNC 0xffffffff ;  /* 0xffffffff00007948 */ /* 0x000fe20003800000 */
[--C-:B------:R-:W-:Y:S01]  /*5740*/  HADD2.F32 R22, -RZ, R10.reuse.H0_H0 ;  /* 0x2000000aff167230 */ /* 0x100fe20000004100 */
[----:B------:R-:W-:Y:S01]  /*5750*/  BSSY B2, `(.L_x_5615) ;  /* 0x00002b0000027945 */ /* 0x000fe20003800000 */
[----:B0-----:R-:W-:-:S03]  /*5760*/  HADD2.F32 R21, -RZ, R10.H1_H1 ;  /* 0x3000000aff157230 */ /* 0x001fc60000004100 */
        /* <DEDUP_REMOVED lines=107> */
.L_x_5622:
        /* <DEDUP_REMOVED lines=10> */
.L_x_5624:
[----:B------:R-:W-:-:S04]  /*5ec0*/  FADD.FTZ R6, -R2, R5 ;  /* 0x0000000502067221 */ /* 0x000fc80000010100 */
[----:B------:R-:W-:Y:S02]  /*5ed0*/  FMUL.FTZ R6, R6, 0.5 ;  /* 0x3f00000006067820 */ /* 0x000fe40000410000 */
.L_x_5625:
[----:B------:R-:W-:Y:S05]  /*5ee0*/  BSYNC B1 ;  /* 0x0000000000017941 */ /* 0x000fea0003800000 */
.L_x_5623:
        /* <DEDUP_REMOVED lines=11> */
.L_x_5627:
[----:B------:R-:W-:-:S04]  /*5fa0*/  FADD.FTZ R7, R4, -R7 ;  /* 0x8000000704077221 */ /* 0x000fc80000010000 */
[----:B------:R-:W-:Y:S02]  /*5fb0*/  FMUL.FTZ R7, R7, 0.5 ;  /* 0x3f00000007077820 */ /* 0x000fe40000410000 */
.L_x_5628:
[----:B------:R-:W-:Y:S05]  /*5fc0*/  BSYNC B1 ;  /* 0x0000000000017941 */ /* 0x000fea0003800000 */
.L_x_5626:
        /* <DEDUP_REMOVED lines=35> */
.L_x_5621:
[----:B------:R0:W1:Y:S02]  /*6200*/  MUFU.SQRT R25, R10 ;  /* 0x0000000a00197308 */ /* 0x0000640000002000 */
.L_x_5620:
[----:B------:R-:W-:Y:S05]  /*6210*/  BSYNC B0 ;  /* 0x0000000000007941 */ /* 0x000fea0003800000 */
.L_x_5619:
        /* <DEDUP_REMOVED lines=35> */
.L_x_5632:
        /* <DEDUP_REMOVED lines=17> */
.L_x_5638:
[----:B------:R-:W-:-:S04]  /*6560*/  FADD.FTZ R2, -R2, R5 ;  /* 0x0000000502027221 */ /* 0x000fc80000010100 */
[----:B------:R-:W-:Y:S02]  /*6570*/  FMUL.FTZ R2, R2, 0.5 ;  /* 0x3f00000002027820 */ /* 0x000fe40000410000 */
.L_x_5639:
[----:B------:R-:W-:Y:S05]  /*6580*/  BSYNC B4 ;  /* 0x0000000000047941 */ /* 0x000fea0003800000 */
.L_x_5637:
        /* <DEDUP_REMOVED lines=10> */
.L_x_5641:
[----:B------:R-:W-:-:S04]  /*6630*/  FADD.FTZ R3, -R3, R4 ;  /* 0x0000000403037221 */ /* 0x000fc80000010100 */
[----:B------:R-:W-:Y:S02]  /*6640*/  FMUL.FTZ R3, R3, 0.5 ;  /* 0x3f00000003037820 */ /* 0x000fe40000410000 */
.L_x_5642:
[----:B------:R-:W-:Y:S05]  /*6650*/  BSYNC B4 ;  /* 0x0000000000047941 */ /* 0x000fea0003800000 */
.L_x_5640:
[----:B------:R-:W-:Y:S02]  /*6660*/  FADD.FTZ R3, R3, R2 ;  /* 0x0000000203037221 */ /* 0x000fe40000010000 */
[----:B------:R-:W-:-:S04]  /*6670*/  FADD.FTZ R24, R23, R24 ;  /* 0x0000001817187221 */ /* 0x000fc80000010000 */
[----:B------:R-:W-:-:S06]  /*6680*/  FMUL.FTZ R24, R24, R3 ;  /* 0x0000000318187220 */ /* 0x000fcc0000410000 */
[----:B------:R-:W2:Y:S01]  /*6690*/  MUFU.SQRT R24, R24 ;  /* 0x0000001800187308 */ /* 0x000ea20000002000 */
[----:B------:R-:W-:Y:S05]  /*66a0*/  BRA `(.L_x_5643) ;  /* 0x0000012000007947 */ /* 0x000fea0003800000 */
.L_x_5636:
        /* <DEDUP_REMOVED lines=12> */
.L_x_5635:
[----:B------:R-:W-:Y:S01]  /*6770*/  FADD.FTZ R2, R24, 1 ;  /* 0x3f80000018027421 */ /* 0x000fe20000010000 */
[----:B------:R-:W-:Y:S01]  /*6780*/  MUFU.SQRT R3, R10 ;  /* 0x0000000a00037308 */ /* 0x000fe20000002000 */
[----:B------:R-:W-:Y:S02]  /*6790*/  MOV R23, 0x3f800000 ;  /* 0x3f80000000177802 */ /* 0x000fe40000000f00 */
[----:B------:R-:W-:-:S06]  /*67a0*/  FMUL.FTZ R2, R2, 0.5 ;  /* 0x3f00000002027820 */ /* 0x000fcc0000410000 */
[----:B------:R-:W2:Y:S02]  /*67b0*/  MUFU.SQRT R2, R2 ;  /* 0x0000000200027308 */ /* 0x000ea40000002000 */
[----:B--2---:R-:W-:-:S06]  /*67c0*/  FMUL.FTZ R24, R3, R2 ;  /* 0x0000000203187220 */ /* 0x004fcc0000410000 */
.L_x_5643:
[----:B------:R-:W-:Y:S05]  /*67d0*/  BSYNC B1 ;  /* 0x0000000000017941 */ /* 0x000fea0003800000 */
.L_x_5634:
[----:B------:R-:W-:Y:S05]  /*67e0*/  BRA `(.L_x_5644) ;  /* 0x0000002000007947 */ /* 0x000fea0003800000 */
.L_x_5631:
[----:B------:R-:W-:Y:S02]  /*67f0*/  FMUL.FTZ R24, R24, 16777216 ;  /* 0x4b80000018187820 */ /* 0x000fe40000410000 */
[----:B------:R-:W-:Y:S02]  /*6800*/  FMUL.FTZ R23, R23, 16777216 ;  /* 0x4b80000017177820 */ /* 0x000fe40000410000 */
.L_x_5644:
[----:B------:R-:W-:Y:S05]  /*6810*/  BSYNC B0 ;  /* 0x0000000000007941 */ /* 0x000fea0003800000 */
.L_x_5630:
        /* <DEDUP_REMOVED lines=16> */
.L_x_5646:
[----:B------:R-:W-:Y:S05]  /*6920*/  BSYNC B4 ;  /* 0x0000000000047941 */ /* 0x000fea0003800000 */
.L_x_5645:
        /* <DEDUP_REMOVED lines=18> */
.L_x_5648:
[----:B------:R-:W-:Y:S02]  /*6a50*/  ISETP.GE.AND P0, PT, R24, RZ, PT ;  /* 0x000000ff1800720c */ /* 0x000fe40003f06270 */
[----:B------:R-:W-:-:S11]  /*6a60*/  MOV R3, 0x3fd774eb ;  /* 0x3fd774eb00037802 */ /* 0x000fd60000000f00 */
[----:B------:R-:W-:-:S04]  /*6a70*/  @P0 FFMA.FTZ R2, R3, 0.93318945169448852539, -R2 ;  /* 0x3f6ee58103020823 */ /* 0x000fc80000010802 */
[----:B------:R-:W-:Y:S02]  /*6a80*/  @!P0 FFMA.FTZ R2, R3, 0.93318945169448852539, R2 ;  /* 0x3f6ee58103028823 */ /* 0x000fe40000010002 */
.L_x_5649:
[----:B------:R-:W-:Y:S05]  /*6a90*/  BSYNC B0 ;  /* 0x0000000000007941 */ /* 0x000fea0003800000 */
.L_x_5647:
        /* <DEDUP_REMOVED lines=10> */
.L_x_5633:
[----:B------:R-:W-:Y:S05]  /*6b40*/  BSYNC B3 ;  /* 0x0000000000037941 */ /* 0x000fea0003800000 */
.L_x_5629:
[----:B------:R-:W-:Y:S02]  /*6b50*/  LOP3.LUT R21, R2, 0x80000000, R21, 0xb8, !PT ;  /* 0x8000000002157812 */ /* 0x000fe400078eb815 */
[----:B-1----:R-:W-:Y:S01]  /*6b60*/  LOP3.LUT R22, R25, 0x80000000, R22, 0xb8, !PT ;  /* 0x8000000019167812 */ /* 0x002fe200078eb816 */
[----:B------:R-:W-:Y:S05]  /*6b70*/  BRA `(.L_x_5618) ;  /* 0x000016d000007947 */ /* 0x000fea0003800000 */
.L_x_5617:
        /* <DEDUP_REMOVED lines=29> */
.L_x_5655:
[----:B------:R-:W-:Y:S05]  /*6d50*/  BSYNC B4 ;  /* 0x0000000000047941 */ /* 0x000fea0003800000 */
.L_x_5654:
        /* <DEDUP_REMOVED lines=18> */
.L_x_5657:
[----:B------:R-:W-:Y:S02]  /*6e80*/  ISETP.GE.AND P0, PT, R24, RZ, PT ;  /* 0x000000ff1800720c */ /* 0x000fe40003f06270 */
[----:B------:R-:W-:-:S11]  /*6e90*/  MOV R3, 0x3fd774eb ;  /* 0x3fd774eb00037802 */ /* 0x000fd60000000f00 */
[----:B------:R-:W-:-:S04]  /*6ea0*/  @P0 FFMA.FTZ R2, R3, 0.93318945169448852539, -R2 ;  /* 0x3f6ee58103020823 */ /* 0x000fc80000010802 */
[----:B------:R-:W-:Y:S02]  /*6eb0*/  @!P0 FFMA.FTZ R2, R3, 0.93318945169448852539, R2 ;  /* 0x3f6ee58103028823 */ /* 0x000fe40000010002 */
.L_x_5658:
[----:B------:R-:W-:Y:S05]  /*6ec0*/  BSYNC B0 ;  /* 0x0000000000007941 */ /* 0x000fea0003800000 */
.L_x_5656:
        /* <DEDUP_REMOVED lines=13> */
.L_x_5653:
        /* <DEDUP_REMOVED lines=11> */
.L_x_5661:
[----:B------:R-:W-:Y:S05]  /*7050*/  BSYNC B4 ;  /* 0x0000000000047941 */ /* 0x000fea0003800000 */
.L_x_5660:
        /* <DEDUP_REMOVED lines=18> */
.L_x_5663:
[----:B------:R-:W-:Y:S02]  /*7180*/  ISETP.GE.AND P0, PT, R24, RZ, PT ;  /* 0x000000ff1800720c */ /* 0x000fe40003f06270 */
[----:B------:R-:W-:-:S11]  /*7190*/  MOV R3, 0x3fd774eb ;  /* 0x3fd774eb00037802 */ /* 0x000fd60000000f00 */
[----:B------:R-:W-:-:S04]  /*71a0*/  @P0 FFMA.FTZ R2, R3, 0.93318945169448852539, -R2 ;  /* 0x3f6ee58103020823 */ /* 0x000fc80000010802 */
[----:B------:R-:W-:Y:S02]  /*71b0*/  @!P0 FFMA.FTZ R2, R3, 0.93318945169448852539, R2 ;  /* 0x3f6ee58103028823 */ /* 0x000fe40000010002 */
.L_x_5664:
[----:B------:R-:W-:Y:S05]  /*71c0*/  BSYNC B0 ;  /* 0x0000000000007941 */ /* 0x000fea0003800000 */
.L_x_5662:
        /* <DEDUP_REMOVED lines=27> */
.L_x_5652:
        /* <DEDUP_REMOVED lines=32> */
.L_x_5666:
[----:B------:R-:W-:Y:S05]  /*7580*/  BSYNC B4 ;  /* 0x0000000000047941 */ /* 0x000fea0003800000 */
.L_x_5665:
        /* <DEDUP_REMOVED lines=18> */
.L_x_5668:
[----:B------:R-:W-:Y:S02]  /*76b0*/  ISETP.GE.AND P0, PT, R24, RZ, PT ;  /* 0x000000ff1800720c */ /* 0x000fe40003f06270 */
[----:B------:R-:W-:-:S11]  /*76c0*/  MOV R3, 0x3fd774eb ;  /* 0x3fd774eb00037802 */ /* 0x000fd60000000f00 */
[----:B------:R-:W-:-:S04]  /*76d0*/  @P0 FFMA.FTZ R2, R3, 0.93318945169448852539, -R2 ;  /* 0x3f6ee58103020823 */ /* 0x000fc80000010802 */
[----:B------:R-:W-:Y:S02]  /*76e0*/  @!P0 FFMA.FTZ R2, R3, 0.93318945169448852539, R2 ;  /* 0x3f6ee58103028823 */ /* 0x000fe40000010002 */
.L_x_5669:
[----:B------:R-:W-:Y:S05]  /*76f0*/  BSYNC B0 ;  /* 0x0000000000007941 */ /* 0x000fea0003800000 */
.L_x_5667:
        /* <DEDUP_REMOVED lines=11> */
.L_x_5651:
        /* <DEDUP_REMOVED lines=22> */
.L_x_5673:
[----:B------:R-:W-:Y:S05]  /*7910*/  BSYNC B4 ;  /* 0x0000000000047941 */ /* 0x000fea0003800000 */
.L_x_5672:
        /* <DEDUP_REMOVED lines=24> */
.L_x_5671:
        /* <DEDUP_REMOVED lines=11> */
.L_x_5675:
[----:B------:R-:W-:Y:S05]  /*7b50*/  BSYNC B4 ;  /* 0x0000000000047941 */ /* 0x000fea0003800000 */
.L_x_5674:
        /* <DEDUP_REMOVED lines=38> */
.L_x_5670:
        /* <DEDUP_REMOVED lines=32> */
.L_x_5677:
[----:B------:R-:W-:Y:S05]  /*7fc0*/  BSYNC B4 ;  /* 0x0000000000047941 */ /* 0x000fea0003800000 */
.L_x_5676:
        /* <DEDUP_REMOVED lines=21> */
.L_x_5659:
[----:B------:R-:W-:Y:S05]  /*8120*/  BSYNC B3 ;  /* 0x0000000000037941 */ /* 0x000fea0003800000 */
.L_x_5650:
[----:B------:R-:W-:Y:S01]  /*8130*/  FADD.FTZ R3, R10, 0.69314718246459960938 ;  /* 0x3f3172180a037421 */ /* 0x000fe20000010000 */
[----:B------:R-:W-:-:S04]  /*8140*/  LOP3.LUT R21, R2, 0x80000000, R21, 0xb8, !PT ;  /* 0x8000000002157812 */ /* 0x000fc800078eb815 */
[----:B------:R-:W-:Y:S01]  /*8150*/  LOP3.LUT R22, R3, 0x80000000, R22, 0xb8, !PT ;  /* 0x8000000003167812 */ /* 0x000fe200078eb816 */
[----:B------:R-:W-:Y:S05]  /*8160*/  BRA `(.L_x_5618) ;  /* 0x000000e000007947 */ /* 0x000fea0003800000 */
.L_x_5616:
        /* <DEDUP_REMOVED lines=14> */
.L_x_5618:
[----:B------:R-:W-:Y:S05]  /*8250*/  BSYNC B2 ;  /* 0x0000000000027941 */ /* 0x000fea0003800000 */
.L_x_5615:
        /* <DEDUP_REMOVED lines=111> */
.L_x_5685:
        /* <DEDUP_REMOVED lines=10> */
.L_x_5687:
[----:B------:R-:W-:-:S04]  /*89f0*/  FADD.FTZ R6, -R2, R5 ;  /* 0x0000000502067221 */ /* 0x000fc80000010100 */
[----:B------:R-:W-:Y:S02]  /*8a00*/  FMUL.FTZ R6, R6, 0.5 ;  /* 0x3f00000006067820 */ /* 0x000fe40000410000 */
.L_x_5688:
[----:B------:R-:W-:Y:S05]  /*8a10*/  BSYNC B1 ;  /* 0x0000000000017941 */ /* 0x000fea0003800000 */
.L_x_5686:
        /* <DEDUP_REMOVED lines=11> */
.L_x_5690:
[----:B------:R-:W-:-:S04]  /*8ad0*/  FADD.FTZ R7, R4, -R7 ;  /* 0x8000000704077221 */ /* 0x000fc80000010000 */
[----:B------:R-:W-:Y:S02]  /*8ae0*/  FMUL.FTZ R7, R7, 0.5 ;  /* 0x3f00000007077820 */ /* 0x000fe40000410000 */
.L_x_5691:
[----:B------:R-:W-:Y:S05]  /*8af0*/  BSYNC B1 ;  /* 0x0000000000017941 */ /* 0x000fea0003800000 */
.L_x_5689:
        /* <DEDUP_REMOVED lines=35> */
.L_x_5684:
[----:B------:R0:W1:Y:S02]  /*8d30*/  MUFU.SQRT R23, R10 ;  /* 0x0000000a00177308 */ /* 0x0000640000002000 */
.L_x_5683:
[----:B------:R-:W-:Y:S05]  /*8d40*/  BSYNC B0 ;  /* 0x0000000000007941 */ /* 0x000fea0003800000 */
.L_x_5682:
        /* <DEDUP_REMOVED lines=35> */
.L_x_5695:
        /* <DEDUP_REMOVED lines=17> */
.L_x_5701:
[----:B------:R-:W-:-:S04]  /*9090*/  FADD.FTZ R2, -R2, R5 ;  /* 0x0000000502027221 */ /* 0x000fc80000010100 */
[----:B------:R-:W-:Y:S02]  /*90a0*/  FMUL.FTZ R2, R2, 0.5 ;  /* 0x3f00000002027820 */ /* 0x000fe40000410000 */
.L_x_5702:
[----:B------:R-:W-:Y:S05]  /*90b0*/  BSYNC B4 ;  /* 0x0000000000047941 */ /* 0x000fea0003800000 */
.L_x_5700:
        /* <DEDUP_REMOVED lines=10> */
.L_x_5704:
[----:B------:R-:W-:-:S04]  /*9160*/  FADD.FTZ R3, -R3, R4 ;  /* 0x0000000403037221 */ /* 0x000fc80000010100 */
[----:B------:R-:W-:Y:S02]  /*9170*/  FMUL.FTZ R3, R3, 0.5 ;  /* 0x3f00000003037820 */ /* 0x000fe40000410000 */
.L_x_5705:
[----:B------:R-:W-:Y:S05]  /*9180*/  BSYNC B4 ;  /* 0x0000000000047941 */ /* 0x000fea0003800000 */
.L_x_5703:
[----:B------:R-:W-:Y:S02]  /*9190*/  FADD.FTZ R3, R3, R2 ;  /* 0x0000000203037221 */ /* 0x000fe40000010000 */
[----:B------:R-:W-:-:S04]  /*91a0*/  FADD.FTZ R24, R11, R24 ;  /* 0x000000180b187221 */ /* 0x000fc80000010000 */
[----:B------:R-:W-:-:S06]  /*91b0*/  FMUL.FTZ R24, R24, R3 ;  /* 0x0000000318187220 */ /* 0x000fcc0000410000 */
[----:B------:R-:W2:Y:S01]  /*91c0*/  MUFU.SQRT R24, R24 ;  /* 0x0000001800187308 */ /* 0x000ea20000002000 */
[----:B------:R-:W-:Y:S05]  /*91d0*/  BRA `(.L_x_5706) ;  /* 0x0000012000007947 */ /* 0x000fea0003800000 */
.L_x_5699:
        /* <DEDUP_REMOVED lines=12> */
.L_x_5698:
[----:B------:R-:W-:Y:S01]  /*92a0*/  FADD.FTZ R2, R24, 1 ;  /* 0x3f80000018027421 */ /* 0x000fe20000010000 */
[----:B------:R-:W-:Y:S01]  /*92b0*/  MUFU.SQRT R3, R10 ;  /* 0x0000000a00037308 */ /* 0x000fe20000002000 */
[----:B------:R-:W-:Y:S02]  /*92c0*/  MOV R11, 0x3f800000 ;  /* 0x3f800000000b7802 */ /* 0x000fe40000000f00 */
[----:B------:R-:W-:-:S06]  /*92d0*/  FMUL.FTZ R2, R2, 0.5 ;  /* 0x3f00000002027820 */ /* 0x000fcc0000410000 */
[----:B------:R-:W2:Y:S02]  /*92e0*/  MUFU.SQRT R2, R2 ;  /* 0x0000000200027308 */ /* 0x000ea40000002000 */
[----:B--2---:R-:W-:-:S06]  /*92f0*/  FMUL.FTZ R24, R3, R2 ;  /* 0x0000000203187220 */ /* 0x004fcc0000410000 */
.L_x_5706:
[----:B------:R-:W-:Y:S05]  /*9300*/  BSYNC B1 ;  /* 0x0000000000017941 */ /* 0x000fea0003800000 */
.L_x_5697:
[----:B------:R-:W-:Y:S05]  /*9310*/  BRA `(.L_x_5707) ;  /* 0x0000002000007947 */ /* 0x000fea0003800000 */
.L_x_5694:
[----:B------:R-:W-:Y:S02]  /*9320*/  FMUL.FTZ R24, R24, 16777216 ;  /* 0x4b80000018187820 */ /* 0x000fe40000410000 */
[----:B------:R-:W-:Y:S02]  /*9330*/  FMUL.FTZ R11, R11, 16777216 ;  /* 0x4b8000000b0b7820 */ /* 0x000fe40000410000 */
.L_x_5707:
[----:B------:R-:W-:Y:S05]  /*9340*/  BSYNC B0 ;  /* 0x0000000000007941 */ /* 0x000fea0003800000 */
.L_x_5693:
        /* <DEDUP_REMOVED lines=16> */
.L_x_5709:
[----:B------:R-:W-:Y:S05]  /*9450*/  BSYNC B4 ;  /* 0x0000000000047941 */ /* 0x000fea0003800000 */
.L_x_5708:
        /* <DEDUP_REMOVED lines=18> */
.L_x_5711:
[----:B------:R-:W-:Y:S02]  /*9580*/  ISETP.GE.AND P0, PT, R24, RZ, PT ;  /* 0x000000ff1800720c */ /* 0x000fe40003f06270 */
[----:B------:R-:W-:-:S11]  /*9590*/  MOV R3, 0x3fd774eb ;  /* 0x3fd774eb00037802 */ /* 0x000fd60000000f00 */
[----:B------:R-:W-:-:S04]  /*95a0*/  @P0 FFMA.FTZ R2, R3, 0.93318945169448852539, -R2 ;  /* 0x3f6ee58103020823 */ /* 0x000fc80000010802 */
[----:B------:R-:W-:Y:S02]  /*95b0*/  @!P0 FFMA.FTZ R2, R3, 0.93318945169448852539, R2 ;  /* 0x3f6ee58103028823 */ /* 0x000fe40000010002 */
.L_x_5712:
[----:B------:R-:W-:Y:S05]  /*95c0*/  BSYNC B0 ;  /* 0x0000000000007941 */ /* 0x000fea0003800000 */
.L_x_5710:
        /* <DEDUP_REMOVED lines=10> */
.L_x_5696:
[----:B------:R-:W-:Y:S05]  /*9670*/  BSYNC B3 ;  /* 0x0000000000037941 */ /* 0x000fea0003800000 */
.L_x_5692:
[----:B------:R-:W-:Y:S02]  /*9680*/  LOP3.LUT R25, R2, 0x80000000, R25, 0xb8, !PT ;  /* 0x8000000002197812 */ /* 0x000fe400078eb819 */
[----:B-1----:R-:W-:Y:S01]  /*9690*/  LOP3.LUT R26, R23, 0x80000000, R26, 0xb8, !PT ;  /* 0x80000000171a7812 */ /* 0x002fe200078eb81a */
[----:B------:R-:W-:Y:S05]  /*96a0*/  BRA `(.L_x_5681) ;  /* 0x000016d000007947 */ /* 0x000fea0003800000 */
.L_x_5680:
        /* <DEDUP_REMOVED lines=29> */
.L_x_5718:
[----:B------:R-:W-:Y:S05]  /*9880*/  BSYNC B4 ;  /* 0x0000000000047941 */ /* 0x000fea0003800000 */
.L_x_5717:
        /* <DEDUP_REMOVED lines=18> */
.L_x_5720:
[----:B------:R-:W-:Y:S02]  /*99b0*/  ISETP.GE.AND P0, PT, R24, RZ, PT ;  /* 0x000000ff1800720c */ /* 0x000fe40003f06270 */
[----:B------:R-:W-:-:S11]  /*99c0*/  MOV R3, 0x3fd774eb ;  /* 0x3fd774eb00037802 */ /* 0x000fd60000000f00 */
[----:B------:R-:W-:-:S04]  /*99d0*/  @P0 FFMA.FTZ R2, R3, 0.93318945169448852539, -R2 ;  /* 0x3f6ee58103020823 */ /* 0x000fc80000010802 */
[----:B------:R-:W-:Y:S02]  /*99e0*/  @!P0 FFMA.FTZ R2, R3, 0.93318945169448852539, R2 ;  /* 0x3f6ee58103028823 */ /* 0x000fe40000010002 */
.L_x_5721:
[----:B------:R-:W-:Y:S05]  /*99f0*/  BSYNC B0 ;  /* 0x0000000000007941 */ /* 0x000fea0003800000 */
.L_x_5719:
        /* <DEDUP_REMOVED lines=13> */
.L_x_5716:
        /* <DEDUP_REMOVED lines=11> */
.L_x_5724:
[----:B------:R-:W-:Y:S05]  /*9b80*/  BSYNC B4 ;  /* 0x0000000000047941 */ /* 0x000fea0003800000 */
.L_x_5723:
        /* <DEDUP_REMOVED lines=18> */
.L_x_5726:
[----:B------:R-:W-:Y:S02]  /*9cb0*/  ISETP.GE.AND P0, PT, R24, RZ, PT ;  /* 0x000000ff1800720c */ /* 0x000fe40003f06270 */
[----:B------:R-:W-:-:S11]  /*9cc0*/  MOV R3, 0x3fd774eb ;  /* 0x3fd774eb00037802 */ /* 0x000fd60000000f00 */
[----:B------:R-:W-:-:S04]  /*9cd0*/  @P0 FFMA.FTZ R2, R3, 0.93318945169448852539, -R2 ;  /* 0x3f6ee58103020823 */ /* 0x000fc80000010802 */
[----:B------:R-:W-:Y:S02]  /*9ce0*/  @!P0 FFMA.FTZ R2, R3, 0.93318945169448852539, R2 ;  /* 0x3f6ee58103028823 */ /* 0x000fe40000010002 */
.L_x_5727:
[----:B------:R-:W-:Y:S05]  /*9cf0*/  BSYNC B0 ;  /* 0x0000000000007941 */ /* 0x000fea0003800000 */
.L_x_5725:
        /* <DEDUP_REMOVED lines=27> */
.L_x_5715:
        /* <DEDUP_REMOVED lines=32> */
.L_x_5729:
[----:B------:R-:W-:Y:S05]  /*a0b0*/  BSYNC B4 ;  /* 0x0000000000047941 */ /* 0x000fea0003800000 */
.L_x_5728:
        /* <DEDUP_REMOVED lines=18> */
.L_x_5731:
[----:B------:R-:W-:Y:S02]  /*a1e0*/  ISETP.GE.AND P0, PT, R24, RZ, PT ;  /* 0x000000ff1800720c */ /* 0x000fe40003f06270 */
[----:B------:R-:W-:-:S11]  /*a1f0*/  MOV R3, 0x3fd774eb ;  /* 0x3fd774eb00037802 */ /* 0x000fd60000000f00 */
[----:B------:R-:W-:-:S04]  /*a200*/  @P0 FFMA.FTZ R2, R3, 0.93318945169448852539, -R2 ;  /* 0x3f6ee58103020823 */ /* 0x000fc80000010802 */
[----:B------:R-:W-:Y:S02]  /*a210*/  @!P0 FFMA.FTZ R2, R3, 0.93318945169448852539, R2 ;  /* 0x3f6ee58103028823 */ /* 0x000fe40000010002 */
.L_x_5732:
[----:B------:R-:W-:Y:S05]  /*a220*/  BSYNC B0 ;  /* 0x0000000000007941 */ /* 0x000fea0003800000 */
.L_x_5730:
        /* <DEDUP_REMOVED lines=11> */
.L_x_5714:
        /* <DEDUP_REMOVED lines=22> */
.L_x_5736:
[----:B------:R-:W-:Y:S05]  /*a440*/  BSYNC B4 ;  /* 0x0000000000047941 */ /* 0x000fea0003800000 */
.L_x_5735:
        /* <DEDUP_REMOVED lines=24> */
.L_x_5734:
        /* <DEDUP_REMOVED lines=11> */
.L_x_5738:
[----:B------:R-:W-:Y:S05]  /*a680*/  BSYNC B4 ;  /* 0x0000000000047941 */ /* 0x000fea0003800000 */
.L_x_5737:
        /* <DEDUP_REMOVED lines=38> */
.L_x_5733:
        /* <DEDUP_REMOVED lines=32> */
.L_x_5740:
[----:B------:R-:W-:Y:S05]  /*aaf0*/  BSYNC B4 ;  /* 0x0000000000047941 */ /* 0x000fea0003800000 */
.L_x_5739:
        /* <DEDUP_REMOVED lines=21> */
.L_x_5722:
[----:B------:R-:W-:Y:S05]  /*ac50*/  BSYNC B3 ;  /* 0x0000000000037941 */ /* 0x000fea0003800000 */
.L_x_5713:
[----:B------:R-:W-:Y:S01]  /*ac60*/  FADD.FTZ R3, R10, 0.69314718246459960938 ;  /* 0x3f3172180a037421 */ /* 0x000fe20000010000 */
[----:B------:R-:W-:-:S04]  /*ac70*/  LOP3.LUT R25, R2, 0x80000000, R25, 0xb8, !PT ;  /* 0x8000000002197812 */ /* 0x000fc800078eb819 */
[----:B------:R-:W-:Y:S01]  /*ac80*/  LOP3.LUT R26, R3, 0x80000000, R26, 0xb8, !PT ;  /* 0x80000000031a7812 */ /* 0x000fe200078eb81a */
[----:B------:R-:W-:Y:S05]  /*ac90*/  BRA `(.L_x_5681) ;  /* 0x000000e000007947 */ /* 0x000fea0003800000 */
.L_x_5679:
        /* <DEDUP_REMOVED lines=14> */
.L_x_5681:
[----:B------:R-:W-:Y:S05]  /*ad80*/  BSYNC B2 ;  /* 0x0000000000027941 */ /* 0x000fea0003800000 */
.L_x_5678:
[----:B------:R-:W-:Y:S01]  /*ad90*/  WARPSYNC 0xffffffff ;  /* 0xffffffff00007948 */ /* 0x000fe20003800000 */
[--C-:B-----5:R-:W-:Y:S01]  /*ada0*/  HADD2.F32 R24, -RZ, R12.reuse.H0_H0 ;  /* 0x2000000cff187230 */ /* 0x120fe20000004100 */
        /* <DEDUP_REMOVED lines=9> */
[----:B0-----:R-:W-:Y:S01]  /*ae40*/  FADD.FTZ R10, |R24|, -RZ ;  /* 0x800000ff180a7221 */ /* 0x001fe20000010200 */
        /* <DEDUP_REMOVED lines=100> */
.L_x_5748:
        /* <DEDUP_REMOVED lines=10> */
.L_x_5750:
[----:B------:R-:W-:-:S04]  /*b530*/  FADD.FTZ R6, -R2, R5 ;  /* 0x0000000502067221 */ /* 0x000fc80000010100 */
[----:B------:R-:W-:Y:S02]  /*b540*/  FMUL.FTZ R6, R6, 0.5 ;  /* 0x3f00000006067820 */ /* 0x000fe40000410000 */
.L_x_5751:
[----:B------:R-:W-:Y:S05]  /*b550*/  BSYNC B1 ;  /* 0x0000000000017941 */ /* 0x000fea0003800000 */
.L_x_5749:
        /* <DEDUP_REMOVED lines=11> */
.L_x_5753:
[----:B------:R-:W-:-:S04]  /*b610*/  FADD.FTZ R7, R4, -R7 ;  /* 0x8000000704077221 */ /* 0x000fc80000010000 */
[----:B------:R-:W-:Y:S02]  /*b620*/  FMUL.FTZ R7, R7, 0.5 ;  /* 0x3f00000007077820 */ /* 0x000fe40000410000 */
.L_x_5754:
[----:B------:R-:W-:Y:S05]  /*b630*/  BSYNC B1 ;  /* 0x0000000000017941 */ /* 0x000fea0003800000 */
.L_x_5752:
        /* <DEDUP_REMOVED lines=35> */
.L_x_5747:
[----:B------:R0:W1:Y:S02]  /*b870*/  MUFU.SQRT R28, R10 ;  /* 0x0000000a001c7308 */ /* 0x0000640000002000 */
.L_x_5746:
[----:B------:R-:W-:Y:S05]  /*b880*/  BSYNC B0 ;  /* 0x0000000000007941 */ /* 0x000fea0003800000 */
.L_x_5745:
        /* <DEDUP_REMOVED lines=35> */
.L_x_5758:
        /* <DEDUP_REMOVED lines=17> */
.L_x_5764:
[----:B------:R-:W-:-:S04]  /*bbd0*/  FADD.FTZ R2, -R2, R5 ;  /* 0x0000000502027221 */ /* 0x000fc80000010100 */
[----:B------:R-:W-:Y:S02]  /*bbe0*/  FMUL.FTZ R2, R2, 0.5 ;  /* 0x3f00000002027820 */ /* 0x000fe40000410000 */
.L_x_5765:
[----:B------:R-:W-:Y:S05]  /*bbf0*/  BSYNC B4 ;  /* 0x0000000000047941 */ /* 0x000fea0003800000 */
.L_x_5763:
        /* <DEDUP_REMOVED lines=10> */
.L_x_5767:
[----:B------:R-:W-:-:S04]  /*bca0*/  FADD.FTZ R3, -R3, R4 ;  /* 0x0000000403037221 */ /* 0x000fc80000010100 */
[----:B------:R-:W-:Y:S02]  /*bcb0*/  FMUL.FTZ R3, R3, 0.5 ;  /* 0x3f00000003037820 */ /* 0x000fe40000410000 */
.L_x_5768:
[----:B------:R-:W-:Y:S05]  /*bcc0*/  BSYNC B4 ;  /* 0x0000000000047941 */ /* 0x000fea0003800000 */
.L_x_5766:
[----:B------:R-:W-:Y:S02]  /*bcd0*/  FADD.FTZ R3, R3, R2 ;  /* 0x0000000203037221 */ /* 0x000fe40000010000 */
[----:B------:R-:W-:-:S04]  /*bce0*/  FADD.FTZ R30, R23, R30 ;  /* 0x0000001e171e7221 */ /* 0x000fc80000010000 */
[----:B------:R-:W-:-:S06]  /*bcf0*/  FMUL.FTZ R30, R30, R3 ;  /* 0x000000031e1e7220 */ /* 0x000fcc0000410000 */
[----:B------:R-:W2:Y:S01]  /*bd00*/  MUFU.SQRT R30, R30 ;  /* 0x0000001e001e7308 */ /* 0x000ea20000002000 */
[----:B------:R-:W-:Y:S05]  /*bd10*/  BRA `(.L_x_5769) ;  /* 0x0000012000007947 */ /* 0x000fea0003800000 */
.L_x_5762:
        /* <DEDUP_REMOVED lines=12> */
.L_x_5761:
[----:B------:R-:W-:Y:S01]  /*bde0*/  FADD.FTZ R2, R30, 1 ;  /* 0x3f8000001e027421 */ /* 0x000fe20000010000 */
[----:B------:R-:W-:Y:S01]  /*bdf0*/  MUFU.SQRT R3, R10 ;  /* 0x0000000a00037308 */ /* 0x000fe20000002000 */
[----:B------:R-:W-:Y:S02]  /*be00*/  MOV R23, 0x3f800000 ;  /* 0x3f80000000177802 */ /* 0x000fe40000000f00 */
[----:B------:R-:W-:-:S06]  /*be10*/  FMUL.FTZ R2, R2, 0.5 ;  /* 0x3f00000002027820 */ /* 0x000fcc0000410000 */
[----:B------:R-:W2:Y:S02]  /*be20*/  MUFU.SQRT R2, R2 ;  /* 0x0000000200027308 */ /* 0x000ea40000002000 */
[----:B--2---:R-:W-:-:S06]  /*be30*/  FMUL.FTZ R30, R3, R2 ;  /* 0x00000002031e7220 */ /* 0x004fcc0000410000 */
.L_x_5769:
[----:B------:R-:W-:Y:S05]  /*be40*/  BSYNC B1 ;  /* 0x0000000000017941 */ /* 0x000fea0003800000 */
.L_x_5760:
[----:B------:R-:W-:Y:S05]  /*be50*/  BRA `(.L_x_5770) ;  /* 0x0000002000007947 */ /* 0x000fea0003800000 */
.L_x_5757:
[----:B------:R-:W-:Y:S02]  /*be60*/  FMUL.FTZ R30, R30, 16777216 ;  /* 0x4b8000001e1e7820 */ /* 0x000fe40000410000 */
[----:B------:R-:W-:Y:S02]  /*be70*/  FMUL.FTZ R23, R23, 16777216 ;  /* 0x4b80000017177820 */ /* 0x000fe40000410000 */
.L_x_5770:
[----:B------:R-:W-:Y:S05]  /*be80*/  BSYNC B0 ;  /* 0x0000000000007941 */ /* 0x000fea0003800000 */
.L_x_5756:
        /* <DEDUP_REMOVED lines=15> */
[----:B01----:R-:W-:Y:S05]  /*bf80*/  CALL.REL.NOINC `($__internal_11_$__cuda_sm3x_div_rn_ftz_f32_slowpath) ;  /* 0x000200f000007944 */ /* 0x003fea0003c00000 */
.L_x_5772:
[----:B------:R-:W-:Y:S05]  /*bf90*/  BSYNC B4 ;  /* 0x0000000000047941 */ /* 0x000fea0003800000 */
.L_x_5771:
        /* <DEDUP_REMOVED lines=18> */
.L_x_5774:
[----:B------:R-:W-:Y:S02]  /*c0c0*/  ISETP.GE.AND P0, PT, R30, RZ, PT ;  /* 0x000000ff1e00720c */ /* 0x000fe40003f06270 */
[----:B------:R-:W-:-:S11]  /*c0d0*/  MOV R3, 0x3fd774eb ;  /* 0x3fd774eb00037802 */ /* 0x000fd60000000f00 */
[----:B------:R-:W-:-:S04]  /*c0e0*/  @P0 FFMA.FTZ R2, R3, 0.93318945169448852539, -R2 ;  /* 0x3f6ee58103020823 */ /* 0x000fc80000010802 */
[----:B------:R-:W-:Y:S02]  /*c0f0*/  @!P0 FFMA.FTZ R2, R3, 0.93318945169448852539, R2 ;  /* 0x3f6ee58103028823 */ /* 0x000fe40000010002 */
.L_x_5775:
[----:B------:R-:W-:Y:S05]  /*c100*/  BSYNC B0 ;  /* 0x0000000000007941 */ /* 0x000fea0003800000 */
.L_x_5773:
        /* <DEDUP_REMOVED lines=10> */
.L_x_5759:
[----:B------:R-:W-:Y:S05]  /*c1b0*/  BSYNC B3 ;  /* 0x0000000000037941 */ /* 0x000fea0003800000 */
.L_x_5755:
[----:B------:R-:W-:Y:S02]  /*c1c0*/  LOP3.LUT R12, R3, 0x80000000, R12, 0xb8, !PT ;  /* 0x80000000030c7812 */ /* 0x000fe400078eb80c */
[----:B-1----:R-:W-:Y:S01]  /*c1d0*/  LOP3.LUT R11, R28, 0x80000000, R11, 0xb8, !PT ;  /* 0x800000001c0b7812 */ /* 0x002fe200078eb80b */
[----:B------:R-:W-:Y:S05]  /*c1e0*/  BRA `(.L_x_5744) ;  /* 0x000016d000007947 */ /* 0x000fea0003800000 */
.L_x_5743:
        /* <DEDUP_REMOVED lines=28> */
[----:B------:R-:W-:Y:S05]  /*c3b0*/  CALL.REL.NOINC `($__internal_11_$__cuda_sm3x_div_rn_ftz_f32_slowpath) ;  /* 0x0001fcc000007944 */ /* 0x000fea0003c00000 */
.L_x_5781:
[----:B------:R-:W-:Y:S05]  /*c3c0*/  BSYNC B4 ;  /* 0x0000000000047941 */ /* 0x000fea0003800000 */
.L_x_5780:
        /* <DEDUP_REMOVED lines=18> */
.L_x_5783:
[----:B------:R-:W-:Y:S02]  /*c4f0*/  ISETP.GE.AND P0, PT, R24, RZ, PT ;  /* 0x000000ff1800720c */ /* 0x000fe40003f06270 */
[----:B------:R-:W-:-:S11]  /*c500*/  MOV R3, 0x3fd774eb ;  /* 0x3fd774eb00037802 */ /* 0x000fd60000000f00 */
[----:B------:R-:W-:-:S04]  /*c510*/  @P0 FFMA.FTZ R2, R3, 0.93318945169448852539, -R2 ;  /* 0x3f6ee58103020823 */ /* 0x000fc80000010802 */
[----:B------:R-:W-:Y:S02]  /*c520*/  @!P0 FFMA.FTZ R2, R3, 0.93318945169448852539, R2 ;  /* 0x3f6ee58103028823 */ /* 0x000fe40000010002 */
.L_x_5784:
[----:B------:R-:W-:Y:S05]  /*c530*/  BSYNC B0 ;  /* 0x0000000000007941 */ /* 0x000fea0003800000 */
.L_x_5782:
        /* <DEDUP_REMOVED lines=13> */
.L_x_5779:
        /* <DEDUP_REMOVED lines=10> */
[----:B------:R-:W-:Y:S05]  /*c6b0*/  CALL.REL.NOINC `($__internal_11_$__cuda_sm3x_div_rn_ftz_f32_slowpath) ;  /* 0x0001f9c000007944 */ /* 0x000fea0003c00000 */
.L_x_5787:
[----:B------:R-:W-:Y:S05]  /*c6c0*/  BSYNC B4 ;  /* 0x0000000000047941 */ /* 0x000fea0003800000 */
.L_x_5786:
        /* <DEDUP_REMOVED lines=18> */
.L_x_5789:
[----:B------:R-:W-:Y:S02]  /*c7f0*/  ISETP.GE.AND P0, PT, R24, RZ, PT ;  /* 0x000000ff1800720c */ /* 0x000fe40003f06270 */
[----:B------:R-:W-:-:S11]  /*c800*/  MOV R3, 0x3fd774eb ;  /* 0x3fd774eb00037802 */ /* 0x000fd60000000f00 */
[----:B------:R-:W-:-:S04]  /*c810*/  @P0 FFMA.FTZ R2, R3, 0.93318945169448852539, -R2 ;  /* 0x3f6ee58103020823 */ /* 0x000fc80000010802 */
[----:B------:R-:W-:Y:S02]  /*c820*/  @!P0 FFMA.FTZ R2, R3, 0.93318945169448852539, R2 ;  /* 0x3f6ee58103028823 */ /* 0x000fe40000010002 */
.L_x_5790:
[----:B------:R-:W-:Y:S05]  /*c830*/  BSYNC B0 ;  /* 0x0000000000007941 */ /* 0x000fea0003800000 */
.L_x_5788:
        /* <DEDUP_REMOVED lines=27> */
.L_x_5778:
        /* <DEDUP_REMOVED lines=31> */
[----:B------:R-:W-:Y:S05]  /*cbe0*/  CALL.REL.NOINC `($__internal_11_$__cuda_sm3x_div_rn_ftz_f32_slowpath) ;  /* 0x0001f49000007944 */ /* 0x000fea0003c00000 */
.L_x_5792:
[----:B------:R-:W-:Y:S05]  /*cbf0*/  BSYNC B4 ;  /* 0x0000000000047941 */ /* 0x000fea0003800000 */
.L_x_5791:
        /* <DEDUP_REMOVED lines=18> */
.L_x_5794:
[----:B------:R-:W-:Y:S02]  /*cd20*/  ISETP.GE.AND P0, PT, R24, RZ, PT ;  /* 0x000000ff1800720c */ /* 0x000fe40003f06270 */
[----:B------:R-:W-:-:S11]  /*cd30*/  MOV R3, 0x3fd774eb ;  /* 0x3fd774eb00037802 */ /* 0x000fd60000000f00 */
[----:B------:R-:W-:-:S04]  /*cd40*/  @P0 FFMA.FTZ R2, R3, 0.93318945169448852539, -R2 ;  /* 0x3f6ee58103020823 */ /* 0x000fc80000010802 */
[----:B------:R-:W-:Y:S02]  /*cd50*/  @!P0 FFMA.FTZ R2, R3, 0.93318945169448852539, R2 ;  /* 0x3f6ee58103028823 */ /* 0x000fe40000010002 */
.L_x_5795:
[----:B------:R-:W-:Y:S05]  /*cd60*/  BSYNC B0 ;  /* 0x0000000000007941 */ /* 0x000fea0003800000 */
.L_x_5793:
        /* <DEDUP_REMOVED lines=11> */
.L_x_5777:
        /* <DEDUP_REMOVED lines=22> */
.L_x_5799:
[----:B------:R-:W-:Y:S05]  /*cf80*/  BSYNC B4 ;  /* 0x0000000000047941 */ /* 0x000fea0003800000 */
.L_x_5798:
        /* <DEDUP_REMOVED lines=24> */
.L_x_5797:
        /* <DEDUP_REMOVED lines=11> */
.L_x_5801:
[----:B------:R-:W-:Y:S05]  /*d1c0*/  BSYNC B4 ;  /* 0x0000000000047941 */ /* 0x000fea0003800000 */
.L_x_5800:
        /* <DEDUP_REMOVED lines=38> */
.L_x_5796:
        /* <DEDUP_REMOVED lines=31> */
[----:B------:R-:W-:Y:S05]  /*d620*/  CALL.REL.NOINC `($__internal_11_$__cuda_sm3x_div_rn_ftz_f32_slowpath) ;  /* 0x0001ea5000007944 */ /* 0x000fea0003c00000 */
.L_x_5803:
[----:B------:R-:W-:Y:S05]  /*d630*/  BSYNC B4 ;  /* 0x0000000000047941 */ /* 0x000fea0003800000 */
.L_x_5802:
        /* <DEDUP_REMOVED lines=21> */
.L_x_5785:
[----:B------:R-:W-:Y:S05]  /*d790*/  BSYNC B3 ;  /* 0x0000000000037941 */ /* 0x000fea0003800000 */
.L_x_5776:
[----:B------:R-:W-:Y:S01]  /*d7a0*/  FADD.FTZ R10, R10, 0.69314718246459960938 ;  /* 0x3f3172180a0a7421 */ /* 0x000fe20000010000 */
[----:B------:R-:W-:-:S04]  /*d7b0*/  LOP3.LUT R12, R3, 0x80000000, R12, 0xb8, !PT ;  /* 0x80000000030c7812 */ /* 0x000fc800078eb80c */
[----:B------:R-:W-:Y:S01]  /*d7c0*/  LOP3.LUT R11, R10, 0x80000000, R11, 0xb8, !PT ;  /* 0x800000000a0b7812 */ /* 0x000fe200078eb80b */
[----:B------:R-:W-:Y:S05]  /*d7d0*/  BRA `(.L_x_5744) ;  /* 0x000000e000007947 */ /* 0x000fea0003800000 */
.L_x_5742:
        /* <DEDUP_REMOVED lines=14> */
.L_x_5744:
[----:B------:R-:W-:Y:S05]  /*d8c0*/  BSYNC B2 ;  /* 0x0000000000027941 */ /* 0x000fea0003800000 */
.L_x_5741:
[----:B------:R-:W-:Y:S01]  /*d8d0*/  WARPSYNC 0xffffffff ;  /* 0xffffffff00007948 */ /* 0x000fe20003800000 */
[--C-:B------:R-:W-:Y:S01]  /*d8e0*/  HADD2.F32 R27, -RZ, R13.reuse.H0_H0 ;  /* 0x2000000dff1b7230 */ /* 0x100fe20000004100 */
[----:B------:R-:W-:Y:S01]  /*d8f0*/  BSSY B2, `(.L_x_5804) ;  /* 0x00002b1000027945 */ /* 0x000fe20003800000 */
[----:B------:R-:W-:-:S03]  /*d900*/  HADD2.F32 R13, -RZ, R13.H1_H1 ;  /* 0x3000000dff0d7230 */ /* 0x000fc60000004100 */
[----:B------:R-:W-:Y:S02]  /*d910*/  FSETP.GTU.FTZ.AND P0, PT, |R27|, +INF , PT ;  /* 0x7f8000001b00780b */ /* 0x000fe40003f1c200 */
[C---:B------:R-:W-:Y:S01]  /*d920*/  FSETP.GTU.FTZ.AND P1, PT, |R13|.reuse, +INF , PT ;  /* 0x7f8000000d00780b */ /* 0x040fe20003f3c200 */
[----:B------:R-:W-:Y:S01]  /*d930*/  FADD.FTZ R24, |R13|, -RZ ;  /* 0x800000ff0d187221 */ /* 0x000fe20000010200 */
[----:B0-----:R-:W-:Y:S02]  /*d940*/  MOV R10, R27 ;  /* 0x0000001b000a7202 */ /* 0x001fe40000000f00 */
        /* <DEDUP_REMOVED lines=104> */
.L_x_5811:
        /* <DEDUP_REMOVED lines=10> */
.L_x_5813:
[----:B------:R-:W-:-:S04]  /*e070*/  FADD.FTZ R6, -R2, R5 ;  /* 0x0000000502067221 */ /* 0x000fc80000010100 */
[----:B------:R-:W-:Y:S02]  /*e080*/  FMUL.FTZ R6, R6, 0.5 ;  /* 0x3f00000006067820 */ /* 0x000fe40000410000 */
.L_x_5814:
[----:B------:R-:W-:Y:S05]  /*e090*/  BSYNC B1 ;  /* 0x0000000000017941 */ /* 0x000fea0003800000 */
.L_x_5812:
        /* <DEDUP_REMOVED lines=11> */
.L_x_5816:
[----:B------:R-:W-:-:S04]  /*e150*/  FADD.FTZ R7, R4, -R7 ;  /* 0x8000000704077221 */ /* 0x000fc80000010000 */
[----:B------:R-:W-:Y:S02]  /*e160*/  FMUL.FTZ R7, R7, 0.5 ;  /* 0x3f00000007077820 */ /* 0x000fe40000410000 */
.L_x_5817:
[----:B------:R-:W-:Y:S05]  /*e170*/  BSYNC B1 ;  /* 0x0000000000017941 */ /* 0x000fea0003800000 */
.L_x_5815:
        /* <DEDUP_REMOVED lines=35> */
.L_x_5810:
[----:B------:R0:W1:Y:S02]  /*e3b0*/  MUFU.SQRT R31, R23 ;  /* 0x00000017001f7308 */ /* 0x0000640000002000 */
.L_x_5809:
[----:B------:R-:W-:Y:S05]  /*e3c0*/  BSYNC B0 ;  /* 0x0000000000007941 */ /* 0x000fea0003800000 */
.L_x_5808:
        /* <DEDUP_REMOVED lines=35> */
.L_x_5821:
        /* <DEDUP_REMOVED lines=17> */
.L_x_5827:
[----:B------:R-:W-:-:S04]  /*e710*/  FADD.FTZ R2, -R2, R5 ;  /* 0x0000000502027221 */ /* 0x000fc80000010100 */
[----:B------:R-:W-:Y:S02]  /*e720*/  FMUL.FTZ R2, R2, 0.5 ;  /* 0x3f00000002027820 */ /* 0x000fe40000410000 */
.L_x_5828:
[----:B------:R-:W-:Y:S05]  /*e730*/  BSYNC B4 ;  /* 0x0000000000047941 */ /* 0x000fea0003800000 */
.L_x_5826:
        /* <DEDUP_REMOVED lines=10> */
.L_x_5830:
[----:B------:R-:W-:-:S04]  /*e7e0*/  FADD.FTZ R3, -R3, R4 ;  /* 0x0000000403037221 */ /* 0x000fc80000010100 */
[----:B------:R-:W-:Y:S02]  /*e7f0*/  FMUL.FTZ R3, R3, 0.5 ;  /* 0x3f00000003037820 */ /* 0x000fe40000410000 */
.L_x_5831:
[----:B------:R-:W-:Y:S05]  /*e800*/  BSYNC B4 ;  /* 0x0000000000047941 */ /* 0x000fea0003800000 */
.L_x_5829:
[----:B------:R-:W-:Y:S02]  /*e810*/  FADD.FTZ R2, R3, R2 ;  /* 0x0000000203027221 */ /* 0x000fe40000010000 */
[----:B------:R-:W-:-:S04]  /*e820*/  FADD.FTZ R33, R24, R33 ;  /* 0x0000002118217221 */ /* 0x000fc80000010000 */
[----:B------:R-:W-:-:S06]  /*e830*/  FMUL.FTZ R33, R33, R2 ;  /* 0x0000000221217220 */ /* 0x000fcc0000410000 */
[----:B------:R-:W2:Y:S01]  /*e840*/  MUFU.SQRT R33, R33 ;  /* 0x0000002100217308 */ /* 0x000ea20000002000 */
[----:B------:R-:W-:Y:S05]  /*e850*/  BRA `(.L_x_5832) ;  /* 0x0000012000007947 */ /* 0x000fea0003800000 */
.L_x_5825:
        /* <DEDUP_REMOVED lines=12> */
.L_x_5824:
[----:B------:R-:W-:Y:S01]  /*e920*/  FADD.FTZ R2, R33, 1 ;  /* 0x3f80000021027421 */ /* 0x000fe20000010000 */
[----:B0-----:R-:W-:Y:S01]  /*e930*/  MUFU.SQRT R23, R23 ;  /* 0x0000001700177308 */ /* 0x001fe20000002000 */
[----:B------:R-:W-:Y:S02]  /*e940*/  MOV R24, 0x3f800000 ;  /* 0x3f80000000187802 */ /* 0x000fe40000000f00 */
[----:B------:R-:W-:-:S06]  /*e950*/  FMUL.FTZ R2, R2, 0.5 ;  /* 0x3f00000002027820 */ /* 0x000fcc0000410000 */
[----:B------:R-:W0:Y:S02]  /*e960*/  MUFU.SQRT R2, R2 ;  /* 0x0000000200027308 */ /* 0x000e240000002000 */
[----:B0-----:R-:W-:-:S06]  /*e970*/  FMUL.FTZ R33, R23, R2 ;  /* 0x0000000217217220 */ /* 0x001fcc0000410000 */
.L_x_5832:
[----:B------:R-:W-:Y:S05]  /*e980*/  BSYNC B1 ;  /* 0x0000000000017941 */ /* 0x000fea0003800000 */
.L_x_5823:
[----:B------:R-:W-:Y:S05]  /*e990*/  BRA `(.L_x_5833) ;  /* 0x0000002000007947 */ /* 0x000fea0003800000 */
.L_x_5820:
[----:B------:R-:W-:Y:S02]  /*e9a0*/  FMUL.FTZ R33, R33, 16777216 ;  /* 0x4b80000021217820 */ /* 0x000fe40000410000 */
[----:B------:R-:W-:Y:S02]  /*e9b0*/  FMUL.FTZ R24, R24, 16777216 ;  /* 0x4b80000018187820 */ /* 0x000fe40000410000 */
.L_x_5833:
[----:B------:R-:W-:Y:S05]  /*e9c0*/  BSYNC B0 ;  /* 0x0000000000007941 */ /* 0x000fea0003800000 */
.L_x_5819:
        /* <DEDUP_REMOVED lines=16> */
.L_x_5835:
[----:B------:R-:W-:Y:S05]  /*ead0*/  BSYNC B4 ;  /* 0x0000000000047941 */ /* 0x000fea0003800000 */
.L_x_5834:
        /* <DEDUP_REMOVED lines=18> */
.L_x_5837:
[----:B------:R-:W-:Y:S02]  /*ec00*/  ISETP.GE.AND P0, PT, R33, RZ, PT ;  /* 0x000000ff2100720c */ /* 0x000fe40003f06270 */
[----:B------:R-:W-:-:S11]  /*ec10*/  MOV R3, 0x3fd774eb ;  /* 0x3fd774eb00037802 */ /* 0x000fd60000000f00 */
[----:B------:R-:W-:-:S04]  /*ec20*/  @P0 FFMA.FTZ R2, R3, 0.93318945169448852539, -R2 ;  /* 0x3f6ee58103020823 */ /* 0x000fc80000010802 */
[----:B------:R-:W-:Y:S02]  /*ec30*/  @!P0 FFMA.FTZ R2, R3, 0.93318945169448852539, R2 ;  /* 0x3f6ee58103028823 */ /* 0x000fe40000010002 */
.L_x_5838:
[----:B------:R-:W-:Y:S05]  /*ec40*/  BSYNC B0 ;  /* 0x0000000000007941 */ /* 0x000fea0003800000 */
.L_x_5836:
        /* <DEDUP_REMOVED lines=10> */
.L_x_5822:
[----:B------:R-:W-:Y:S05]  /*ecf0*/  BSYNC B3 ;  /* 0x0000000000037941 */ /* 0x000fea0003800000 */
.L_x_5818:
[----:B------:R-:W-:Y:S02]  /*ed00*/  LOP3.LUT R13, R2, 0x80000000, R13, 0xb8, !PT ;  /* 0x80000000020d7812 */ /* 0x000fe400078eb80d */
[----:B-1----:R-:W-:Y:S01]  /*ed10*/  LOP3.LUT R10, R31, 0x80000000, R10, 0xb8, !PT ;  /* 0x800000001f0a7812 */ /* 0x002fe200078eb80a */
[----:B------:R-:W-:Y:S05]  /*ed20*/  BRA `(.L_x_5807) ;  /* 0x000016d000007947 */ /* 0x000fea0003800000 */
.L_x_5806:
        /* <DEDUP_REMOVED lines=29> */
.L_x_5844:
[----:B------:R-:W-:Y:S05]  /*ef00*/  BSYNC B4 ;  /* 0x0000000000047941 */ /* 0x000fea0003800000 */
.L_x_5843:
        /* <DEDUP_REMOVED lines=18> */
.L_x_5846:
[----:B------:R-:W-:Y:S02]  /*f030*/  ISETP.GE.AND P0, PT, R27, RZ, PT ;  /* 0x000000ff1b00720c */ /* 0x000fe40003f06270 */
[----:B------:R-:W-:-:S11]  /*f040*/  MOV R3, 0x3fd774eb ;  /* 0x3fd774eb00037802 */ /* 0x000fd60000000f00 */
[----:B------:R-:W-:-:S04]  /*f050*/  @P0 FFMA.FTZ R2, R3, 0.93318945169448852539, -R2 ;  /* 0x3f6ee58103020823 */ /* 0x000fc80000010802 */
[----:B------:R-:W-:Y:S02]  /*f060*/  @!P0 FFMA.FTZ R2, R3, 0.93318945169448852539, R2 ;  /* 0x3f6ee58103028823 */ /* 0x000fe40000010002 */
.L_x_5847:
[----:B------:R-:W-:Y:S05]  /*f070*/  BSYNC B0 ;  /* 0x0000000000007941 */ /* 0x000fea0003800000 */
.L_x_5845:
        /* <DEDUP_REMOVED lines=13> */
.L_x_5842:
        /* <DEDUP_REMOVED lines=11> */
.L_x_5850:
[----:B------:R-:W-:Y:S05]  /*f200*/  BSYNC B4 ;  /* 0x0000000000047941 */ /* 0x000fea0003800000 */
.L_x_5849:
        /* <DEDUP_REMOVED lines=18> */
.L_x_5852:
[----:B------:R-:W-:Y:S02]  /*f330*/  ISETP.GE.AND P0, PT, R27, RZ, PT ;  /* 0x000000ff1b00720c */ /* 0x000fe40003f06270 */
[----:B------:R-:W-:-:S11]  /*f340*/  MOV R3, 0x3fd774eb ;  /* 0x3fd774eb00037802 */ /* 0x000fd60000000f00 */
[----:B------:R-:W-:-:S04]  /*f350*/  @P0 FFMA.FTZ R2, R3, 0.93318945169448852539, -R2 ;  /* 0x3f6ee58103020823 */ /* 0x000fc80000010802 */
[----:B------:R-:W-:Y:S02]  /*f360*/  @!P0 FFMA.FTZ R2, R3, 0.93318945169448852539, R2 ;  /* 0x3f6ee58103028823 */ /* 0x000fe40000010002 */
.L_x_5853:
[----:B------:R-:W-:Y:S05]  /*f370*/  BSYNC B0 ;  /* 0x0000000000007941 */ /* 0x000fea0003800000 */
.L_x_5851:
        /* <DEDUP_REMOVED lines=27> */
.L_x_5841:
        /* <DEDUP_REMOVED lines=32> */
.L_x_5855:
[----:B------:R-:W-:Y:S05]  /*f730*/  BSYNC B4 ;  /* 0x0000000000047941 */ /* 0x000fea0003800000 */
.L_x_5854:
        /* <DEDUP_REMOVED lines=18> */
.L_x_5857:
[----:B------:R-:W-:Y:S02]  /*f860*/  ISETP.GE.AND P0, PT, R27, RZ, PT ;  /* 0x000000ff1b00720c */ /* 0x000fe40003f06270 */
[----:B------:R-:W-:-:S11]  /*f870*/  MOV R3, 0x3fd774eb ;  /* 0x3fd774eb00037802 */ /* 0x000fd60000000f00 */
[----:B------:R-:W-:-:S04]  /*f880*/  @P0 FFMA.FTZ R2, R3, 0.93318945169448852539, -R2 ;  /* 0x3f6ee58103020823 */ /* 0x000fc80000010802 */
[----:B------:R-:W-:Y:S02]  /*f890*/  @!P0 FFMA.FTZ R2, R3, 0.93318945169448852539, R2 ;  /* 0x3f6ee58103028823 */ /* 0x000fe40000010002 */
.L_x_5858:
[----:B------:R-:W-:Y:S05]  /*f8a0*/  BSYNC B0 ;  /* 0x0000000000007941 */ /* 0x000fea0003800000 */
.L_x_5856:
        /* <DEDUP_REMOVED lines=11> */
.L_x_5840:
        /* <DEDUP_REMOVED lines=22> */
.L_x_5862:
[----:B------:R-:W-:Y:S05]  /*fac0*/  BSYNC B4 ;  /* 0x0000000000047941 */ /* 0x000fea0003800000 */
.L_x_5861:
        /* <DEDUP_REMOVED lines=24> */
.L_x_5860:
        /* <DEDUP_REMOVED lines=11> */
.L_x_5864:
[----:B------:R-:W-:Y:S05]  /*fd00*/  BSYNC B4 ;  /* 0x0000000000047941 */ /* 0x000fea0003800000 */
.L_x_5863:
        /* <DEDUP_REMOVED lines=38> */
.L_x_5859:
        /* <DEDUP_REMOVED lines=32> */
.L_x_5866:
[----:B------:R-:W-:Y:S05]  /*10170*/  BSYNC B4 ;  /* 0x0000000000047941 */ /* 0x000fea0003800000 */
.L_x_5865:
        /* <DEDUP_REMOVED lines=21> */
.L_x_5848:
[----:B------:R-:W-:Y:S05]  /*102d0*/  BSYNC B3 ;  /* 0x0000000000037941 */ /* 0x000fea0003800000 */
.L_x_5839:
[----:B------:R-:W-:Y:S01]  /*102e0*/  FADD.FTZ R23, R23, 0.69314718246459960938 ;  /* 0x3f31721817177421 */ /* 0x000fe20000010000 */
[----:B------:R-:W-:-:S04]  /*102f0*/  LOP3.LUT R13, R2, 0x80000000, R13, 0xb8, !PT ;  /* 0x80000000020d7812 */ /* 0x000fc800078eb80d */
[----:B------:R-:W-:Y:S01]  /*10300*/  LOP3.LUT R10, R23, 0x80000000, R10, 0xb8, !PT ;  /* 0x80000000170a7812 */ /* 0x000fe200078eb80a */
[----:B------:R-:W-:Y:S05]  /*10310*/  BRA `(.L_x_5807) ;  /* 0x000000e000007947 */ /* 0x000fea0003800000 */
.L_x_5805:
        /* <DEDUP_REMOVED lines=14> */
.L_x_5807:
[----:B------:R-:W-:Y:S05]  /*10400*/  BSYNC B2 ;  /* 0x0000000000027941 */ /* 0x000fea0003800000 */
.L_x_5804:
        /* <DEDUP_REMOVED lines=112> */
.L_x_5874:
        /* <DEDUP_REMOVED lines=10> */
.L_x_5876:
[----:B------:R-:W-:-:S04]  /*10bb0*/  FADD.FTZ R6, -R2, R5 ;  /* 0x0000000502067221 */ /* 0x000fc80000010100 */
[----:B------:R-:W-:Y:S02]  /*10bc0*/  FMUL.FTZ R6, R6, 0.5 ;  /* 0x3f00000006067820 */ /* 0x000fe40000410000 */
.L_x_5877:
[----:B------:R-:W-:Y:S05]  /*10bd0*/  BSYNC B1 ;  /* 0x0000000000017941 */ /* 0x000fea0003800000 */
.L_x_5875:
        /* <DEDUP_REMOVED lines=11> */
.L_x_5879:
[----:B------:R-:W-:-:S04]  /*10c90*/  FADD.FTZ R7, R4, -R7 ;  /* 0x8000000704077221 */ /* 0x000fc80000010000 */
[----:B------:R-:W-:Y:S02]  /*10ca0*/  FMUL.FTZ R7, R7, 0.5 ;  /* 0x3f00000007077820 */ /* 0x000fe40000410000 */
.L_x_5880:
[----:B------:R-:W-:Y:S05]  /*10cb0*/  BSYNC B1 ;  /* 0x0000000000017941 */ /* 0x000fea0003800000 */
.L_x_5878:
        /* <DEDUP_REMOVED lines=35> */
.L_x_5873:
[----:B------:R0:W1:Y:S02]  /*10ef0*/  MUFU.SQRT R30, R24 ;  /* 0x00000018001e7308 */ /* 0x0000640000002000 */
.L_x_5872:
[----:B------:R-:W-:Y:S05]  /*10f00*/  BSYNC B0 ;  /* 0x0000000000007941 */ /* 0x000fea0003800000 */
.L_x_5871:
        /* <DEDUP_REMOVED lines=35> */
.L_x_5884:
        /* <DEDUP_REMOVED lines=17> */
.L_x_5890:
[----:B------:R-:W-:-:S04]  /*11250*/  FADD.FTZ R2, -R2, R5 ;  /* 0x0000000502027221 */ /* 0x000fc80000010100 */
[----:B------:R-:W-:Y:S02]  /*11260*/  FMUL.FTZ R2, R2, 0.5 ;  /* 0x3f00000002027820 */ /* 0x000fe40000410000 */
.L_x_5891:
[----:B------:R-:W-:Y:S05]  /*11270*/  BSYNC B4 ;  /* 0x0000000000047941 */ /* 0x000fea0003800000 */
.L_x_5889:
        /* <DEDUP_REMOVED lines=10> */
.L_x_5893:
[----:B------:R-:W-:-:S04]  /*11320*/  FADD.FTZ R3, -R3, R4 ;  /* 0x0000000403037221 */ /* 0x000fc80000010100 */
[----:B------:R-:W-:Y:S02]  /*11330*/  FMUL.FTZ R3, R3, 0.5 ;  /* 0x3f00000003037820 */ /* 0x000fe40000410000 */
.L_x_5894:
[----:B------:R-:W-:Y:S05]  /*11340*/  BSYNC B4 ;  /* 0x0000000000047941 */ /* 0x000fea0003800000 */
.L_x_5892:
[----:B------:R-:W-:Y:S02]  /*11350*/  FADD.FTZ R3, R3, R2 ;  /* 0x0000000203037221 */ /* 0x000fe40000010000 */
[----:B------:R-:W-:-:S04]  /*11360*/  FADD.FTZ R34, R27, R34 ;  /* 0x000000221b227221 */ /* 0x000fc80000010000 */
[----:B------:R-:W-:-:S06]  /*11370*/  FMUL.FTZ R34, R34, R3 ;  /* 0x0000000322227220 */ /* 0x000fcc0000410000 */
[----:B------:R-:W2:Y:S01]  /*11380*/  MUFU.SQRT R34, R34 ;  /* 0x0000002200227308 */ /* 0x000ea20000002000 */
[----:B------:R-:W-:Y:S05]  /*11390*/  BRA `(.L_x_5895) ;  /* 0x0000012000007947 */ /* 0x000fea0003800000 */
.L_x_5888:
        /* <DEDUP_REMOVED lines=12> */
.L_x_5887:
[----:B------:R-:W-:Y:S01]  /*11460*/  FADD.FTZ R2, R34, 1 ;  /* 0x3f80000022027421 */ /* 0x000fe20000010000 */
[----:B------:R-:W-:Y:S01]  /*11470*/  MUFU.SQRT R3, R24 ;  /* 0x0000001800037308 */ /* 0x000fe20000002000 */
[----:B------:R-:W-:Y:S02]  /*11480*/  MOV R27, 0x3f800000 ;  /* 0x3f800000001b7802 */ /* 0x000fe40000000f00 */
[----:B------:R-:W-:-:S06]  /*11490*/  FMUL.FTZ R2, R2, 0.5 ;  /* 0x3f00000002027820 */ /* 0x000fcc0000410000 */
[----:B------:R-:W2:Y:S02]  /*114a0*/  MUFU.SQRT R2, R2 ;  /* 0x0000000200027308 */ /* 0x000ea40000002000 */
[----:B--2---:R-:W-:-:S06]  /*114b0*/  FMUL.FTZ R34, R3, R2 ;  /* 0x0000000203227220 */ /* 0x004fcc0000410000 */
.L_x_5895:
[----:B------:R-:W-:Y:S05]  /*114c0*/  BSYNC B1 ;  /* 0x0000000000017941 */ /* 0x000fea0003800000 */
.L_x_5886:
[----:B------:R-:W-:Y:S05]  /*114d0*/  BRA `(.L_x_5896) ;  /* 0x0000002000007947 */ /* 0x000fea0003800000 */
.L_x_5883:
[----:B------:R-:W-:Y:S02]  /*114e0*/  FMUL.FTZ R34, R34, 16777216 ;  /* 0x4b80000022227820 */ /* 0x000fe40000410000 */
[----:B------:R-:W-:Y:S02]  /*114f0*/  FMUL.FTZ R27, R27, 16777216 ;  /* 0x4b8000001b1b7820 */ /* 0x000fe40000410000 */
.L_x_5896:
[----:B------:R-:W-:Y:S05]  /*11500*/  BSYNC B0 ;  /* 0x0000000000007941 */ /* 0x000fea0003800000 */
.L_x_5882:
        /* <DEDUP_REMOVED lines=16> */
.L_x_5898:
[----:B------:R-:W-:Y:S05]  /*11610*/  BSYNC B4 ;  /* 0x0000000000047941 */ /* 0x000fea0003800000 */
.L_x_5897:
        /* <DEDUP_REMOVED lines=18> */
.L_x_5900:
[----:B------:R-:W-:Y:S02]  /*11740*/  ISETP.GE.AND P0, PT, R34, RZ, PT ;  /* 0x000000ff2200720c */ /* 0x000fe40003f06270 */
[----:B------:R-:W-:-:S11]  /*11750*/  MOV R3, 0x3fd774eb ;  /* 0x3fd774eb00037802 */ /* 0x000fd60000000f00 */
[----:B------:R-:W-:-:S04]  /*11760*/  @P0 FFMA.FTZ R2, R3, 0.93318945169448852539, -R2 ;  /* 0x3f6ee58103020823 */ /* 0x000fc80000010802 */
[----:B------:R-:W-:Y:S02]  /*11770*/  @!P0 FFMA.FTZ R2, R3, 0.93318945169448852539, R2 ;  /* 0x3f6ee58103028823 */ /* 0x000fe40000010002 */
.L_x_5901:
[----:B------:R-:W-:Y:S05]  /*11780*/  BSYNC B0 ;  /* 0x0000000000007941 */ /* 0x000fea0003800000 */
.L_x_5899:
        /* <DEDUP_REMOVED lines=10> */
.L_x_5885:
[----:B------:R-:W-:Y:S05]  /*11830*/  BSYNC B3 ;  /* 0x0000000000037941 */ /* 0x000fea0003800000 */
.L_x_5881:
[----:B------:R-:W-:Y:S02]  /*11840*/  LOP3.LUT R14, R3, 0x80000000, R14, 0xb8, !PT ;  /* 0x80000000030e7812 */ /* 0x000fe400078eb80e */
[----:B-1----:R-:W-:Y:S01]  /*11850*/  LOP3.LUT R23, R30, 0x80000000, R23, 0xb8, !PT ;  /* 0x800000001e177812 */ /* 0x002fe200078eb817 */
[----:B------:R-:W-:Y:S05]  /*11860*/  BRA `(.L_x_5870) ;  /* 0x000016d000007947 */ /* 0x000fea0003800000 */
.L_x_5869:
        /* <DEDUP_REMOVED lines=29> */
.L_x_5907:
[----:B------:R-:W-:Y:S05]  /*11a40*/  BSYNC B4 ;  /* 0x0000000000047941 */ /* 0x000fea0003800000 */
.L_x_5906:
        /* <DEDUP_REMOVED lines=18> */
.L_x_5909:
[----:B------:R-:W-:Y:S02]  /*11b70*/  ISETP.GE.AND P0, PT, R28, RZ, PT ;  /* 0x000000ff1c00720c */ /* 0x000fe40003f06270 */
[----:B------:R-:W-:-:S11]  /*11b80*/  MOV R3, 0x3fd774eb ;  /* 0x3fd774eb00037802 */ /* 0x000fd60000000f00 */
[----:B------:R-:W-:-:S04]  /*11b90*/  @P0 FFMA.FTZ R2, R3, 0.93318945169448852539, -R2 ;  /* 0x3f6ee58103020823 */ /* 0x000fc80000010802 */
[----:B------:R-:W-:Y:S02]  /*11ba0*/  @!P0 FFMA.FTZ R2, R3, 0.93318945169448852539, R2 ;  /* 0x3f6ee58103028823 */ /* 0x000fe40000010002 */
.L_x_5910:
[----:B------:R-:W-:Y:S05]  /*11bb0*/  BSYNC B0 ;  /* 0x0000000000007941 */ /* 0x000fea0003800000 */
.L_x_5908:
        /* <DEDUP_REMOVED lines=13> */
.L_x_5905:
        /* <DEDUP_REMOVED lines=11> */
.L_x_5913:
[----:B------:R-:W-:Y:S05]  /*11d40*/  BSYNC B4 ;  /* 0x0000000000047941 */ /* 0x000fea0003800000 */
.L_x_5912:
        /* <DEDUP_REMOVED lines=18> */
.L_x_5915:
[----:B------:R-:W-:Y:S02]  /*11e70*/  ISETP.GE.AND P0, PT, R28, RZ, PT ;  /* 0x000000ff1c00720c */ /* 0x000fe40003f06270 */
[----:B------:R-:W-:-:S11]  /*11e80*/  MOV R3, 0x3fd774eb ;  /* 0x3fd774eb00037802 */ /* 0x000fd60000000f00 */
[----:B------:R-:W-:-:S04]  /*11e90*/  @P0 FFMA.FTZ R2, R3, 0.93318945169448852539, -R2 ;  /* 0x3f6ee58103020823 */ /* 0x000fc80000010802 */
[----:B------:R-:W-:Y:S02]  /*11ea0*/  @!P0 FFMA.FTZ R2, R3, 0.93318945169448852539, R2 ;  /* 0x3f6ee58103028823 */ /* 0x000fe40000010002 */
.L_x_5916:
[----:B------:R-:W-:Y:S05]  /*11eb0*/  BSYNC B0 ;  /* 0x0000000000007941 */ /* 0x000fea0003800000 */
.L_x_5914:
        /* <DEDUP_REMOVED lines=27> */
.L_x_5904:
        /* <DEDUP_REMOVED lines=32> */
.L_x_5918:
[----:B------:R-:W-:Y:S05]  /*12270*/  BSYNC B4 ;  /* 0x0000000000047941 */ /* 0x000fea0003800000 */
.L_x_5917:
        /* <DEDUP_REMOVED lines=18> */
.L_x_5920:
[----:B------:R-:W-:Y:S02]  /*123a0*/  ISETP.GE.AND P0, PT, R28, RZ, PT ;  /* 0x000000ff1c00720c */ /* 0x000fe40003f06270 */
[----:B------:R-:W-:-:S11]  /*123b0*/  MOV R3, 0x3fd774eb ;  /* 0x3fd774eb00037802 */ /* 0x000fd60000000f00 */
[----:B------:R-:W-:-:S04]  /*123c0*/  @P0 FFMA.FTZ R2, R3, 0.93318945169448852539, -R2 ;  /* 0x3f6ee58103020823 */ /* 0x000fc80000010802 */
[----:B------:R-:W-:Y:S02]  /*123d0*/  @!P0 FFMA.FTZ R2, R3, 0.93318945169448852539, R2 ;  /* 0x3f6ee58103028823 */ /* 0x000fe40000010002 */
.L_x_5921:
[----:B------:R-:W-:Y:S05]  /*123e0*/  BSYNC B0 ;  /* 0x0000000000007941 */ /* 0x000fea0003800000 */
.L_x_5919:
        /* <DEDUP_REMOVED lines=11> */
.L_x_5903:
        /* <DEDUP_REMOVED lines=22> */
.L_x_5925:
[----:B------:R-:W-:Y:S05]  /*12600*/  BSYNC B4 ;  /* 0x0000000000047941 */ /* 0x000fea0003800000 */
.L_x_5924:
        /* <DEDUP_REMOVED lines=24> */
.L_x_5923:
        /* <DEDUP_REMOVED lines=11> */
.L_x_5927:
[----:B------:R-:W-:Y:S05]  /*12840*/  BSYNC B4 ;  /* 0x0000000000047941 */ /* 0x000fea0003800000 */
.L_x_5926:
        /* <DEDUP_REMOVED lines=38> */
.L_x_5922:
        /* <DEDUP_REMOVED lines=32> */
.L_x_5929:
[----:B------:R-:W-:Y:S05]  /*12cb0*/  BSYNC B4 ;  /* 0x0000000000047941 */ /* 0x000fea0003800000 */
.L_x_5928:
        /* <DEDUP_REMOVED lines=21> */
.L_x_5911:
[----:B------:R-:W-:Y:S05]  /*12e10*/  BSYNC B3 ;  /* 0x0000000000037941 */ /* 0x000fea0003800000 */
.L_x_5902:
[----:B------:R-:W-:Y:S01]  /*12e20*/  FADD.FTZ R24, R24, 0.69314718246459960938 ;  /* 0x3f31721818187421 */ /* 0x000fe20000010000 */
[----:B------:R-:W-:-:S04]  /*12e30*/  LOP3.LUT R14, R3, 0x80000000, R14, 0xb8, !PT ;  /* 0x80000000030e7812 */ /* 0x000fc800078eb80e */
[----:B------:R-:W-:Y:S01]  /*12e40*/  LOP3.LUT R23, R24, 0x80000000, R23, 0xb8, !PT ;  /* 0x8000000018177812 */ /* 0x000fe200078eb817 */
[----:B------:R-:W-:Y:S05]  /*12e50*/  BRA `(.L_x_5870) ;  /* 0x000000e000007947 */ /* 0x000fea0003800000 */
.L_x_5868:
        /* <DEDUP_REMOVED lines=14> */
.L_x_5870:
[----:B------:R-:W-:Y:S05]  /*12f40*/  BSYNC B2 ;  /* 0x0000000000027941 */ /* 0x000fea0003800000 */
.L_x_5867:
        /* <DEDUP_REMOVED lines=40> */
[----:B------:R-:W-:Y:S02]  /*131d0*/  IADD3 R6, -R32, 0x7e800000, RZ ;  /* 0x7e80000020067810 */ /* 0x000fe40007ffe1ff */
        /* <DEDUP_REMOVED lines=71> */
.L_x_5937:
        /* <DEDUP_REMOVED lines=10> */
.L_x_5939:
[----:B------:R-:W-:-:S04]  /*136f0*/  FADD.FTZ R5, -R2, R7 ;  /* 0x0000000702057221 */ /* 0x000fc80000010100 */
[----:B------:R-:W-:Y:S02]  /*13700*/  FMUL.FTZ R5, R5, 0.5 ;  /* 0x3f00000005057820 */ /* 0x000fe40000410000 */
.L_x_5940:
[----:B------:R-:W-:Y:S05]  /*13710*/  BSYNC B1 ;  /* 0x0000000000017941 */ /* 0x000fea0003800000 */
.L_x_5938:
        /* <DEDUP_REMOVED lines=11> */
.L_x_5942:
[----:B------:R-:W-:-:S04]  /*137d0*/  FADD.FTZ R6, R4, -R29 ;  /* 0x8000001d04067221 */ /* 0x000fc80000010000 */
[----:B------:R-:W-:Y:S02]  /*137e0*/  FMUL.FTZ R6, R6, 0.5 ;  /* 0x3f00000006067820 */ /* 0x000fe40000410000 */
.L_x_5943:
[----:B------:R-:W-:Y:S05]  /*137f0*/  BSYNC B1 ;  /* 0x0000000000017941 */ /* 0x000fea0003800000 */
.L_x_5941:
        /* <DEDUP_REMOVED lines=35> */
.L_x_5936:
[----:B------:R0:W1:Y:S02]  /*13a30*/  MUFU.SQRT R33, R27 ;  /* 0x0000001b00217308 */ /* 0x0000640000002000 */
.L_x_5935:
[----:B------:R-:W-:Y:S05]  /*13a40*/  BSYNC B0 ;  /* 0x0000000000007941 */ /* 0x000fea0003800000 */
.L_x_5934:
        /* <DEDUP_REMOVED lines=35> */
.L_x_5947:
        /* <DEDUP_REMOVED lines=17> */
.L_x_5953:
[----:B------:R-:W-:-:S04]  /*13d90*/  FADD.FTZ R2, -R2, R7 ;  /* 0x0000000702027221 */ /* 0x000fc80000010100 */
[----:B------:R-:W-:Y:S02]  /*13da0*/  FMUL.FTZ R2, R2, 0.5 ;  /* 0x3f00000002027820 */ /* 0x000fe40000410000 */
.L_x_5954:
[----:B------:R-:W-:Y:S05]  /*13db0*/  BSYNC B4 ;  /* 0x0000000000047941 */ /* 0x000fea0003800000 */
.L_x_5952:
        /* <DEDUP_REMOVED lines=10> */
.L_x_5956:
[----:B------:R-:W-:-:S04]  /*13e60*/  FADD.FTZ R3, -R3, R4 ;  /* 0x0000000403037221 */ /* 0x000fc80000010100 */
[----:B------:R-:W-:Y:S02]  /*13e70*/  FMUL.FTZ R3, R3, 0.5 ;  /* 0x3f00000003037820 */ /* 0x000fe40000410000 */
.L_x_5957:
[----:B------:R-:W-:Y:S05]  /*13e80*/  BSYNC B4 ;  /* 0x0000000000047941 */ /* 0x000fea0003800000 */
.L_x_5955:
[----:B------:R-:W-:Y:S02]  /*13e90*/  FADD.FTZ R2, R3, R2 ;  /* 0x0000000203027221 */ /* 0x000fe40000010000 */
[----:B------:R-:W-:-:S04]  /*13ea0*/  FADD.FTZ R35, R28, R35 ;  /* 0x000000231c237221 */ /* 0x000fc80000010000 */
[----:B------:R-:W-:-:S06]  /*13eb0*/  FMUL.FTZ R35, R35, R2 ;  /* 0x0000000223237220 */ /* 0x000fcc0000410000 */
[----:B------:R-:W2:Y:S01]  /*13ec0*/  MUFU.SQRT R35, R35 ;  /* 0x0000002300237308 */ /* 0x000ea20000002000 */
[----:B------:R-:W-:Y:S05]  /*13ed0*/  BRA `(.L_x_5958) ;  /* 0x0000012000007947 */ /* 0x000fea0003800000 */
.L_x_5951:
        /* <DEDUP_REMOVED lines=12> */
.L_x_5950:
[----:B------:R-:W-:Y:S01]  /*13fa0*/  FADD.FTZ R2, R35, 1 ;  /* 0x3f80000023027421 */ /* 0x000fe20000010000 */
[----:B0-----:R-:W-:Y:S01]  /*13fb0*/  MUFU.SQRT R27, R27 ;  /* 0x0000001b001b7308 */ /* 0x001fe20000002000 */
[----:B------:R-:W-:Y:S02]  /*13fc0*/  MOV R28, 0x3f800000 ;  /* 0x3f800000001c7802 */ /* 0x000fe40000000f00 */
[----:B------:R-:W-:-:S06]  /*13fd0*/  FMUL.FTZ R2, R2, 0.5 ;  /* 0x3f00000002027820 */ /* 0x000fcc0000410000 */
[----:B------:R-:W0:Y:S02]  /*13fe0*/  MUFU.SQRT R2, R2 ;  /* 0x0000000200027308 */ /* 0x000e240000002000 */
[----:B0-----:R-:W-:-:S06]  /*13ff0*/  FMUL.FTZ R35, R27, R2 ;  /* 0x000000021b237220 */ /* 0x001fcc0000410000 */
.L_x_5958:
[----:B------:R-:W-:Y:S05]  /*14000*/  BSYNC B1 ;  /* 0x0000000000017941 */ /* 0x000fea0003800000 */
.L_x_5949:
[----:B------:R-:W-:Y:S05]  /*14010*/  BRA `(.L_x_5959) ;  /* 0x0000002000007947 */ /* 0x000fea0003800000 */
.L_x_5946:
[----:B------:R-:W-:Y:S02]  /*14020*/  FMUL.FTZ R35, R35, 16777216 ;  /* 0x4b80000023237820 */ /* 0x000fe40000410000 */
[----:B------:R-:W-:Y:S02]  /*14030*/  FMUL.FTZ R28, R28, 16777216 ;  /* 0x4b8000001c1c7820 */ /* 0x000fe40000410000 */
.L_x_5959:
[----:B------:R-:W-:Y:S05]  /*14040*/  BSYNC B0 ;  /* 0x0000000000007941 */ /* 0x000fea0003800000 */
.L_x_5945:
        /* <DEDUP_REMOVED lines=16> */
.L_x_5961:
[----:B------:R-:W-:Y:S05]  /*14150*/  BSYNC B4 ;  /* 0x0000000000047941 */ /* 0x000fea0003800000 */
.L_x_5960:
        /* <DEDUP_REMOVED lines=18> */
.L_x_5963:
[----:B------:R-:W-:Y:S02]  /*14280*/  ISETP.GE.AND P0, PT, R35, RZ, PT ;  /* 0x000000ff2300720c */ /* 0x000fe40003f06270 */
[----:B------:R-:W-:-:S11]  /*14290*/  MOV R3, 0x3fd774eb ;  /* 0x3fd774eb00037802 */ /* 0x000fd60000000f00 */
[----:B------:R-:W-:-:S04]  /*142a0*/  @P0 FFMA.FTZ R2, R3, 0.93318945169448852539, -R2 ;  /* 0x3f6ee58103020823 */ /* 0x000fc80000010802 */
[----:B------:R-:W-:Y:S02]  /*142b0*/  @!P0 FFMA.FTZ R2, R3, 0.93318945169448852539, R2 ;  /* 0x3f6ee58103028823 */ /* 0x000fe40000010002 */
.L_x_5964:
[----:B------:R-:W-:Y:S05]  /*142c0*/  BSYNC B0 ;  /* 0x0000000000007941 */ /* 0x000fea0003800000 */
.L_x_5962:
        /* <DEDUP_REMOVED lines=10> */
.L_x_5948:
[----:B------:R-:W-:Y:S05]  /*14370*/  BSYNC B3 ;  /* 0x0000000000037941 */ /* 0x000fea0003800000 */
.L_x_5944:
[----:B------:R-:W-:Y:S02]  /*14380*/  LOP3.LUT R15, R2, 0x80000000, R15, 0xb8, !PT ;  /* 0x80000000020f7812 */ /* 0x000fe400078eb80f */
[----:B-1----:R-:W-:Y:S01]  /*14390*/  LOP3.LUT R24, R33, 0x80000000, R24, 0xb8, !PT ;  /* 0x8000000021187812 */ /* 0x002fe200078eb818 */
[----:B------:R-:W-:Y:S05]  /*143a0*/  BRA `(.L_x_5933) ;  /* 0x000016d000007947 */ /* 0x000fea0003800000 */
.L_x_5932:
        /* <DEDUP_REMOVED lines=29> */
.L_x_5970:
[----:B------:R-:W-:Y:S05]  /*14580*/  BSYNC B4 ;  /* 0x0000000000047941 */ /* 0x000fea0003800000 */
.L_x_5969:
        /* <DEDUP_REMOVED lines=18> */
.L_x_5972:
[----:B------:R-:W-:Y:S02]  /*146b0*/  ISETP.GE.AND P0, PT, R31, RZ, PT ;  /* 0x000000ff1f00720c */ /* 0x000fe40003f06270 */
[----:B------:R-:W-:-:S11]  /*146c0*/  MOV R3, 0x3fd774eb ;  /* 0x3fd774eb00037802 */ /* 0x000fd60000000f00 */
[----:B------:R-:W-:-:S04]  /*146d0*/  @P0 FFMA.FTZ R2, R3, 0.93318945169448852539, -R2 ;  /* 0x3f6ee58103020823 */ /* 0x000fc80000010802 */
[----:B------:R-:W-:Y:S02]  /*146e0*/  @!P0 FFMA.FTZ R2, R3, 0.93318945169448852539, R2 ;  /* 0x3f6ee58103028823 */ /* 0x000fe40000010002 */
.L_x_5973:
[----:B------:R-:W-:Y:S05]  /*146f0*/  BSYNC B0 ;  /* 0x0000000000007941 */ /* 0x000fea0003800000 */
.L_x_5971:
        /* <DEDUP_REMOVED lines=13> */
.L_x_5968:
        /* <DEDUP_REMOVED lines=11> */
.L_x_5976:
[----:B------:R-:W-:Y:S05]  /*14880*/  BSYNC B4 ;  /* 0x0000000000047941 */ /* 0x000fea0003800000 */
.L_x_5975:
        /* <DEDUP_REMOVED lines=18> */
.L_x_5978:
[----:B------:R-:W-:Y:S02]  /*149b0*/  ISETP.GE.AND P0, PT, R31, RZ, PT ;  /* 0x000000ff1f00720c */ /* 0x000fe40003f06270 */
[----:B------:R-:W-:-:S11]  /*149c0*/  MOV R3, 0x3fd774eb ;  /* 0x3fd774eb00037802 */ /* 0x000fd60000000f00 */
[----:B------:R-:W-:-:S04]  /*149d0*/  @P0 FFMA.FTZ R2, R3, 0.93318945169448852539, -R2 ;  /* 0x3f6ee58103020823 */ /* 0x000fc80000010802 */
[----:B------:R-:W-:Y:S02]  /*149e0*/  @!P0 FFMA.FTZ R2, R3, 0.93318945169448852539, R2 ;  /* 0x3f6ee58103028823 */ /* 0x000fe40000010002 */
.L_x_5979:
[----:B------:R-:W-:Y:S05]  /*149f0*/  BSYNC B0 ;  /* 0x0000000000007941 */ /* 0x000fea0003800000 */
.L_x_5977:
        /* <DEDUP_REMOVED lines=27> */
.L_x_5967:
        /* <DEDUP_REMOVED lines=32> */
.L_x_5981:
[----:B------:R-:W-:Y:S05]  /*14db0*/  BSYNC B4 ;  /* 0x0000000000047941 */ /* 0x000fea0003800000 */
.L_x_5980:
        /* <DEDUP_REMOVED lines=18> */
.L_x_5983:
[----:B------:R-:W-:Y:S02]  /*14ee0*/  ISETP.GE.AND P0, PT, R31, RZ, PT ;  /* 0x000000ff1f00720c */ /* 0x000fe40003f06270 */
[----:B------:R-:W-:-:S11]  /*14ef0*/  MOV R3, 0x3fd774eb ;  /* 0x3fd774eb00037802 */ /* 0x000fd60000000f00 */
[----:B------:R-:W-:-:S04]  /*14f00*/  @P0 FFMA.FTZ R2, R3, 0.93318945169448852539, -R2 ;  /* 0x3f6ee58103020823 */ /* 0x000fc80000010802 */
[----:B------:R-:W-:Y:S02]  /*14f10*/  @!P0 FFMA.FTZ R2, R3, 0.93318945169448852539, R2 ;  /* 0x3f6ee58103028823 */ /* 0x000fe40000010002 */
.L_x_5984:
[----:B------:R-:W-:Y:S05]  /*14f20*/  BSYNC B0 ;  /* 0x0000000000007941 */ /* 0x000fea0003800000 */
.L_x_5982:
        /* <DEDUP_REMOVED lines=11> */
.L_x_5966:
        /* <DEDUP_REMOVED lines=22> */
.L_x_5988:
[----:B------:R-:W-:Y:S05]  /*15140*/  BSYNC B4 ;  /* 0x0000000000047941 */ /* 0x000fea0003800000 */
.L_x_5987:
        /* <DEDUP_REMOVED lines=24> */
.L_x_5986:
        /* <DEDUP_REMOVED lines=11> */
.L_x_5990:
[----:B------:R-:W-:Y:S05]  /*15380*/  BSYNC B4 ;  /* 0x0000000000047941 */ /* 0x000fea0003800000 */
.L_x_5989:
        /* <DEDUP_REMOVED lines=38> */
.L_x_5985:
        /* <DEDUP_REMOVED lines=32> */
.L_x_5992:
[----:B------:R-:W-:Y:S05]  /*157f0*/  BSYNC B4 ;  /* 0x0000000000047941 */ /* 0x000fea0003800000 */
.L_x_5991:
        /* <DEDUP_REMOVED lines=21> */
.L_x_5974:
[----:B------:R-:W-:Y:S05]  /*15950*/  BSYNC B3 ;  /* 0x0000000000037941 */ /* 0x000fea0003800000 */
.L_x_5965:
[----:B------:R-:W-:Y:S01]  /*15960*/  FADD.FTZ R27, R27, 0.69314718246459960938 ;  /* 0x3f3172181b1b7421 */ /* 0x000fe20000010000 */
[----:B------:R-:W-:-:S04]  /*15970*/  LOP3.LUT R15, R2, 0x80000000, R15, 0xb8, !PT ;  /* 0x80000000020f7812 */ /* 0x000fc800078eb80f */
[----:B------:R-:W-:Y:S01]  /*15980*/  LOP3.LUT R24, R27, 0x80000000, R24, 0xb8, !PT ;  /* 0x800000001b187812 */ /* 0x000fe200078eb818 */
[----:B------:R-:W-:Y:S05]  /*15990*/  BRA `(.L_x_5933) ;  /* 0x000000e000007947 */ /* 0x000fea0003800000 */
.L_x_5931:
        /* <DEDUP_REMOVED lines=14> */
.L_x_5933:
[----:B------:R-:W-:Y:S05]  /*15a80*/  BSYNC B2 ;  /* 0x0000000000027941 */ /* 0x000fea0003800000 */
.L_x_5930:
        /* <DEDUP_REMOVED lines=12> */
[----:B------:R-:W-:Y:S04]  /*15b50*/  STG.E.128 [R2.64], R4 ;  /* 0x0000000402007986 */ /* 0x000fe8000c101d04 */
[----:B------:R-:W-:Y:S01]  /*15b60*/  STG.E.128 [R2.64+0x800], R12 ;  /* 0x0008000c02007986 */ /* 0x000fe2000c101d04 */
[----:B------:R-:W-:Y:S05]  /*15b70*/  EXIT ;  /* 0x000000000000794d */ /* 0x000fea0003800000 */
.L_x_5488:
        /* <DEDUP_REMOVED lines=33> */
[----:B------:R-:W3:Y:S02]  /*15d90*/  @!P4 LDG.E R6, [R6.64] ;  /* 0x000000040606c981 */ /* 0x000ee4000c1e1900 */
[----:B------:R-:W-:Y:S02]  /*15da0*/  @!P2 IMAD.WIDE.U32 R12, R12, R13, c[0x0][0x170] ;  /* 0x00005c000c0ca625 */ /* 0x000fe400078e000d */
[----:B------:R-:W4:Y:S02]  /*15db0*/  @!P3 LDG.E R10, [R10.64] ;  /* 0x000000040a0ab981 */ /* 0x000f24000c1e1900 */
[----:B------:R-:W-:Y:S02]  /*15dc0*/  @!P1 IMAD.WIDE.U32 R14, R14, R15, c[0x0][0x170] ;  /* 0x00005c000e0e9625 */ /* 0x000fe400078e000f */
[----:B------:R0:W5:Y:S04]  /*15dd0*/  @!P2 LDG.E R12, [R12.64] ;  /* 0x000000040c0ca981 */ /* 0x000168000c1e1900 */
[----:B------:R-:W5:Y:S01]  /*15de0*/  @!P1 LDG.E R14, [R14.64] ;  /* 0x000000040e0e9981 */ /* 0x000f62000c1e1900 */
[----:B--2---:R-:W-:-:S04]  /*15df0*/  @!P6 PRMT R18, R2, 0x7610, R18 ;  /* 0x000076100212e816 */ /* 0x004fc80000000012 */
[----:B------:R-:W-:Y:S01]  /*15e00*/  @!P6 PRMT R18, R18, 0x7610, R2 ;  /* 0x000076101212e816 */ /* 0x000fe20000000002 */
[----:B------:R-:W-:Y:S01]  /*15e10*/  @!P0 IMAD.WIDE.U32 R2, R4, R3, c[0x0][0x170] ;  /* 0x00005c0004028625 */ /* 0x000fe200078e0003 */
[----:B------:R-:W-:Y:S02]  /*15e20*/  ISETP.GE.AND P6, PT, R8, R9, PT ;  /* 0x000000090800720c */ /* 0x000fe40003fc6270 */
[----:B------:R-:W-:Y:S02]  /*15e30*/  @!P5 MOV R4, 0x4 ;  /* 0x000000040004d802 */ /* 0x000fe40000000f00 */
[----:B------:R1:W2:Y:S03]  /*15e40*/  @!P0 LDG.E R16, [R2.64] ;  /* 0x0000000402108981 */ /* 0x0002a6000c1e1900 */
[----:B------:R-:W-:-:S06]  /*15e50*/  @!P5 IMAD.WIDE.U32 R4, R5, R4, c[0x0][0x170] ;  /* 0x00005c000504d625 */ /* 0x000fcc00078e0004 */
[----:B------:R-:W-:Y:S01]  /*15e60*/  @!P6 IADD3 R8, R0, R8, RZ ;  /* 0x000000080008e210 */ /* 0x000fe20007ffe0ff */
[----:B------:R-:W2:Y:S01]  /*15e70*/  @!P5 LDG.E R4, [R4.64] ;  /* 0x000000040404d981 */ /* 0x000ea2000c1e1900 */
[----:B------:R-:W-:-:S05]  /*15e80*/  @!P6 MOV R17, 0x4 ;  /* 0x000000040011e802 */ /* 0x000fca0000000f00 */
[----:B-1----:R-:W-:-:S06]  /*15e90*/  @!P6 IMAD.WIDE.U32 R2, R8, R17, c[0x0][0x170] ;  /* 0x00005c000802e625 */ /* 0x002fcc00078e0011 */
[----:B------:R1:W2:Y:S01]  /*15ea0*/  @!P6 LDG.E R2, [R2.64] ;  /* 0x000000040202e981 */ /* 0x0002a2000c1e1900 */
[----:B------:R-:W-:Y:S02]  /*15eb0*/  PRMT R21, RZ, 0x5410, RZ ;  /* 0x00005410ff157816 */ /* 0x000fe400000000ff */
[----:B------:R-:W-:Y:S02]  /*15ec0*/  PRMT R23, RZ, 0x5410, RZ ;  /* 0x00005410ff177816 */ /* 0x000fe400000000ff */
[----:B------:R-:W-:Y:S02]  /*15ed0*/  PRMT R25, RZ, 0x5410, RZ ;  /* 0x00005410ff197816 */ /* 0x000fe400000000ff */
[----:B------:R-:W-:Y:S02]  /*15ee0*/  PRMT R30, RZ, 0x5410, RZ ;  /* 0x00005410ff1e7816 */ /* 0x000fe400000000ff */
[----:B------:R-:W-:Y:S01]  /*15ef0*/  PRMT R27, RZ, 0x5410, RZ ;  /* 0x00005410ff1b7816 */ /* 0x000fe200000000ff */
[----:B------:R-:W-:Y:S01]  /*15f00*/  BSSY B2, `(.L_x_5993) ;  /* 0x00002ca000027945 */ /* 0x000fe20003800000 */
[----:B-1----:R-:W-:-:S02]  /*15f10*/  PRMT R3, RZ, 0x7610, R3 ;  /* 0x00007610ff037816 */ /* 0x002fc40000000003 */
[----:B0-----:R-:W-:Y:S02]  /*15f20*/  PRMT R13, RZ, 0x7610, R13 ;  /* 0x00007610ff0d7816 */ /* 0x001fe4000000000d */
[----:B------:R-:W-:Y:S02]  /*15f30*/  PRMT R22, RZ, 0x7610, R22 ;  /* 0x00007610ff167816 */ /* 0x000fe40000000016 */
[----:B------:R-:W-:Y:S02]  /*15f40*/  PRMT R19, RZ, 0x7610, R19 ;  /* 0x00007610ff137816 */ /* 0x000fe40000000013 */
[----:B---3--:R-:W-:Y:S02]  /*15f50*/  @!P4 PRMT R21, R21, 0x5410, R6 ;  /* 0x000054101515c816 */ /* 0x008fe40000000006 */
[----:B----4-:R-:W-:Y:S02]  /*15f60*/  @!P3 PRMT R23, R23, 0x5410, R10 ;  /* 0x000054101717b816 */ /* 0x010fe4000000000a */
[----:B-----5:R-:W-:-:S02]  /*15f70*/  @!P2 PRMT R25, R25, 0x5410, R12 ;  /* 0x000054101919a816 */ /* 0x020fc4000000000c */
[----:B------:R-:W-:Y:S02]  /*15f80*/  @!P1 PRMT R27, R27, 0x5410, R14 ;  /* 0x000054101b1b9816 */ /* 0x000fe4000000000e */
[----:B------:R-:W-:Y:S02]  /*15f90*/  @!P4 PRMT R21, R6, 0x7632, R21 ;  /* 0x000076320615c816 */ /* 0x000fe40000000015 */
[----:B------:R-:W-:Y:S02]  /*15fa0*/  @!P3 PRMT R23, R10, 0x7632, R23 ;  /* 0x000076320a17b816 */ /* 0x000fe40000000017 */
[----:B------:R-:W-:Y:S02]  /*15fb0*/  @!P2 PRMT R25, R12, 0x7632, R25 ;  /* 0x000076320c19a816 */ /* 0x000fe40000000019 */
[----:B------:R-:W-:Y:S02]  /*15fc0*/  @!P1 PRMT R27, R14, 0x7632, R27 ;  /* 0x000076320e1b9816 */ /* 0x000fe4000000001b */
[----:B--2---:R-:W-:-:S02]  /*15fd0*/  @!P0 PRMT R3, R16, 0x7610, R3 ;  /* 0x0000761010038816 */ /* 0x004fc40000000003 */
[----:B------:R-:W-:Y:S02]  /*15fe0*/  @!P0 PRMT R13, R16, 0x7632, R13 ;  /* 0x00007632100d8816 */ /* 0x000fe4000000000d */
[C---:B------:R-:W-:Y:S02]  /*15ff0*/  @!P5 PRMT R22, R4.reuse, 0x7610, R22 ;  /* 0x000076100416d816 */ /* 0x040fe40000000016 */
[----:B------:R-:W-:Y:S02]  /*16000*/  @!P5 PRMT R19, R4, 0x7632, R19 ;  /* 0x000076320413d816 */ /* 0x000fe40000000013 */
[----:B------:R-:W-:-:S04]  /*16010*/  @!P6 PRMT R30, R30, 0x5410, R2 ;  /* 0x000054101e1ee816 */ /* 0x000fc80000000002 */
        /* <DEDUP_REMOVED lines=22> */
[C---:B------:R-:W-:Y:S01]  /*16180*/  FADD.FTZ R2, |R13|.reuse, 1 ;  /* 0x3f8000000d027421 */ /* 0x040fe20000010200 */
[----:B------:R-:W-:Y:S01]  /*16190*/  BSSY B0, `(.L_x_5997) ;  /* 0x0000099000007945 */ /* 0x000fe20003800000 */
[----:B------:R-:W-:Y:S02]  /*161a0*/  FADD.FTZ R3, |R13|, -1 ;  /* 0xbf8000000d037421 */ /* 0x000fe40000010200 */
        /* <DEDUP_REMOVED lines=88> */
.L_x_6000:
        /* <DEDUP_REMOVED lines=10> */
.L_x_6002:
[----:B------:R-:W-:-:S04]  /*167d0*/  FADD.FTZ R7, -R2, R5 ;  /* 0x0000000502077221 */ /* 0x000fc80000010100 */
[----:B------:R-:W-:Y:S02]  /*167e0*/  FMUL.FTZ R7, R7, 0.5 ;  /* 0x3f00000007077820 */ /* 0x000fe40000410000 */
.L_x_6003:
[----:B------:R-:W-:Y:S05]  /*167f0*/  BSYNC B1 ;  /* 0x0000000000017941 */ /* 0x000fea0003800000 */
.L_x_6001:
        /* <DEDUP_REMOVED lines=11> */
.L_x_6005:
[----:B------:R-:W-:-:S04]  /*168b0*/  FADD.FTZ R8, R4, -R13 ;  /* 0x8000000d04087221 */ /* 0x000fc80000010000 */
[----:B------:R-:W-:Y:S02]  /*168c0*/  FMUL.FTZ R8, R8, 0.5 ;  /* 0x3f00000008087820 */ /* 0x000fe40000410000 */
.L_x_6006:
[----:B------:R-:W-:Y:S05]  /*168d0*/  BSYNC B1 ;  /* 0x0000000000017941 */ /* 0x000fea0003800000 */
.L_x_6004:
        /* <DEDUP_REMOVED lines=35> */
.L_x_5999:
[----:B------:R0:W1:Y:S02]  /*16b10*/  MUFU.SQRT R17, R15 ;  /* 0x0000000f00117308 */ /* 0x0000640000002000 */
.L_x_5998:
[----:B------:R-:W-:Y:S05]  /*16b20*/  BSYNC B0 ;  /* 0x0000000000007941 */ /* 0x000fea0003800000 */
.L_x_5997:
        /* <DEDUP_REMOVED lines=35> */
.L_x_6010:
        /* <DEDUP_REMOVED lines=18> */
.L_x_6016:
[----:B------:R-:W-:-:S04]  /*16e80*/  FADD.FTZ R2, -R2, R5 ;  /* 0x0000000502027221 */ /* 0x000fc80000010100 */
[----:B------:R-:W-:Y:S02]  /*16e90*/  FMUL.FTZ R2, R2, 0.5 ;  /* 0x3f00000002027820 */ /* 0x000fe40000410000 */
.L_x_6017:
[----:B------:R-:W-:Y:S05]  /*16ea0*/  BSYNC B4 ;  /* 0x0000000000047941 */ /* 0x000fea0003800000 */
.L_x_6015:
        /* <DEDUP_REMOVED lines=10> */
.L_x_6019:
[----:B------:R-:W-:-:S04]  /*16f50*/  FADD.FTZ R3, -R3, R4 ;  /* 0x0000000403037221 */ /* 0x000fc80000010100 */
[----:B------:R-:W-:Y:S02]  /*16f60*/  FMUL.FTZ R3, R3, 0.5 ;  /* 0x3f00000003037820 */ /* 0x000fe40000410000 */
.L_x_6020:
[----:B------:R-:W-:Y:S05]  /*16f70*/  BSYNC B4 ;  /* 0x0000000000047941 */ /* 0x000fea0003800000 */
.L_x_6018:
[----:B------:R-:W-:Y:S02]  /*16f80*/  FADD.FTZ R3, R3, R2 ;  /* 0x0000000203037221 */ /* 0x000fe40000010000 */
[C---:B------:R-:W-:Y:S02]  /*16f90*/  FADD.FTZ R6, |R11|.reuse, R6 ;  /* 0x000000060b067221 */ /* 0x040fe40000010200 */
[----:B------:R-:W-:Y:S02]  /*16fa0*/  FADD.FTZ R12, |R11|, -RZ ;  /* 0x800000ff0b0c7221 */ /* 0x000fe40000010200 */
[----:B------:R-:W-:-:S04]  /*16fb0*/  FMUL.FTZ R3, R6, R3 ;  /* 0x0000000306037220 */ /* 0x000fc80000410000 */
[----:B------:R2:W3:Y:S01]  /*16fc0*/  MUFU.SQRT R13, R3 ;  /* 0x00000003000d7308 */ /* 0x0004e20000002000 */
[----:B------:R-:W-:Y:S05]  /*16fd0*/  BRA `(.L_x_6021) ;  /* 0x0000014000007947 */ /* 0x000fea0003800000 */
.L_x_6014:
        /* <DEDUP_REMOVED lines=13> */
.L_x_6013:
[----:B------:R-:W-:Y:S01]  /*170b0*/  FADD.FTZ R3, R6, 1 ;  /* 0x3f80000006037421 */ /* 0x000fe20000010000 */
[----:B------:R-:W-:Y:S01]  /*170c0*/  MOV R12, 0x3f800000 ;  /* 0x3f800000000c7802 */ /* 0x000fe20000000f00 */
[----:B------:R-:W-:Y:S02]  /*170d0*/  FADD.FTZ R2, |R10|, -RZ ;  /* 0x800000ff0a027221 */ /* 0x000fe40000010200 */
[----:B------:R-:W-:-:S04]  /*170e0*/  FMUL.FTZ R3, R3, 0.5 ;  /* 0x3f00000003037820 */ /* 0x000fc80000410000 */
[----:B------:R-:W-:Y:S08]  /*170f0*/  MUFU.SQRT R2, R2 ;  /* 0x0000000200027308 */ /* 0x000ff00000002000 */
[----:B------:R-:W2:Y:S02]  /*17100*/  MUFU.SQRT R3, R3 ;  /* 0x0000000300037308 */ /* 0x000ea40000002000 */
[----:B--2---:R-:W-:-:S06]  /*17110*/  FMUL.FTZ R13, R2, R3 ;  /* 0x00000003020d7220 */ /* 0x004fcc0000410000 */
.L_x_6021:
[----:B------:R-:W-:Y:S05]  /*17120*/  BSYNC B1 ;  /* 0x0000000000017941 */ /* 0x000fea0003800000 */
.L_x_6012:
[----:B------:R-:W-:Y:S05]  /*17130*/  BRA `(.L_x_6022) ;  /* 0x0000002000007947 */ /* 0x000fea0003800000 */
.L_x_6009:
[----:B------:R-:W-:Y:S02]  /*17140*/  FMUL.FTZ R13, R6, 16777216 ;  /* 0x4b800000060d7820 */ /* 0x000fe40000410000 */
[----:B------:R-:W-:-:S02]  /*17150*/  FMUL.FTZ R12, |R11|, 16777216 ;  /* 0x4b8000000b0c7820 */ /* 0x000fc40000410200 */
.L_x_6022:
[----:B------:R-:W-:Y:S05]  /*17160*/  BSYNC B0 ;  /* 0x0000000000007941 */ /* 0x000fea0003800000 */
.L_x_6008:
        /* <DEDUP_REMOVED lines=16> */
.L_x_6024:
[----:B------:R-:W-:Y:S05]  /*17270*/  BSYNC B4 ;  /* 0x0000000000047941 */ /* 0x000fea0003800000 */
.L_x_6023:
        /* <DEDUP_REMOVED lines=18> */
.L_x_6026:
[----:B------:R-:W-:Y:S02]  /*173a0*/  ISETP.GE.AND P0, PT, R13, RZ, PT ;  /* 0x000000ff0d00720c */ /* 0x000fe40003f06270 */
[----:B------:R-:W-:-:S11]  /*173b0*/  MOV R3, 0x3fd774eb ;  /* 0x3fd774eb00037802 */ /* 0x000fd60000000f00 */
[----:B------:R-:W-:-:S04]  /*173c0*/  @P0 FFMA.FTZ R2, R3, 0.93318945169448852539, -R2 ;  /* 0x3f6ee58103020823 */ /* 0x000fc80000010802 */
[----:B------:R-:W-:Y:S02]  /*173d0*/  @!P0 FFMA.FTZ R2, R3, 0.93318945169448852539, R2 ;  /* 0x3f6ee58103028823 */ /* 0x000fe40000010002 */
.L_x_6027:
[----:B------:R-:W-:Y:S05]  /*173e0*/  BSYNC B0 ;  /* 0x0000000000007941 */ /* 0x000fea0003800000 */
.L_x_6025:
[----:B------:R-:W-:Y:S01]  /*173f0*/  FSETP.NEU.FTZ.AND P0, PT, |R13|, |R12|, PT ;  /* 0x4000000c0d00720b */ /* 0x000fe20003f1d200 */
        /* <DEDUP_REMOVED lines=9> */
.L_x_6011:
[----:B------:R-:W-:Y:S05]  /*17490*/  BSYNC B3 ;  /* 0x0000000000037941 */ /* 0x000fea0003800000 */
.L_x_6007:
[----:B------:R-:W-:Y:S02]  /*174a0*/  LOP3.LUT R11, R2, 0x80000000, R11, 0xb8, !PT ;  /* 0x80000000020b7812 */ /* 0x000fe400078eb80b */
[----:B-1----:R-:W-:Y:S01]  /*174b0*/  LOP3.LUT R10, R17, 0x80000000, R10, 0xb8, !PT ;  /* 0x80000000110a7812 */ /* 0x002fe200078eb80a */
[----:B------:R-:W-:Y:S05]  /*174c0*/  BRA `(.L_x_5994) ;  /* 0x000016d000007947 */ /* 0x000fea0003800000 */
.L_x_5996:
        /* <DEDUP_REMOVED lines=29> */
.L_x_6033:
[----:B------:R-:W-:Y:S05]  /*176a0*/  BSYNC B4 ;  /* 0x0000000000047941 */ /* 0x000fea0003800000 */
.L_x_6032:
        /* <DEDUP_REMOVED lines=18> */
.L_x_6035:
[----:B------:R-:W-:Y:S02]  /*177d0*/  ISETP.GE.AND P0, PT, R14, RZ, PT ;  /* 0x000000ff0e00720c */ /* 0x000fe40003f06270 */
[----:B------:R-:W-:-:S11]  /*177e0*/  MOV R3, 0x3fd774eb ;  /* 0x3fd774eb00037802 */ /* 0x000fd60000000f00 */
[----:B------:R-:W-:-:S04]  /*177f0*/  @P0 FFMA.FTZ R2, R3, 0.93318945169448852539, -R2 ;  /* 0x3f6ee58103020823 */ /* 0x000fc80000010802 */
[----:B------:R-:W-:Y:S02]  /*17800*/  @!P0 FFMA.FTZ R2, R3, 0.93318945169448852539, R2 ;  /* 0x3f6ee58103028823 */ /* 0x000fe40000010002 */
.L_x_6036:
[----:B------:R-:W-:Y:S05]  /*17810*/  BSYNC B0 ;  /* 0x0000000000007941 */ /* 0x000fea0003800000 */
.L_x_6034:
        /* <DEDUP_REMOVED lines=13> */
.L_x_6031:
        /* <DEDUP_REMOVED lines=11> */
.L_x_6039:
[----:B------:R-:W-:Y:S05]  /*179a0*/  BSYNC B4 ;  /* 0x0000000000047941 */ /* 0x000fea0003800000 */
.L_x_6038:
        /* <DEDUP_REMOVED lines=18> */
.L_x_6041:
[----:B------:R-:W-:Y:S02]  /*17ad0*/  ISETP.GE.AND P0, PT, R14, RZ, PT ;  /* 0x000000ff0e00720c */ /* 0x000fe40003f06270 */
[----:B------:R-:W-:-:S11]  /*17ae0*/  MOV R3, 0x3fd774eb ;  /* 0x3fd774eb00037802 */ /* 0x000fd60000000f00 */
[----:B------:R-:W-:-:S04]  /*17af0*/  @P0 FFMA.FTZ R2, R3, 0.93318945169448852539, -R2 ;  /* 0x3f6ee58103020823 */ /* 0x000fc80000010802 */
[----:B------:R-:W-:Y:S02]  /*17b00*/  @!P0 FFMA.FTZ R2, R3, 0.93318945169448852539, R2 ;  /* 0x3f6ee58103028823 */ /* 0x000fe40000010002 */
.L_x_6042:
[----:B------:R-:W-:Y:S05]  /*17b10*/  BSYNC B0 ;  /* 0x0000000000007941 */ /* 0x000fea0003800000 */
.L_x_6040:
        /* <DEDUP_REMOVED lines=27> */
.L_x_6030:
        /* <DEDUP_REMOVED lines=32> */
.L_x_6044:
[----:B------:R-:W-:Y:S05]  /*17ed0*/  BSYNC B4 ;  /* 0x0000000000047941 */ /* 0x000fea0003800000 */
.L_x_6043:
        /* <DEDUP_REMOVED lines=18> */
.L_x_6046:
[----:B------:R-:W-:Y:S02]  /*18000*/  ISETP.GE.AND P0, PT, R14, RZ, PT ;  /* 0x000000ff0e00720c */ /* 0x000fe40003f06270 */
[----:B------:R-:W-:-:S11]  /*18010*/  MOV R3, 0x3fd774eb ;  /* 0x3fd774eb00037802 */ /* 0x000fd60000000f00 */
[----:B------:R-:W-:-:S04]  /*18020*/  @P0 FFMA.FTZ R2, R3, 0.93318945169448852539, -R2 ;  /* 0x3f6ee58103020823 */ /* 0x000fc80000010802 */
[----:B------:R-:W-:Y:S02]  /*18030*/  @!P0 FFMA.FTZ R2, R3, 0.93318945169448852539, R2 ;  /* 0x3f6ee58103028823 */ /* 0x000fe40000010002 */
.L_x_6047:
[----:B------:R-:W-:Y:S05]  /*18040*/  BSYNC B0 ;  /* 0x0000000000007941 */ /* 0x000fea0003800000 */
.L_x_6045:
        /* <DEDUP_REMOVED lines=11> */
.L_x_6029:
        /* <DEDUP_REMOVED lines=22> */
.L_x_6051:
[----:B------:R-:W-:Y:S05]  /*18260*/  BSYNC B4 ;  /* 0x0000000000047941 */ /* 0x000fea0003800000 */
.L_x_6050:
        /* <DEDUP_REMOVED lines=24> */
.L_x_6049:
        /* <DEDUP_REMOVED lines=11> */
.L_x_6053:
[----:B------:R-:W-:Y:S05]  /*184a0*/  BSYNC B4 ;  /* 0x0000000000047941 */ /* 0x000fea0003800000 */
.L_x_6052:
        /* <DEDUP_REMOVED lines=38> */
.L_x_6048:
        /* <DEDUP_REMOVED lines=32> */
.L_x_6055:
[----:B------:R-:W-:Y:S05]  /*18910*/  BSYNC B4 ;  /* 0x0000000000047941 */ /* 0x000fea0003800000 */
.L_x_6054:
        /* <DEDUP_REMOVED lines=21> */
.L_x_6037:
[----:B------:R-:W-:Y:S05]  /*18a70*/  BSYNC B3 ;  /* 0x0000000000037941 */ /* 0x000fea0003800000 */
.L_x_6028:
[----:B------:R-:W-:Y:S01]  /*18a80*/  FADD.FTZ R3, R12, 0.69314718246459960938 ;  /* 0x3f3172180c037421 */ /* 0x000fe20000010000 */
[----:B------:R-:W-:-:S04]  /*18a90*/  LOP3.LUT R11, R2, 0x80000000, R11, 0xb8, !PT ;  /* 0x80000000020b7812 */ /* 0x000fc800078eb80b */
[----:B------:R-:W-:Y:S01]  /*18aa0*/  LOP3.LUT R10, R3, 0x80000000, R10, 0xb8, !PT ;  /* 0x80000000030a7812 */ /* 0x000fe200078eb80a */
[----:B------:R-:W-:Y:S05]  /*18ab0*/  BRA `(.L_x_5994) ;  /* 0x000000e000007947 */ /* 0x000fea0003800000 */
.L_x_5995:
        /* <DEDUP_REMOVED lines=14> */
.L_x_5994:
[----:B------:R-:W-:Y:S05]  /*18ba0*/  BSYNC B2 ;  /* 0x0000000000027941 */ /* 0x000fea0003800000 */
.L_x_5993:
        /* <DEDUP_REMOVED lines=115> */
.L_x_6063:
        /* <DEDUP_REMOVED lines=10> */
.L_x_6065:
[----:B------:R-:W-:-:S04]  /*19380*/  FADD.FTZ R6, -R2, R5 ;  /* 0x0000000502067221 */ /* 0x000fc80000010100 */
[----:B------:R-:W-:Y:S02]  /*19390*/  FMUL.FTZ R6, R6, 0.5 ;  /* 0x3f00000006067820 */ /* 0x000fe40000410000 */
.L_x_6066:
[----:B------:R-:W-:Y:S05]  /*193a0*/  BSYNC B1 ;  /* 0x0000000000017941 */ /* 0x000fea0003800000 */
.L_x_6064:
        /* <DEDUP_REMOVED lines=11> */
.L_x_6068:
[----:B------:R-:W-:-:S04]  /*19460*/  FADD.FTZ R8, R4, -R15 ;  /* 0x8000000f04087221 */ /* 0x000fc80000010000 */
[----:B------:R-:W-:Y:S02]  /*19470*/  FMUL.FTZ R15, R8, 0.5 ;  /* 0x3f000000080f7820 */ /* 0x000fe40000410000 */
.L_x_6069:
[----:B------:R-:W-:Y:S05]  /*19480*/  BSYNC B1 ;  /* 0x0000000000017941 */ /* 0x000fea0003800000 */
.L_x_6067:
        /* <DEDUP_REMOVED lines=35> */
.L_x_6062:
[----:B------:R0:W1:Y:S02]  /*196c0*/  MUFU.SQRT R18, R15 ;  /* 0x0000000f00127308 */ /* 0x0000640000002000 */
.L_x_6061:
[----:B------:R-:W-:Y:S05]  /*196d0*/  BSYNC B0 ;  /* 0x0000000000007941 */ /* 0x000fea0003800000 */
.L_x_6060:
        /* <DEDUP_REMOVED lines=35> */
.L_x_6073:
        /* <DEDUP_REMOVED lines=18> */
.L_x_6079:
[----:B------:R-:W-:-:S04]  /*19a30*/  FADD.FTZ R2, -R2, R5 ;  /* 0x0000000502027221 */ /* 0x000fc80000010100 */
[----:B------:R-:W-:Y:S02]  /*19a40*/  FMUL.FTZ R2, R2, 0.5 ;  /* 0x3f00000002027820 */ /* 0x000fe40000410000 */
.L_x_6080:
[----:B------:R-:W-:Y:S05]  /*19a50*/  BSYNC B4 ;  /* 0x0000000000047941 */ /* 0x000fea0003800000 */
.L_x_6078:
        /* <DEDUP_REMOVED lines=10> */
.L_x_6082:
[----:B------:R-:W-:-:S04]  /*19b00*/  FADD.FTZ R3, -R3, R4 ;  /* 0x0000000403037221 */ /* 0x000fc80000010100 */
[----:B------:R-:W-:Y:S02]  /*19b10*/  FMUL.FTZ R3, R3, 0.5 ;  /* 0x3f00000003037820 */ /* 0x000fe40000410000 */
.L_x_6083:
[----:B------:R-:W-:Y:S05]  /*19b20*/  BSYNC B4 ;  /* 0x0000000000047941 */ /* 0x000fea0003800000 */
.L_x_6081:
[----:B------:R-:W-:Y:S02]  /*19b30*/  FADD.FTZ R2, R3, R2 ;  /* 0x0000000203027221 */ /* 0x000fe40000010000 */
[----:B------:R-:W-:-:S04]  /*19b40*/  FADD.FTZ R7, R14, R7 ;  /* 0x000000070e077221 */ /* 0x000fc80000010000 */
[----:B------:R-:W-:-:S04]  /*19b50*/  FMUL.FTZ R2, R7, R2 ;  /* 0x0000000207027220 */ /* 0x000fc80000410000 */
[----:B------:R0:W2:Y:S01]  /*19b60*/  MUFU.SQRT R15, R2 ;  /* 0x00000002000f7308 */ /* 0x0000a20000002000 */
[----:B------:R-:W-:Y:S05]  /*19b70*/  BRA `(.L_x_6084) ;  /* 0x0000013000007947 */ /* 0x000fea0003800000 */
.L_x_6077:
        /* <DEDUP_REMOVED lines=12> */
.L_x_6076:
[----:B------:R-:W-:Y:S01]  /*19c40*/  FADD.FTZ R3, R7, 1 ;  /* 0x3f80000007037421 */ /* 0x000fe20000010000 */
[----:B------:R-:W-:Y:S01]  /*19c50*/  MOV R14, 0x3f800000 ;  /* 0x3f800000000e7802 */ /* 0x000fe20000000f00 */
[----:B------:R-:W-:Y:S02]  /*19c60*/  FADD.FTZ R2, |R13|, -RZ ;  /* 0x800000ff0d027221 */ /* 0x000fe40000010200 */
[----:B------:R-:W-:-:S04]  /*19c70*/  FMUL.FTZ R3, R3, 0.5 ;  /* 0x3f00000003037820 */ /* 0x000fc80000410000 */
[----:B------:R-:W-:Y:S08]  /*19c80*/  MUFU.SQRT R2, R2 ;  /* 0x0000000200027308 */ /* 0x000ff00000002000 */
[----:B------:R-:W0:Y:S02]  /*19c90*/  MUFU.SQRT R3, R3 ;  /* 0x0000000300037308 */ /* 0x000e240000002000 */
[----:B0-----:R-:W-:-:S06]  /*19ca0*/  FMUL.FTZ R15, R2, R3 ;  /* 0x00000003020f7220 */ /* 0x001fcc0000410000 */
.L_x_6084:
[----:B------:R-:W-:Y:S05]  /*19cb0*/  BSYNC B1 ;  /* 0x0000000000017941 */ /* 0x000fea0003800000 */
.L_x_6075:
[----:B------:R-:W-:Y:S05]  /*19cc0*/  BRA `(.L_x_6085) ;  /* 0x0000002000007947 */ /* 0x000fea0003800000 */
.L_x_6072:
[----:B0-----:R-:W-:Y:S02]  /*19cd0*/  FMUL.FTZ R15, R7, 16777216 ;  /* 0x4b800000070f7820 */ /* 0x001fe40000410000 */
[----:B------:R-:W-:-:S02]  /*19ce0*/  FMUL.FTZ R14, R14, 16777216 ;  /* 0x4b8000000e0e7820 */ /* 0x000fc40000410000 */
.L_x_6085:
[----:B------:R-:W-:Y:S05]  /*19cf0*/  BSYNC B0 ;  /* 0x0000000000007941 */ /* 0x000fea0003800000 */
.L_x_6071:
        /* <DEDUP_REMOVED lines=15> */
[----:B-1----:R-:W-:Y:S05]  /*19df0*/  CALL.REL.NOINC `($__internal_11_$__cuda_sm3x_div_rn_ftz_f32_slowpath) ;  /* 0x0001228000007944 */ /* 0x002fea0003c00000 */
.L_x_6087:
[----:B------:R-:W-:Y:S05]  /*19e00*/  BSYNC B4 ;  /* 0x0000000000047941 */ /* 0x000fea0003800000 */
.L_x_6086:
        /* <DEDUP_REMOVED lines=18> */
.L_x_6089:
[----:B------:R-:W-:Y:S02]  /*19f30*/  ISETP.GE.AND P0, PT, R15, RZ, PT ;  /* 0x000000ff0f00720c */ /* 0x000fe40003f06270 */
[----:B------:R-:W-:-:S11]  /*19f40*/  MOV R3, 0x3fd774eb ;  /* 0x3fd774eb00037802 */ /* 0x000fd60000000f00 */
[----:B------:R-:W-:-:S04]  /*19f50*/  @P0 FFMA.FTZ R2, R3, 0.93318945169448852539, -R2 ;  /* 0x3f6ee58103020823 */ /* 0x000fc80000010802 */
[----:B------:R-:W-:Y:S02]  /*19f60*/  @!P0 FFMA.FTZ R2, R3, 0.93318945169448852539, R2 ;  /* 0x3f6ee58103028823 */ /* 0x000fe40000010002 */
.L_x_6090:
[----:B------:R-:W-:Y:S05]  /*19f70*/  BSYNC B0 ;  /* 0x0000000000007941 */ /* 0x000fea0003800000 */
.L_x_6088:
        /* <DEDUP_REMOVED lines=10> */
.L_x_6074:
[----:B------:R-:W-:Y:S05]  /*1a020*/  BSYNC B3 ;  /* 0x0000000000037941 */ /* 0x000fea0003800000 */
.L_x_6070:
[----:B------:R-:W-:Y:S02]  /*1a030*/  LOP3.LUT R12, R3, 0x80000000, R12, 0xb8, !PT ;  /* 0x80000000030c7812 */ /* 0x000fe400078eb80c */
[----:B-1----:R-:W-:Y:S01]  /*1a040*/  LOP3.LUT R13, R18, 0x80000000, R13, 0xb8, !PT ;  /* 0x80000000120d7812 */ /* 0x002fe200078eb80d */
[----:B------:R-:W-:Y:S05]  /*1a050*/  BRA `(.L_x_6057) ;  /* 0x000016d000007947 */ /* 0x000fea0003800000 */
.L_x_6059:
        /* <DEDUP_REMOVED lines=29> */
.L_x_6096:
[----:B------:R-:W-:Y:S05]  /*1a230*/  BSYNC B4 ;  /* 0x0000000000047941 */ /* 0x000fea0003800000 */
.L_x_6095:
        /* <DEDUP_REMOVED lines=18> */
.L_x_6098:
[----:B------:R-:W-:Y:S02]  /*1a360*/  ISETP.GE.AND P0, PT, R18, RZ, PT ;  /* 0x000000ff1200720c */ /* 0x000fe40003f06270 */
[----:B------:R-:W-:-:S11]  /*1a370*/  MOV R3, 0x3fd774eb ;  /* 0x3fd774eb00037802 */ /* 0x000fd60000000f00 */
[----:B------:R-:W-:-:S04]  /*1a380*/  @P0 FFMA.FTZ R2, R3, 0.93318945169448852539, -R2 ;  /* 0x3f6ee58103020823 */ /* 0x000fc80000010802 */
[----:B------:R-:W-:Y:S02]  /*1a390*/  @!P0 FFMA.FTZ R2, R3, 0.93318945169448852539, R2 ;  /* 0x3f6ee58103028823 */ /* 0x000fe40000010002 */
.L_x_6099:
[----:B------:R-:W-:Y:S05]  /*1a3a0*/  BSYNC B0 ;  /* 0x0000000000007941 */ /* 0x000fea0003800000 */
.L_x_6097:
        /* <DEDUP_REMOVED lines=13> */
.L_x_6094:
        /* <DEDUP_REMOVED lines=11> */
.L_x_6102:
[----:B------:R-:W-:Y:S05]  /*1a530*/  BSYNC B4 ;  /* 0x0000000000047941 */ /* 0x000fea0003800000 */
.L_x_6101:
        /* <DEDUP_REMOVED lines=18> */
.L_x_6104:
[----:B------:R-:W-:Y:S02]  /*1a660*/  ISETP.GE.AND P0, PT, R18, RZ, PT ;  /* 0x000000ff1200720c */ /* 0x000fe40003f06270 */
[----:B------:R-:W-:-:S11]  /*1a670*/  MOV R3, 0x3fd774eb ;  /* 0x3fd774eb00037802 */ /* 0x000fd60000000f00 */
[----:B------:R-:W-:-:S04]  /*1a680*/  @P0 FFMA.FTZ R2, R3, 0.93318945169448852539, -R2 ;  /* 0x3f6ee58103020823 */ /* 0x000fc80000010802 */
[----:B------:R-:W-:Y:S02]  /*1a690*/  @!P0 FFMA.FTZ R2, R3, 0.93318945169448852539, R2 ;  /* 0x3f6ee58103028823 */ /* 0x000fe40000010002 */
.L_x_6105:
[----:B------:R-:W-:Y:S05]  /*1a6a0*/  BSYNC B0 ;  /* 0x0000000000007941 */ /* 0x000fea0003800000 */
.L_x_6103:
        /* <DEDUP_REMOVED lines=27> */
.L_x_6093:
        /* <DEDUP_REMOVED lines=32> */
.L_x_6107:
[----:B------:R-:W-:Y:S05]  /*1aa60*/  BSYNC B4 ;  /* 0x0000000000047941 */ /* 0x000fea0003800000 */
.L_x_6106:
        /* <DEDUP_REMOVED lines=18> */
.L_x_6109:
[----:B------:R-:W-:Y:S02]  /*1ab90*/  ISETP.GE.AND P0, PT, R18, RZ, PT ;  /* 0x000000ff1200720c */ /* 0x000fe40003f06270 */
[----:B------:R-:W-:-:S11]  /*1aba0*/  MOV R3, 0x3fd774eb ;  /* 0x3fd774eb00037802 */ /* 0x000fd60000000f00 */
[----:B------:R-:W-:-:S04]  /*1abb0*/  @P0 FFMA.FTZ R2, R3, 0.93318945169448852539, -R2 ;  /* 0x3f6ee58103020823 */ /* 0x000fc80000010802 */
[----:B------:R-:W-:Y:S02]  /*1abc0*/  @!P0 FFMA.FTZ R2, R3, 0.93318945169448852539, R2 ;  /* 0x3f6ee58103028823 */ /* 0x000fe40000010002 */
.L_x_6110:
[----:B------:R-:W-:Y:S05]  /*1abd0*/  BSYNC B0 ;  /* 0x0000000000007941 */ /* 0x000fea0003800000 */
.L_x_6108:
        /* <DEDUP_REMOVED lines=11> */
.L_x_6092:
        /* <DEDUP_REMOVED lines=22> */
.L_x_6114:
[----:B------:R-:W-:Y:S05]  /*1adf0*/  BSYNC B4 ;  /* 0x0000000000047941 */ /* 0x000fea0003800000 */
.L_x_6113:
        /* <DEDUP_REMOVED lines=24> */
.L_x_6112:
        /* <DEDUP_REMOVED lines=11> */
.L_x_6116:
[----:B------:R-:W-:Y:S05]  /*1b030*/  BSYNC B4 ;  /* 0x0000000000047941 */ /* 0x000fea0003800000 */
.L_x_6115:
        /* <DEDUP_REMOVED lines=38> */
.L_x_6111:
        /* <DEDUP_REMOVED lines=32> */
.L_x_6118:
[----:B------:R-:W-:Y:S05]  /*1b4a0*/  BSYNC B4 ;  /* 0x0000000000047941 */ /* 0x000fea0003800000 */
.L_x_6117:
        /* <DEDUP_REMOVED lines=21> */
.L_x_6100:
[----:B------:R-:W-:Y:S05]  /*1b600*/  BSYNC B3 ;  /* 0x0000000000037941 */ /* 0x000fea0003800000 */
.L_x_6091:
[----:B------:R-:W-:Y:S01]  /*1b610*/  FADD.FTZ R2, R17, 0.69314718246459960938 ;  /* 0x3f31721811027421 */ /* 0x000fe20000010000 */
[----:B------:R-:W-:-:S04]  /*1b620*/  LOP3.LUT R12, R3, 0x80000000, R12, 0xb8, !PT ;  /* 0x80000000030c7812 */ /* 0x000fc800078eb80c */
[----:B------:R-:W-:Y:S01]  /*1b630*/  LOP3.LUT R13, R2, 0x80000000, R13, 0xb8, !PT ;  /* 0x80000000020d7812 */ /* 0x000fe200078eb80d */
[----:B------:R-:W-:Y:S05]  /*1b640*/  BRA `(.L_x_6057) ;  /* 0x000000e000007947 */ /* 0x000fea0003800000 */
.L_x_6058:
        /* <DEDUP_REMOVED lines=14> */
.L_x_6057:
[----:B------:R-:W-:Y:S05]  /*1b730*/  BSYNC B2 ;  /* 0x0000000000027941 */ /* 0x000fea0003800000 */
.L_x_6056:
[----:B------:R-:W-:Y:S01]  /*1b740*/  WARPSYNC 0xffffffff ;  /* 0xffffffff00007948 */ /* 0x000fe20003800000 */
[----:B------:R-:W1:Y:S01]  /*1b750*/  S2R R2, SR_TID.X ;  /* 0x0000000000027919 */ /* 0x000e620000002100 */
[----:B------:R-:W-:Y:S01]  /*1b760*/  BSSY B2, `(.L_x_6119) ;  /* 0x00002b5000027945 */ /* 0x000fe20003800000 */
[----:B-1----:R-:W-:-:S04]  /*1b770*/  IADD3 R2, R2, 0x100, RZ ;  /* 0x0000010002027810 */ /* 0x002fc80007ffe0ff */
[----:B------:R-:W-:-:S13]  /*1b780*/  ISETP.GE.AND P0, PT, R2, R9, PT ;  /* 0x000000090200720c */ /* 0x000fda0003f06270 */
[----:B------:R-:W-:Y:S05]  /*1b790*/  @P0 BRA `(.L_x_6120) ;  /* 0x00002b1000000947 */ /* 0x000fea0003800000 */
[----:B------:R-:W-:Y:S02]  /*1b7a0*/  HADD2.F32 R22, -RZ, R22.H0_H0 ;  /* 0x20000016ff167230 */ /* 0x000fe40000004100 */
[----:B------:R-:W-:-:S03]  /*1b7b0*/  HADD2.F32 R14, -RZ, R19.H0_H0 ;  /* 0x20000013ff0e7230 */ /* 0x000fc60000004100 */
        /* <DEDUP_REMOVED lines=108> */
.L_x_6126:
        /* <DEDUP_REMOVED lines=10> */
.L_x_6128:
[----:B------:R-:W-:-:S04]  /*1bf20*/  FADD.FTZ R6, -R2, R5 ;  /* 0x0000000502067221 */ /* 0x000fc80000010100 */
[----:B------:R-:W-:Y:S02]  /*1bf30*/  FMUL.FTZ R6, R6, 0.5 ;  /* 0x3f00000006067820 */ /* 0x000fe40000410000 */
.L_x_6129:
[----:B------:R-:W-:Y:S05]  /*1bf40*/  BSYNC B1 ;  /* 0x0000000000017941 */ /* 0x000fea0003800000 */
.L_x_6127:
        /* <DEDUP_REMOVED lines=11> */
.L_x_6131:
[----:B------:R-:W-:-:S04]  /*1c000*/  FADD.FTZ R7, R4, -R7 ;  /* 0x8000000704077221 */ /* 0x000fc80000010000 */
[----:B------:R-:W-:Y:S02]  /*1c010*/  FMUL.FTZ R7, R7, 0.5 ;  /* 0x3f00000007077820 */ /* 0x000fe40000410000 */
.L_x_6132:
[----:B------:R-:W-:Y:S05]  /*1c020*/  BSYNC B1 ;  /* 0x0000000000017941 */ /* 0x000fea0003800000 */
.L_x_6130:
        /* <DEDUP_REMOVED lines=35> */
.L_x_6125:
[----:B------:R0:W1:Y:S02]  /*1c260*/  MUFU.SQRT R20, R18 ;  /* 0x0000001200147308 */ /* 0x0000640000002000 */
.L_x_6124:
[----:B------:R-:W-:Y:S05]  /*1c270*/  BSYNC B0 ;  /* 0x0000000000007941 */ /* 0x000fea0003800000 */
.L_x_6123:
        /* <DEDUP_REMOVED lines=35> */
.L_x_6136:
        /* <DEDUP_REMOVED lines=17> */
.L_x_6142:
[----:B------:R-:W-:-:S04]  /*1c5c0*/  FADD.FTZ R2, -R2, R5 ;  /* 0x0000000502027221 */ /* 0x000fc80000010100 */
[----:B------:R-:W-:Y:S02]  /*1c5d0*/  FMUL.FTZ R2, R2, 0.5 ;  /* 0x3f00000002027820 */ /* 0x000fe40000410000 */
.L_x_6143:
[----:B------:R-:W-:Y:S05]  /*1c5e0*/  BSYNC B4 ;  /* 0x0000000000047941 */ /* 0x000fea0003800000 */
.L_x_6141:
        /* <DEDUP_REMOVED lines=10> */
.L_x_6145:
[----:B------:R-:W-:-:S04]  /*1c690*/  FADD.FTZ R3, -R3, R4 ;  /* 0x0000000403037221 */ /* 0x000fc80000010100 */
[----:B------:R-:W-:Y:S02]  /*1c6a0*/  FMUL.FTZ R3, R3, 0.5 ;  /* 0x3f00000003037820 */ /* 0x000fe40000410000 */
.L_x_6146:
[----:B------:R-:W-:Y:S05]  /*1c6b0*/  BSYNC B4 ;  /* 0x0000000000047941 */ /* 0x000fea0003800000 */
.L_x_6144:
[----:B------:R-:W-:Y:S02]  /*1c6c0*/  FADD.FTZ R3, R3, R2 ;  /* 0x0000000203037221 */ /* 0x000fe40000010000 */
[----:B------:R-:W-:-:S04]  /*1c6d0*/  FADD.FTZ R24, R17, R24 ;  /* 0x0000001811187221 */ /* 0x000fc80000010000 */
[----:B------:R-:W-:-:S06]  /*1c6e0*/  FMUL.FTZ R24, R24, R3 ;  /* 0x0000000318187220 */ /* 0x000fcc0000410000 */
[----:B------:R-:W2:Y:S01]  /*1c6f0*/  MUFU.SQRT R24, R24 ;  /* 0x0000001800187308 */ /* 0x000ea20000002000 */
[----:B------:R-:W-:Y:S05]  /*1c700*/  BRA `(.L_x_6147) ;  /* 0x0000012000007947 */ /* 0x000fea0003800000 */
.L_x_6140:
        /* <DEDUP_REMOVED lines=12> */
.L_x_6139:
[----:B------:R-:W-:Y:S01]  /*1c7d0*/  FADD.FTZ R2, R24, 1 ;  /* 0x3f80000018027421 */ /* 0x000fe20000010000 */
[----:B------:R-:W-:Y:S01]  /*1c7e0*/  MUFU.SQRT R3, R18 ;  /* 0x0000001200037308 */ /* 0x000fe20000002000 */
[----:B------:R-:W-:Y:S02]  /*1c7f0*/  MOV R17, 0x3f800000 ;  /* 0x3f80000000117802 */ /* 0x000fe40000000f00 */
[----:B------:R-:W-:-:S06]  /*1c800*/  FMUL.FTZ R2, R2, 0.5 ;  /* 0x3f00000002027820 */ /* 0x000fcc0000410000 */
[----:B------:R-:W2:Y:S02]  /*1c810*/  MUFU.SQRT R2, R2 ;  /* 0x0000000200027308 */ /* 0x000ea40000002000 */
[----:B--2---:R-:W-:-:S06]  /*1c820*/  FMUL.FTZ R24, R3, R2 ;  /* 0x0000000203187220 */ /* 0x004fcc0000410000 */
.L_x_6147:
[----:B------:R-:W-:Y:S05]  /*1c830*/  BSYNC B1 ;  /* 0x0000000000017941 */ /* 0x000fea0003800000 */
.L_x_6138:
[----:B------:R-:W-:Y:S05]  /*1c840*/  BRA `(.L_x_6148) ;  /* 0x0000002000007947 */ /* 0x000fea0003800000 */
.L_x_6135:
[----:B------:R-:W-:Y:S02]  /*1c850*/  FMUL.FTZ R24, R24, 16777216 ;  /* 0x4b80000018187820 */ /* 0x000fe40000410000 */
[----:B------:R-:W-:Y:S02]  /*1c860*/  FMUL.FTZ R17, R17, 16777216 ;  /* 0x4b80000011117820 */ /* 0x000fe40000410000 */
.L_x_6148:
[----:B------:R-:W-:Y:S05]  /*1c870*/  BSYNC B0 ;  /* 0x0000000000007941 */ /* 0x000fea0003800000 */
.L_x_6134:
        /* <DEDUP_REMOVED lines=16> */
.L_x_6150:
[----:B------:R-:W-:Y:S05]  /*1c980*/  BSYNC B4 ;  /* 0x0000000000047941 */ /* 0x000fea0003800000 */
.L_x_6149:
        /* <DEDUP_REMOVED lines=18> */
.L_x_6152:
[----:B------:R-:W-:Y:S02]  /*1cab0*/  ISETP.GE.AND P0, PT, R24, RZ, PT ;  /* 0x000000ff1800720c */ /* 0x000fe40003f06270 */
[----:B------:R-:W-:-:S11]  /*1cac0*/  MOV R3, 0x3fd774eb ;  /* 0x3fd774eb00037802 */ /* 0x000fd60000000f00 */
[----:B------:R-:W-:-:S04]  /*1cad0*/  @P0 FFMA.FTZ R2, R3, 0.93318945169448852539, -R2 ;  /* 0x3f6ee58103020823 */ /* 0x000fc80000010802 */
[----:B------:R-:W-:Y:S02]  /*1cae0*/  @!P0 FFMA.FTZ R2, R3, 0.93318945169448852539, R2 ;  /* 0x3f6ee58103028823 */ /* 0x000fe40000010002 */
.L_x_6153:
[----:B------:R-:W-:Y:S05]  /*1caf0*/  BSYNC B0 ;  /* 0x0000000000007941 */ /* 0x000fea0003800000 */
.L_x_6151:
        /* <DEDUP_REMOVED lines=10> */
.L_x_6137:
[----:B------:R-:W-:Y:S05]  /*1cba0*/  BSYNC B3 ;  /* 0x0000000000037941 */ /* 0x000fea0003800000 */
.L_x_6133:
[----:B------:R-:W-:Y:S02]  /*1cbb0*/  LOP3.LUT R14, R5, 0x80000000, R14, 0xb8, !PT ;  /* 0x80000000050e7812 */ /* 0x000fe400078eb80e */
[----:B-1----:R-:W-:Y:S01]  /*1cbc0*/  LOP3.LUT R15, R20, 0x80000000, R15, 0xb8, !PT ;  /* 0x80000000140f7812 */ /* 0x002fe200078eb80f */
[----:B------:R-:W-:Y:S05]  /*1cbd0*/  BRA `(.L_x_6120) ;  /* 0x000016d000007947 */ /* 0x000fea0003800000 */
.L_x_6122:
        /* <DEDUP_REMOVED lines=29> */
.L_x_6159:
[----:B------:R-:W-:Y:S05]  /*1cdb0*/  BSYNC B4 ;  /* 0x0000000000047941 */ /* 0x000fea0003800000 */
.L_x_6158:
        /* <DEDUP_REMOVED lines=18> */
.L_x_6161:
[----:B------:R-:W-:Y:S02]  /*1cee0*/  ISETP.GE.AND P0, PT, R19, RZ, PT ;  /* 0x000000ff1300720c */ /* 0x000fe40003f06270 */
[----:B------:R-:W-:-:S11]  /*1cef0*/  MOV R3, 0x3fd774eb ;  /* 0x3fd774eb00037802 */ /* 0x000fd60000000f00 */
[----:B------:R-:W-:-:S04]  /*1cf00*/  @P0 FFMA.FTZ R2, R3, 0.93318945169448852539, -R2 ;  /* 0x3f6ee58103020823 */ /* 0x000fc80000010802 */
[----:B------:R-:W-:Y:S02]  /*1cf10*/  @!P0 FFMA.FTZ R2, R3, 0.93318945169448852539, R2 ;  /* 0x3f6ee58103028823 */ /* 0x000fe40000010002 */
.L_x_6162:
[----:B------:R-:W-:Y:S05]  /*1cf20*/  BSYNC B0 ;  /* 0x0000000000007941 */ /* 0x000fea0003800000 */
.L_x_6160:
        /* <DEDUP_REMOVED lines=13> */
.L_x_6157:
        /* <DEDUP_REMOVED lines=11> */
.L_x_6165:
[----:B------:R-:W-:Y:S05]  /*1d0b0*/  BSYNC B4 ;  /* 0x0000000000047941 */ /* 0x000fea0003800000 */
.L_x_6164:
        /* <DEDUP_REMOVED lines=18> */
.L_x_6167:
[----:B------:R-:W-:Y:S02]  /*1d1e0*/  ISETP.GE.AND P0, PT, R19, RZ, PT ;  /* 0x000000ff1300720c */ /* 0x000fe40003f06270 */
[----:B------:R-:W-:-:S11]  /*1d1f0*/  MOV R3, 0x3fd774eb ;  /* 0x3fd774eb00037802 */ /* 0x000fd60000000f00 */
[----:B------:R-:W-:-:S04]  /*1d200*/  @P0 FFMA.FTZ R2, R3, 0.93318945169448852539, -R2 ;  /* 0x3f6ee58103020823 */ /* 0x000fc80000010802 */
[----:B------:R-:W-:Y:S02]  /*1d210*/  @!P0 FFMA.FTZ R2, R3, 0.93318945169448852539, R2 ;  /* 0x3f6ee58103028823 */ /* 0x000fe40000010002 */
.L_x_6168:
[----:B------:R-:W-:Y:S05]  /*1d220*/  BSYNC B0 ;  /* 0x0000000000007941 */ /* 0x000fea0003800000 */
.L_x_6166:
        /* <DEDUP_REMOVED lines=27> */
.L_x_6156:
        /* <DEDUP_REMOVED lines=32> */
.L_x_6170:
[----:B------:R-:W-:Y:S05]  /*1d5e0*/  BSYNC B4 ;  /* 0x0000000000047941 */ /* 0x000fea0003800000 */
.L_x_6169:
        /* <DEDUP_REMOVED lines=18> */
.L_x_6172:
[----:B------:R-:W-:Y:S02]  /*1d710*/  ISETP.GE.AND P0, PT, R19, RZ, PT ;  /* 0x000000ff1300720c */ /* 0x000fe40003f06270 */
[----:B------:R-:W-:-:S11]  /*1d720*/  MOV R3, 0x3fd774eb ;  /* 0x3fd774eb00037802 */ /* 0x000fd60000000f00 */
[----:B------:R-:W-:-:S04]  /*1d730*/  @P0 FFMA.FTZ R2, R3, 0.93318945169448852539, -R2 ;  /* 0x3f6ee58103020823 */ /* 0x000fc80000010802 */
[----:B------:R-:W-:Y:S02]  /*1d740*/  @!P0 FFMA.FTZ R2, R3, 0.93318945169448852539, R2 ;  /* 0x3f6ee58103028823 */ /* 0x000fe40000010002 */
.L_x_6173:
[----:B------:R-:W-:Y:S05]  /*1d750*/  BSYNC B0 ;  /* 0x0000000000007941 */ /* 0x000fea0003800000 */
.L_x_6171:
        /* <DEDUP_REMOVED lines=11> */
.L_x_6155:
        /* <DEDUP_REMOVED lines=22> */
.L_x_6177:
[----:B------:R-:W-:Y:S05]  /*1d970*/  BSYNC B4 ;  /* 0x0000000000047941 */ /* 0x000fea0003800000 */
.L_x_6176:
        /* <DEDUP_REMOVED lines=24> */
.L_x_6175:
        /* <DEDUP_REMOVED lines=11> */
.L_x_6179:
[----:B------:R-:W-:Y:S05]  /*1dbb0*/  BSYNC B4 ;  /* 0x0000000000047941 */ /* 0x000fea0003800000 */
.L_x_6178:
        /* <DEDUP_REMOVED lines=38> */
.L_x_6174:
        /* <DEDUP_REMOVED lines=32> */
.L_x_6181:
[----:B------:R-:W-:Y:S05]  /*1e020*/  BSYNC B4 ;  /* 0x0000000000047941 */ /* 0x000fea0003800000 */
.L_x_6180:
        /* <DEDUP_REMOVED lines=21> */
.L_x_6163:
[----:B------:R-:W-:Y:S05]  /*1e180*/  BSYNC B3 ;  /* 0x0000000000037941 */ /* 0x000fea0003800000 */
.L_x_6154:
[----:B------:R-:W-:Y:S01]  /*1e190*/  FADD.FTZ R20, R20, 0.69314718246459960938 ;  /* 0x3f31721814147421 */ /* 0x000fe20000010000 */
[----:B------:R-:W-:-:S04]  /*1e1a0*/  LOP3.LUT R14, R3, 0x80000000, R14, 0xb8, !PT ;  /* 0x80000000030e7812 */ /* 0x000fc800078eb80e */
[----:B------:R-:W-:Y:S01]  /*1e1b0*/  LOP3.LUT R15, R20, 0x80000000, R15, 0xb8, !PT ;  /* 0x80000000140f7812 */ /* 0x000fe200078eb80f */
[----:B------:R-:W-:Y:S05]  /*1e1c0*/  BRA `(.L_x_6120) ;  /* 0x000000e000007947 */ /* 0x000fea0003800000 */
.L_x_6121:
        /* <DEDUP_REMOVED lines=14> */
.L_x_6120:
[----:B------:R-:W-:Y:S05]  /*1e2b0*/  BSYNC B2 ;  /* 0x0000000000027941 */ /* 0x000fea0003800000 */
.L_x_6119:
        /* <DEDUP_REMOVED lines=115> */
.L_x_6189:
        /* <DEDUP_REMOVED lines=10> */
.L_x_6191:
[----:B------:R-:W-:-:S04]  /*1ea90*/  FADD.FTZ R6, -R2, R5 ;  /* 0x0000000502067221 */ /* 0x000fc80000010100 */
[----:B------:R-:W-:Y:S02]  /*1eaa0*/  FMUL.FTZ R6, R6, 0.5 ;  /* 0x3f00000006067820 */ /* 0x000fe40000410000 */
.L_x_6192:
[----:B------:R-:W-:Y:S05]  /*1eab0*/  BSYNC B1 ;  /* 0x0000000000017941 */ /* 0x000fea0003800000 */
.L_x_6190:
        /* <DEDUP_REMOVED lines=11> */
.L_x_6194:
[----:B------:R-:W-:-:S04]  /*1eb70*/  FADD.FTZ R7, R4, -R7 ;  /* 0x8000000704077221 */ /* 0x000fc80000010000 */
[----:B------:R-:W-:Y:S02]  /*1eb80*/  FMUL.FTZ R7, R7, 0.5 ;  /* 0x3f00000007077820 */ /* 0x000fe40000410000 */
.L_x_6195:
[----:B------:R-:W-:Y:S05]  /*1eb90*/  BSYNC B1 ;  /* 0x0000000000017941 */ /* 0x000fea0003800000 */
.L_x_6193:
        /* <DEDUP_REMOVED lines=35> */
.L_x_6188:
[----:B------:R0:W1:Y:S02]  /*1edd0*/  MUFU.SQRT R21, R20 ;  /* 0x0000001400157308 */ /* 0x0000640000002000 */
.L_x_6187:
[----:B------:R-:W-:Y:S05]  /*1ede0*/  BSYNC B0 ;  /* 0x0000000000007941 */ /* 0x000fea0003800000 */
.L_x_6186:
        /* <DEDUP_REMOVED lines=35> */
.L_x_6199:
        /* <DEDUP_REMOVED lines=17> */
.L_x_6205:
[----:B------:R-:W-:-:S04]  /*1f130*/  FADD.FTZ R2, -R2, R5 ;  /* 0x0000000502027221 */ /* 0x000fc80000010100 */
[----:B------:R-:W-:Y:S02]  /*1f140*/  FMUL.FTZ R2, R2, 0.5 ;  /* 0x3f00000002027820 */ /* 0x000fe40000410000 */
.L_x_6206:
[----:B------:R-:W-:Y:S05]  /*1f150*/  BSYNC B4 ;  /* 0x0000000000047941 */ /* 0x000fea0003800000 */
.L_x_6204:
        /* <DEDUP_REMOVED lines=10> */
.L_x_6208:
[----:B------:R-:W-:-:S04]  /*1f200*/  FADD.FTZ R3, -R3, R4 ;  /* 0x0000000403037221 */ /* 0x000fc80000010100 */
[----:B------:R-:W-:Y:S02]  /*1f210*/  FMUL.FTZ R3, R3, 0.5 ;  /* 0x3f00000003037820 */ /* 0x000fe40000410000 */
.L_x_6209:
[----:B------:R-:W-:Y:S05]  /*1f220*/  BSYNC B4 ;  /* 0x0000000000047941 */ /* 0x000fea0003800000 */
.L_x_6207:
[----:B------:R-:W-:Y:S02]  /*1f230*/  FADD.FTZ R3, R3, R2 ;  /* 0x0000000203037221 */ /* 0x000fe40000010000 */
[----:B------:R-:W-:-:S04]  /*1f240*/  FADD.FTZ R22, R19, R22 ;  /* 0x0000001613167221 */ /* 0x000fc80000010000 */
[----:B------:R-:W-:-:S06]  /*1f250*/  FMUL.FTZ R22, R22, R3 ;  /* 0x0000000316167220 */ /* 0x000fcc0000410000 */
[----:B------:R-:W2:Y:S01]  /*1f260*/  MUFU.SQRT R22, R22 ;  /* 0x0000001600167308 */ /* 0x000ea20000002000 */
[----:B------:R-:W-:Y:S05]  /*1f270*/  BRA `(.L_x_6210) ;  /* 0x0000012000007947 */ /* 0x000fea0003800000 */
.L_x_6203:
        /* <DEDUP_REMOVED lines=12> */
.L_x_6202:
[----:B------:R-:W-:Y:S01]  /*1f340*/  FADD.FTZ R2, R22, 1 ;  /* 0x3f80000016027421 */ /* 0x000fe20000010000 */
[----:B------:R-:W-:Y:S01]  /*1f350*/  MUFU.SQRT R3, R20 ;  /* 0x0000001400037308 */ /* 0x000fe20000002000 */
[----:B------:R-:W-:Y:S02]  /*1f360*/  MOV R19, 0x3f800000 ;  /* 0x3f80000000137802 */ /* 0x000fe40000000f00 */
[----:B------:R-:W-:-:S06]  /*1f370*/  FMUL.FTZ R2, R2, 0.5 ;  /* 0x3f00000002027820 */ /* 0x000fcc0000410000 */
[----:B------:R-:W2:Y:S02]  /*1f380*/  MUFU.SQRT R2, R2 ;  /* 0x0000000200027308 */ /* 0x000ea40000002000 */
[----:B--2---:R-:W-:-:S06]  /*1f390*/  FMUL.FTZ R22, R3, R2 ;  /* 0x0000000203167220 */ /* 0x004fcc0000410000 */
.L_x_6210:
[----:B------:R-:W-:Y:S05]  /*1f3a0*/  BSYNC B1 ;  /* 0x0000000000017941 */ /* 0x000fea0003800000 */
.L_x_6201:
[----:B------:R-:W-:Y:S05]  /*1f3b0*/  BRA `(.L_x_6211) ;  /* 0x0000002000007947 */ /* 0x000fea0003800000 */
.L_x_6198:
[----:B------:R-:W-:Y:S02]  /*1f3c0*/  FMUL.FTZ R22, R22, 16777216 ;  /* 0x4b80000016167820 */ /* 0x000fe40000410000 */
[----:B------:R-:W-:Y:S02]  /*1f3d0*/  FMUL.FTZ R19, R19, 16777216 ;  /* 0x4b80000013137820 */ /* 0x000fe40000410000 */
.L_x_6211:
[----:B------:R-:W-:Y:S05]  /*1f3e0*/  BSYNC B0 ;  /* 0x0000000000007941 */ /* 0x000fea0003800000 */
.L_x_6197:
        /* <DEDUP_REMOVED lines=16> */
.L_x_6213:
[----:B------:R-:W-:Y:S05]  /*1f4f0*/  BSYNC B4 ;  /* 0x0000000000047941 */ /* 0x000fea0003800000 */
.L_x_6212:
        /* <DEDUP_REMOVED lines=18> */
.L_x_6215:
[----:B------:R-:W-:Y:S02]  /*1f620*/  ISETP.GE.AND P0, PT, R22, RZ, PT ;  /* 0x000000ff1600720c */ /* 0x000fe40003f06270 */
[----:B------:R-:W-:-:S11]  /*1f630*/  MOV R3, 0x3fd774eb ;  /* 0x3fd774eb00037802 */ /* 0x000fd60000000f00 */
[----:B------:R-:W-:-:S04]  /*1f640*/  @P0 FFMA.FTZ R2, R3, 0.93318945169448852539, -R2 ;  /* 0x3f6ee58103020823 */ /* 0x000fc80000010802 */
[----:B------:R-:W-:Y:S02]  /*1f650*/  @!P0 FFMA.FTZ R2, R3, 0.93318945169448852539, R2 ;  /* 0x3f6ee58103028823 */ /* 0x000fe40000010002 */
.L_x_6216:
[----:B------:R-:W-:Y:S05]  /*1f660*/  BSYNC B0 ;  /* 0x0000000000007941 */ /* 0x000fea0003800000 */
.L_x_6214:
        /* <DEDUP_REMOVED lines=10> */
.L_x_6200:
[----:B------:R-:W-:Y:S05]  /*1f710*/  BSYNC B3 ;  /* 0x0000000000037941 */ /* 0x000fea0003800000 */
.L_x_6196:
[----:B------:R-:W-:Y:S02]  /*1f720*/  LOP3.LUT R17, R6, 0x80000000, R17, 0xb8, !PT ;  /* 0x8000000006117812 */ /* 0x000fe400078eb811 */
[----:B-1----:R-:W-:Y:S01]  /*1f730*/  LOP3.LUT R18, R21, 0x80000000, R18, 0xb8, !PT ;  /* 0x8000000015127812 */ /* 0x002fe200078eb812 */
[----:B------:R-:W-:Y:S05]  /*1f740*/  BRA `(.L_x_6183) ;  /* 0x000016d000007947 */ /* 0x000fea0003800000 */
.L_x_6185:
        /* <DEDUP_REMOVED lines=29> */
.L_x_6222:
[----:B------:R-:W-:Y:S05]  /*1f920*/  BSYNC B4 ;  /* 0x0000000000047941 */ /* 0x000fea0003800000 */
.L_x_6221:
        /* <DEDUP_REMOVED lines=18> */
.L_x_6224:
[----:B------:R-:W-:Y:S02]  /*1fa50*/  ISETP.GE.AND P0, PT, R21, RZ, PT ;  /* 0x000000ff1500720c */ /* 0x000fe40003f06270 */
[----:B------:R-:W-:-:S11]  /*1fa60*/  MOV R3, 0x3fd774eb ;  /* 0x3fd774eb00037802 */ /* 0x000fd60000000f00 */
[----:B------:R-:W-:-:S04]  /*1fa70*/  @P0 FFMA.FTZ R2, R3, 0.93318945169448852539, -R2 ;  /* 0x3f6ee58103020823 */ /* 0x000fc80000010802 */
[----:B------:R-:W-:Y:S02]  /*1fa80*/  @!P0 FFMA.FTZ R2, R3, 0.93318945169448852539, R2 ;  /* 0x3f6ee58103028823 */ /* 0x000fe40000010002 */
.L_x_6225:
[----:B------:R-:W-:Y:S05]  /*1fa90*/  BSYNC B0 ;  /* 0x0000000000007941 */ /* 0x000fea0003800000 */
.L_x_6223:
        /* <DEDUP_REMOVED lines=13> */
.L_x_6220:
        /* <DEDUP_REMOVED lines=11> */
.L_x_6228:
[----:B------:R-:W-:Y:S05]  /*1fc20*/  BSYNC B4 ;  /* 0x0000000000047941 */ /* 0x000fea0003800000 */
.L_x_6227:
        /* <DEDUP_REMOVED lines=18> */
.L_x_6230:
[----:B------:R-:W-:Y:S02]  /*1fd50*/  ISETP.GE.AND P0, PT, R21, RZ, PT ;  /* 0x000000ff1500720c */ /* 0x000fe40003f06270 */
[----:B------:R-:W-:-:S11]  /*1fd60*/  MOV R3, 0x3fd774eb ;  /* 0x3fd774eb00037802 */ /* 0x000fd60000000f00 */
[----:B------:R-:W-:-:S04]  /*1fd70*/  @P0 FFMA.FTZ R2, R3, 0.93318945169448852539, -R2 ;  /* 0x3f6ee58103020823 */ /* 0x000fc80000010802 */
[----:B------:R-:W-:Y:S02]  /*1fd80*/  @!P0 FFMA.FTZ R2, R3, 0.93318945169448852539, R2 ;  /* 0x3f6ee58103028823 */ /* 0x000fe40000010002 */
.L_x_6231:
[----:B------:R-:W-:Y:S05]  /*1fd90*/  BSYNC B0 ;  /* 0x0000000000007941 */ /* 0x000fea0003800000 */
.L_x_6229:
        /* <DEDUP_REMOVED lines=27> */
.L_x_6219:
        /* <DEDUP_REMOVED lines=32> */
.L_x_6233:
[----:B------:R-:W-:Y:S05]  /*20150*/  BSYNC B4 ;  /* 0x0000000000047941 */ /* 0x000fea0003800000 */
.L_x_6232:
        /* <DEDUP_REMOVED lines=18> */
.L_x_6235:
[----:B------:R-:W-:Y:S02]  /*20280*/  ISETP.GE.AND P0, PT, R21, RZ, PT ;  /* 0x000000ff1500720c */ /* 0x000fe40003f06270 */
[----:B------:R-:W-:-:S11]  /*20290*/  MOV R3, 0x3fd774eb ;  /* 0x3fd774eb00037802 */ /* 0x000fd60000000f00 */
[----:B------:R-:W-:-:S04]  /*202a0*/  @P0 FFMA.FTZ R2, R3, 0.93318945169448852539, -R2 ;  /* 0x3f6ee58103020823 */ /* 0x000fc80000010802 */
[----:B------:R-:W-:Y:S02]  /*202b0*/  @!P0 FFMA.FTZ R2, R3, 0.93318945169448852539, R2 ;  /* 0x3f6ee58103028823 */ /* 0x000fe40000010002 */
.L_x_6236:
[----:B------:R-:W-:Y:S05]  /*202c0*/  BSYNC B0 ;  /* 0x0000000000007941 */ /* 0x000fea0003800000 */
.L_x_6234:
        /* <DEDUP_REMOVED lines=11> */
.L_x_6218:
        /* <DEDUP_REMOVED lines=22> */
.L_x_6240:
[----:B------:R-:W-:Y:S05]  /*204e0*/  BSYNC B4 ;  /* 0x0000000000047941 */ /* 0x000fea0003800000 */
.L_x_6239:
        /* <DEDUP_REMOVED lines=24> */
.L_x_6238:
        /* <DEDUP_REMOVED lines=11> */
.L_x_6242:
[----:B------:R-:W-:Y:S05]  /*20720*/  BSYNC B4 ;  /* 0x0000000000047941 */ /* 0x000fea0003800000 */
.L_x_6241:
        /* <DEDUP_REMOVED lines=38> */
.L_x_6237:
        /* <DEDUP_REMOVED lines=32> */
.L_x_6244:
[----:B------:R-:W-:Y:S05]  /*20b90*/  BSYNC B4 ;  /* 0x0000000000047941 */ /* 0x000fea0003800000 */
.L_x_6243:
        /* <DEDUP_REMOVED lines=21> */
.L_x_6226:
[----:B------:R-:W-:Y:S05]  /*20cf0*/  BSYNC B3 ;  /* 0x0000000000037941 */ /* 0x000fea0003800000 */
.L_x_6217:
[----:B------:R-:W-:Y:S01]  /*20d00*/  FADD.FTZ R3, R22, 0.69314718246459960938 ;  /* 0x3f31721816037421 */ /* 0x000fe20000010000 */
[----:B------:R-:W-:-:S04]  /*20d10*/  LOP3.LUT R17, R2, 0x80000000, R17, 0xb8, !PT ;  /* 0x8000000002117812 */ /* 0x000fc800078eb811 */
[----:B------:R-:W-:Y:S01]  /*20d20*/  LOP3.LUT R18, R3, 0x80000000, R18, 0xb8, !PT ;  /* 0x8000000003127812 */ /* 0x000fe200078eb812 */
[----:B------:R-:W-:Y:S05]  /*20d30*/  BRA `(.L_x_6183) ;  /* 0x000000e000007947 */ /* 0x000fea0003800000 */
.L_x_6184:
        /* <DEDUP_REMOVED lines=14> */
.L_x_6183:
[----:B------:R-:W-:Y:S05]  /*20e20*/  BSYNC B2 ;  /* 0x0000000000027941 */ /* 0x000fea0003800000 */
.L_x_6182:
        /* <DEDUP_REMOVED lines=115> */
.L_x_6252:
        /* <DEDUP_REMOVED lines=10> */
.L_x_6254:
[----:B------:R-:W-:-:S04]  /*21600*/  FADD.FTZ R6, -R2, R5 ;  /* 0x0000000502067221 */ /* 0x000fc80000010100 */
[----:B------:R-:W-:Y:S02]  /*21610*/  FMUL.FTZ R6, R6, 0.5 ;  /* 0x3f00000006067820 */ /* 0x000fe40000410000 */
.L_x_6255:
[----:B------:R-:W-:Y:S05]  /*21620*/  BSYNC B1 ;  /* 0x0000000000017941 */ /* 0x000fea0003800000 */
.L_x_6253:
        /* <DEDUP_REMOVED lines=11> */
.L_x_6257:
[----:B------:R-:W-:-:S04]  /*216e0*/  FADD.FTZ R7, R4, -R7 ;  /* 0x8000000704077221 */ /* 0x000fc80000010000 */
[----:B------:R-:W-:Y:S02]  /*216f0*/  FMUL.FTZ R7, R7, 0.5 ;  /* 0x3f00000007077820 */ /* 0x000fe40000410000 */
.L_x_6258:
[----:B------:R-:W-:Y:S05]  /*21700*/  BSYNC B1 ;  /* 0x0000000000017941 */ /* 0x000fea0003800000 */
.L_x_6256:
        /* <DEDUP_REMOVED lines=35> */
.L_x_6251:
[----:B------:R0:W1:Y:S02]  /*21940*/  MUFU.SQRT R23, R22 ;  /* 0x0000001600177308 */ /* 0x0000640000002000 */
.L_x_6250:
[----:B------:R-:W-:Y:S05]  /*21950*/  BSYNC B0 ;  /* 0x0000000000007941 */ /* 0x000fea0003800000 */
.L_x_6249:
        /* <DEDUP_REMOVED lines=35> */
.L_x_6262:
        /* <DEDUP_REMOVED lines=17> */
.L_x_6268:
[----:B------:R-:W-:-:S04]  /*21ca0*/  FADD.FTZ R2, -R2, R5 ;  /* 0x0000000502027221 */ /* 0x000fc80000010100 */
[----:B------:R-:W-:Y:S02]  /*21cb0*/  FMUL.FTZ R2, R2, 0.5 ;  /* 0x3f00000002027820 */ /* 0x000fe40000410000 */
.L_x_6269:
[----:B------:R-:W-:Y:S05]  /*21cc0*/  BSYNC B4 ;  /* 0x0000000000047941 */ /* 0x000fea0003800000 */
.L_x_6267:
        /* <DEDUP_REMOVED lines=10> */
.L_x_6271:
[----:B------:R-:W-:-:S04]  /*21d70*/  FADD.FTZ R3, -R3, R4 ;  /* 0x0000000403037221 */ /* 0x000fc80000010100 */
[----:B------:R-:W-:Y:S02]  /*21d80*/  FMUL.FTZ R3, R3, 0.5 ;  /* 0x3f00000003037820 */ /* 0x000fe40000410000 */
.L_x_6272:
[----:B------:R-:W-:Y:S05]  /*21d90*/  BSYNC B4 ;  /* 0x0000000000047941 */ /* 0x000fea0003800000 */
.L_x_6270:
[----:B------:R-:W-:Y:S02]  /*21da0*/  FADD.FTZ R3, R3, R2 ;  /* 0x0000000203037221 */ /* 0x000fe40000010000 */
[----:B------:R-:W-:-:S04]  /*21db0*/  FADD.FTZ R24, R21, R24 ;  /* 0x0000001815187221 */ /* 0x000fc80000010000 */
[----:B------:R-:W-:-:S06]  /*21dc0*/  FMUL.FTZ R24, R24, R3 ;  /* 0x0000000318187220 */ /* 0x000fcc0000410000 */
[----:B------:R-:W2:Y:S01]  /*21dd0*/  MUFU.SQRT R24, R24 ;  /* 0x0000001800187308 */ /* 0x000ea20000002000 */
[----:B------:R-:W-:Y:S05]  /*21de0*/  BRA `(.L_x_6273) ;  /* 0x0000012000007947 */ /* 0x000fea0003800000 */
.L_x_6266:
        /* <DEDUP_REMOVED lines=12> */
.L_x_6265:
[----:B------:R-:W-:Y:S01]  /*21eb0*/  FADD.FTZ R2, R24, 1 ;  /* 0x3f80000018027421 */ /* 0x000fe20000010000 */
[----:B------:R-:W-:Y:S01]  /*21ec0*/  MUFU.SQRT R3, R22 ;  /* 0x0000001600037308 */ /* 0x000fe20000002000 */
[----:B------:R-:W-:Y:S02]  /*21ed0*/  MOV R21, 0x3f800000 ;  /* 0x3f80000000157802 */ /* 0x000fe40000000f00 */
[----:B------:R-:W-:-:S06]  /*21ee0*/  FMUL.FTZ R2, R2, 0.5 ;  /* 0x3f00000002027820 */ /* 0x000fcc0000410000 */
[----:B------:R-:W2:Y:S02]  /*21ef0*/  MUFU.SQRT R2, R2 ;  /* 0x0000000200027308 */ /* 0x000ea40000002000 */
[----:B--2---:R-:W-:-:S06]  /*21f00*/  FMUL.FTZ R24, R3, R2 ;  /* 0x0000000203187220 */ /* 0x004fcc0000410000 */
.L_x_6273:
[----:B------:R-:W-:Y:S05]  /*21f10*/  BSYNC B1 ;  /* 0x0000000000017941 */ /* 0x000fea0003800000 */
.L_x_6264:
[----:B------:R-:W-:Y:S05]  /*21f20*/  BRA `(.L_x_6274) ;  /* 0x0000002000007947 */ /* 0x000fea0003800000 */
.L_x_6261:
[----:B------:R-:W-:Y:S02]  /*21f30*/  FMUL.FTZ R24, R24, 16777216 ;  /* 0x4b80000018187820 */ /* 0x000fe40000410000 */
[----:B------:R-:W-:Y:S02]  /*21f40*/  FMUL.FTZ R21, R21, 16777216 ;  /* 0x4b80000015157820 */ /* 0x000fe40000410000 */
.L_x_6274:
[----:B------:R-:W-:Y:S05]  /*21f50*/  BSYNC B0 ;  /* 0x0000000000007941 */ /* 0x000fea0003800000 */
.L_x_6260:
        /* <DEDUP_REMOVED lines=16> */
.L_x_6276:
[----:B------:R-:W-:Y:S05]  /*22060*/  BSYNC B4 ;  /* 0x0000000000047941 */ /* 0x000fea0003800000 */
.L_x_6275:
        /* <DEDUP_REMOVED lines=18> */
.L_x_6278:
[----:B------:R-:W-:Y:S02]  /*22190*/  ISETP.GE.AND P0, PT, R24, RZ, PT ;  /* 0x000000ff1800720c */ /* 0x000fe40003f06270 */
[----:B------:R-:W-:-:S11]  /*221a0*/  MOV R3, 0x3fd774eb ;  /* 0x3fd774eb00037802 */ /* 0x000fd60000000f00 */
[----:B------:R-:W-:-:S04]  /*221b0*/  @P0 FFMA.FTZ R2, R3, 0.93318945169448852539, -R2 ;  /* 0x3f6ee58103020823 */ /* 0x000fc80000010802 */
[----:B------:R-:W-:Y:S02]  /*221c0*/  @!P0 FFMA.FTZ R2, R3, 0.93318945169448852539, R2 ;  /* 0x3f6ee58103028823 */ /* 0x000fe40000010002 */
.L_x_6279:
[----:B------:R-:W-:Y:S05]  /*221d0*/  BSYNC B0 ;  /* 0x0000000000007941 */ /* 0x000fea0003800000 */
.L_x_6277:
        /* <DEDUP_REMOVED lines=10> */
.L_x_6263:
[----:B------:R-:W-:Y:S05]  /*22280*/  BSYNC B3 ;  /* 0x0000000000037941 */ /* 0x000fea0003800000 */
.L_x_6259:
[----:B------:R-:W-:Y:S02]  /*22290*/  LOP3.LUT R19, R6, 0x80000000, R19, 0xb8, !PT ;  /* 0x8000000006137812 */ /* 0x000fe400078eb813 */
[----:B-1----:R-:W-:Y:S01]  /*222a0*/  LOP3.LUT R20, R23, 0x80000000, R20, 0xb8, !PT ;  /* 0x8000000017147812 */ /* 0x002fe200078eb814 */
[----:B------:R-:W-:Y:S05]  /*222b0*/  BRA `(.L_x_6246) ;  /* 0x000016d000007947 */ /* 0x000fea0003800000 */
.L_x_6248:
        /* <DEDUP_REMOVED lines=29> */
.L_x_6285:
[----:B------:R-:W-:Y:S05]  /*22490*/  BSYNC B4 ;  /* 0x0000000000047941 */ /* 0x000fea0003800000 */
.L_x_6284:
        /* <DEDUP_REMOVED lines=18> */
.L_x_6287:
[----:B------:R-:W-:Y:S02]  /*225c0*/  ISETP.GE.AND P0, PT, R23, RZ, PT ;  /* 0x000000ff1700720c */ /* 0x000fe40003f06270 */
[----:B------:R-:W-:-:S11]  /*225d0*/  MOV R3, 0x3fd774eb ;  /* 0x3fd774eb00037802 */ /* 0x000fd60000000f00 */
[----:B------:R-:W-:-:S04]  /*225e0*/  @P0 FFMA.FTZ R2, R3, 0.93318945169448852539, -R2 ;  /* 0x3f6ee58103020823 */ /* 0x000fc80000010802 */
[----:B------:R-:W-:Y:S02]  /*225f0*/  @!P0 FFMA.FTZ R2, R3, 0.93318945169448852539, R2 ;  /* 0x3f6ee58103028823 */ /* 0x000fe40000010002 */
.L_x_6288:
[----:B------:R-:W-:Y:S05]  /*22600*/  BSYNC B0 ;  /* 0x0000000000007941 */ /* 0x000fea0003800000 */
.L_x_6286:
        /* <DEDUP_REMOVED lines=13> */
.L_x_6283:
        /* <DEDUP_REMOVED lines=11> */
.L_x_6291:
[----:B------:R-:W-:Y:S05]  /*22790*/  BSYNC B4 ;  /* 0x0000000000047941 */ /* 0x000fea0003800000 */
.L_x_6290:
        /* <DEDUP_REMOVED lines=18> */
.L_x_6293:
[----:B------:R-:W-:Y:S02]  /*228c0*/  ISETP.GE.AND P0, PT, R23, RZ, PT ;  /* 0x000000ff1700720c */ /* 0x000fe40003f06270 */
[----:B------:R-:W-:-:S11]  /*228d0*/  MOV R3, 0x3fd774eb ;  /* 0x3fd774eb00037802 */ /* 0x000fd60000000f00 */
[----:B------:R-:W-:-:S04]  /*228e0*/  @P0 FFMA.FTZ R2, R3, 0.93318945169448852539, -R2 ;  /* 0x3f6ee58103020823 */ /* 0x000fc80000010802 */
[----:B------:R-:W-:Y:S02]  /*228f0*/  @!P0 FFMA.FTZ R2, R3, 0.93318945169448852539, R2 ;  /* 0x3f6ee58103028823 */ /* 0x000fe40000010002 */
.L_x_6294:
[----:B------:R-:W-:Y:S05]  /*22900*/  BSYNC B0 ;  /* 0x0000000000007941 */ /* 0x000fea0003800000 */
.L_x_6292:
        /* <DEDUP_REMOVED lines=27> */
.L_x_6282:
        /* <DEDUP_REMOVED lines=32> */
.L_x_6296:
[----:B------:R-:W-:Y:S05]  /*22cc0*/  BSYNC B4 ;  /* 0x0000000000047941 */ /* 0x000fea0003800000 */
.L_x_6295:
        /* <DEDUP_REMOVED lines=18> */
.L_x_6298:
[----:B------:R-:W-:Y:S02]  /*22df0*/  ISETP.GE.AND P0, PT, R23, RZ, PT ;  /* 0x000000ff1700720c */ /* 0x000fe40003f06270 */
[----:B------:R-:W-:-:S11]  /*22e00*/  MOV R3, 0x3fd774eb ;  /* 0x3fd774eb00037802 */ /* 0x000fd60000000f00 */
[----:B------:R-:W-:-:S04]  /*22e10*/  @P0 FFMA.FTZ R2, R3, 0.93318945169448852539, -R2 ;  /* 0x3f6ee58103020823 */ /* 0x000fc80000010802 */
[----:B------:R-:W-:Y:S02]  /*22e20*/  @!P0 FFMA.FTZ R2, R3, 0.93318945169448852539, R2 ;  /* 0x3f6ee58103028823 */ /* 0x000fe40000010002 */
.L_x_6299:
[----:B------:R-:W-:Y:S05]  /*22e30*/  BSYNC B0 ;  /* 0x0000000000007941 */ /* 0x000fea0003800000 */
.L_x_6297:
        /* <DEDUP_REMOVED lines=11> */
.L_x_6281:
        /* <DEDUP_REMOVED lines=22> */
.L_x_6303:
[----:B------:R-:W-:Y:S05]  /*23050*/  BSYNC B4 ;  /* 0x0000000000047941 */ /* 0x000fea0003800000 */
.L_x_6302:
        /* <DEDUP_REMOVED lines=24> */
.L_x_6301:
        /* <DEDUP_REMOVED lines=11> */
.L_x_6305:
[----:B------:R-:W-:Y:S05]  /*23290*/  BSYNC B4 ;  /* 0x0000000000047941 */ /* 0x000fea0003800000 */
.L_x_6304:
        /* <DEDUP_REMOVED lines=38> */
.L_x_6300:
        /* <DEDUP_REMOVED lines=32> */
.L_x_6307:
[----:B------:R-:W-:Y:S05]  /*23700*/  BSYNC B4 ;  /* 0x0000000000047941 */ /* 0x000fea0003800000 */
.L_x_6306:
        /* <DEDUP_REMOVED lines=21> */
.L_x_6289:
[----:B------:R-:W-:Y:S05]  /*23860*/  BSYNC B3 ;  /* 0x0000000000037941 */ /* 0x000fea0003800000 */
.L_x_6280:
[----:B------:R-:W-:Y:S01]  /*23870*/  FADD.FTZ R3, R24, 0.69314718246459960938 ;  /* 0x3f31721818037421 */ /* 0x000fe20000010000 */
[----:B------:R-:W-:-:S04]  /*23880*/  LOP3.LUT R19, R2, 0x80000000, R19, 0xb8, !PT ;  /* 0x8000000002137812 */ /* 0x000fc800078eb813 */
[----:B------:R-:W-:Y:S01]  /*23890*/  LOP3.LUT R20, R3, 0x80000000, R20, 0xb8, !PT ;  /* 0x8000000003147812 */ /* 0x000fe200078eb814 */
[----:B------:R-:W-:Y:S05]  /*238a0*/  BRA `(.L_x_6246) ;  /* 0x000000e000007947 */ /* 0x000fea0003800000 */
.L_x_6247:
        /* <DEDUP_REMOVED lines=14> */
.L_x_6246:
[----:B------:R-:W-:Y:S05]  /*23990*/  BSYNC B2 ;  /* 0x0000000000027941 */ /* 0x000fea0003800000 */
.L_x_6245:
        /* <DEDUP_REMOVED lines=115> */
.L_x_6315:
        /* <DEDUP_REMOVED lines=10> */
.L_x_6317:
[----:B------:R-:W-:-:S04]  /*24170*/  FADD.FTZ R6, -R2, R5 ;  /* 0x0000000502067221 */ /* 0x000fc80000010100 */
[----:B------:R-:W-:Y:S02]  /*24180*/  FMUL.FTZ R6, R6, 0.5 ;  /* 0x3f00000006067820 */ /* 0x000fe40000410000 */
.L_x_6318:
[----:B------:R-:W-:Y:S05]  /*24190*/  BSYNC B1 ;  /* 0x0000000000017941 */ /* 0x000fea0003800000 */
.L_x_6316:
        /* <DEDUP_REMOVED lines=11> */
.L_x_6320:
[----:B------:R-:W-:-:S04]  /*24250*/  FADD.FTZ R7, R4, -R7 ;  /* 0x8000000704077221 */ /* 0x000fc80000010000 */
[----:B------:R-:W-:Y:S02]  /*24260*/  FMUL.FTZ R7, R7, 0.5 ;  /* 0x3f00000007077820 */ /* 0x000fe40000410000 */
.L_x_6321:
[----:B------:R-:W-:Y:S05]  /*24270*/  BSYNC B1 ;  /* 0x0000000000017941 */ /* 0x000fea0003800000 */
.L_x_6319:
        /* <DEDUP_REMOVED lines=35> */
.L_x_6314:
[----:B------:R0:W1:Y:S02]  /*244b0*/  MUFU.SQRT R25, R24 ;  /* 0x0000001800197308 */ /* 0x0000640000002000 */
.L_x_6313:
[----:B------:R-:W-:Y:S05]  /*244c0*/  BSYNC B0 ;  /* 0x0000000000007941 */ /* 0x000fea0003800000 */
.L_x_6312:
        /* <DEDUP_REMOVED lines=35> */
.L_x_6325:
        /* <DEDUP_REMOVED lines=17> */
.L_x_6331:
[----:B------:R-:W-:-:S04]  /*24810*/  FADD.FTZ R2, -R2, R5 ;  /* 0x0000000502027221 */ /* 0x000fc80000010100 */
[----:B------:R-:W-:Y:S02]  /*24820*/  FMUL.FTZ R2, R2, 0.5 ;  /* 0x3f00000002027820 */ /* 0x000fe40000410000 */
.L_x_6332:
[----:B------:R-:W-:Y:S05]  /*24830*/  BSYNC B4 ;  /* 0x0000000000047941 */ /* 0x000fea0003800000 */
.L_x_6330:
        /* <DEDUP_REMOVED lines=10> */
.L_x_6334:
[----:B------:R-:W-:-:S04]  /*248e0*/  FADD.FTZ R3, -R3, R4 ;  /* 0x0000000403037221 */ /* 0x000fc80000010100 */
[----:B------:R-:W-:Y:S02]  /*248f0*/  FMUL.FTZ R3, R3, 0.5 ;  /* 0x3f00000003037820 */ /* 0x000fe40000410000 */
.L_x_6335:
[----:B------:R-:W-:Y:S05]  /*24900*/  BSYNC B4 ;  /* 0x0000000000047941 */ /* 0x000fea0003800000 */
.L_x_6333:
[----:B------:R-:W-:Y:S02]  /*24910*/  FADD.FTZ R3, R3, R2 ;  /* 0x0000000203037221 */ /* 0x000fe40000010000 */
[----:B------:R-:W-:-:S04]  /*24920*/  FADD.FTZ R26, R23, R26 ;  /* 0x0000001a171a7221 */ /* 0x000fc80000010000 */
[----:B------:R-:W-:-:S06]  /*24930*/  FMUL.FTZ R26, R26, R3 ;  /* 0x000000031a1a7220 */ /* 0x000fcc0000410000 */
[----:B------:R-:W2:Y:S01]  /*24940*/  MUFU.SQRT R26, R26 ;  /* 0x0000001a001a7308 */ /* 0x000ea20000002000 */
[----:B------:R-:W-:Y:S05]  /*24950*/  BRA `(.L_x_6336) ;  /* 0x0000012000007947 */ /* 0x000fea0003800000 */
.L_x_6329:
        /* <DEDUP_REMOVED lines=12> */
.L_x_6328:
[----:B------:R-:W-:Y:S01]  /*24a20*/  FADD.FTZ R2, R26, 1 ;  /* 0x3f8000001a027421 */ /* 0x000fe20000010000 */
[----:B------:R-:W-:Y:S01]  /*24a30*/  MUFU.SQRT R3, R24 ;  /* 0x0000001800037308 */ /* 0x000fe20000002000 */
[----:B------:R-:W-:Y:S02]  /*24a40*/  MOV R23, 0x3f800000 ;  /* 0x3f80000000177802 */ /* 0x000fe40000000f00 */
[----:B------:R-:W-:-:S06]  /*24a50*/  FMUL.FTZ R2, R2, 0.5 ;  /* 0x3f00000002027820 */ /* 0x000fcc0000410000 */
[----:B------:R-:W2:Y:S02]  /*24a60*/  MUFU.SQRT R2, R2 ;  /* 0x0000000200027308 */ /* 0x000ea40000002000 */
[----:B--2---:R-:W-:-:S06]  /*24a70*/  FMUL.FTZ R26, R3, R2 ;  /* 0x00000002031a7220 */ /* 0x004fcc0000410000 */
.L_x_6336:
[----:B------:R-:W-:Y:S05]  /*24a80*/  BSYNC B1 ;  /* 0x0000000000017941 */ /* 0x000fea0003800000 */
.L_x_6327:
[----:B------:R-:W-:Y:S05]  /*24a90*/  BRA `(.L_x_6337) ;  /* 0x0000002000007947 */ /* 0x000fea0003800000 */
.L_x_6324:
[----:B------:R-:W-:Y:S02]  /*24aa0*/  FMUL.FTZ R26, R26, 16777216 ;  /* 0x4b8000001a1a7820 */ /* 0x000fe40000410000 */
[----:B------:R-:W-:Y:S02]  /*24ab0*/  FMUL.FTZ R23, R23, 16777216 ;  /* 0x4b80000017177820 */ /* 0x000fe40000410000 */
.L_x_6337:
[----:B------:R-:W-:Y:S05]  /*24ac0*/  BSYNC B0 ;  /* 0x0000000000007941 */ /* 0x000fea0003800000 */
.L_x_6323:
        /* <DEDUP_REMOVED lines=16> */
.L_x_6339:
[----:B------:R-:W-:Y:S05]  /*24bd0*/  BSYNC B4 ;  /* 0x0000000000047941 */ /* 0x000fea0003800000 */
.L_x_6338:
        /* <DEDUP_REMOVED lines=18> */
.L_x_6341:
[----:B------:R-:W-:Y:S02]  /*24d00*/  ISETP.GE.AND P0, PT, R26, RZ, PT ;  /* 0x000000ff1a00720c */ /* 0x000fe40003f06270 */
[----:B------:R-:W-:-:S11]  /*24d10*/  MOV R3, 0x3fd774eb ;  /* 0x3fd774eb00037802 */ /* 0x000fd60000000f00 */
[----:B------:R-:W-:-:S04]  /*24d20*/  @P0 FFMA.FTZ R2, R3, 0.93318945169448852539, -R2 ;  /* 0x3f6ee58103020823 */ /* 0x000fc80000010802 */
[----:B------:R-:W-:Y:S02]  /*24d30*/  @!P0 FFMA.FTZ R2, R3, 0.93318945169448852539, R2 ;  /* 0x3f6ee58103028823 */ /* 0x000fe40000010002 */
.L_x_6342:
[----:B------:R-:W-:Y:S05]  /*24d40*/  BSYNC B0 ;  /* 0x0000000000007941 */ /* 0x000fea0003800000 */
.L_x_6340:
        /* <DEDUP_REMOVED lines=10> */
.L_x_6326:
[----:B------:R-:W-:Y:S05]  /*24df0*/  BSYNC B3 ;  /* 0x0000000000037941 */ /* 0x000fea0003800000 */
.L_x_6322:
[----:B------:R-:W-:Y:S02]  /*24e00*/  LOP3.LUT R21, R6, 0x80000000, R21, 0xb8, !PT ;  /* 0x8000000006157812 */ /* 0x000fe400078eb815 */
[----:B-1----:R-:W-:Y:S01]  /*24e10*/  LOP3.LUT R22, R25, 0x80000000, R22, 0xb8, !PT ;  /* 0x8000000019167812 */ /* 0x002fe200078eb816 */
[----:B------:R-:W-:Y:S05]  /*24e20*/  BRA `(.L_x_6309) ;  /* 0x000016d000007947 */ /* 0x000fea0003800000 */
.L_x_6311:
        /* <DEDUP_REMOVED lines=29> */
.L_x_6348:
[----:B------:R-:W-:Y:S05]  /*25000*/  BSYNC B4 ;  /* 0x0000000000047941 */ /* 0x000fea0003800000 */
.L_x_6347:
        /* <DEDUP_REMOVED lines=18> */
.L_x_6350:
[----:B------:R-:W-:Y:S02]  /*25130*/  ISETP.GE.AND P0, PT, R25, RZ, PT ;  /* 0x000000ff1900720c */ /* 0x000fe40003f06270 */
[----:B------:R-:W-:-:S11]  /*25140*/  MOV R3, 0x3fd774eb ;  /* 0x3fd774eb00037802 */ /* 0x000fd60000000f00 */
[----:B------:R-:W-:-:S04]  /*25150*/  @P0 FFMA.FTZ R2, R3, 0.93318945169448852539, -R2 ;  /* 0x3f6ee58103020823 */ /* 0x000fc80000010802 */
[----:B------:R-:W-:Y:S02]  /*25160*/  @!P0 FFMA.FTZ R2, R3, 0.93318945169448852539, R2 ;  /* 0x3f6ee58103028823 */ /* 0x000fe40000010002 */
.L_x_6351:
[----:B------:R-:W-:Y:S05]  /*25170*/  BSYNC B0 ;  /* 0x0000000000007941 */ /* 0x000fea0003800000 */
.L_x_6349:
        /* <DEDUP_REMOVED lines=13> */
.L_x_6346:
        /* <DEDUP_REMOVED lines=11> */
.L_x_6354:
[----:B------:R-:W-:Y:S05]  /*25300*/  BSYNC B4 ;  /* 0x0000000000047941 */ /* 0x000fea0003800000 */
.L_x_6353:
        /* <DEDUP_REMOVED lines=18> */
.L_x_6356:
[----:B------:R-:W-:Y:S02]  /*25430*/  ISETP.GE.AND P0, PT, R25, RZ, PT ;  /* 0x000000ff1900720c */ /* 0x000fe40003f06270 */
[----:B------:R-:W-:-:S11]  /*25440*/  MOV R3, 0x3fd774eb ;  /* 0x3fd774eb00037802 */ /* 0x000fd60000000f00 */
[----:B------:R-:W-:-:S04]  /*25450*/  @P0 FFMA.FTZ R2, R3, 0.93318945169448852539, -R2 ;  /* 0x3f6ee58103020823 */ /* 0x000fc80000010802 */
[----:B------:R-:W-:Y:S02]  /*25460*/  @!P0 FFMA.FTZ R2, R3, 0.93318945169448852539, R2 ;  /* 0x3f6ee58103028823 */ /* 0x000fe40000010002 */
.L_x_6357:
[----:B------:R-:W-:Y:S05]  /*25470*/  BSYNC B0 ;  /* 0x0000000000007941 */ /* 0x000fea0003800000 */
.L_x_6355:
        /* <DEDUP_REMOVED lines=27> */
.L_x_6345:
        /* <DEDUP_REMOVED lines=32> */
.L_x_6359:
[----:B------:R-:W-:Y:S05]  /*25830*/  BSYNC B4 ;  /* 0x0000000000047941 */ /* 0x000fea0003800000 */
.L_x_6358:
        /* <DEDUP_REMOVED lines=18> */
.L_x_6361:
[----:B------:R-:W-:Y:S02]  /*25960*/  ISETP.GE.AND P0, PT, R25, RZ, PT ;  /* 0x000000ff1900720c */ /* 0x000fe40003f06270 */
[----:B------:R-:W-:-:S11]  /*25970*/  MOV R3, 0x3fd774eb ;  /* 0x3fd774eb00037802 */ /* 0x000fd60000000f00 */
[----:B------:R-:W-:-:S04]  /*25980*/  @P0 FFMA.FTZ R2, R3, 0.93318945169448852539, -R2 ;  /* 0x3f6ee58103020823 */ /* 0x000fc80000010802 */
[----:B------:R-:W-:Y:S02]  /*25990*/  @!P0 FFMA.FTZ R2, R3, 0.93318945169448852539, R2 ;  /* 0x3f6ee58103028823 */ /* 0x000fe40000010002 */
.L_x_6362:
[----:B------:R-:W-:Y:S05]  /*259a0*/  BSYNC B0 ;  /* 0x0000000000007941 */ /* 0x000fea0003800000 */
.L_x_6360:
        /* <DEDUP_REMOVED lines=11> */
.L_x_6344:
        /* <DEDUP_REMOVED lines=22> */
.L_x_6366:
[----:B------:R-:W-:Y:S05]  /*25bc0*/  BSYNC B4 ;  /* 0x0000000000047941 */ /* 0x000fea0003800000 */
.L_x_6365:
        /* <DEDUP_REMOVED lines=24> */
.L_x_6364:
        /* <DEDUP_REMOVED lines=11> */
.L_x_6368:
[----:B------:R-:W-:Y:S05]  /*25e00*/  BSYNC B4 ;  /* 0x0000000000047941 */ /* 0x000fea0003800000 */
.L_x_6367:
        /* <DEDUP_REMOVED lines=38> */
.L_x_6363:
        /* <DEDUP_REMOVED lines=32> */
.L_x_6370:
[----:B------:R-:W-:Y:S05]  /*26270*/  BSYNC B4 ;  /* 0x0000000000047941 */ /* 0x000fea0003800000 */
.L_x_6369:
        /* <DEDUP_REMOVED lines=21> */
.L_x_6352:
[----:B------:R-:W-:Y:S05]  /*263d0*/  BSYNC B3 ;  /* 0x0000000000037941 */ /* 0x000fea0003800000 */
.L_x_6343:
[----:B------:R-:W-:Y:S01]  /*263e0*/  FADD.FTZ R3, R26, 0.69314718246459960938 ;  /* 0x3f3172181a037421 */ /* 0x000fe20000010000 */
[----:B------:R-:W-:-:S04]  /*263f0*/  LOP3.LUT R21, R2, 0x80000000, R21, 0xb8, !PT ;  /* 0x8000000002157812 */ /* 0x000fc800078eb815 */
[----:B------:R-:W-:Y:S01]  /*26400*/  LOP3.LUT R22, R3, 0x80000000, R22, 0xb8, !PT ;  /* 0x8000000003167812 */ /* 0x000fe200078eb816 */
[----:B------:R-:W-:Y:S05]  /*26410*/  BRA `(.L_x_6309) ;  /* 0x000000e000007947 */ /* 0x000fea0003800000 */
.L_x_6310:
        /* <DEDUP_REMOVED lines=14> */
.L_x_6309:
[----:B------:R-:W-:Y:S05]  /*26500*/  BSYNC B2 ;  /* 0x0000000000027941 */ /* 0x000fea0003800000 */
.L_x_6308:
        /* <DEDUP_REMOVED lines=115> */
.L_x_6378:
        /* <DEDUP_REMOVED lines=10> */
.L_x_6380:
[----:B------:R-:W-:-:S04]  /*26ce0*/  FADD.FTZ R6, -R2, R5 ;  /* 0x0000000502067221 */ /* 0x000fc80000010100 */
[----:B------:R-:W-:Y:S02]  /*26cf0*/  FMUL.FTZ R6, R6, 0.5 ;  /* 0x3f00000006067820 */ /* 0x000fe40000410000 */
.L_x_6381:
[----:B------:R-:W-:Y:S05]  /*26d00*/  BSYNC B1 ;  /* 0x0000000000017941 */ /* 0x000fea0003800000 */
.L_x_6379:
        /* <DEDUP_REMOVED lines=11> */
.L_x_6383:
[----:B------:R-:W-:-:S04]  /*26dc0*/  FADD.FTZ R7, R4, -R7 ;  /* 0x8000000704077221 */ /* 0x000fc80000010000 */
[----:B------:R-:W-:Y:S02]  /*26dd0*/  FMUL.FTZ R7, R7, 0.5 ;  /* 0x3f00000007077820 */ /* 0x000fe40000410000 */
.L_x_6384:
[----:B------:R-:W-:Y:S05]  /*26de0*/  BSYNC B1 ;  /* 0x0000000000017941 */ /* 0x000fea0003800000 */
.L_x_6382:
        /* <DEDUP_REMOVED lines=35> */
.L_x_6377:
[----:B------:R0:W1:Y:S02]  /*27020*/  MUFU.SQRT R27, R26 ;  /* 0x0000001a001b7308 */ /* 0x0000640000002000 */
.L_x_6376:
[----:B------:R-:W-:Y:S05]  /*27030*/  BSYNC B0 ;  /* 0x0000000000007941 */ /* 0x000fea0003800000 */
.L_x_6375:
        /* <DEDUP_REMOVED lines=35> */
.L_x_6388:
        /* <DEDUP_REMOVED lines=17> */
.L_x_6394:
[----:B------:R-:W-:-:S04]  /*27380*/  FADD.FTZ R2, -R2, R5 ;  /* 0x0000000502027221 */ /* 0x000fc80000010100 */
[----:B------:R-:W-:Y:S02]  /*27390*/  FMUL.FTZ R2, R2, 0.5 ;  /* 0x3f00000002027820 */ /* 0x000fe40000410000 */
.L_x_6395:
[----:B------:R-:W-:Y:S05]  /*273a0*/  BSYNC B4 ;  /* 0x0000000000047941 */ /* 0x000fea0003800000 */
.L_x_6393:
        /* <DEDUP_REMOVED lines=10> */
.L_x_6397:
[----:B------:R-:W-:-:S04]  /*27450*/  FADD.FTZ R3, -R3, R4 ;  /* 0x0000000403037221 */ /* 0x000fc80000010100 */
[----:B------:R-:W-:Y:S02]  /*27460*/  FMUL.FTZ R3, R3, 0.5 ;  /* 0x3f00000003037820 */ /* 0x000fe40000410000 */
.L_x_6398:
[----:B------:R-:W-:Y:S05]  /*27470*/  BSYNC B4 ;  /* 0x0000000000047941 */ /* 0x000fea0003800000 */
.L_x_6396:
[----:B------:R-:W-:Y:S02]  /*27480*/  FADD.FTZ R3, R3, R2 ;  /* 0x0000000203037221 */ /* 0x000fe40000010000 */
[----:B------:R-:W-:-:S04]  /*27490*/  FADD.FTZ R28, R25, R28 ;  /* 0x0000001c191c7221 */ /* 0x000fc80000010000 */
[----:B------:R-:W-:-:S06]  /*274a0*/  FMUL.FTZ R28, R28, R3 ;  /* 0x000000031c1c7220 */ /* 0x000fcc0000410000 */
[----:B------:R-:W2:Y:S01]  /*274b0*/  MUFU.SQRT R28, R28 ;  /* 0x0000001c001c7308 */ /* 0x000ea20000002000 */
[----:B------:R-:W-:Y:S05]  /*274c0*/  BRA `(.L_x_6399) ;  /* 0x0000012000007947 */ /* 0x000fea0003800000 */
.L_x_6392:
        /* <DEDUP_REMOVED lines=12> */
.L_x_6391:
[----:B------:R-:W-:Y:S01]  /*27590*/  FADD.FTZ R2, R28, 1 ;  /* 0x3f8000001c027421 */ /* 0x000fe20000010000 */
[----:B------:R-:W-:Y:S01]  /*275a0*/  MUFU.SQRT R3, R26 ;  /* 0x0000001a00037308 */ /* 0x000fe20000002000 */
[----:B------:R-:W-:Y:S02]  /*275b0*/  MOV R25, 0x3f800000 ;  /* 0x3f80000000197802 */ /* 0x000fe40000000f00 */
[----:B------:R-:W-:-:S06]  /*275c0*/  FMUL.FTZ R2, R2, 0.5 ;  /* 0x3f00000002027820 */ /* 0x000fcc0000410000 */
[----:B------:R-:W2:Y:S02]  /*275d0*/  MUFU.SQRT R2, R2 ;  /* 0x0000000200027308 */ /* 0x000ea40000002000 */
[----:B--2---:R-:W-:-:S06]  /*275e0*/  FMUL.FTZ R28, R3, R2 ;  /* 0x00000002031c7220 */ /* 0x004fcc0000410000 */
.L_x_6399:
[----:B------:R-:W-:Y:S05]  /*275f0*/  BSYNC B1 ;  /* 0x0000000000017941 */ /* 0x000fea0003800000 */
.L_x_6390:
[----:B------:R-:W-:Y:S05]  /*27600*/  BRA `(.L_x_6400) ;  /* 0x0000002000007947 */ /* 0x000fea0003800000 */
.L_x_6387:
[----:B------:R-:W-:Y:S02]  /*27610*/  FMUL.FTZ R28, R28, 16777216 ;  /* 0x4b8000001c1c7820 */ /* 0x000fe40000410000 */
[----:B------:R-:W-:Y:S02]  /*27620*/  FMUL.FTZ R25, R25, 16777216 ;  /* 0x4b80000019197820 */ /* 0x000fe40000410000 */
.L_x_6400:
[----:B------:R-:W-:Y:S05]  /*27630*/  BSYNC B0 ;  /* 0x0000000000007941 */ /* 0x000fea0003800000 */
.L_x_6386:
        /* <DEDUP_REMOVED lines=16> */
.L_x_6402:
[----:B------:R-:W-:Y:S05]  /*27740*/  BSYNC B4 ;  /* 0x0000000000047941 */ /* 0x000fea0003800000 */
.L_x_6401:
        /* <DEDUP_REMOVED lines=18> */
.L_x_6404:
[----:B------:R-:W-:Y:S02]  /*27870*/  ISETP.GE.AND P0, PT, R28, RZ, PT ;  /* 0x000000ff1c00720c */ /* 0x000fe40003f06270 */
[----:B------:R-:W-:-:S11]  /*27880*/  MOV R3, 0x3fd774eb ;  /* 0x3fd774eb00037802 */ /* 0x000fd60000000f00 */
[----:B------:R-:W-:-:S04]  /*27890*/  @P0 FFMA.FTZ R2, R3, 0.93318945169448852539, -R2 ;  /* 0x3f6ee58103020823 */ /* 0x000fc80000010802 */
[----:B------:R-:W-:Y:S02]  /*278a0*/  @!P0 FFMA.FTZ R2, R3, 0.93318945169448852539, R2 ;  /* 0x3f6ee58103028823 */ /* 0x000fe40000010002 */
.L_x_6405:
[----:B------:R-:W-:Y:S05]  /*278b0*/  BSYNC B0 ;  /* 0x0000000000007941 */ /* 0x000fea0003800000 */
.L_x_6403:
        /* <DEDUP_REMOVED lines=10> */
.L_x_6389:
[----:B------:R-:W-:Y:S05]  /*27960*/  BSYNC B3 ;  /* 0x0000000000037941 */ /* 0x000fea0003800000 */
.L_x_6385:
[----:B------:R-:W-:Y:S02]  /*27970*/  LOP3.LUT R23, R6, 0x80000000, R23, 0xb8, !PT ;  /* 0x8000000006177812 */ /* 0x000fe400078eb817 */
[----:B-1----:R-:W-:Y:S01]  /*27980*/  LOP3.LUT R24, R27, 0x80000000, R24, 0xb8, !PT ;  /* 0x800000001b187812 */ /* 0x002fe200078eb818 */
[----:B------:R-:W-:Y:S05]  /*27990*/  BRA `(.L_x_6372) ;  /* 0x000016d000007947 */ /* 0x000fea0003800000 */
.L_x_6374:
        /* <DEDUP_REMOVED lines=29> */
.L_x_6411:
[----:B------:R-:W-:Y:S05]  /*27b70*/  BSYNC B4 ;  /* 0x0000000000047941 */ /* 0x000fea0003800000 */
.L_x_6410:
        /* <DEDUP_REMOVED lines=18> */
.L_x_6413:
[----:B------:R-:W-:Y:S02]  /*27ca0*/  ISETP.GE.AND P0, PT, R27, RZ, PT ;  /* 0x000000ff1b00720c */ /* 0x000fe40003f06270 */
[----:B------:R-:W-:-:S11]  /*27cb0*/  MOV R3, 0x3fd774eb ;  /* 0x3fd774eb00037802 */ /* 0x000fd60000000f00 */
[----:B------:R-:W-:-:S04]  /*27cc0*/  @P0 FFMA.FTZ R2, R3, 0.93318945169448852539, -R2 ;  /* 0x3f6ee58103020823 */ /* 0x000fc80000010802 */
[----:B------:R-:W-:Y:S02]  /*27cd0*/  @!P0 FFMA.FTZ R2, R3, 0.93318945169448852539, R2 ;  /* 0x3f6ee58103028823 */ /* 0x000fe40000010002 */
.L_x_6414:
[----:B------:R-:W-:Y:S05]  /*27ce0*/  BSYNC B0 ;  /* 0x0000000000007941 */ /* 0x000fea0003800000 */
.L_x_6412:
        /* <DEDUP_REMOVED lines=13> */
.L_x_6409:
        /* <DEDUP_REMOVED lines=11> */
.L_x_6417:
[----:B------:R-:W-:Y:S05]  /*27e70*/  BSYNC B4 ;  /* 0x0000000000047941 */ /* 0x000fea0003800000 */
.L_x_6416:
        /* <DEDUP_REMOVED lines=18> */
.L_x_6419:
[----:B------:R-:W-:Y:S02]  /*27fa0*/  ISETP.GE.AND P0, PT, R27, RZ, PT ;  /* 0x000000ff1b00720c */ /* 0x000fe40003f06270 */
[----:B------:R-:W-:-:S11]  /*27fb0*/  MOV R3, 0x3fd774eb ;  /* 0x3fd774eb00037802 */ /* 0x000fd60000000f00 */
[----:B------:R-:W-:-:S04]  /*27fc0*/  @P0 FFMA.FTZ R2, R3, 0.93318945169448852539, -R2 ;  /* 0x3f6ee58103020823 */ /* 0x000fc80000010802 */
[----:B------:R-:W-:Y:S02]  /*27fd0*/  @!P0 FFMA.FTZ R2, R3, 0.93318945169448852539, R2 ;  /* 0x3f6ee58103028823 */ /* 0x000fe40000010002 */
.L_x_6420:
[----:B------:R-:W-:Y:S05]  /*27fe0*/  BSYNC B0 ;  /* 0x0000000000007941 */ /* 0x000fea0003800000 */
.L_x_6418:
        /* <DEDUP_REMOVED lines=27> */
.L_x_6408:
        /* <DEDUP_REMOVED lines=32> */
.L_x_6422:
[----:B------:R-:W-:Y:S05]  /*283a0*/  BSYNC B4 ;  /* 0x0000000000047941 */ /* 0x000fea0003800000 */
.L_x_6421:
        /* <DEDUP_REMOVED lines=18> */
.L_x_6424:
[----:B------:R-:W-:Y:S02]  /*284d0*/  ISETP.GE.AND P0, PT, R27, RZ, PT ;  /* 0x000000ff1b00720c */ /* 0x000fe40003f06270 */
[----:B------:R-:W-:-:S11]  /*284e0*/  MOV R3, 0x3fd774eb ;  /* 0x3fd774eb00037802 */ /* 0x000fd60000000f00 */
[----:B------:R-:W-:-:S04]  /*284f0*/  @P0 FFMA.FTZ R2, R3, 0.93318945169448852539, -R2 ;  /* 0x3f6ee58103020823 */ /* 0x000fc80000010802 */
[----:B------:R-:W-:Y:S02]  /*28500*/  @!P0 FFMA.FTZ R2, R3, 0.93318945169448852539, R2 ;  /* 0x3f6ee58103028823 */ /* 0x000fe40000010002 */
.L_x_6425:
[----:B------:R-:W-:Y:S05]  /*28510*/  BSYNC B0 ;  /* 0x0000000000007941 */ /* 0x000fea0003800000 */
.L_x_6423:
        /* <DEDUP_REMOVED lines=11> */
.L_x_6407:
        /* <DEDUP_REMOVED lines=22> */
.L_x_6429:
[----:B------:R-:W-:Y:S05]  /*28730*/  BSYNC B4 ;  /* 0x0000000000047941 */ /* 0x000fea0003800000 */
.L_x_6428:
        /* <DEDUP_REMOVED lines=24> */
.L_x_6427:
        /* <DEDUP_REMOVED lines=11> */
.L_x_6431:
[----:B------:R-:W-:Y:S05]  /*28970*/  BSYNC B4 ;  /* 0x0000000000047941 */ /* 0x000fea0003800000 */
.L_x_6430:
        /* <DEDUP_REMOVED lines=38> */
.L_x_6426:
        /* <DEDUP_REMOVED lines=32> */
.L_x_6433:
[----:B------:R-:W-:Y:S05]  /*28de0*/  BSYNC B4 ;  /* 0x0000000000047941 */ /* 0x000fea0003800000 */
.L_x_6432:
        /* <DEDUP_REMOVED lines=21> */
.L_x_6415:
[----:B------:R-:W-:Y:S05]  /*28f40*/  BSYNC B3 ;  /* 0x0000000000037941 */ /* 0x000fea0003800000 */
.L_x_6406:
[----:B------:R-:W-:Y:S01]  /*28f50*/  FADD.FTZ R3, R28, 0.69314718246459960938 ;  /* 0x3f3172181c037421 */ /* 0x000fe20000010000 */
[----:B------:R-:W-:-:S04]  /*28f60*/  LOP3.LUT R23, R2, 0x80000000, R23, 0xb8, !PT ;  /* 0x8000000002177812 */ /* 0x000fc800078eb817 */
[----:B------:R-:W-:Y:S01]  /*28f70*/  LOP3.LUT R24, R3, 0x80000000, R24, 0xb8, !PT ;  /* 0x8000000003187812 */ /* 0x000fe200078eb818 */
[----:B------:R-:W-:Y:S05]  /*28f80*/  BRA `(.L_x_6372) ;  /* 0x000000e000007947 */ /* 0x000fea0003800000 */
.L_x_6373:
        /* <DEDUP_REMOVED lines=14> */
.L_x_6372:
[----:B------:R-:W-:Y:S05]  /*29070*/  BSYNC B2 ;  /* 0x0000000000027941 */ /* 0x000fea0003800000 */
.L_x_6371:
        /* <DEDUP_REMOVED lines=115> */
.L_x_6441:
        /* <DEDUP_REMOVED lines=10> */
.L_x_6443:
[----:B------:R-:W-:-:S04]  /*29850*/  FADD.FTZ R5, -R2, R7 ;  /* 0x0000000702057221 */ /* 0x000fc80000010100 */
[----:B------:R-:W-:Y:S02]  /*29860*/  FMUL.FTZ R5, R5, 0.5 ;  /* 0x3f00000005057820 */ /* 0x000fe40000410000 */
.L_x_6444:
[----:B------:R-:W-:Y:S05]  /*29870*/  BSYNC B1 ;  /* 0x0000000000017941 */ /* 0x000fea0003800000 */
.L_x_6442:
        /* <DEDUP_REMOVED lines=11> */
.L_x_6446:
[----:B------:R-:W-:-:S04]  /*29930*/  FADD.FTZ R6, R4, -R29 ;  /* 0x8000001d04067221 */ /* 0x000fc80000010000 */
[----:B------:R-:W-:Y:S02]  /*29940*/  FMUL.FTZ R6, R6, 0.5 ;  /* 0x3f00000006067820 */ /* 0x000fe40000410000 */
.L_x_6447:
[----:B------:R-:W-:Y:S05]  /*29950*/  BSYNC B1 ;  /* 0x0000000000017941 */ /* 0x000fea0003800000 */
.L_x_6445:
        /* <DEDUP_REMOVED lines=35> */
.L_x_6440:
[----:B------:R0:W1:Y:S02]  /*29b90*/  MUFU.SQRT R31, R30 ;  /* 0x0000001e001f7308 */ /* 0x0000640000002000 */
.L_x_6439:
[----:B------:R-:W-:Y:S05]  /*29ba0*/  BSYNC B0 ;  /* 0x0000000000007941 */ /* 0x000fea0003800000 */
.L_x_6438:
        /* <DEDUP_REMOVED lines=35> */
.L_x_6451:
        /* <DEDUP_REMOVED lines=17> */
.L_x_6457:
[----:B------:R-:W-:-:S04]  /*29ef0*/  FADD.FTZ R2, -R2, R7 ;  /* 0x0000000702027221 */ /* 0x000fc80000010100 */
[----:B------:R-:W-:Y:S02]  /*29f00*/  FMUL.FTZ R2, R2, 0.5 ;  /* 0x3f00000002027820 */ /* 0x000fe40000410000 */
.L_x_6458:
[----:B------:R-:W-:Y:S05]  /*29f10*/  BSYNC B4 ;  /* 0x0000000000047941 */ /* 0x000fea0003800000 */
.L_x_6456:
        /* <DEDUP_REMOVED lines=10> */
.L_x_6460:
[----:B------:R-:W-:-:S04]  /*29fc0*/  FADD.FTZ R3, -R3, R4 ;  /* 0x0000000403037221 */ /* 0x000fc80000010100 */
[----:B------:R-:W-:Y:S02]  /*29fd0*/  FMUL.FTZ R3, R3, 0.5 ;  /* 0x3f00000003037820 */ /* 0x000fe40000410000 */
.L_x_6461:
[----:B------:R-:W-:Y:S05]  /*29fe0*/  BSYNC B4 ;  /* 0x0000000000047941 */ /* 0x000fea0003800000 */
.L_x_6459:
[----:B------:R-:W-:Y:S02]  /*29ff0*/  FADD.FTZ R3, R3, R2 ;  /* 0x0000000203037221 */ /* 0x000fe40000010000 */
[----:B------:R-:W-:-:S04]  /*2a000*/  FADD.FTZ R28, R27, R28 ;  /* 0x0000001c1b1c7221 */ /* 0x000fc80000010000 */
[----:B------:R-:W-:-:S06]  /*2a010*/  FMUL.FTZ R28, R28, R3 ;  /* 0x000000031c1c7220 */ /* 0x000fcc0000410000 */
[----:B------:R-:W2:Y:S01]  /*2a020*/  MUFU.SQRT R28, R28 ;  /* 0x0000001c001c7308 */ /* 0x000ea20000002000 */
[----:B------:R-:W-:Y:S05]  /*2a030*/  BRA `(.L_x_6462) ;  /* 0x0000012000007947 */ /* 0x000fea0003800000 */
.L_x_6455:
        /* <DEDUP_REMOVED lines=12> */
.L_x_6454:
[----:B------:R-:W-:Y:S01]  /*2a100*/  FADD.FTZ R2, R28, 1 ;  /* 0x3f8000001c027421 */ /* 0x000fe20000010000 */
[----:B------:R-:W-:Y:S01]  /*2a110*/  MUFU.SQRT R3, R30 ;  /* 0x0000001e00037308 */ /* 0x000fe20000002000 */
[----:B------:R-:W-:Y:S02]  /*2a120*/  MOV R27, 0x3f800000 ;  /* 0x3f800000001b7802 */ /* 0x000fe40000000f00 */
[----:B------:R-:W-:-:S06]  /*2a130*/  FMUL.FTZ R2, R2, 0.5 ;  /* 0x3f00000002027820 */ /* 0x000fcc0000410000 */
[----:B------:R-:W2:Y:S02]  /*2a140*/  MUFU.SQRT R2, R2 ;  /* 0x0000000200027308 */ /* 0x000ea40000002000 */
[----:B--2---:R-:W-:-:S06]  /*2a150*/  FMUL.FTZ R28, R3, R2 ;  /* 0x00000002031c7220 */ /* 0x004fcc0000410000 */
.L_x_6462:
[----:B------:R-:W-:Y:S05]  /*2a160*/  BSYNC B1 ;  /* 0x0000000000017941 */ /* 0x000fea0003800000 */
.L_x_6453:
[----:B------:R-:W-:Y:S05]  /*2a170*/  BRA `(.L_x_6463) ;  /* 0x0000002000007947 */ /* 0x000fea0003800000 */
.L_x_6450:
[----:B------:R-:W-:Y:S02]  /*2a180*/  FMUL.FTZ R28, R28, 16777216 ;  /* 0x4b8000001c1c7820 */ /* 0x000fe40000410000 */
[----:B------:R-:W-:Y:S02]  /*2a190*/  FMUL.FTZ R27, R27, 16777216 ;  /* 0x4b8000001b1b7820 */ /* 0x000fe40000410000 */
.L_x_6463:
[----:B------:R-:W-:Y:S05]  /*2a1a0*/  BSYNC B0 ;  /* 0x0000000000007941 */ /* 0x000fea0003800000 */
.L_x_6449:
        /* <DEDUP_REMOVED lines=16> */
.L_x_6465:
[----:B------:R-:W-:Y:S05]  /*2a2b0*/  BSYNC B4 ;  /* 0x0000000000047941 */ /* 0x000fea0003800000 */
.L_x_6464:
        /* <DEDUP_REMOVED lines=18> */
.L_x_6467:
[----:B------:R-:W-:Y:S02]  /*2a3e0*/  ISETP.GE.AND P0, PT, R28, RZ, PT ;  /* 0x000000ff1c00720c */ /* 0x000fe40003f06270 */
[----:B------:R-:W-:-:S11]  /*2a3f0*/  MOV R3, 0x3fd774eb ;  /* 0x3fd774eb00037802 */ /* 0x000fd60000000f00 */
[----:B------:R-:W-:-:S04]  /*2a400*/  @P0 FFMA.FTZ R2, R3, 0.93318945169448852539, -R2 ;  /* 0x3f6ee58103020823 */ /* 0x000fc80000010802 */
[----:B------:R-:W-:Y:S02]  /*2a410*/  @!P0 FFMA.FTZ R2, R3, 0.93318945169448852539, R2 ;  /* 0x3f6ee58103028823 */ /* 0x000fe40000010002 */
.L_x_6468:
[----:B------:R-:W-:Y:S05]  /*2a420*/  BSYNC B0 ;  /* 0x0000000000007941 */ /* 0x000fea0003800000 */
.L_x_6466:
        /* <DEDUP_REMOVED lines=10> */
.L_x_6452:
[----:B------:R-:W-:Y:S05]  /*2a4d0*/  BSYNC B3 ;  /* 0x0000000000037941 */ /* 0x000fea0003800000 */
.L_x_6448:
[----:B------:R-:W-:Y:S02]  /*2a4e0*/  LOP3.LUT R25, R2, 0x80000000, R25, 0xb8, !PT ;  /* 0x8000000002197812 */ /* 0x000fe400078eb819 */
[----:B-1----:R-:W-:Y:S01]  /*2a4f0*/  LOP3.LUT R26, R31, 0x80000000, R26, 0xb8, !PT ;  /* 0x800000001f1a7812 */ /* 0x002fe200078eb81a */
[----:B------:R-:W-:Y:S05]  /*2a500*/  BRA `(.L_x_6435) ;  /* 0x0000170000007947 */ /* 0x000fea0003800000 */
.L_x_6437:
        /* <DEDUP_REMOVED lines=29> */
.L_x_6474:
[----:B------:R-:W-:Y:S05]  /*2a6e0*/  BSYNC B4 ;  /* 0x0000000000047941 */ /* 0x000fea0003800000 */
.L_x_6473:
        /* <DEDUP_REMOVED lines=18> */
.L_x_6476:
[----:B------:R-:W-:Y:S02]  /*2a810*/  ISETP.GE.AND P0, PT, R28, RZ, PT ;  /* 0x000000ff1c00720c */ /* 0x000fe40003f06270 */
[----:B------:R-:W-:-:S11]  /*2a820*/  MOV R3, 0x3fd774eb ;  /* 0x3fd774eb00037802 */ /* 0x000fd60000000f00 */
[----:B------:R-:W-:-:S04]  /*2a830*/  @P0 FFMA.FTZ R2, R3, 0.93318945169448852539, -R2 ;  /* 0x3f6ee58103020823 */ /* 0x000fc80000010802 */
[----:B------:R-:W-:Y:S02]  /*2a840*/  @!P0 FFMA.FTZ R2, R3, 0.93318945169448852539, R2 ;  /* 0x3f6ee58103028823 */ /* 0x000fe40000010002 */
.L_x_6477:
[----:B------:R-:W-:Y:S05]  /*2a850*/  BSYNC B0 ;  /* 0x0000000000007941 */ /* 0x000fea0003800000 */
.L_x_6475:
        /* <DEDUP_REMOVED lines=13> */
.L_x_6472:
        /* <DEDUP_REMOVED lines=11> */
.L_x_6480:
[----:B------:R-:W-:Y:S05]  /*2a9e0*/  BSYNC B4 ;  /* 0x0000000000047941 */ /* 0x000fea0003800000 */
.L_x_6479:
        /* <DEDUP_REMOVED lines=18> */
.L_x_6482:
[----:B------:R-:W-:Y:S02]  /*2ab10*/  ISETP.GE.AND P0, PT, R28, RZ, PT ;  /* 0x000000ff1c00720c */ /* 0x000fe40003f06270 */
[----:B------:R-:W-:-:S11]  /*2ab20*/  MOV R3, 0x3fd774eb ;  /* 0x3fd774eb00037802 */ /* 0x000fd60000000f00 */
[----:B------:R-:W-:-:S04]  /*2ab30*/  @P0 FFMA.FTZ R2, R3, 0.93318945169448852539, -R2 ;  /* 0x3f6ee58103020823 */ /* 0x000fc80000010802 */
[----:B------:R-:W-:Y:S02]  /*2ab40*/  @!P0 FFMA.FTZ R2, R3, 0.93318945169448852539, R2 ;  /* 0x3f6ee58103028823 */ /* 0x000fe40000010002 */
.L_x_6483:
[----:B------:R-:W-:Y:S05]  /*2ab50*/  BSYNC B0 ;  /* 0x0000000000007941 */ /* 0x000fea0003800000 */
.L_x_6481:
        /* <DEDUP_REMOVED lines=27> */
.L_x_6471:
        /* <DEDUP_REMOVED lines=32> */
.L_x_6485:
[----:B------:R-:W-:Y:S05]  /*2af10*/  BSYNC B4 ;  /* 0x0000000000047941 */ /* 0x000fea0003800000 */
.L_x_6484:
        /* <DEDUP_REMOVED lines=18> */
.L_x_6487:
[----:B------:R-:W-:Y:S02]  /*2b040*/  ISETP.GE.AND P0, PT, R28, RZ, PT ;  /* 0x000000ff1c00720c */ /* 0x000fe40003f06270 */
[----:B------:R-:W-:-:S11]  /*2b050*/  MOV R3, 0x3fd774eb ;  /* 0x3fd774eb00037802 */ /* 0x000fd60000000f00 */
[----:B------:R-:W-:-:S04]  /*2b060*/  @P0 FFMA.FTZ R2, R3, 0.93318945169448852539, -R2 ;  /* 0x3f6ee58103020823 */ /* 0x000fc80000010802 */
[----:B------:R-:W-:Y:S02]  /*2b070*/  @!P0 FFMA.FTZ R2, R3, 0.93318945169448852539, R2 ;  /* 0x3f6ee58103028823 */ /* 0x000fe40000010002 */
.L_x_6488:
[----:B------:R-:W-:Y:S05]  /*2b080*/  BSYNC B0 ;  /* 0x0000000000007941 */ /* 0x000fea0003800000 */
.L_x_6486:
        /* <DEDUP_REMOVED lines=11> */
.L_x_6470:
        /* <DEDUP_REMOVED lines=22> */
[----:B------:R-:W-:Y:S05]  /*2b2a0*/  CALL.REL.NOINC `($__internal_11_$__cuda_sm3x_div_rn_ftz_f32_slowpath) ;  /* 0x00000dd000007944 */ /* 0x000fea0003c00000 */
.L_x_6492:
[----:B------:R-:W-:Y:S05]  /*2b2b0*/  BSYNC B4 ;  /* 0x0000000000047941 */ /* 0x000fea0003800000 */
.L_x_6491:
        /* <DEDUP_REMOVED lines=24> */
.L_x_6490:
        /* <DEDUP_REMOVED lines=12> */
.L_x_6494:
[----:B------:R-:W-:Y:S05]  /*2b500*/  BSYNC B4 ;  /* 0x0000000000047941 */ /* 0x000fea0003800000 */
.L_x_6493:
        /* <DEDUP_REMOVED lines=38> */
.L_x_6489:
        /* <DEDUP_REMOVED lines=32> */
[----:B------:R-:W-:Y:S05]  /*2b970*/  CALL.REL.NOINC `($__internal_11_$__cuda_sm3x_div_rn_ftz_f32_slowpath) ;  /* 0x0000070000007944 */ /* 0x000fea0003c00000 */
.L_x_6496:
[----:B------:R-:W-:Y:S05]  /*2b980*/  BSYNC B4 ;  /* 0x0000000000047941 */ /* 0x000fea0003800000 */
.L_x_6495:
        /* <DEDUP_REMOVED lines=21> */
.L_x_6478:
[----:B------:R-:W-:Y:S05]  /*2bae0*/  BSYNC B3 ;  /* 0x0000000000037941 */ /* 0x000fea0003800000 */
.L_x_6469:
[----:B------:R-:W-:Y:S01]  /*2baf0*/  FADD.FTZ R3, R30, 0.69314718246459960938 ;  /* 0x3f3172181e037421 */ /* 0x000fe20000010000 */
[----:B------:R-:W-:-:S04]  /*2bb00*/  LOP3.LUT R25, R2, 0x80000000, R25, 0xb8, !PT ;  /* 0x8000000002197812 */ /* 0x000fc800078eb819 */
[----:B------:R-:W-:Y:S01]  /*2bb10*/  LOP3.LUT R26, R3, 0x80000000, R26, 0xb8, !PT ;  /* 0x80000000031a7812 */ /* 0x000fe200078eb81a */
[----:B------:R-:W-:Y:S05]  /*2bb20*/  BRA `(.L_x_6435) ;  /* 0x000000e000007947 */ /* 0x000fea0003800000 */
.L_x_6436:
        /* <DEDUP_REMOVED lines=14> */
.L_x_6435:
[----:B------:R-:W-:Y:S05]  /*2bc10*/  BSYNC B2 ;  /* 0x0000000000027941 */ /* 0x000fea0003800000 */
.L_x_6434:
        /* <DEDUP_REMOVED lines=27> */
.L_x_6499:
        /* <DEDUP_REMOVED lines=8> */
.L_x_6500:
        /* <DEDUP_REMOVED lines=8> */
.L_x_6501:
        /* <DEDUP_REMOVED lines=9> */
.L_x_6502:
[----:B------:R-:W-:Y:S05]  /*2bf60*/  BSYNC B1 ;  /* 0x0000000000017941 */ /* 0x000fea0003800000 */
.L_x_6498:
[----:B------:R-:W-:-:S13]  /*2bf70*/  ISETP.GE.AND P0, PT, R2, R9, PT ;  /* 0x000000090200720c */ /* 0x000fda0003f06270 */
[----:B01----:R-:W-:Y:S02]  /*2bf80*/  @!P0 IADD3 R4, R0, R2, RZ ;  /* 0x0000000200048210 */ /* 0x003fe40007ffe0ff */
[----:B------:R-:W-:Y:S02]  /*2bf90*/  @!P0 MOV R5, 0x4 ;  /* 0x0000000400058802 */ /* 0x000fe40000000f00 */
[----:B------:R-:W-:Y:S02]  /*2bfa0*/  @!P0 F2FP.PACK_AB R23, R23, R24 ;  /* 0x000000181717823e */ /* 0x000fe400000000ff */
[----:B------:R-:W-:Y:S01]  /*2bfb0*/  @!P0 IADD3 R2, R2, 0x80, RZ ;  /* 0x0000008002028810 */ /* 0x000fe20007ffe0ff */
[----:B------:R-:W-:-:S05]  /*2bfc0*/  @!P0 IMAD.WIDE.U32 R4, R4, R5, c[0x0][0x168] ;  /* 0x00005a0004048625 */ /* 0x000fca00078e0005 */
[----:B------:R0:W-:Y:S02]  /*2bfd0*/  @!P0 STG.E [R4.64], R23 ;  /* 0x0000001704008986 */ /* 0x0001e4000c101904 */
.L_x_6503:
[----:B------:R-:W-:Y:S05]  /*2bfe0*/  BSYNC B0 ;  /* 0x0000000000007941 */ /* 0x000fea0003800000 */
.L_x_6497:
[----:B------:R-:W-:Y:S01]  /*2bff0*/  WARPSYNC 0xffffffff ;  /* 0xffffffff00007948 */ /* 0x000fe20003800000 */
[----:B------:R-:W-:-:S13]  /*2c000*/  ISETP.GE.AND P0, PT, R2, R9, PT ;  /* 0x000000090200720c */ /* 0x000fda0003f06270 */
[----:B------:R-:W-:Y:S05]  /*2c010*/  @P0 EXIT ;  /* 0x000000000000094d */ /* 0x000fea0003800000 */
[----:B------:R-:W-:Y:S01]  /*2c020*/  HFMA2.MMA R3, -RZ, RZ, 0, 2.384185791015625e-07 ;  /* 0x00000004ff037435 */ /* 0x000fe200000001ff */
[----:B------:R-:W-:Y:S02]  /*2c030*/  IADD3 R2, R0, R2, RZ ;  /* 0x0000000200027210 */ /* 0x000fe40007ffe0ff */
[----:B------:R-:W-:-:S07]  /*2c040*/  F2FP.PACK_AB R25, R25, R26 ;  /* 0x0000001a1919723e */ /* 0x000fce00000000ff */
[----:B------:R-:W-:-:S05]  /*2c050*/  IMAD.WIDE.U32 R2, R2, R3, c[0x0][0x168] ;  /* 0x00005a0002027625 */ /* 0x000fca00078e0003 */
[----:B------:R-:W-:Y:S01]  /*2c060*/  STG.E [R2.64], R25 ;  /* 0x0000001902007986 */ /* 0x000fe2000c101904 */
[----:B------:R-:W-:Y:S05]  /*2c070*/  EXIT ;  /* 0x000000000000794d */ /* 0x000fea0003800000 */
        .weak           $__internal_11_$__cuda_sm3x_div_rn_ftz_f32_slowpath
        .type           $__internal_11_$__cuda_sm3x_div_rn_ftz_f32_slowpath,@function
        .size           $__internal_11_$__cuda_sm3x_div_rn_ftz_f32_slowpath,(.L_x_16806 - $__internal_11_$__cuda_sm3x_div_rn_ftz_f32_slowpath)
$__internal_11_$__cuda_sm3x_div_rn_ftz_f32_slowpath:
        /* <DEDUP_REMOVED lines=16> */
[----:B------:R-:W-:Y:S02]  /*2c180*/  FSETP.NEU.FTZ.AND P2, PT, R7, RZ, PT ;  /* 0x000000ff0700720b */ /* 0x000fe40003f5d000 */
[----:B------:R-:W-:Y:S02]  /*2c190*/  FSETP.NEU.FTZ.AND P1, PT, R29, RZ, PT ;  /* 0x000000ff1d00720b */ /* 0x000fe40003f3d000 */
[----:B------:R-:W-:-:S11]  /*2c1a0*/  FSETP.NEU.FTZ.AND P0, PT, R7, RZ, PT ;  /* 0x000000ff0700720b */ /* 0x000fd60003f1d000 */
[----:B------:R-:W-:Y:S01]  /*2c1b0*/  @!P1 BREAK !P2, B1 ;  /* 0x0000000000019942 */ /* 0x000fe20005000000 */
[----:B------:R-:W-:Y:S05]  /*2c1c0*/  @!P1 BRA !P2, `(.L_x_6508) ;  /* 0x0000030000009947 */ /* 0x000fea0005000000 */
[----:B------:R-:W-:Y:S02]  /*2c1d0*/  FSETP.NEU.FTZ.AND P4, PT, |R7|, +INF , PT ;  /* 0x7f8000000700780b */ /* 0x000fe40003f9d200 */
        /* <DEDUP_REMOVED lines=10> */
.L_x_6506:
[----:B------:R-:W-:Y:S05]  /*2c280*/  BSYNC B1 ;  /* 0x0000000000017941 */ /* 0x000fea0003800000 */
.L_x_6505:
        /* <DEDUP_REMOVED lines=27> */
.L_x_6512:
[----:B------:R-:W-:Y:S02]  /*2c440*/  LEA R4, R3, R4, 0x17 ;  /* 0x0000000403047211 */ /* 0x000fe400078eb8ff */
.L_x_6513:
[----:B------:R-:W-:Y:S05]  /*2c450*/  BSYNC B1 ;  /* 0x0000000000017941 */ /* 0x000fea0003800000 */
.L_x_6511:
[----:B------:R-:W-:Y:S01]  /*2c460*/  MOV R3, R4 ;  /* 0x0000000400037202 */ /* 0x000fe20000000f00 */
[----:B------:R-:W-:Y:S05]  /*2c470*/  BRA `(.L_x_6514) ;  /* 0x0000008000007947 */ /* 0x000fea0003800000 */
.L_x_6510:
[----:B------:R-:W-:-:S04]  /*2c480*/  LOP3.LUT R3, R29, 0x80000000, R7, 0x48, !PT ;  /* 0x800000001d037812 */ /* 0x000fc800078e4807 */
[----:B------:R-:W-:Y:S01]  /*2c490*/  LOP3.LUT R3, R3, 0x7f800000, RZ, 0xfc, !PT ;  /* 0x7f80000003037812 */ /* 0x000fe200078efcff */
[----:B------:R-:W-:Y:S05]  /*2c4a0*/  BRA `(.L_x_6514) ;  /* 0x0000005000007947 */ /* 0x000fea0003800000 */
.L_x_6509:
[----:B------:R-:W-:Y:S01]  /*2c4b0*/  LOP3.LUT R3, R29, 0x80000000, R7, 0x48, !PT ;  /* 0x800000001d037812 */ /* 0x000fe200078e4807 */
[----:B------:R-:W-:Y:S05]  /*2c4c0*/  BRA `(.L_x_6514) ;  /* 0x0000003000007947 */ /* 0x000fea0003800000 */
.L_x_6508:
[----:B------:R-:W0:Y:S01]  /*2c4d0*/  MUFU.RSQ R3, -QNAN ;  /* 0xffc0000000037908 */ /* 0x000e220000001400 */
[----:B------:R-:W-:Y:S05]  /*2c4e0*/  BRA `(.L_x_6514) ;  /* 0x0000001000007947 */ /* 0x000fea0003800000 */
.L_x_6507:
[----:B------:R-:W-:Y:S02]  /*2c4f0*/  FADD.FTZ R3, R7, R29 ;  /* 0x0000001d07037221 */ /* 0x000fe40000010000 */
.L_x_6514:
[----:B------:R-:W-:Y:S05]  /*2c500*/  BSYNC B0 ;  /* 0x0000000000007941 */ /* 0x000fea0003800000 */
.L_x_6504:
[----:B------:R-:W-:Y:S01]  /*2c510*/  HFMA2.MMA R5, -RZ, RZ, 0, 0 ;  /* 0x00000000ff057435 */ /* 0x000fe200000001ff */
[----:B------:R-:W-:-:S05]  /*2c520*/  MOV R4, R2 ;  /* 0x0000000200047202 */ /* 0x000fca0000000f00 */
[----:B------:R-:W-:Y:S05]  /*2c530*/  RET.REL.NODEC R4 `(_ZN2at6native29vectorized_elementwise_kernelILi4EZZZNS0_17asinh_kernel_cudaERNS_18TensorIteratorBaseEENKUlvE_clEvENKUlvE1_clEvEUlN3c107complexINS6_4HalfEEEE_St5arrayIPcLm2EEEEviT0_T1_) ;  /* 0xfffd3ac004007950 */ /* 0x000fea0003c3ffff */
.L_x_6515:
        /* <DEDUP_REMOVED lines=12> */
.L_x_16806:


//--------------------- .text._ZN2at6native29vectorized_elementwise_kernelILi8EZZZNS0_17asinh_kernel_cudaERNS_18TensorIteratorBaseEENKUlvE_clEvENKUlvE1_clEvEUlN3c107complexINS6_4HalfEEEE_St5arrayIPcLm2EEEEviT0_T1_ --------------------------
	.section	.text._ZN2at6native29vectorized_elementwise_kernelILi8EZZZNS0_17asinh_kernel_cudaERNS_18TensorIteratorBaseEENKUlvE_clEvENKUlvE1_clEvEUlN3c107complexINS6_4HalfEEEE_St5arrayIPcLm2EEEEviT0_T1_,"ax",@progbits
	.sectioninfo	@"SHI_REGISTERS=4"
	.align	128
        .global         _ZN2at6native29vectorized_elementwise_kernelILi8EZZZNS0_17asinh_kernel_cudaERNS_18TensorIteratorBaseEENKUlvE_clEvENKUlvE1_clEvEUlN3c107complexINS6_4HalfEEEE_St5arrayIPcLm2EEEEviT0_T1_
        .type           _ZN2at6native29vectorized_elementwise_kernelILi8EZZZNS0_17asinh_kernel_cudaERNS_18TensorIteratorBaseEENKUlvE_clEvENKUlvE1_clEvEUlN3c107complexINS6_4HalfEEEE_St5arrayIPcLm2EEEEviT0_T1_,@function
        .size           _ZN2at6native29vectorized_elementwise_kernelILi8EZZZNS0_17asinh_kernel_cudaERNS_18TensorIteratorBaseEENKUlvE_clEvENKUlvE1_clEvEUlN3c107complexINS6_4HalfEEEE_St5arrayIPcLm2EEEEviT0_T1_,(.L_x_16859 - _ZN2at6native29vectorized_elementwise_kernelILi8EZZZNS0_17asinh_kernel_cudaERNS_18TensorIteratorBaseEENKUlvE_clEvENKUlvE1_clEvEUlN3c107complexINS6_4HalfEEEE_St5arrayIPcLm2EEEEviT0_T1_)
        .other          _ZN2at6native29vectorized_elementwise_kernelILi8EZZZNS0_17asinh_kernel_cudaERNS_18TensorIteratorBaseEENKUlvE_clEvENKUlvE1_clEvEUlN3c107complexINS6_4HalfEEEE_St5arrayIPcLm2EEEEviT0_T1_,@"STO_CUDA_ENTRY STV_DEFAULT"
_ZN2at6native29vectorized_elementwise_kernelILi8EZZZNS0_17asinh_kernel_cudaERNS_18TensorIteratorBaseEENKUlvE_clEvENKUlvE1_clEvEUlN3c107complexINS6_4HalfEEEE_St5arrayIPcLm2EEEEviT0_T1_:
.text._ZN2at6native29vectorized_elementwise_kernelILi8EZZZNS0_17asinh_kernel_cudaERNS_18TensorIteratorBaseEENKUlvE_clEvENKUlvE1_clEvEUlN3c107complexINS6_4HalfEEEE_St5arrayIPcLm2EEEEviT0_T1_:
[----:B------:R-:W-:Y:S02]  /*0000*/  MOV R1, c[0x0][0x28] ;  /* 0x00000a0000017a02 */ /* 0x000fe40000000f00 */
[----:B------:R-:W-:Y:S05]  /*0010*/  EXIT ;  /* 0x000000000000794d */ /* 0x000fea0003800000 */
.L_x_6516:
        /* <DEDUP_REMOVED lines=14> */
.L_x_16859:


//--------------------- .text._ZN2at6native18elementwise_kernelILi128ELi4EZNS0_15gpu_kernel_implIZZZNS0_17asinh_kernel_cudaERNS_18TensorIteratorBaseEENKUlvE_clEvENKUlvE0_clEvEUlN3c107complexIfEEE_EEvS4_RKT_EUliE_EEviT1_ --------------------------
	.section	.text._ZN2at6native18elementwise_kernelILi128ELi4EZNS0_15gpu_kernel_implIZZZNS0_17asinh_kernel_cudaERNS_18TensorIteratorBaseEENKUlvE_clEvENKUlvE0_clEvEUlN3c107complexIfEEE_EEvS4_RKT_EUliE_EEviT1_,"ax",@progbits
	.sectioninfo	@"SHI_REGISTERS=26"
	.align	128
        .global         _ZN2at6native18elementwise_kernelILi128ELi4EZNS0_15gpu_kernel_implIZZZNS0_17asinh_kernel_cudaERNS_18TensorIteratorBaseEENKUlvE_clEvENKUlvE0_clEvEUlN3c107complexIfEEE_EEvS4_RKT_EUliE_EEviT1_
        .type           _ZN2at6native18elementwise_kernelILi128ELi4EZNS0_15gpu_kernel_implIZZZNS0_17asinh_kernel_cudaERNS_18TensorIteratorBaseEENKUlvE_clEvENKUlvE0_clEvEUlN3c107complexIfEEE_EEvS4_RKT_EUliE_EEviT1_,@function
        .size           _ZN2at6native18elementwise_kernelILi128ELi4EZNS0_15gpu_kernel_implIZZZNS0_17asinh_kernel_cudaERNS_18TensorIteratorBaseEENKUlvE_clEvENKUlvE0_clEvEUlN3c107complexIfEEE_EEvS4_RKT_EUliE_EEviT1_,(.L_x_16807 - _ZN2at6native18elementwise_kernelILi128ELi4EZNS0_15gpu_kernel_implIZZZNS0_17asinh_kernel_cudaERNS_18TensorIteratorBaseEENKUlvE_clEvENKUlvE0_clEvEUlN3c107complexIfEEE_EEvS4_RKT_EUliE_EEviT1_)
        .other          _ZN2at6native18elementwise_kernelILi128ELi4EZNS0_15gpu_kernel_implIZZZNS0_17asinh_kernel_cudaERNS_18TensorIteratorBaseEENKUlvE_clEvENKUlvE0_clEvEUlN3c107complexIfEEE_EEvS4_RKT_EUliE_EEviT1_,@"STO_CUDA_ENTRY STV_DEFAULT"
_ZN2at6native18elementwise_kernelILi128ELi4EZNS0_15gpu_kernel_implIZZZNS0_17asinh_kernel_cudaERNS_18TensorIteratorBaseEENKUlvE_clEvENKUlvE0_clEvEUlN3c107complexIfEEE_EEvS4_RKT_EUliE_EEviT1_:
.text._ZN2at6native18elementwise_kernelILi128ELi4EZNS0_15gpu_kernel_implIZZZNS0_17asinh_kernel_cudaERNS_18TensorIteratorBaseEENKUlvE_clEvENKUlvE0_clEvEUlN3c107complexIfEEE_EEvS4_RKT_EUliE_EEviT1_:
        /* <DEDUP_REMOVED lines=12> */
[----:B------:R-:W-:Y:S01]  /*00c0*/  MOV R3, R17 ;  /* 0x0000001100037202 */ /* 0x000fe20000000f00 */
        /* <DEDUP_REMOVED lines=212> */
[----:B------:R-:W-:Y:S02]  /*0e10*/  @P0 MOV R4, RZ ;  /* 0x000000ff00040202 */ /* 0x000fe40000000f00 */
[----:B------:R-:W-:-:S03]  /*0e20*/  IMAD.MOV R7, RZ, RZ, -R5 ;  /* 0x000000ffff077224 */ /* 0x000fc600078e0a05 */
        /* <DEDUP_REMOVED lines=8> */
[----:B------:R-:W-:-:S04]  /*0eb0*/  @P0 IMAD R0, R5, c[0x0][0x35c], R0 ;  /* 0x0000d70005000a24 */ /* 0x000fc800078e0200 */
.L_x_6519:
[----:B------:R-:W0:Y:S01]  /*0ec0*/  LDC.U8 R5, c[0x0][0x372] ;  /* 0x0000dc80ff057b82 */ /* 0x000e220000000000 */
[----:B------:R-:W-:Y:S01]  /*0ed0*/  IADD3 R2, P1, R0, c[0x0][0x368], RZ ;  /* 0x0000da0000027a10 */ /* 0x000fe20007f3e0ff */
[----:B------:R-:W-:Y:S03]  /*0ee0*/  BSSY B7, `(.L_x_6520) ;  /* 0x00000f3000077945 */ /* 0x000fe60003800000 */
        /* <DEDUP_REMOVED lines=13> */
[----:B------:R-:W-:Y:S01]  /*0fc0*/  IMAD.MOV.U32 R5, RZ, RZ, RZ ;  /* 0x000000ffff057224 */ /* 0x000fe200078e00ff */
[----:B--2---:R0:W1:Y:S01]  /*0fd0*/  I2F.S16 R4, R2 ;  /* 0x0000000200047306 */ /* 0x0040620000101400 */
[----:B------:R-:W-:Y:S05]  /*0fe0*/  BRA `(.L_x_6526) ;  /* 0x00000e2000007947 */ /* 0x000fea0003800000 */
.L_x_6524:
[----:B------:R-:W2:Y:S01]  /*0ff0*/  LDG.E.U8 R2, [R2.64] ;  /* 0x0000002402027981 */ /* 0x000ea2000c1e1100 */
[----:B------:R-:W-:Y:S01]  /*1000*/  IMAD.MOV.U32 R5, RZ, RZ, RZ ;  /* 0x000000ffff057224 */ /* 0x000fe200078e00ff */
[----:B--2---:R0:W1:Y:S01]  /*1010*/  I2F.U16 R4, R2 ;  /* 0x0000000200047306 */ /* 0x0040620000101000 */
[----:B------:R-:W-:Y:S05]  /*1020*/  BRA `(.L_x_6526) ;  /* 0x00000de000007947 */ /* 0x000fea0003800000 */
.L_x_6523:
[----:B------:R-:W-:-:S13]  /*1030*/  ISETP.NE.AND P0, PT, R4, 0x2, PT ;  /* 0x000000020400780c */ /* 0x000fda0003f05270 */
[----:B------:R-:W-:Y:S05]  /*1040*/  @!P0 BRA `(.L_x_6527) ;  /* 0x000000c000008947 */ /* 0x000fea0003800000 */
[----:B------:R-:W-:-:S13]  /*1050*/  ISETP.NE.AND P0, PT, R4, 0x3, PT ;  /* 0x000000030400780c */ /* 0x000fda0003f05270 */
[----:B------:R-:W-:Y:S05]  /*1060*/  @!P0 BRA `(.L_x_6528) ;  /* 0x0000006000008947 */ /* 0x000fea0003800000 */
[----:B------:R-:W-:-:S13]  /*1070*/  ISETP.NE.AND P0, PT, R4, 0x4, PT ;  /* 0x000000040400780c */ /* 0x000fda0003f05270 */
[----:B------:R-:W-:Y:S05]  /*1080*/  @P0 BRA `(.L_x_6525) ;  /* 0x00000bc000000947 */ /* 0x000fea0003800000 */
[----:B------:R-:W2:Y:S01]  /*1090*/  LDG.E.64 R2, [R2.64] ;  /* 0x0000002402027981 */ /* 0x000ea2000c1e1b00 */
[----:B------:R-:W-:Y:S01]  /*10a0*/  MOV R5, RZ ;  /* 0x000000ff00057202 */ /* 0x000fe20000000f00 */
[----:B--2---:R0:W1:Y:S01]  /*10b0*/  I2F.S64 R4, R2 ;  /* 0x0000000200047312 */ /* 0x0040620000301400 */
[----:B------:R-:W-:Y:S05]  /*10c0*/  BRA `(.L_x_6526) ;  /* 0x00000d4000007947 */ /* 0x000fea0003800000 */
.L_x_6528:
[----:B------:R-:W2:Y:S01]  /*10d0*/  LDG.E R2, [R2.64] ;  /* 0x0000002402027981 */ /* 0x000ea2000c1e1900 */
[----:B------:R-:W-:Y:S01]  /*10e0*/  IMAD.MOV.U32 R5, RZ, RZ, RZ ;  /* 0x000000ffff057224 */ /* 0x000fe200078e00ff */
[----:B--2---:R0:W1:Y:S01]  /*10f0*/  I2F R4, R2 ;  /* 0x0000000200047306 */ /* 0x0040620000201400 */
[----:B------:R-:W-:Y:S05]  /*1100*/  BRA `(.L_x_6526) ;  /* 0x00000d0000007947 */ /* 0x000fea0003800000 */
.L_x_6527:
[----:B------:R-:W2:Y:S01]  /*1110*/  LDG.E.U16 R2, [R2.64] ;  /* 0x0000002402027981 */ /* 0x000ea2000c1e1500 */
[----:B------:R-:W-:Y:S01]  /*1120*/  IMAD.MOV.U32 R5, RZ, RZ, RZ ;  /* 0x000000ffff057224 */ /* 0x000fe200078e00ff */
[----:B--2---:R0:W1:Y:S01]  /*1130*/  I2F.S16 R4, R2 ;  /* 0x0000000200047306 */ /* 0x0040620000101400 */
[----:B------:R-:W-:Y:S05]  /*1140*/  BRA `(.L_x_6526) ;  /* 0x00000cc000007947 */ /* 0x000fea0003800000 */
.L_x_6522:
[----:B------:R-:W-:-:S13]  /*1150*/  ISETP.GT.AND P0, PT, R4, 0x6, PT ;  /* 0x000000060400780c */ /* 0x000fda0003f04270 */
[----:B------:R-:W-:Y:S05]  /*1160*/  @P0 BRA `(.L_x_6529) ;  /* 0x000000b000000947 */ /* 0x000fea0003800000 */
[----:B------:R-:W-:-:S13]  /*1170*/  ISETP.NE.AND P0, PT, R4, 0x5, PT ;  /* 0x000000050400780c */ /* 0x000fda0003f05270 */
[----:B------:R-:W-:Y:S05]  /*1180*/  @!P0 BRA `(.L_x_6530) ;  /* 0x0000005000008947 */ /* 0x000fea0003800000 */
[----:B------:R-:W-:-:S13]  /*1190*/  ISETP.NE.AND P0, PT, R4, 0x6, PT ;  /* 0x000000060400780c */ /* 0x000fda0003f05270 */
[----:B------:R-:W-:Y:S05]  /*11a0*/  @P0 BRA `(.L_x_6525) ;  /* 0x00000aa000000947 */ /* 0x000fea0003800000 */
[----:B------:R0:W5:Y:S01]  /*11b0*/  LDG.E R4, [R2.64] ;  /* 0x0000002402047981 */ /* 0x000162000c1e1900 */
[----:B------:R-:W-:Y:S01]  /*11c0*/  HFMA2.MMA R5, -RZ, RZ, 0, 0 ;  /* 0x00000000ff057435 */ /* 0x000fe200000001ff */
[----:B------:R-:W-:Y:S05]  /*11d0*/  BRA `(.L_x_6526) ;  /* 0x00000c3000007947 */ /* 0x000fea0003800000 */
.L_x_6530:
[----:B------:R-:W2:Y:S01]  /*11e0*/  LDG.E.U16 R2, [R2.64] ;  /* 0x0000002402027981 */ /* 0x000ea2000c1e1500 */
[----:B------:R-:W-:Y:S01]  /*11f0*/  IMAD.MOV.U32 R5, RZ, RZ, RZ ;  /* 0x000000ffff057224 */ /* 0x000fe200078e00ff */
[----:B--2---:R-:W-:Y:S01]  /*1200*/  HADD2.F32 R4, -RZ, R2.H0_H0 ;  /* 0x20000002ff047230 */ /* 0x004fe20000004100 */
[----:B------:R-:W-:Y:S05]  /*1210*/  BRA `(.L_x_6526) ;  /* 0x00000bf000007947 */ /* 0x000fea0003800000 */
.L_x_6529:
[----:B------:R-:W-:-:S13]  /*1220*/  ISETP.NE.AND P0, PT, R4, 0x7, PT ;  /* 0x000000070400780c */ /* 0x000fda0003f05270 */
[----:B------:R-:W-:Y:S05]  /*1230*/  @!P0 BRA `(.L_x_6531) ;  /* 0x000000a000008947 */ /* 0x000fea0003800000 */
[----:B------:R-:W-:-:S13]  /*1240*/  ISETP.NE.AND P0, PT, R4, 0x8, PT ;  /* 0x000000080400780c */ /* 0x000fda0003f05270 */
[----:B------:R-:W-:Y:S05]  /*1250*/  @!P0 BRA `(.L_x_6532) ;  /* 0x0000004000008947 */ /* 0x000fea0003800000 */
[----:B------:R-:W-:-:S13]  /*1260*/  ISETP.NE.AND P0, PT, R4, 0x9, PT ;  /* 0x000000090400780c */ /* 0x000fda0003f05270 */
[----:B------:R-:W-:Y:S05]  /*1270*/  @P0 BRA `(.L_x_6525) ;  /* 0x000009d000000947 */ /* 0x000fea0003800000 */
[----:B------:R0:W5:Y:S01]  /*1280*/  LDG.E.64 R4, [R2.64] ;  /* 0x0000002402047981 */ /* 0x000162000c1e1b00 */
[----:B------:R-:W-:Y:S05]  /*1290*/  BRA `(.L_x_6526) ;  /* 0x00000b7000007947 */ /* 0x000fea0003800000 */
.L_x_6532:
[----:B------:R-:W2:Y:S02]  /*12a0*/  LDG.E R2, [R2.64] ;  /* 0x0000002402027981 */ /* 0x000ea4000c1e1900 */
[--C-:B--2---:R-:W-:Y:S02]  /*12b0*/  HADD2.F32 R5, -RZ, R2.reuse.H1_H1 ;  /* 0x30000002ff057230 */ /* 0x104fe40000004100 */
[----:B------:R-:W-:Y:S01]  /*12c0*/  HADD2.F32 R4, -RZ, R2.H0_H0 ;  /* 0x20000002ff047230 */ /* 0x000fe20000004100 */
[----:B------:R-:W-:Y:S05]  /*12d0*/  BRA `(.L_x_6526) ;  /* 0x00000b3000007947 */ /* 0x000fea0003800000 */
.L_x_6531:
[----:B------:R-:W2:Y:S01]  /*12e0*/  LDG.E.64 R2, [R2.64] ;  /* 0x0000002402027981 */ /* 0x000ea2000c1e1b00 */
[----:B------:R-:W-:Y:S01]  /*12f0*/  IMAD.MOV.U32 R5, RZ, RZ, RZ ;  /* 0x000000ffff057224 */ /* 0x000fe200078e00ff */
[----:B--2---:R-:W0:Y:S01]  /*1300*/  F2F.F32.F64 R4, R2 ;  /* 0x0000000200047310 */ /* 0x004e220000301000 */
[----:B------:R-:W0:-:S14]  /*1310*/  DSETP.GEU.AND P0, PT, |R2|, c[0x2][0x0], PT ;  /* 0x008000000200762a */ /* 0x000e1c0003f0e200 */
[----:B0-----:R-:W-:Y:S01]  /*1320*/  @!P0 FMUL R4, R4, 1.175494350822287508e-38 ;  /* 0x0080000004048820 */ /* 0x001fe20000400000 */
[----:B------:R-:W-:Y:S05]  /*1330*/  BRA `(.L_x_6526) ;  /* 0x00000ad000007947 */ /* 0x000fea0003800000 */
.L_x_6521:
        /* <DEDUP_REMOVED lines=9> */
[----:B------:R-:W-:Y:S02]  /*13d0*/  MOV R5, RZ ;  /* 0x000000ff00057202 */ /* 0x000fe40000000f00 */
[----:B--2---:R-:W-:-:S04]  /*13e0*/  ISETP.NE.AND P0, PT, R2, RZ, PT ;  /* 0x000000ff0200720c */ /* 0x004fc80003f05270 */
[----:B------:R-:W-:Y:S01]  /*13f0*/  FSEL R4, RZ, 1, !P0 ;  /* 0x3f800000ff047808 */ /* 0x000fe20004000000 */
[----:B------:R-:W-:Y:S05]  /*1400*/  BRA `(.L_x_6526) ;  /* 0x00000a0000007947 */ /* 0x000fea0003800000 */
.L_x_6535:
[----:B------:R-:W2:Y:S02]  /*1410*/  LDG.E.128 R8, [R2.64] ;  /* 0x0000002402087981 */ /* 0x000ea4000c1e1d00 */
[----:B--2---:R-:W0:Y:S01]  /*1420*/  F2F.F32.F64 R5, R10 ;  /* 0x0000000a00057310 */ /* 0x004e220000301000 */
[----:B------:R-:W0:-:S04]  /*1430*/  DSETP.GEU.AND P0, PT, |R10|, c[0x2][0x0], PT ;  /* 0x008000000a00762a */ /* 0x000e080003f0e200 */
[----:B------:R-:W1:-:S03]  /*1440*/  DSETP.GEU.AND P1, PT, |R8|, c[0x2][0x0], PT ;  /* 0x008000000800762a */ /* 0x000e460003f2e200 */
[----:B------:R-:W1:Y:S07]  /*1450*/  F2F.F32.F64 R4, R8 ;  /* 0x0000000800047310 */ /* 0x000e6e0000301000 */
[----:B0-----:R-:W-:-:S04]  /*1460*/  @!P0 FMUL R5, R5, 1.175494350822287508e-38 ;  /* 0x0080000005058820 */ /* 0x001fc80000400000 */
[----:B-1----:R-:W-:Y:S01]  /*1470*/  @!P1 FMUL R4, R4, 1.175494350822287508e-38 ;  /* 0x0080000004049820 */ /* 0x002fe20000400000 */
[----:B------:R-:W-:Y:S05]  /*1480*/  BRA `(.L_x_6526) ;  /* 0x0000098000007947 */ /* 0x000fea0003800000 */
.L_x_6534:
        /* <DEDUP_REMOVED lines=23> */
[----:B------:R-:W-:Y:S02]  /*1600*/  LOP3.LUT R3, R5, R2, RZ, 0x30, !PT ;  /* 0x0000000205037212 */ /* 0x000fe400078e30ff */
[----:B------:R-:W-:Y:S02]  /*1610*/  MOV R5, RZ ;  /* 0x000000ff00057202 */ /* 0x000fe40000000f00 */
[----:B------:R-:W-:Y:S01]  /*1620*/  LOP3.LUT R4, R3, 0x80000000, R4, 0xf8, !PT ;  /* 0x8000000003047812 */ /* 0x000fe200078ef804 */
[----:B------:R-:W-:Y:S05]  /*1630*/  BRA `(.L_x_6526) ;  /* 0x000007d000007947 */ /* 0x000fea0003800000 */
.L_x_6537:
[----:B------:R-:W2:Y:S01]  /*1640*/  LDG.E.U8 R2, [R2.64] ;  /* 0x0000002402027981 */ /* 0x000ea2000c1e1100 */
[----:B------:R-:W-:Y:S02]  /*1650*/  IMAD.MOV.U32 R5, RZ, RZ, RZ ;  /* 0x000000ffff057224 */ /* 0x000fe400078e00ff */
[C---:B--2---:R-:W-:Y:S02]  /*1660*/  IMAD.SHL.U32 R0, R2.reuse, 0x2000000, RZ ;  /* 0x0200000002007824 */ /* 0x044fe400078e00ff */
[----:B------:R-:W-:-:S03]  /*1670*/  IMAD.SHL.U32 R7, R2, 0x1000000, RZ ;  /* 0x0100000002077824 */ /* 0x000fc600078e00ff */
[----:B------:R-:W-:-:S13]  /*1680*/  ISETP.GE.U32.AND P0, PT, R0, 0x8000000, PT ;  /* 0x080000000000780c */ /* 0x000fda0003f06070 */
[C---:B------:R-:W-:Y:S01]  /*1690*/  @!P0 SHF.L.U32 R0, R2.reuse, 0x8, RZ ;  /* 0x0000000802008819 */ /* 0x040fe200000006ff */
        /* <DEDUP_REMOVED lines=8> */
.L_x_6536:
[----:B------:R-:W2:Y:S01]  /*1720*/  LDG.E.U16 R2, [R2.64] ;  /* 0x0000002402027981 */ /* 0x000ea2000c1e1500 */
[----:B------:R-:W-:Y:S01]  /*1730*/  HFMA2.MMA R5, -RZ, RZ, 0, 0 ;  /* 0x00000000ff057435 */ /* 0x000fe200000001ff */
[----:B--2---:R-:W-:Y:S01]  /*1740*/  PRMT R4, RZ, 0x5410, R2 ;  /* 0x00005410ff047816 */ /* 0x004fe20000000002 */
[----:B------:R-:W-:Y:S05]  /*1750*/  BRA `(.L_x_6526) ;  /* 0x000006b000007947 */ /* 0x000fea0003800000 */
.L_x_6533:
        /* <DEDUP_REMOVED lines=9> */
[----:B------:R-:W-:Y:S01]  /*17f0*/  IMAD.MOV.U32 R5, RZ, RZ, RZ ;  /* 0x000000ffff057224 */ /* 0x000fe200078e00ff */
[----:B--2---:R0:W1:Y:S01]  /*1800*/  I2F.U16 R4, R2 ;  /* 0x0000000200047306 */ /* 0x0040620000101000 */
[----:B------:R-:W-:Y:S05]  /*1810*/  BRA `(.L_x_6526) ;  /* 0x000005f000007947 */ /* 0x000fea0003800000 */
.L_x_6540:
[----:B------:R-:W2:Y:S01]  /*1820*/  LDG.E.U8 R2, [R2.64] ;  /* 0x0000002402027981 */ /* 0x000ea2000c1e1100 */
[----:B------:R-:W-:Y:S01]  /*1830*/  CS2R R4, SRZ ;  /* 0x0000000000047805 */ /* 0x000fe2000001ff00 */
        /* <DEDUP_REMOVED lines=18> */
.L_x_6542:
[----:B------:R-:W-:Y:S05]  /*1960*/  BSYNC B0 ;  /* 0x0000000000007941 */ /* 0x000fea0003800000 */
.L_x_6541:
[----:B------:R-:W-:Y:S01]  /*1970*/  IMAD.SHL.U32 R2, R2, 0x100000, RZ ;  /* 0x0010000002027824 */ /* 0x000fe200078e00ff */
[----:B------:R-:W-:-:S04]  /*1980*/  LEA R3, R0, 0x3b800000, 0x17 ;  /* 0x3b80000000037811 */ /* 0x000fc800078eb8ff */
[----:B------:R-:W-:Y:S01]  /*1990*/  LOP3.LUT R4, R3, R2, R4, 0xfe, !PT ;  /* 0x0000000203047212 */ /* 0x000fe200078efe04 */
[----:B------:R-:W-:Y:S05]  /*19a0*/  BRA `(.L_x_6526) ;  /* 0x0000046000007947 */ /* 0x000fea0003800000 */
.L_x_6539:
        /* <DEDUP_REMOVED lines=20> */
.L_x_6544:
[----:B------:R-:W-:Y:S05]  /*1af0*/  BSYNC B0 ;  /* 0x0000000000007941 */ /* 0x000fea0003800000 */
.L_x_6543:
[----:B------:R-:W-:Y:S01]  /*1b00*/  IMAD.SHL.U32 R2, R2, 0x200000, RZ ;  /* 0x0020000002027824 */ /* 0x000fe200078e00ff */
[----:B------:R-:W-:-:S04]  /*1b10*/  LEA R3, R0, 0x37800000, 0x17 ;  /* 0x3780000000037811 */ /* 0x000fc800078eb8ff */
[----:B------:R-:W-:Y:S01]  /*1b20*/  LOP3.LUT R4, R3, R2, R4, 0xfe, !PT ;  /* 0x0000000203047212 */ /* 0x000fe200078efe04 */
[----:B------:R-:W-:Y:S05]  /*1b30*/  BRA `(.L_x_6526) ;  /* 0x000002d000007947 */ /* 0x000fea0003800000 */
.L_x_6538:
        /* <DEDUP_REMOVED lines=14> */
.L_x_6548:
[----:B------:R-:W-:Y:S05]  /*1c20*/  BSYNC B0 ;  /* 0x0000000000007941 */ /* 0x000fea0003800000 */
.L_x_6547:
[----:B------:R-:W-:Y:S01]  /*1c30*/  IMAD.MOV.U32 R5, RZ, RZ, RZ ;  /* 0x000000ffff057224 */ /* 0x000fe200078e00ff */
[----:B------:R-:W-:Y:S05]  /*1c40*/  BRA `(.L_x_6526) ;  /* 0x000001c000007947 */ /* 0x000fea0003800000 */
.L_x_6525:
        /* <DEDUP_REMOVED lines=8> */
[----:B------:R-:W-:-:S02]  /*1cd0*/  IMAD.MOV.U32 R10, RZ, RZ, c[0x4][0x18] ;  /* 0x01000600ff0a7624 */ /* 0x000fc400078e00ff */
[----:B------:R-:W-:Y:S02]  /*1ce0*/  IMAD.MOV.U32 R12, RZ, RZ, 0x1 ;  /* 0x00000001ff0c7424 */ /* 0x000fe400078e00ff */
        /* <DEDUP_REMOVED lines=9> */
[----:B------:R-:W-:Y:S01]  /*1d80*/  CS2R R4, SRZ ;  /* 0x0000000000047805 */ /* 0x000fe2000001ff00 */
[----:B------:R-:W-:Y:S05]  /*1d90*/  BRA `(.L_x_6526) ;  /* 0x0000007000007947 */ /* 0x000fea0003800000 */
.L_x_6546:
[----:B------:R-:W2:Y:S01]  /*1da0*/  LDG.E.64 R2, [R2.64] ;  /* 0x0000002402027981 */ /* 0x000ea2000c1e1b00 */
[----:B------:R-:W-:Y:S01]  /*1db0*/  HFMA2.MMA R5, -RZ, RZ, 0, 0 ;  /* 0x00000000ff057435 */ /* 0x000fe200000001ff */
[----:B--2---:R0:W1:Y:S01]  /*1dc0*/  I2F.U64 R4, R2 ;  /* 0x0000000200047312 */ /* 0x0040620000301000 */
[----:B------:R-:W-:Y:S07]  /*1dd0*/  BRA `(.L_x_6526) ;  /* 0x0000003000007947 */ /* 0x000fee0003800000 */
.L_x_6545:
[----:B------:R-:W2:Y:S01]  /*1de0*/  LDG.E R2, [R2.64] ;  /* 0x0000002402027981 */ /* 0x000ea2000c1e1900 */
[----:B------:R-:W-:Y:S01]  /*1df0*/  IMAD.MOV.U32 R5, RZ, RZ, RZ ;  /* 0x000000ffff057224 */ /* 0x000fe200078e00ff */
[----:B--2---:R0:W1:Y:S06]  /*1e00*/  I2F.U32 R4, R2 ;  /* 0x0000000200047306 */ /* 0x00406c0000201000 */
.L_x_6526:
[----:B------:R-:W-:Y:S05]  /*1e10*/  BSYNC B7 ;  /* 0x0000000000077941 */ /* 0x000fea0003800000 */
.L_x_6520:
[C---:B-1---5:R-:W-:Y:S01]  /*1e20*/  FSETP.GTU.FTZ.AND P0, PT, |R4|.reuse, +INF , PT ;  /* 0x7f8000000400780b */ /* 0x062fe20003f1c200 */
[----:B------:R-:W-:Y:S01]  /*1e30*/  BSSY B2, `(.L_x_6549) ;  /* 0x00002b8000027945 */ /* 0x000fe20003800000 */
[C---:B------:R-:W-:Y:S01]  /*1e40*/  FSETP.GTU.FTZ.AND P1, PT, |R5|.reuse, +INF , PT ;  /* 0x7f8000000500780b */ /* 0x040fe20003f3c200 */
[----:B------:R-:W-:Y:S01]  /*1e50*/  FADD.FTZ R0, |R4|, -RZ ;  /* 0x800000ff04007221 */ /* 0x000fe20000010200 */
[----:B------:R-:W-:Y:S01]  /*1e60*/  IADD3 R6, P2, R18, c[0x0][0x360], RZ ;  /* 0x0000d80012067a10 */ /* 0x000fe20007f5e0ff */
[----:B------:R-:W-:Y:S01]  /*1e70*/  FADD.FTZ R9, |R5|, -RZ ;  /* 0x800000ff05097221 */ /* 0x000fe20000010200 */
[----:B------:R-:W-:-:S03]  /*1e80*/  PLOP3.LUT P0, PT, P0, P1, PT, 0xa8, 0x0 ;  /* 0x000000000000781c */ /* 0x000fc60000703570 */
[----:B------:R-:W-:-:S10]  /*1e90*/  IMAD.X R7, RZ, RZ, c[0x0][0x364], P2 ;  /* 0x0000d900ff077624 */ /* 0x000fd400010e06ff */
[----:B------:R-:W-:Y:S05]  /*1ea0*/  @P0 BRA `(.L_x_6550) ;  /* 0x00002a2000000947 */ /* 0x000fea0003800000 */
[----:B------:R-:W-:Y:S02]  /*1eb0*/  FSETP.GT.FTZ.AND P0, PT, R0, 8388608, PT ;  /* 0x4b0000000000780b */ /* 0x000fe40003f14000 */
[----:B------:R-:W-:-:S04]  /*1ec0*/  FSETP.GT.FTZ.AND P1, PT, R9, 8388608, PT ;  /* 0x4b0000000900780b */ /* 0x000fc80003f34000 */
[----:B------:R-:W-:-:S13]  /*1ed0*/  PLOP3.LUT P0, PT, P0, P1, PT, 0xa8, 0x0 ;  /* 0x000000000000781c */ /* 0x000fda0000703570 */
[----:B------:R-:W-:Y:S05]  /*1ee0*/  @P0 BRA `(.L_x_6551) ;  /* 0x0000139000000947 */ /* 0x000fea0003800000 */
[----:B------:R-:W-:Y:S02]  /*1ef0*/  FSETP.NEU.FTZ.AND P0, PT, R4, RZ, PT ;  /* 0x000000ff0400720b */ /* 0x000fe40003f1d000 */
[----:B------:R-:W-:Y:S02]  /*1f00*/  FSETP.NEU.FTZ.AND P1, PT, R5, RZ, PT ;  /* 0x000000ff0500720b */ /* 0x000fe40003f3d000 */
[----:B------:R-:W-:Y:S02]  /*1f10*/  FSETP.GEU.FTZ.AND P2, PT, R9, 0.00021143197955098003149, PT ;  /* 0x395db3d70900780b */ /* 0x000fe40003f5e000 */
[----:B------:R-:W-:Y:S02]  /*1f20*/  FSETP.GEU.FTZ.AND P3, PT, R0, 0.00021143197955098003149, PT ;  /* 0x395db3d70000780b */ /* 0x000fe40003f7e000 */
[----:B------:R-:W-:-:S04]  /*1f30*/  PLOP3.LUT P0, PT, P0, P1, PT, 0x2, 0x0 ;  /* 0x000000000000781c */ /* 0x000fc80000702072 */
[----:B------:R-:W-:-:S13]  /*1f40*/  PLOP3.LUT P0, PT, P0, P3, P2, 0xf1, 0x0 ;  /* 0x000000000000781c */ /* 0x000fda0000707e21 */
[----:B------:R-:W-:Y:S05]  /*1f50*/  @P0 BRA `(.L_x_6552) ;  /* 0x00002a5000000947 */ /* 0x000fea0003800000 */
[----:B0-----:R-:W-:Y:S01]  /*1f60*/  FADD.FTZ R3, R9, 1 ;  /* 0x3f80000009037421 */ /* 0x001fe20000010000 */
        /* <DEDUP_REMOVED lines=44> */
[----:B------:R-:W-:-:S13]  /*2230*/  FSETP.GEU.FTZ.AND P1, PT, R0, 1.1102230246251565404e-16, PT ;  /* 0x250000000000780b */ /* 0x000fda0003f3e000 */
[----:B------:R-:W-:Y:S05]  /*2240*/  @!P0 BRA !P1, `(.L_x_6555) ;  /* 0x0000069000008947 */ /* 0x000fea0004800000 */
[----:B------:R-:W-:-:S05]  /*2250*/  FMUL.FTZ R11, |R2|, 1.1920928955078125e-07 ;  /* 0x34000000020b7820 */ /* 0x000fca0000410200 */
[----:B------:R-:W-:-:S13]  /*2260*/  FSETP.GTU.FTZ.AND P0, PT, R11, R0, PT ;  /* 0x000000000b00720b */ /* 0x000fda0003f1c000 */
[----:B------:R-:W-:Y:S05]  /*2270*/  @!P0 BRA `(.L_x_6556) ;  /* 0x0000028000008947 */ /* 0x000fea0003800000 */
[----:B------:R-:W-:-:S13]  /*2280*/  FSETP.GEU.FTZ.AND P0, PT, R9, 1, PT ;  /* 0x3f8000000900780b */ /* 0x000fda0003f1e000 */
[----:B------:R-:W-:-:S04]  /*2290*/  @!P0 FADD.FTZ R12, -R9, 1 ;  /* 0x3f800000090c8421 */ /* 0x000fc80000010100 */
[----:B------:R-:W-:-:S06]  /*22a0*/  @!P0 FMUL.FTZ R12, R3, R12 ;  /* 0x0000000c030c8220 */ /* 0x000fcc0000410000 */
[----:B------:R-:W0:Y:S08]  /*22b0*/  @!P0 MUFU.SQRT R12, R12 ;  /* 0x0000000c000c8308 */ /* 0x000e300000002000 */
[----:B0-----:R-:W0:Y:S02]  /*22c0*/  @!P0 MUFU.RCP R11, R12 ;  /* 0x0000000c000b8308 */ /* 0x001e240000001000 */
[----:B0-----:R-:W-:Y:S01]  /*22d0*/  @!P0 FMUL.FTZ R11, R0, R11 ;  /* 0x0000000b000b8220 */ /* 0x001fe20000410000 */
[----:B------:R-:W-:Y:S05]  /*22e0*/  @!P0 BRA `(.L_x_6554) ;  /* 0x0000060000008947 */ /* 0x000fea0003800000 */
[----:B------:R-:W-:Y:S01]  /*22f0*/  FMUL.FTZ R11, R3, R2 ;  /* 0x00000002030b7220 */ /* 0x000fe20000410000 */
[----:B------:R-:W-:Y:S01]  /*2300*/  MOV R18, 0x3e800000 ;  /* 0x3e80000000127802 */ /* 0x000fe20000000f00 */
[----:B------:R-:W-:-:S04]  /*2310*/  IMAD.MOV.U32 R17, RZ, RZ, 0x3d39bf78 ;  /* 0x3d39bf78ff117424 */ /* 0x000fc800078e00ff */
        /* <DEDUP_REMOVED lines=30> */
.L_x_6556:
        /* <DEDUP_REMOVED lines=8> */
[----:B------:R-:W-:Y:S01]  /*2580*/  @!P0 FMUL.FTZ R11, R0, 0.5 ;  /* 0x3f000000000b8820 */ /* 0x000fe20000410000 */
[----:B------:R-:W-:Y:S05]  /*2590*/  BRA `(.L_x_6559) ;  /* 0x0000002000007947 */ /* 0x000fea0003800000 */
.L_x_6558:
[----:B------:R-:W-:-:S04]  /*25a0*/  FADD.FTZ R11, -R3, R10 ;  /* 0x0000000a030b7221 */ /* 0x000fc80000010100 */
[----:B------:R-:W-:Y:S02]  /*25b0*/  FMUL.FTZ R11, R11, 0.5 ;  /* 0x3f0000000b0b7820 */ /* 0x000fe40000410000 */
.L_x_6559:
[----:B------:R-:W-:Y:S05]  /*25c0*/  BSYNC B1 ;  /* 0x0000000000017941 */ /* 0x000fea0003800000 */
.L_x_6557:
        /* <DEDUP_REMOVED lines=11> */
.L_x_6561:
[----:B------:R-:W-:-:S04]  /*2680*/  FADD.FTZ R12, R13, -R12 ;  /* 0x8000000c0d0c7221 */ /* 0x000fc80000010000 */
[----:B------:R-:W-:Y:S02]  /*2690*/  FMUL.FTZ R12, R12, 0.5 ;  /* 0x3f0000000c0c7820 */ /* 0x000fe40000410000 */
.L_x_6562:
[----:B------:R-:W-:Y:S05]  /*26a0*/  BSYNC B1 ;  /* 0x0000000000017941 */ /* 0x000fea0003800000 */
.L_x_6560:
[----:B------:R-:W-:Y:S01]  /*26b0*/  FADD.FTZ R12, R12, R11 ;  /* 0x0000000b0c0c7221 */ /* 0x000fe20000010000 */
[----:B------:R-:W-:Y:S01]  /*26c0*/  HFMA2.MMA R21, -RZ, RZ, 1.3056640625, -1.8671875 ;  /* 0x3d39bf78ff157435 */ /* 0x000fe200000001ff */
[----:B------:R-:W-:Y:S02]  /*26d0*/  FADD.FTZ R11, R8, 1 ;  /* 0x3f800000080b7421 */ /* 0x000fe40000010000 */
[----:B------:R-:W-:Y:S02]  /*26e0*/  IMAD.MOV.U32 R18, RZ, RZ, 0x3e800000 ;  /* 0x3e800000ff127424 */ /* 0x000fe400078e00ff */
[----:B------:R-:W-:-:S06]  /*26f0*/  FMUL.FTZ R11, R11, R12 ;  /* 0x0000000c0b0b7220 */ /* 0x000fcc0000410000 */
        /* <DEDUP_REMOVED lines=30> */
.L_x_6555:
[----:B------:R0:W1:Y:S02]  /*28e0*/  MUFU.SQRT R11, R0 ;  /* 0x00000000000b7308 */ /* 0x0000640000002000 */
.L_x_6554:
[----:B------:R-:W-:Y:S05]  /*28f0*/  BSYNC B0 ;  /* 0x0000000000007941 */ /* 0x000fea0003800000 */
.L_x_6553:
        /* <DEDUP_REMOVED lines=11> */
[C---:B0-----:R-:W-:Y:S01]  /*29b0*/  FADD.FTZ R0, |R15|.reuse, -RZ ;  /* 0x800000ff0f007221 */ /* 0x041fe20000010200 */
[----:B------:R-:W-:-:S03]  /*29c0*/  FSETP.NEU.FTZ.AND P1, PT, |R15|, 1, PT ;  /* 0x3f8000000f00780b */ /* 0x000fc60003f3d200 */
        /* <DEDUP_REMOVED lines=14> */
[----:B------:R-:W-:Y:S02]  /*2ab0*/  FFMA.FTZ R0, R0, R3, R0 ;  /* 0x0000000300007223 */ /* 0x000fe40000010000 */
[----:B------:R-:W-:Y:S02]  /*2ac0*/  IMAD.MOV.U32 R3, RZ, RZ, 0x3fd774eb ;  /* 0x3fd774ebff037424 */ /* 0x000fe400078e00ff */
[----:B------:R-:W-:-:S04]  /*2ad0*/  FMUL.FTZ R2, R0, -2 ;  /* 0xc000000000027820 */ /* 0x000fc80000410000 */
[----:B------:R-:W-:-:S05]  /*2ae0*/  @P0 FFMA.FTZ R0, R3, 0.93318945169448852539, R2 ;  /* 0x3f6ee58103000823 */ /* 0x000fca0000010002 */
[C---:B------:R-:W-:Y:S02]  /*2af0*/  FSETP.GTU.FTZ.AND P0, PT, R0.reuse, +INF , PT ;  /* 0x7f8000000000780b */ /* 0x040fe40003f1c000 */
[----:B------:R-:W-:-:S04]  /*2b00*/  LOP3.LUT R3, R0, 0x80000000, R15, 0xb8, !PT ;  /* 0x8000000000037812 */ /* 0x000fc800078eb80f */
[----:B------:R-:W-:Y:S01]  /*2b10*/  FSEL R0, R3, R0, !P0 ;  /* 0x0000000003007208 */ /* 0x000fe20004000000 */
[----:B------:R-:W-:Y:S05]  /*2b20*/  BRA `(.L_x_6567) ;  /* 0x0000071000007947 */ /* 0x000fea0003800000 */
.L_x_6566:
[----:B------:R-:W-:Y:S01]  /*2b30*/  FSETP.NEU.FTZ.AND P0, PT, R9, 1, PT ;  /* 0x3f8000000900780b */ /* 0x000fe20003f1d000 */
[----:B------:R-:W-:Y:S01]  /*2b40*/  BSSY B1, `(.L_x_6568) ;  /* 0x0000037000017945 */ /* 0x000fe20003800000 */
[----:B------:R-:W-:-:S13]  /*2b50*/  FSETP.GEU.FTZ.AND P1, PT, R0, 9.3132257461547851562e-10, PT ;  /* 0x308000000000780b */ /* 0x000fda0003f3e000 */
[----:B------:R-:W-:Y:S05]  /*2b60*/  @!P0 BRA !P1, `(.L_x_6569) ;  /* 0x000002e000008947 */ /* 0x000fea0004800000 */
[----:B------:R-:W-:-:S05]  /*2b70*/  FMUL.FTZ R15, |R2|, 1.1920928955078125e-07 ;  /* 0x34000000020f7820 */ /* 0x000fca0000410200 */
[----:B------:R-:W-:-:S13]  /*2b80*/  FSETP.GTU.FTZ.AND P0, PT, R15, R0, PT ;  /* 0x000000000f00720b */ /* 0x000fda0003f1c000 */
        /* <DEDUP_REMOVED lines=9> */
[----:B------:R-:W-:Y:S01]  /*2c20*/  @!P0 FMUL.FTZ R3, R0, 0.5 ;  /* 0x3f00000000038820 */ /* 0x000fe20000410000 */
[----:B------:R-:W-:Y:S05]  /*2c30*/  BRA `(.L_x_6573) ;  /* 0x0000002000007947 */ /* 0x000fea0003800000 */
.L_x_6572:
[----:B------:R-:W-:-:S04]  /*2c40*/  FADD.FTZ R3, -R3, R10 ;  /* 0x0000000a03037221 */ /* 0x000fc80000010100 */
[----:B------:R-:W-:Y:S02]  /*2c50*/  FMUL.FTZ R3, R3, 0.5 ;  /* 0x3f00000003037820 */ /* 0x000fe40000410000 */
.L_x_6573:
[----:B------:R-:W-:Y:S05]  /*2c60*/  BSYNC B4 ;  /* 0x0000000000047941 */ /* 0x000fea0003800000 */
.L_x_6571:
        /* <DEDUP_REMOVED lines=10> */
.L_x_6575:
[----:B------:R-:W-:-:S04]  /*2d10*/  FADD.FTZ R2, -R2, R13 ;  /* 0x0000000d02027221 */ /* 0x000fc80000010100 */
[----:B------:R-:W-:Y:S02]  /*2d20*/  FMUL.FTZ R2, R2, 0.5 ;  /* 0x3f00000002027820 */ /* 0x000fe40000410000 */
.L_x_6576:
[----:B------:R-:W-:Y:S05]  /*2d30*/  BSYNC B4 ;  /* 0x0000000000047941 */ /* 0x000fea0003800000 */
.L_x_6574:
[----:B------:R-:W-:Y:S02]  /*2d40*/  FADD.FTZ R3, R2, R3 ;  /* 0x0000000302037221 */ /* 0x000fe40000010000 */
[----:B------:R-:W-:-:S04]  /*2d50*/  FADD.FTZ R8, R9, R8 ;  /* 0x0000000809087221 */ /* 0x000fc80000010000 */
[----:B------:R-:W-:-:S06]  /*2d60*/  FMUL.FTZ R8, R8, R3 ;  /* 0x0000000308087220 */ /* 0x000fcc0000410000 */
[----:B------:R-:W2:Y:S01]  /*2d70*/  MUFU.SQRT R8, R8 ;  /* 0x0000000800087308 */ /* 0x000ea20000002000 */
[----:B------:R-:W-:Y:S05]  /*2d80*/  BRA `(.L_x_6577) ;  /* 0x0000012000007947 */ /* 0x000fea0003800000 */
.L_x_6570:
[----:B------:R-:W-:-:S13]  /*2d90*/  FSETP.GT.FTZ.AND P0, PT, R9, 1, PT ;  /* 0x3f8000000900780b */ /* 0x000fda0003f14000 */
[----:B------:R-:W-:Y:S02]  /*2da0*/  @P0 FMUL.FTZ R10, R3, R2 ;  /* 0x00000002030a0220 */ /* 0x000fe40000410000 */
[----:B------:R-:W-:Y:S02]  /*2db0*/  @!P0 FADD.FTZ R2, -R9, 1 ;  /* 0x3f80000009028421 */ /* 0x000fe40000010100 */
[----:B0-----:R-:W-:Y:S02]  /*2dc0*/  @P0 FMUL.FTZ R0, R0, 2.81474976710656000000e+14 ;  /* 0x5780000000000820 */ /* 0x001fe40000410000 */
        /* <DEDUP_REMOVED lines=8> */
.L_x_6569:
[----:B------:R-:W-:Y:S01]  /*2e50*/  FADD.FTZ R2, R8, 1 ;  /* 0x3f80000008027421 */ /* 0x000fe20000010000 */
[----:B------:R-:W-:Y:S01]  /*2e60*/  MUFU.SQRT R3, R0 ;  /* 0x0000000000037308 */ /* 0x000fe20000002000 */
[----:B------:R-:W-:-:S02]  /*2e70*/  IMAD.MOV.U32 R9, RZ, RZ, 0x3f800000 ;  /* 0x3f800000ff097424 */ /* 0x000fc400078e00ff */
[----:B------:R-:W-:-:S06]  /*2e80*/  FMUL.FTZ R2, R2, 0.5 ;  /* 0x3f00000002027820 */ /* 0x000fcc0000410000 */
[----:B------:R-:W2:Y:S02]  /*2e90*/  MUFU.SQRT R2, R2 ;  /* 0x0000000200027308 */ /* 0x000ea40000002000 */
[----:B--2---:R-:W-:-:S06]  /*2ea0*/  FMUL.FTZ R8, R3, R2 ;  /* 0x0000000203087220 */ /* 0x004fcc0000410000 */
.L_x_6577:
[----:B------:R-:W-:Y:S05]  /*2eb0*/  BSYNC B1 ;  /* 0x0000000000017941 */ /* 0x000fea0003800000 */
.L_x_6568:
[----:B------:R-:W-:Y:S05]  /*2ec0*/  BRA `(.L_x_6578) ;  /* 0x0000002000007947 */ /* 0x000fea0003800000 */
.L_x_6565:
[----:B------:R-:W-:Y:S02]  /*2ed0*/  FMUL.FTZ R8, R8, 16777216 ;  /* 0x4b80000008087820 */ /* 0x000fe40000410000 */
[----:B------:R-:W-:Y:S02]  /*2ee0*/  FMUL.FTZ R9, R9, 16777216 ;  /* 0x4b80000009097820 */ /* 0x000fe40000410000 */
.L_x_6578:
[----:B------:R-:W-:Y:S05]  /*2ef0*/  BSYNC B0 ;  /* 0x0000000000007941 */ /* 0x000fea0003800000 */
.L_x_6564:
        /* <DEDUP_REMOVED lines=14> */
[----:B------:R-:W-:Y:S01]  /*2fe0*/  MOV R13, R10 ;  /* 0x0000000a000d7202 */ /* 0x000fe20000000f00 */
[----:B------:R-:W-:Y:S01]  /*2ff0*/  IMAD.MOV.U32 R14, RZ, RZ, R17 ;  /* 0x000000ffff0e7224 */ /* 0x000fe200078e0011 */
[----:B------:R-:W-:Y:S02]  /*3000*/  MOV R2, 0x3020 ;  /* 0x0000302000027802 */ /* 0x000fe40000000f00 */
[----:B-1----:R-:W-:Y:S05]  /*3010*/  CALL.REL.NOINC `($__internal_12_$__cuda_sm3x_div_rn_ftz_f32_slowpath) ;  /* 0x00012fd000007944 */ /* 0x002fea0003c00000 */
.L_x_6580:
[----:B------:R-:W-:Y:S05]  /*3020*/  BSYNC B4 ;  /* 0x0000000000047941 */ /* 0x000fea0003800000 */
.L_x_6579:
        /* <DEDUP_REMOVED lines=18> */
.L_x_6582:
[----:B------:R-:W-:Y:S01]  /*3150*/  ISETP.GE.AND P0, PT, R8, RZ, PT ;  /* 0x000000ff0800720c */ /* 0x000fe20003f06270 */
[----:B------:R-:W-:-:S12]  /*3160*/  IMAD.MOV.U32 R0, RZ, RZ, 0x3fd774eb ;  /* 0x3fd774ebff007424 */ /* 0x000fd800078e00ff */
[----:B------:R-:W-:-:S04]  /*3170*/  @P0 FFMA.FTZ R3, R0, 0.93318945169448852539, -R3 ;  /* 0x3f6ee58100030823 */ /* 0x000fc80000010803 */
[----:B------:R-:W-:Y:S02]  /*3180*/  @!P0 FFMA.FTZ R3, R0, 0.93318945169448852539, R3 ;  /* 0x3f6ee58100038823 */ /* 0x000fe40000010003 */
.L_x_6583:
[----:B------:R-:W-:Y:S05]  /*3190*/  BSYNC B0 ;  /* 0x0000000000007941 */ /* 0x000fea0003800000 */
.L_x_6581:
        /* <DEDUP_REMOVED lines=10> */
.L_x_6567:
[----:B------:R-:W-:Y:S05]  /*3240*/  BSYNC B3 ;  /* 0x0000000000037941 */ /* 0x000fea0003800000 */
.L_x_6563:
[----:B------:R-:W-:Y:S02]  /*3250*/  LOP3.LUT R5, R0, 0x80000000, R5, 0xb8, !PT ;  /* 0x8000000000057812 */ /* 0x000fe400078eb805 */
[----:B-1----:R-:W-:Y:S01]  /*3260*/  LOP3.LUT R4, R11, 0x80000000, R4, 0xb8, !PT ;  /* 0x800000000b047812 */ /* 0x002fe200078eb804 */
[----:B------:R-:W-:Y:S05]  /*3270*/  BRA `(.L_x_6552) ;  /* 0x0000173000007947 */ /* 0x000fea0003800000 */
.L_x_6551:
        /* <DEDUP_REMOVED lines=16> */
[----:B0-----:R-:W0:Y:S01]  /*3380*/  MUFU.RCP R3, R0 ;  /* 0x0000000000037308 */ /* 0x001e220000001000 */
        /* <DEDUP_REMOVED lines=12> */
[----:B------:R-:W-:Y:S05]  /*3450*/  CALL.REL.NOINC `($__internal_12_$__cuda_sm3x_div_rn_ftz_f32_slowpath) ;  /* 0x00012b9000007944 */ /* 0x000fea0003c00000 */
.L_x_6589:
[----:B------:R-:W-:Y:S05]  /*3460*/  BSYNC B4 ;  /* 0x0000000000047941 */ /* 0x000fea0003800000 */
.L_x_6588:
        /* <DEDUP_REMOVED lines=18> */
.L_x_6591:
[----:B------:R-:W-:Y:S01]  /*3590*/  ISETP.GE.AND P0, PT, R9, RZ, PT ;  /* 0x000000ff0900720c */ /* 0x000fe20003f06270 */
[----:B------:R-:W-:-:S12]  /*35a0*/  HFMA2.MMA R2, -RZ, RZ, 1.9599609375, 20144 ;  /* 0x3fd774ebff027435 */ /* 0x000fd800000001ff */
[----:B------:R-:W-:-:S04]  /*35b0*/  @P0 FFMA.FTZ R3, R2, 0.93318945169448852539, -R3 ;  /* 0x3f6ee58102030823 */ /* 0x000fc80000010803 */
[----:B------:R-:W-:Y:S02]  /*35c0*/  @!P0 FFMA.FTZ R3, R2, 0.93318945169448852539, R3 ;  /* 0x3f6ee58102038823 */ /* 0x000fe40000010003 */
.L_x_6592:
[----:B------:R-:W-:Y:S05]  /*35d0*/  BSYNC B0 ;  /* 0x0000000000007941 */ /* 0x000fea0003800000 */
.L_x_6590:
        /* <DEDUP_REMOVED lines=13> */
.L_x_6587:
[----:B0-----:R-:W0:Y:S01]  /*36b0*/  MUFU.RCP R3, R0 ;  /* 0x0000000000037308 */ /* 0x001e220000001000 */
        /* <DEDUP_REMOVED lines=10> */
[----:B------:R-:W-:Y:S05]  /*3760*/  CALL.REL.NOINC `($__internal_12_$__cuda_sm3x_div_rn_ftz_f32_slowpath) ;  /* 0x0001288000007944 */ /* 0x000fea0003c00000 */
.L_x_6595:
[----:B------:R-:W-:Y:S05]  /*3770*/  BSYNC B4 ;  /* 0x0000000000047941 */ /* 0x000fea0003800000 */
.L_x_6594:
        /* <DEDUP_REMOVED lines=18> */
.L_x_6597:
[----:B------:R-:W-:Y:S01]  /*38a0*/  ISETP.GE.AND P0, PT, R9, RZ, PT ;  /* 0x000000ff0900720c */ /* 0x000fe20003f06270 */
[----:B------:R-:W-:-:S12]  /*38b0*/  IMAD.MOV.U32 R2, RZ, RZ, 0x3fd774eb ;  /* 0x3fd774ebff027424 */ /* 0x000fd800078e00ff */
[----:B------:R-:W-:-:S04]  /*38c0*/  @P0 FFMA.FTZ R3, R2, 0.93318945169448852539, -R3 ;  /* 0x3f6ee58102030823 */ /* 0x000fc80000010803 */
[----:B------:R-:W-:Y:S02]  /*38d0*/  @!P0 FFMA.FTZ R3, R2, 0.93318945169448852539, R3 ;  /* 0x3f6ee58102038823 */ /* 0x000fe40000010003 */
.L_x_6598:
[----:B------:R-:W-:Y:S05]  /*38e0*/  BSYNC B0 ;  /* 0x0000000000007941 */ /* 0x000fea0003800000 */
.L_x_6596:
        /* <DEDUP_REMOVED lines=9> */
[----:B------:R-:W-:Y:S01]  /*3980*/  FMUL.FTZ R13, R10, R13 ;  /* 0x0000000d0a0d7220 */ /* 0x000fe20000410000 */
[----:B------:R-:W-:Y:S01]  /*3990*/  HFMA2.MMA R0, -RZ, RZ, 2.04296875, -15.78125 ;  /* 0x4016cbe4ff007435 */ /* 0x000fe200000001ff */
[----:B------:R-:W-:-:S04]  /*39a0*/  FMUL.FTZ R12, R12, R12 ;  /* 0x0000000c0c0c7220 */ /* 0x000fc80000410000 */
[----:B------:R-:W-:-:S06]  /*39b0*/  FFMA.FTZ R12, R13, R13, R12 ;  /* 0x0000000d0d0c7223 */ /* 0x000fcc000001000c */
[----:B------:R-:W0:Y:S02]  /*39c0*/  MUFU.SQRT R12, R12 ;  /* 0x0000000c000c7308 */ /* 0x000e240000002000 */
[----:B0-----:R-:W-:Y:S01]  /*39d0*/  @P0 FMUL.FTZ R10, R11, R12 ;  /* 0x0000000c0b0a0220 */ /* 0x001fe20000410000 */
[----:B------:R-:W-:-:S04]  /*39e0*/  FSETP.NEU.FTZ.AND P0, PT, R2, +INF , PT ;  /* 0x7f8000000200780b */ /* 0x000fc80003f1d000 */
        /* <DEDUP_REMOVED lines=11> */
.L_x_6586:
[----:B0-----:R-:W-:Y:S01]  /*3aa0*/  FMUL.FTZ R2, R9, 0.36787945032119750977 ;  /* 0x3ebc5ab209027820 */ /* 0x001fe20000410000 */
        /* <DEDUP_REMOVED lines=22> */
[----:B------:R-:W-:Y:S02]  /*3c10*/  IMAD.MOV.U32 R3, RZ, RZ, 0x3f800000 ;  /* 0x3f800000ff037424 */ /* 0x000fe400078e00ff */
        /* <DEDUP_REMOVED lines=8> */
[----:B------:R-:W-:Y:S05]  /*3ca0*/  CALL.REL.NOINC `($__internal_12_$__cuda_sm3x_div_rn_ftz_f32_slowpath) ;  /* 0x0001234000007944 */ /* 0x000fea0003c00000 */
.L_x_6600:
[----:B------:R-:W-:Y:S05]  /*3cb0*/  BSYNC B4 ;  /* 0x0000000000047941 */ /* 0x000fea0003800000 */
.L_x_6599:
        /* <DEDUP_REMOVED lines=18> */
.L_x_6602:
[----:B------:R-:W-:Y:S01]  /*3de0*/  ISETP.GE.AND P0, PT, R9, RZ, PT ;  /* 0x000000ff0900720c */ /* 0x000fe20003f06270 */
[----:B------:R-:W-:-:S12]  /*3df0*/  IMAD.MOV.U32 R2, RZ, RZ, 0x3fd774eb ;  /* 0x3fd774ebff027424 */ /* 0x000fd800078e00ff */
[----:B------:R-:W-:-:S04]  /*3e00*/  @P0 FFMA.FTZ R3, R2, 0.93318945169448852539, -R3 ;  /* 0x3f6ee58102030823 */ /* 0x000fc80000010803 */
[----:B------:R-:W-:Y:S02]  /*3e10*/  @!P0 FFMA.FTZ R3, R2, 0.93318945169448852539, R3 ;  /* 0x3f6ee58102038823 */ /* 0x000fe40000010003 */
.L_x_6603:
[----:B------:R-:W-:Y:S05]  /*3e20*/  BSYNC B0 ;  /* 0x0000000000007941 */ /* 0x000fea0003800000 */
.L_x_6601:
[C---:B------:R-:W-:Y:S02]  /*3e30*/  FSETP.NEU.FTZ.AND P1, PT, |R9|.reuse, |R8|, PT ;  /* 0x400000080900720b */ /* 0x040fe40003f3d200 */
        /* <DEDUP_REMOVED lines=10> */
.L_x_6585:
[----:B------:R-:W-:-:S04]  /*3ee0*/  FSETP.GEU.FTZ.AND P6, PT, R0, R9, PT ;  /* 0x000000090000720b */ /* 0x000fc80003fde000 */
        /* <DEDUP_REMOVED lines=21> */
[----:B------:R-:W-:Y:S05]  /*4040*/  CALL.REL.NOINC `($__internal_12_$__cuda_sm3x_div_rn_ftz_f32_slowpath) ;  /* 0x00011fa000007944 */ /* 0x000fea0003c00000 */
.L_x_6607:
[----:B------:R-:W-:Y:S05]  /*4050*/  BSYNC B4 ;  /* 0x0000000000047941 */ /* 0x000fea0003800000 */
.L_x_6606:
[----:B------:R-:W-:Y:S01]  /*4060*/  IMAD.MOV.U32 R3, RZ, RZ, 0x3b33710b ;  /* 0x3b33710bff037424 */ /* 0x000fe200078e00ff */
[----:B------:R-:W1:Y:S01]  /*4070*/  MUFU.LG2 R10, R17 ;  /* 0x00000011000a7308 */ /* 0x000e620000000c00 */
[----:B0-----:R-:W-:Y:S01]  /*4080*/  FMUL.FTZ R2, R12, R12 ;  /* 0x0000000c0c027220 */ /* 0x001fe20000410000 */
[C---:B------:R-:W-:Y:S01]  /*4090*/  FSETP.NEU.FTZ.AND P0, PT, R0.reuse, R9, PT ;  /* 0x000000090000720b */ /* 0x040fe20003f1d000 */
[----:B------:R-:W-:Y:S01]  /*40a0*/  FADD.FTZ R9, R0, R9 ;  /* 0x0000000900097221 */ /* 0x000fe20000010000 */
[----:B------:R-:W-:Y:S01]  /*40b0*/  FSETP.NEU.FTZ.AND P1, PT, R8, RZ, PT ;  /* 0x000000ff0800720b */ /* 0x000fe20003f3d000 */
[----:B------:R-:W-:-:S04]  /*40c0*/  FFMA.FTZ R3, R2, R3, -0.015681877732276916504 ;  /* 0xbc80774802037423 */ /* 0x000fc80000010003 */
[----:B------:R-:W-:-:S04]  /*40d0*/  FFMA.FTZ R3, R2, R3, 0.042200751602649688721 ;  /* 0x3d2cdab202037423 */ /* 0x000fc80000010003 */
[----:B------:R-:W-:Y:S02]  /*40e0*/  FFMA.FTZ R3, R2, R3, -0.074792981147766113281 ;  /* 0xbd992d1002037423 */ /* 0x000fe40000010003 */
[----:B-1----:R-:W-:Y:S02]  /*40f0*/  FMUL.FTZ.D2 R10, R10, 0.69314718246459960938 ;  /* 0x3f3172180a0a7820 */ /* 0x002fe40000310000 */
        /* <DEDUP_REMOVED lines=14> */
.L_x_6605:
        /* <DEDUP_REMOVED lines=12> */
.L_x_6609:
[----:B------:R-:W-:Y:S05]  /*42a0*/  BSYNC B4 ;  /* 0x0000000000047941 */ /* 0x000fea0003800000 */
.L_x_6608:
        /* <DEDUP_REMOVED lines=21> */
[----:B------:R-:W-:Y:S01]  /*4400*/  FMUL.FTZ R3, R2, R3 ;  /* 0x0000000302037220 */ /* 0x000fe20000410000 */
[----:B------:R-:W-:Y:S01]  /*4410*/  @!P6 MOV R2, 0x3fd774eb ;  /* 0x3fd774eb0002e802 */ /* 0x000fe20000000f00 */
[----:B0-----:R-:W-:Y:S01]  /*4420*/  @P0 FMUL.FTZ R11, R13, R14 ;  /* 0x0000000e0d0b0220 */ /* 0x001fe20000410000 */
[----:B------:R-:W-:Y:S01]  /*4430*/  FSETP.NEU.FTZ.AND P0, PT, R10, +INF , PT ;  /* 0x7f8000000a00780b */ /* 0x000fe20003f1d000 */
[----:B------:R-:W-:-:S03]  /*4440*/  FFMA.FTZ R3, R3, R12, R12 ;  /* 0x0000000c03037223 */ /* 0x000fc6000001000c */
[----:B------:R-:W-:Y:S01]  /*4450*/  FSEL R11, R11, +INF , P0 ;  /* 0x7f8000000b0b7808 */ /* 0x000fe20000000000 */
[----:B------:R-:W-:Y:S01]  /*4460*/  @!P6 FFMA.FTZ R3, R2, 0.93318945169448852539, -R3 ;  /* 0x3f6ee5810203e823 */ /* 0x000fe20000010803 */
[C---:B------:R-:W-:Y:S01]  /*4470*/  FSETP.NEU.FTZ.AND P0, PT, R0.reuse, R9, PT ;  /* 0x000000090000720b */ /* 0x040fe20003f1d000 */
[----:B------:R-:W-:-:S03]  /*4480*/  FADD.FTZ R9, R0, R9 ;  /* 0x0000000900097221 */ /* 0x000fc60000010000 */
[----:B------:R-:W0:Y:S01]  /*4490*/  MUFU.LG2 R11, R11 ;  /* 0x0000000b000b7308 */ /* 0x000e220000000c00 */
[----:B------:R-:W-:Y:S02]  /*44a0*/  FSEL R3, R3, 0.78539818525314331055, P0 ;  /* 0x3f490fdb03037808 */ /* 0x000fe40000000000 */
[----:B------:R-:W-:Y:S02]  /*44b0*/  FSETP.GTU.FTZ.AND P0, PT, |R9|, +INF , PT ;  /* 0x7f8000000900780b */ /* 0x000fe40003f1c200 */
[----:B------:R-:W-:-:S04]  /*44c0*/  FSEL R0, R3, RZ, P1 ;  /* 0x000000ff03007208 */ /* 0x000fc80000800000 */
[----:B------:R-:W-:-:S04]  /*44d0*/  LOP3.LUT R0, R0, 0x80000000, R5, 0xb8, !PT ;  /* 0x8000000000007812 */ /* 0x000fc800078eb805 */
[----:B------:R-:W-:Y:S01]  /*44e0*/  FSEL R0, R9, R0, P0 ;  /* 0x0000000009007208 */ /* 0x000fe20000000000 */
[----:B0-----:R-:W-:Y:S01]  /*44f0*/  FMUL.FTZ R10, R11, 0.69314718246459960938 ;  /* 0x3f3172180b0a7820 */ /* 0x001fe20000410000 */
[----:B------:R-:W-:Y:S05]  /*4500*/  BRA `(.L_x_6593) ;  /* 0x0000037000007947 */ /* 0x000fea0003800000 */
.L_x_6604:
        /* <DEDUP_REMOVED lines=33> */
.L_x_6611:
[----:B------:R-:W-:Y:S05]  /*4720*/  BSYNC B4 ;  /* 0x0000000000047941 */ /* 0x000fea0003800000 */
.L_x_6610:
[----:B------:R-:W-:Y:S01]  /*4730*/  HFMA2.MMA R3, -RZ, RZ, 0.89990234375, 10328 ;  /* 0x3b33710bff037435 */ /* 0x000fe200000001ff */
[----:B0-----:R-:W-:Y:S01]  /*4740*/  FMUL.FTZ R2, R12, R12 ;  /* 0x0000000c0c027220 */ /* 0x001fe20000410000 */
[C---:B------:R-:W-:Y:S01]  /*4750*/  FSETP.NEU.FTZ.AND P0, PT, R0.reuse, R9, PT ;  /* 0x000000090000720b */ /* 0x040fe20003f1d000 */
[----:B------:R-:W-:Y:S01]  /*4760*/  FADD.FTZ R9, R0, R9 ;  /* 0x0000000900097221 */ /* 0x000fe20000010000 */
[----:B------:R-:W-:-:S06]  /*4770*/  FSETP.NEU.FTZ.AND P1, PT, R8, RZ, PT ;  /* 0x000000ff0800720b */ /* 0x000fcc0003f3d000 */
        /* <DEDUP_REMOVED lines=16> */
.L_x_6593:
[----:B------:R-:W-:Y:S05]  /*4880*/  BSYNC B3 ;  /* 0x0000000000037941 */ /* 0x000fea0003800000 */
.L_x_6584:
[----:B------:R-:W-:Y:S01]  /*4890*/  FADD.FTZ R3, R10, 0.69314718246459960938 ;  /* 0x3f3172180a037421 */ /* 0x000fe20000010000 */
[----:B------:R-:W-:-:S04]  /*48a0*/  LOP3.LUT R5, R0, 0x80000000, R5, 0xb8, !PT ;  /* 0x8000000000057812 */ /* 0x000fc800078eb805 */
[----:B------:R-:W-:Y:S01]  /*48b0*/  LOP3.LUT R4, R3, 0x80000000, R4, 0xb8, !PT ;  /* 0x8000000003047812 */ /* 0x000fe200078eb804 */
[----:B------:R-:W-:Y:S05]  /*48c0*/  BRA `(.L_x_6552) ;  /* 0x000000e000007947 */ /* 0x000fea0003800000 */
.L_x_6550:
[----:B------:R-:W-:-:S13]  /*48d0*/  FSETP.NEU.FTZ.AND P0, PT, R0, +INF , PT ;  /* 0x7f8000000000780b */ /* 0x000fda0003f1d000 */
[----:B------:R-:W-:Y:S01]  /*48e0*/  @!P0 FADD.FTZ R5, R5, R5 ;  /* 0x0000000505058221 */ /* 0x000fe20000010000 */
[----:B------:R-:W-:Y:S05]  /*48f0*/  @!P0 BRA `(.L_x_6552) ;  /* 0x000000b000008947 */ /* 0x000fea0003800000 */
[----:B------:R-:W-:-:S13]  /*4900*/  FSETP.NEU.FTZ.AND P0, PT, R9, +INF , PT ;  /* 0x7f8000000900780b */ /* 0x000fda0003f1d000 */
[----:B------:R-:W-:Y:S02]  /*4910*/  @!P0 FADD.FTZ R0, R4, R4 ;  /* 0x0000000404008221 */ /* 0x000fe40000010000 */
[----:B------:R-:W-:-:S03]  /*4920*/  @!P0 IMAD.MOV.U32 R4, RZ, RZ, R5 ;  /* 0x000000ffff048224 */ /* 0x000fc600078e0005 */
[----:B------:R-:W-:Y:S01]  /*4930*/  @!P0 MOV R5, R0 ;  /* 0x0000000000058202 */ /* 0x000fe20000000f00 */
[----:B------:R-:W-:Y:S05]  /*4940*/  @!P0 BRA `(.L_x_6552) ;  /* 0x0000006000008947 */ /* 0x000fea0003800000 */
[----:B------:R-:W-:-:S13]  /*4950*/  FSETP.NEU.FTZ.AND P0, PT, R5, RZ, PT ;  /* 0x000000ff0500720b */ /* 0x000fda0003f1d000 */
[----:B------:R-:W-:Y:S02]  /*4960*/  @P0 FADD.FTZ R0, RZ, R4 ;  /* 0x00000004ff000221 */ /* 0x000fe40000010000 */
[----:B0-----:R-:W-:-:S04]  /*4970*/  @P0 FADD.FTZ R3, RZ, R5 ;  /* 0x00000005ff030221 */ /* 0x001fc80000010000 */
[----:B------:R-:W-:-:S04]  /*4980*/  @P0 FADD.FTZ R5, R0, R3 ;  /* 0x0000000300050221 */ /* 0x000fc80000010000 */
[----:B------:R-:W-:-:S04]  /*4990*/  @P0 IMAD.MOV.U32 R4, RZ, RZ, R5 ;  /* 0x000000ffff040224 */ /* 0x000fc800078e0005 */
[----:B------:R-:W-:Y:S02]  /*49a0*/  @!P0 FADD.FTZ R4, R4, R4 ;  /* 0x0000000404048221 */ /* 0x000fe40000010000 */
.L_x_6552:
[----:B------:R-:W-:Y:S05]  /*49b0*/  BSYNC B2 ;  /* 0x0000000000027941 */ /* 0x000fea0003800000 */
.L_x_6549:
[----:B0-----:R-:W0:Y:S02]  /*49c0*/  LDC.U8 R2, c[0x0][0x371] ;  /* 0x0000dc40ff027b82 */ /* 0x001e240000000000 */
        /* <DEDUP_REMOVED lines=14> */
.L_x_6615:
[----:B------:R-:W0:Y:S02]  /*4ab0*/  F2I.S64.TRUNC R4, R4 ;  /* 0x0000000400047311 */ /* 0x000e24000020d900 */
[----:B0-----:R-:W-:-:S05]  /*4ac0*/  IMAD.MOV.U32 R3, RZ, RZ, R4 ;  /* 0x000000ffff037224 */ /* 0x001fca00078e0004 */
[----:B------:R0:W-:Y:S01]  /*4ad0*/  STG.E.U8 [R6.64], R3 ;  /* 0x0000000306007986 */ /* 0x0001e2000c101124 */
[----:B------:R-:W-:Y:S05]  /*4ae0*/  BRA `(.L_x_6617) ;  /* 0x00000d4000007947 */ /* 0x000fea0003800000 */
.L_x_6614:
        /* <DEDUP_REMOVED lines=9> */
.L_x_6619:
[----:B------:R-:W0:Y:S02]  /*4b80*/  F2I.FTZ.TRUNC.NTZ R3, R4 ;  /* 0x0000000400037305 */ /* 0x000e24000021f100 */
[----:B0-----:R0:W-:Y:S01]  /*4b90*/  STG.E [R6.64], R3 ;  /* 0x0000000306007986 */ /* 0x0011e2000c101924 */
[----:B------:R-:W-:Y:S05]  /*4ba0*/  BRA `(.L_x_6617) ;  /* 0x00000c8000007947 */ /* 0x000fea0003800000 */
.L_x_6618:
[----:B------:R-:W0:Y:S02]  /*4bb0*/  F2I.FTZ.TRUNC.NTZ R3, R4 ;  /* 0x0000000400037305 */ /* 0x000e24000021f100 */
[----:B0-----:R0:W-:Y:S01]  /*4bc0*/  STG.E.U16 [R6.64], R3 ;  /* 0x0000000306007986 */ /* 0x0011e2000c101524 */
[----:B------:R-:W-:Y:S05]  /*4bd0*/  BRA `(.L_x_6617) ;  /* 0x00000c5000007947 */ /* 0x000fea0003800000 */
.L_x_6613:
        /* <DEDUP_REMOVED lines=8> */
.L_x_6621:
[----:B------:R-:W-:-:S05]  /*4c60*/  F2FP.PACK_AB R4, RZ, R4 ;  /* 0x00000004ff04723e */ /* 0x000fca00000000ff */
[----:B------:R0:W-:Y:S01]  /*4c70*/  STG.E.U16 [R6.64], R4 ;  /* 0x0000000406007986 */ /* 0x0001e2000c101524 */
[----:B------:R-:W-:Y:S05]  /*4c80*/  BRA `(.L_x_6617) ;  /* 0x00000ba000007947 */ /* 0x000fea0003800000 */
.L_x_6620:
[----:B------:R-:W-:-:S13]  /*4c90*/  ISETP.NE.AND P0, PT, R0, 0x7, PT ;  /* 0x000000070000780c */ /* 0x000fda0003f05270 */
[----:B------:R-:W-:Y:S05]  /*4ca0*/  @!P0 BRA `(.L_x_6622) ;  /* 0x0000009000008947 */ /* 0x000fea0003800000 */
[----:B------:R-:W-:-:S13]  /*4cb0*/  ISETP.NE.AND P0, PT, R0, 0x8, PT ;  /* 0x000000080000780c */ /* 0x000fda0003f05270 */
[----:B------:R-:W-:Y:S05]  /*4cc0*/  @!P0 BRA `(.L_x_6623) ;  /* 0x0000004000008947 */ /* 0x000fea0003800000 */
[----:B------:R-:W-:-:S13]  /*4cd0*/  ISETP.NE.AND P0, PT, R0, 0x9, PT ;  /* 0x000000090000780c */ /* 0x000fda0003f05270 */
[----:B------:R-:W-:Y:S05]  /*4ce0*/  @P0 BRA `(.L_x_6616) ;  /* 0x000009b000000947 */ /* 0x000fea0003800000 */
[----:B------:R0:W-:Y:S01]  /*4cf0*/  STG.E.64 [R6.64], R4 ;  /* 0x0000000406007986 */ /* 0x0001e2000c101b24 */
[----:B------:R-:W-:Y:S05]  /*4d00*/  BRA `(.L_x_6617) ;  /* 0x00000b2000007947 */ /* 0x000fea0003800000 */
.L_x_6623:
[----:B------:R-:W-:-:S05]  /*4d10*/  F2FP.PACK_AB R5, R5, R4 ;  /* 0x000000040505723e */ /* 0x000fca00000000ff */
[----:B------:R0:W-:Y:S01]  /*4d20*/  STG.E [R6.64], R5 ;  /* 0x0000000506007986 */ /* 0x0001e2000c101924 */
[----:B------:R-:W-:Y:S05]  /*4d30*/  BRA `(.L_x_6617) ;  /* 0x00000af000007947 */ /* 0x000fea0003800000 */
.L_x_6622:
[----:B------:R-:W-:-:S06]  /*4d40*/  FMUL.FTZ R2, R4, 1 ;  /* 0x3f80000004027820 */ /* 0x000fcc0000410000 */
[----:B------:R-:W0:Y:S02]  /*4d50*/  F2F.F64.F32 R2, R2 ;  /* 0x0000000200027310 */ /* 0x000e240000201800 */
[----:B0-----:R0:W-:Y:S01]  /*4d60*/  STG.E.64 [R6.64], R2 ;  /* 0x0000000206007986 */ /* 0x0011e2000c101b24 */
[----:B------:R-:W-:Y:S05]  /*4d70*/  BRA `(.L_x_6617) ;  /* 0x00000ab000007947 */ /* 0x000fea0003800000 */
.L_x_6612:
        /* <DEDUP_REMOVED lines=8> */
[----:B------:R-:W-:Y:S02]  /*4e00*/  FSETP.NEU.FTZ.AND P0, PT, R4, RZ, PT ;  /* 0x000000ff0400720b */ /* 0x000fe40003f1d000 */
[----:B------:R-:W-:-:S04]  /*4e10*/  FSETP.NEU.FTZ.AND P1, PT, R5, RZ, PT ;  /* 0x000000ff0500720b */ /* 0x000fc80003f3d000 */
[----:B------:R-:W-:-:S04]  /*4e20*/  PLOP3.LUT P0, PT, P0, P1, PT, 0xa8, 0x0 ;  /* 0x000000000000781c */ /* 0x000fc80000703570 */
[----:B------:R-:W-:-:S05]  /*4e30*/  SEL R3, RZ, 0x1, !P0 ;  /* 0x00000001ff037807 */ /* 0x000fca0004000000 */
[----:B------:R0:W-:Y:S01]  /*4e40*/  STG.E.U8 [R6.64], R3 ;  /* 0x0000000306007986 */ /* 0x0001e2000c101124 */
[----:B------:R-:W-:Y:S05]  /*4e50*/  BRA `(.L_x_6617) ;  /* 0x000009d000007947 */ /* 0x000fea0003800000 */
.L_x_6626:
[----:B------:R-:W-:Y:S02]  /*4e60*/  FMUL.FTZ R10, R5, 1 ;  /* 0x3f800000050a7820 */ /* 0x000fe40000410000 */
[----:B------:R-:W-:-:S04]  /*4e70*/  FMUL.FTZ R8, R4, 1 ;  /* 0x3f80000004087820 */ /* 0x000fc80000410000 */
[----:B------:R-:W-:Y:S08]  /*4e80*/  F2F.F64.F32 R10, R10 ;  /* 0x0000000a000a7310 */ /* 0x000ff00000201800 */
[----:B------:R-:W0:Y:S02]  /*4e90*/  F2F.F64.F32 R8, R8 ;  /* 0x0000000800087310 */ /* 0x000e240000201800 */
[----:B0-----:R0:W-:Y:S01]  /*4ea0*/  STG.E.128 [R6.64], R8 ;  /* 0x0000000806007986 */ /* 0x0011e2000c101d24 */
[----:B------:R-:W-:Y:S05]  /*4eb0*/  BRA `(.L_x_6617) ;  /* 0x0000097000007947 */ /* 0x000fea0003800000 */
.L_x_6625:
        /* <DEDUP_REMOVED lines=11> */
[----:B------:R-:W-:-:S10]  /*4f70*/  HFMA2.MMA R0, -RZ, RZ, 0, 7.569789886474609375e-06 ;  /* 0x0000007fff007435 */ /* 0x000fd400000001ff */
        /* <DEDUP_REMOVED lines=8> */
.L_x_6630:
[----:B------:R-:W-:Y:S05]  /*5000*/  BSYNC B0 ;  /* 0x0000000000007941 */ /* 0x000fea0003800000 */
.L_x_6629:
[----:B------:R-:W-:-:S05]  /*5010*/  LOP3.LUT R5, R0, R5, RZ, 0xfc, !PT ;  /* 0x0000000500057212 */ /* 0x000fca00078efcff */
[----:B------:R0:W-:Y:S01]  /*5020*/  STG.E.U8 [R6.64], R5 ;  /* 0x0000000506007986 */ /* 0x0001e2000c101124 */
[----:B------:R-:W-:Y:S05]  /*5030*/  BRA `(.L_x_6617) ;  /* 0x000007f000007947 */ /* 0x000fea0003800000 */
.L_x_6628:
        /* <DEDUP_REMOVED lines=12> */
.L_x_6632:
[----:B------:R-:W-:Y:S01]  /*5100*/  IMAD.MOV.U32 R0, RZ, RZ, 0x7f ;  /* 0x0000007fff007424 */ /* 0x000fe200078e00ff */
[----:B------:R-:W-:-:S04]  /*5110*/  ISETP.GT.U32.AND P0, PT, R2, 0x7f800000, PT ;  /* 0x7f8000000200780c */ /* 0x000fc80003f04070 */
[----:B------:R-:W-:-:S04]  /*5120*/  SEL R0, R0, 0x7c, P0 ;  /* 0x0000007c00007807 */ /* 0x000fc80000000000 */
.L_x_6633:
[----:B------:R-:W-:Y:S05]  /*5130*/  BSYNC B0 ;  /* 0x0000000000007941 */ /* 0x000fea0003800000 */
.L_x_6631:
[----:B------:R-:W-:-:S04]  /*5140*/  LOP3.LUT R4, R4, 0x80000000, RZ, 0xc0, !PT ;  /* 0x8000000004047812 */ /* 0x000fc800078ec0ff */
[----:B------:R-:W-:-:S04]  /*5150*/  SHF.R.U32.HI R3, RZ, 0x18, R4 ;  /* 0x00000018ff037819 */ /* 0x000fc80000011604 */
[----:B------:R-:W-:-:S05]  /*5160*/  LOP3.LUT R3, R0, R3, RZ, 0xfc, !PT ;  /* 0x0000000300037212 */ /* 0x000fca00078efcff */
[----:B------:R0:W-:Y:S01]  /*5170*/  STG.E.U8 [R6.64], R3 ;  /* 0x0000000306007986 */ /* 0x0001e2000c101124 */
[----:B------:R-:W-:Y:S05]  /*5180*/  BRA `(.L_x_6617) ;  /* 0x000006a000007947 */ /* 0x000fea0003800000 */
.L_x_6627:
[----:B------:R-:W-:-:S05]  /*5190*/  F2FP.BF16.PACK_AB R4, RZ, R4 ;  /* 0x00000004ff04723e */ /* 0x000fca00000010ff */
[----:B------:R0:W-:Y:S01]  /*51a0*/  STG.E.U16 [R6.64], R4 ;  /* 0x0000000406007986 */ /* 0x0001e2000c101524 */
[----:B------:R-:W-:Y:S05]  /*51b0*/  BRA `(.L_x_6617) ;  /* 0x0000067000007947 */ /* 0x000fea0003800000 */
.L_x_6624:
        /* <DEDUP_REMOVED lines=11> */
.L_x_6636:
        /* <DEDUP_REMOVED lines=16> */
.L_x_6639:
[----:B------:R-:W-:-:S04]  /*5370*/  LOP3.LUT R4, R4, 0x80000000, RZ, 0xc0, !PT ;  /* 0x8000000004047812 */ /* 0x000fc800078ec0ff */
[----:B------:R-:W-:-:S04]  /*5380*/  SHF.R.U32.HI R3, RZ, 0x18, R4 ;  /* 0x00000018ff037819 */ /* 0x000fc80000011604 */
[----:B------:R-:W-:-:S04]  /*5390*/  LOP3.LUT R0, R0, R3, RZ, 0xfc, !PT ;  /* 0x0000000300007212 */ /* 0x000fc800078efcff */
[----:B------:R-:W-:Y:S02]  /*53a0*/  PRMT R3, R0, 0x7610, R3 ;  /* 0x0000761000037816 */ /* 0x000fe40000000003 */
.L_x_6638:
[----:B------:R-:W-:Y:S05]  /*53b0*/  BSYNC B0 ;  /* 0x0000000000007941 */ /* 0x000fea0003800000 */
.L_x_6637:
[----:B------:R0:W-:Y:S01]  /*53c0*/  STG.E.U8 [R6.64], R3 ;  /* 0x0000000306007986 */ /* 0x0001e2000c101124 */
[----:B------:R-:W-:Y:S05]  /*53d0*/  BRA `(.L_x_6617) ;  /* 0x0000045000007947 */ /* 0x000fea0003800000 */
.L_x_6635:
[----:B------:R-:W-:Y:S01]  /*53e0*/  LOP3.LUT R2, R4, 0x7fffffff, RZ, 0xc0, !PT ;  /* 0x7fffffff04027812 */ /* 0x000fe200078ec0ff */
[----:B------:R-:W-:Y:S01]  /*53f0*/  BSSY B0, `(.L_x_6640) ;  /* 0x0000013000007945 */ /* 0x000fe20003800000 */
[----:B------:R-:W-:Y:S02]  /*5400*/  MOV R3, 0x80 ;  /* 0x0000008000037802 */ /* 0x000fe40000000f00 */
        /* <DEDUP_REMOVED lines=13> */
.L_x_6642:
[----:B------:R-:W-:-:S04]  /*54e0*/  LOP3.LUT R4, R4, 0x80000000, RZ, 0xc0, !PT ;  /* 0x8000000004047812 */ /* 0x000fc800078ec0ff */
[----:B------:R-:W-:-:S04]  /*54f0*/  SHF.R.U32.HI R3, RZ, 0x18, R4 ;  /* 0x00000018ff037819 */ /* 0x000fc80000011604 */
[----:B------:R-:W-:-:S04]  /*5500*/  LOP3.LUT R0, R0, R3, RZ, 0xfc, !PT ;  /* 0x0000000300007212 */ /* 0x000fc800078efcff */
[----:B------:R-:W-:Y:S02]  /*5510*/  PRMT R3, R0, 0x7610, R3 ;  /* 0x0000761000037816 */ /* 0x000fe40000000003 */
.L_x_6641:
[----:B------:R-:W-:Y:S05]  /*5520*/  BSYNC B0 ;  /* 0x0000000000007941 */ /* 0x000fea0003800000 */
.L_x_6640:
[----:B------:R0:W-:Y:S01]  /*5530*/  STG.E.U8 [R6.64], R3 ;  /* 0x0000000306007986 */ /* 0x0001e2000c101124 */
[----:B------:R-:W-:Y:S05]  /*5540*/  BRA `(.L_x_6617) ;  /* 0x000002e000007947 */ /* 0x000fea0003800000 */
.L_x_6634:
        /* <DEDUP_REMOVED lines=21> */
.L_x_6616:
[----:B------:R-:W-:Y:S01]  /*56a0*/  MOV R0, 0x0 ;  /* 0x0000000000007802 */ /* 0x000fe20000000f00 */
[----:B------:R-:W-:Y:S01]  /*56b0*/  HFMA2.MMA R13, -RZ, RZ, 0, 0 ;  /* 0x00000000ff0d7435 */ /* 0x000fe200000001ff */
[----:B------:R-:W-:Y:S01]  /*56c0*/  IMAD.MOV.U32 R4, RZ, RZ, c[0x4][0x158] ;  /* 0x01005600ff047624 */ /* 0x000fe200078e00ff */
[----:B------:R-:W-:Y:S01]  /*56d0*/  MOV R6, c[0x4][0x160] ;  /* 0x0100580000067a02 */ /* 0x000fe20000000f00 */
[----:B------:R0:W1:Y:S01]  /*56e0*/  LDC.64 R2, c[0x4][R0] ;  /* 0x0100000000027b82 */ /* 0x0000620000000a00 */
[----:B------:R-:W-:Y:S01]  /*56f0*/  IMAD.MOV.U32 R5, RZ, RZ, c[0x4][0x15c] ;  /* 0x01005700ff057624 */ /* 0x000fe200078e00ff */
[----:B------:R-:W-:Y:S01]  /*5700*/  MOV R10, c[0x4][0x20] ;  /* 0x01000800000a7a02 */ /* 0x000fe20000000f00 */
[----:B------:R-:W-:Y:S02]  /*5710*/  IMAD.MOV.U32 R7, RZ, RZ, c[0x4][0x164] ;  /* 0x01005900ff077624 */ /* 0x000fe400078e00ff */
[----:B------:R-:W-:-:S02]  /*5720*/  IMAD.MOV.U32 R8, RZ, RZ, 0x65 ;  /* 0x00000065ff087424 */ /* 0x000fc400078e00ff */
        /* <DEDUP_REMOVED lines=11> */
.L_x_6644:
[----:B------:R-:W0:Y:S02]  /*57e0*/  F2I.U64.TRUNC R4, R4 ;  /* 0x0000000400047311 */ /* 0x000e24000020d800 */
[----:B0-----:R0:W-:Y:S01]  /*57f0*/  STG.E.64 [R6.64], R4 ;  /* 0x0000000406007986 */ /* 0x0011e2000c101b24 */
[----:B------:R-:W-:Y:S05]  /*5800*/  BRA `(.L_x_6617) ;  /* 0x0000002000007947 */ /* 0x000fea0003800000 */
.L_x_6643:
[----:B------:R-:W0:Y:S02]  /*5810*/  F2I.FTZ.U32.TRUNC.NTZ R3, R4 ;  /* 0x0000000400037305 */ /* 0x000e24000021f000 */
[----:B0-----:R0:W-:Y:S02]  /*5820*/  STG.E [R6.64], R3 ;  /* 0x0000000306007986 */ /* 0x0011e4000c101924 */
.L_x_6617:
[----:B------:R-:W-:-:S05]  /*5830*/  IMAD R16, R16, 0x200, R19 ;  /* 0x0000020010107824 */ /* 0x000fca00078e0213 */
[----:B------:R-:W-:Y:S02]  /*5840*/  IADD3 R17, R16, 0x80, RZ ;  /* 0x0000008010117810 */ /* 0x000fe40007ffe0ff */
.L_x_6518:
[----:B------:R-:W-:Y:S05]  /*5850*/  BSYNC B6 ;  /* 0x0000000000067941 */ /* 0x000fea0003800000 */
.L_x_6517:
[----:B------:R-:W-:Y:S01]  /*5860*/  ISETP.GE.AND P0, PT, R17, c[0x0][0x160], PT ;  /* 0x0000580011007a0c */ /* 0x000fe20003f06270 */
[----:B------:R-:W-:-:S12]  /*5870*/  BSSY B6, `(.L_x_6645) ;  /* 0x0000afa000067945 */ /* 0x000fd80003800000 */
[----:B------:R-:W-:Y:S05]  /*5880*/  @P0 BRA `(.L_x_6646) ;  /* 0x0000af8000000947 */ /* 0x000fea0003800000 */
[----:B------:R-:W-:Y:S01]  /*5890*/  ISETP.NE.AND P0, PT, RZ, c[0x0][0x168], PT ;  /* 0x00005a00ff007a0c */ /* 0x000fe20003f05270 */
[----:B------:R-:W-:Y:S01]  /*58a0*/  IMAD.MOV.U32 R0, RZ, RZ, RZ ;  /* 0x000000ffff007224 */ /* 0x000fe200078e00ff */
[----:B------:R-:W-:-:S11]  /*58b0*/  MOV R18, RZ ;  /* 0x000000ff00127202 */ /* 0x000fd60000000f00 */
[----:B------:R-:W-:Y:S05]  /*58c0*/  @!P0 BRA `(.L_x_6647) ;  /* 0x00000e0000008947 */ /* 0x000fea0003800000 */
[----:B------:R-:W-:Y:S02]  /*58d0*/  IMAD.MOV.U32 R16, RZ, RZ, RZ ;  /* 0x000000ffff107224 */ /* 0x000fe400078e00ff */
[----:B0-----:R-:W-:Y:S02]  /*58e0*/  IMAD.MOV.U32 R4, RZ, RZ, 0x1 ;  /* 0x00000001ff047424 */ /* 0x001fe400078e00ff */
[----:B------:R-:W-:-:S03]  /*58f0*/  IMAD.HI.U32 R2, R17, c[0x0][0x170], R16 ;  /* 0x00005c0011027a27 */ /* 0x000fc600078e0010 */
[----:B------:R-:W-:Y:S02]  /*5900*/  ISETP.NE.AND P0, PT, R4, c[0x0][0x168], PT ;  /* 0x00005a0004007a0c */ /* 0x000fe40003f05270 */
[----:B------:R-:W-:-:S04]  /*5910*/  SHF.R.U32.HI R3, RZ, c[0x0][0x174], R2 ;  /* 0x00005d00ff037a19 */ /* 0x000fc80000011602 */
[----:B------:R-:W-:-:S05]  /*5920*/  IADD3 R0, -R3, RZ, RZ ;  /* 0x000000ff03007210 */ /* 0x000fca0007ffe1ff */
        /* <DEDUP_REMOVED lines=207> */
[----:B------:R-:W-:Y:S01]  /*6620*/  @P0 IMAD.MOV.U32 R4, RZ, RZ, RZ ;  /* 0x000000ffff040224 */ /* 0x000fe200078e00ff */
[----:B------:R-:W-:-:S03]  /*6630*/  IADD3 R7, -R5, RZ, RZ ;  /* 0x000000ff05077210 */ /* 0x000fc60007ffe1ff */
        /* <DEDUP_REMOVED lines=9> */
.L_x_6647:
[----:B0-----:R-:W0:Y:S01]  /*66d0*/  LDC.U8 R5, c[0x0][0x372] ;  /* 0x0000dc80ff057b82 */ /* 0x001e220000000000 */
[----:B------:R-:W-:Y:S01]  /*66e0*/  IADD3 R18, P0, R18, c[0x0][0x360], RZ ;  /* 0x0000d80012127a10 */ /* 0x000fe20007f1e0ff */
[----:B------:R-:W-:Y:S01]  /*66f0*/  BSSY B7, `(.L_x_6648) ;  /* 0x00000f5000077945 */ /* 0x000fe20003800000 */
        /* <DEDUP_REMOVED lines=18> */
.L_x_6652:
[----:B------:R-:W2:Y:S01]  /*6820*/  LDG.E.U8 R2, [R2.64] ;  /* 0x0000002402027981 */ /* 0x000ea2000c1e1100 */
[----:B------:R-:W-:Y:S01]  /*6830*/  IMAD.MOV.U32 R5, RZ, RZ, RZ ;  /* 0x000000ffff057224 */ /* 0x000fe200078e00ff */
[----:B--2---:R0:W1:Y:S01]  /*6840*/  I2F.U16 R4, R2 ;  /* 0x0000000200047306 */ /* 0x0040620000101000 */
[----:B------:R-:W-:Y:S05]  /*6850*/  BRA `(.L_x_6654) ;  /* 0x00000de000007947 */ /* 0x000fea0003800000 */
.L_x_6651:
        /* <DEDUP_REMOVED lines=10> */
.L_x_6656:
[----:B------:R-:W2:Y:S01]  /*6900*/  LDG.E R2, [R2.64] ;  /* 0x0000002402027981 */ /* 0x000ea2000c1e1900 */
[----:B------:R-:W-:Y:S01]  /*6910*/  IMAD.MOV.U32 R5, RZ, RZ, RZ ;  /* 0x000000ffff057224 */ /* 0x000fe200078e00ff */
[----:B--2---:R0:W1:Y:S01]  /*6920*/  I2F R4, R2 ;  /* 0x0000000200047306 */ /* 0x0040620000201400 */
[----:B------:R-:W-:Y:S05]  /*6930*/  BRA `(.L_x_6654) ;  /* 0x00000d0000007947 */ /* 0x000fea0003800000 */
.L_x_6655:
[----:B------:R-:W2:Y:S01]  /*6940*/  LDG.E.U16 R2, [R2.64] ;  /* 0x0000002402027981 */ /* 0x000ea2000c1e1500 */
[----:B------:R-:W-:Y:S01]  /*6950*/  IMAD.MOV.U32 R5, RZ, RZ, RZ ;  /* 0x000000ffff057224 */ /* 0x000fe200078e00ff */
[----:B--2---:R0:W1:Y:S01]  /*6960*/  I2F.S16 R4, R2 ;  /* 0x0000000200047306 */ /* 0x0040620000101400 */
[----:B------:R-:W-:Y:S05]  /*6970*/  BRA `(.L_x_6654) ;  /* 0x00000cc000007947 */ /* 0x000fea0003800000 */
.L_x_6650:
        /* <DEDUP_REMOVED lines=9> */
.L_x_6658:
[----:B------:R-:W2:Y:S01]  /*6a10*/  LDG.E.U16 R2, [R2.64] ;  /* 0x0000002402027981 */ /* 0x000ea2000c1e1500 */
[----:B------:R-:W-:Y:S01]  /*6a20*/  IMAD.MOV.U32 R5, RZ, RZ, RZ ;  /* 0x000000ffff057224 */ /* 0x000fe200078e00ff */
[----:B--2---:R-:W-:Y:S01]  /*6a30*/  HADD2.F32 R4, -RZ, R2.H0_H0 ;  /* 0x20000002ff047230 */ /* 0x004fe20000004100 */
[----:B------:R-:W-:Y:S05]  /*6a40*/  BRA `(.L_x_6654) ;  /* 0x00000bf000007947 */ /* 0x000fea0003800000 */
.L_x_6657:
        /* <DEDUP_REMOVED lines=8> */
.L_x_6660:
[----:B------:R-:W2:Y:S02]  /*6ad0*/  LDG.E R2, [R2.64] ;  /* 0x0000002402027981 */ /* 0x000ea4000c1e1900 */
[--C-:B--2---:R-:W-:Y:S02]  /*6ae0*/  HADD2.F32 R5, -RZ, R2.reuse.H1_H1 ;  /* 0x30000002ff057230 */ /* 0x104fe40000004100 */
[----:B------:R-:W-:Y:S01]  /*6af0*/  HADD2.F32 R4, -RZ, R2.H0_H0 ;  /* 0x20000002ff047230 */ /* 0x000fe20000004100 */
[----:B------:R-:W-:Y:S05]  /*6b00*/  BRA `(.L_x_6654) ;  /* 0x00000b3000007947 */ /* 0x000fea0003800000 */
.L_x_6659:
[----:B------:R-:W2:Y:S01]  /*6b10*/  LDG.E.64 R2, [R2.64] ;  /* 0x0000002402027981 */ /* 0x000ea2000c1e1b00 */
[----:B------:R-:W-:Y:S01]  /*6b20*/  IMAD.MOV.U32 R5, RZ, RZ, RZ ;  /* 0x000000ffff057224 */ /* 0x000fe200078e00ff */
[----:B--2---:R-:W0:Y:S01]  /*6b30*/  F2F.F32.F64 R4, R2 ;  /* 0x0000000200047310 */ /* 0x004e220000301000 */
[----:B------:R-:W0:-:S14]  /*6b40*/  DSETP.GEU.AND P0, PT, |R2|, c[0x2][0x0], PT ;  /* 0x008000000200762a */ /* 0x000e1c0003f0e200 */
[----:B0-----:R-:W-:Y:S01]  /*6b50*/  @!P0 FMUL R4, R4, 1.175494350822287508e-38 ;  /* 0x0080000004048820 */ /* 0x001fe20000400000 */
[----:B------:R-:W-:Y:S05]  /*6b60*/  BRA `(.L_x_6654) ;  /* 0x00000ad000007947 */ /* 0x000fea0003800000 */
.L_x_6649:
        /* <DEDUP_REMOVED lines=13> */
.L_x_6663:
        /* <DEDUP_REMOVED lines=8> */
.L_x_6662:
        /* <DEDUP_REMOVED lines=27> */
.L_x_6665:
        /* <DEDUP_REMOVED lines=14> */
.L_x_6664:
[----:B------:R-:W2:Y:S01]  /*6f50*/  LDG.E.U16 R2, [R2.64] ;  /* 0x0000002402027981 */ /* 0x000ea2000c1e1500 */
[----:B------:R-:W-:Y:S01]  /*6f60*/  HFMA2.MMA R5, -RZ, RZ, 0, 0 ;  /* 0x00000000ff057435 */ /* 0x000fe200000001ff */
[----:B--2---:R-:W-:Y:S01]  /*6f70*/  PRMT R4, RZ, 0x5410, R2 ;  /* 0x00005410ff047816 */ /* 0x004fe20000000002 */
[----:B------:R-:W-:Y:S05]  /*6f80*/  BRA `(.L_x_6654) ;  /* 0x000006b000007947 */ /* 0x000fea0003800000 */
.L_x_6661:
        /* <DEDUP_REMOVED lines=12> */
.L_x_6668:
        /* <DEDUP_REMOVED lines=20> */
.L_x_6670:
[----:B------:R-:W-:Y:S05]  /*7190*/  BSYNC B0 ;  /* 0x0000000000007941 */ /* 0x000fea0003800000 */
.L_x_6669:
[----:B------:R-:W-:Y:S01]  /*71a0*/  IMAD.SHL.U32 R2, R2, 0x100000, RZ ;  /* 0x0010000002027824 */ /* 0x000fe200078e00ff */
[----:B------:R-:W-:-:S04]  /*71b0*/  LEA R3, R0, 0x3b800000, 0x17 ;  /* 0x3b80000000037811 */ /* 0x000fc800078eb8ff */
[----:B------:R-:W-:Y:S01]  /*71c0*/  LOP3.LUT R4, R3, R2, R4, 0xfe, !PT ;  /* 0x0000000203047212 */ /* 0x000fe200078efe04 */
[----:B------:R-:W-:Y:S05]  /*71d0*/  BRA `(.L_x_6654) ;  /* 0x0000046000007947 */ /* 0x000fea0003800000 */
.L_x_6667:
        /* <DEDUP_REMOVED lines=20> */
.L_x_6672:
[----:B------:R-:W-:Y:S05]  /*7320*/  BSYNC B0 ;  /* 0x0000000000007941 */ /* 0x000fea0003800000 */
.L_x_6671:
[----:B------:R-:W-:Y:S01]  /*7330*/  IMAD.SHL.U32 R2, R2, 0x200000, RZ ;  /* 0x0020000002027824 */ /* 0x000fe200078e00ff */
[----:B------:R-:W-:-:S04]  /*7340*/  LEA R3, R0, 0x37800000, 0x17 ;  /* 0x3780000000037811 */ /* 0x000fc800078eb8ff */
[----:B------:R-:W-:Y:S01]  /*7350*/  LOP3.LUT R4, R3, R2, R4, 0xfe, !PT ;  /* 0x0000000203047212 */ /* 0x000fe200078efe04 */
[----:B------:R-:W-:Y:S05]  /*7360*/  BRA `(.L_x_6654) ;  /* 0x000002d000007947 */ /* 0x000fea0003800000 */
.L_x_6666:
        /* <DEDUP_REMOVED lines=14> */
.L_x_6676:
[----:B------:R-:W-:Y:S05]  /*7450*/  BSYNC B0 ;  /* 0x0000000000007941 */ /* 0x000fea0003800000 */
.L_x_6675:
[----:B------:R-:W-:Y:S01]  /*7460*/  IMAD.MOV.U32 R5, RZ, RZ, RZ ;  /* 0x000000ffff057224 */ /* 0x000fe200078e00ff */
[----:B------:R-:W-:Y:S05]  /*7470*/  BRA `(.L_x_6654) ;  /* 0x000001c000007947 */ /* 0x000fea0003800000 */
.L_x_6653:
        /* <DEDUP_REMOVED lines=21> */
.L_x_6674:
[----:B------:R-:W2:Y:S01]  /*75d0*/  LDG.E.64 R2, [R2.64] ;  /* 0x0000002402027981 */ /* 0x000ea2000c1e1b00 */
[----:B------:R-:W-:Y:S01]  /*75e0*/  HFMA2.MMA R5, -RZ, RZ, 0, 0 ;  /* 0x00000000ff057435 */ /* 0x000fe200000001ff */
[----:B--2---:R0:W1:Y:S01]  /*75f0*/  I2F.U64 R4, R2 ;  /* 0x0000000200047312 */ /* 0x0040620000301000 */
[----:B------:R-:W-:Y:S07]  /*7600*/  BRA `(.L_x_6654) ;  /* 0x0000003000007947 */ /* 0x000fee0003800000 */
.L_x_6673:
[----:B------:R-:W2:Y:S01]  /*7610*/  LDG.E R2, [R2.64] ;  /* 0x0000002402027981 */ /* 0x000ea2000c1e1900 */
[----:B------:R-:W-:Y:S01]  /*7620*/  IMAD.MOV.U32 R5, RZ, RZ, RZ ;  /* 0x000000ffff057224 */ /* 0x000fe200078e00ff */
[----:B--2---:R0:W1:Y:S06]  /*7630*/  I2F.U32 R4, R2 ;  /* 0x0000000200047306 */ /* 0x00406c0000201000 */
.L_x_6654:
[----:B------:R-:W-:Y:S05]  /*7640*/  BSYNC B7 ;  /* 0x0000000000077941 */ /* 0x000fea0003800000 */
.L_x_6648:
[C---:B-1---5:R-:W-:Y:S01]  /*7650*/  FSETP.GTU.FTZ.AND P0, PT, |R4|.reuse, +INF , PT ;  /* 0x7f8000000400780b */ /* 0x062fe20003f1c200 */
[----:B------:R-:W-:Y:S01]  /*7660*/  BSSY B2, `(.L_x_6677) ;  /* 0x00002b5000027945 */ /* 0x000fe20003800000 */
[C---:B------:R-:W-:Y:S01]  /*7670*/  FSETP.GTU.FTZ.AND P1, PT, |R5|.reuse, +INF , PT ;  /* 0x7f8000000500780b */ /* 0x040fe20003f3c200 */
[----:B------:R-:W-:Y:S02]  /*7680*/  FADD.FTZ R0, |R4|, -RZ ;  /* 0x800000ff04007221 */ /* 0x000fe40000010200 */
[----:B------:R-:W-:Y:S01]  /*7690*/  FADD.FTZ R7, |R5|, -RZ ;  /* 0x800000ff05077221 */ /* 0x000fe20000010200 */
[----:B------:R-:W-:-:S13]  /*76a0*/  PLOP3.LUT P0, PT, P0, P1, PT, 0xa8, 0x0 ;  /* 0x000000000000781c */ /* 0x000fda0000703570 */
        /* <DEDUP_REMOVED lines=69> */
[----:B------:R-:W-:Y:S02]  /*7b00*/  FMUL.FTZ R9, R3, R2 ;  /* 0x0000000203097220 */ /* 0x000fe40000410000 */
[----:B------:R-:W-:-:S02]  /*7b10*/  IMAD.MOV.U32 R14, RZ, RZ, 0x3e800000 ;  /* 0x3e800000ff0e7424 */ /* 0x000fc400078e00ff */
[----:B------:R-:W-:Y:S02]  /*7b20*/  IMAD.MOV.U32 R21, RZ, RZ, 0x3d39bf78 ;  /* 0x3d39bf78ff157424 */ /* 0x000fe400078e00ff */
        /* <DEDUP_REMOVED lines=30> */
.L_x_6684:
        /* <DEDUP_REMOVED lines=10> */
.L_x_6686:
[----:B------:R-:W-:-:S04]  /*7db0*/  FADD.FTZ R9, -R3, R8 ;  /* 0x0000000803097221 */ /* 0x000fc80000010100 */
[----:B------:R-:W-:Y:S02]  /*7dc0*/  FMUL.FTZ R9, R9, 0.5 ;  /* 0x3f00000009097820 */ /* 0x000fe40000410000 */
.L_x_6687:
[----:B------:R-:W-:Y:S05]  /*7dd0*/  BSYNC B1 ;  /* 0x0000000000017941 */ /* 0x000fea0003800000 */
.L_x_6685:
        /* <DEDUP_REMOVED lines=11> */
.L_x_6689:
[----:B------:R-:W-:-:S04]  /*7e90*/  FADD.FTZ R10, R11, -R10 ;  /* 0x8000000a0b0a7221 */ /* 0x000fc80000010000 */
[----:B------:R-:W-:Y:S02]  /*7ea0*/  FMUL.FTZ R10, R10, 0.5 ;  /* 0x3f0000000a0a7820 */ /* 0x000fe40000410000 */
.L_x_6690:
[----:B------:R-:W-:Y:S05]  /*7eb0*/  BSYNC B1 ;  /* 0x0000000000017941 */ /* 0x000fea0003800000 */
.L_x_6688:
[----:B------:R-:W-:Y:S01]  /*7ec0*/  FADD.FTZ R10, R10, R9 ;  /* 0x000000090a0a7221 */ /* 0x000fe20000010000 */
[----:B------:R-:W-:Y:S01]  /*7ed0*/  MOV R14, 0x3e800000 ;  /* 0x3e800000000e7802 */ /* 0x000fe20000000f00 */
        /* <DEDUP_REMOVED lines=33> */
.L_x_6683:
[----:B------:R0:W1:Y:S02]  /*80f0*/  MUFU.SQRT R9, R0 ;  /* 0x0000000000097308 */ /* 0x0000640000002000 */
.L_x_6682:
[----:B------:R-:W-:Y:S05]  /*8100*/  BSYNC B0 ;  /* 0x0000000000007941 */ /* 0x000fea0003800000 */
.L_x_6681:
        /* <DEDUP_REMOVED lines=27> */
[----:B------:R-:W-:Y:S01]  /*82c0*/  FFMA.FTZ R0, R0, R3, R0 ;  /* 0x0000000300007223 */ /* 0x000fe20000010000 */
[----:B------:R-:W-:-:S03]  /*82d0*/  HFMA2.MMA R3, -RZ, RZ, 1.9599609375, 20144 ;  /* 0x3fd774ebff037435 */ /* 0x000fc600000001ff */
[----:B------:R-:W-:-:S07]  /*82e0*/  FMUL.FTZ R2, R0, -2 ;  /* 0xc000000000027820 */ /* 0x000fce0000410000 */
[----:B------:R-:W-:-:S05]  /*82f0*/  @P0 FFMA.FTZ R0, R3, 0.93318945169448852539, R2 ;  /* 0x3f6ee58103000823 */ /* 0x000fca0000010002 */
[C---:B------:R-:W-:Y:S02]  /*8300*/  FSETP.GTU.FTZ.AND P0, PT, R0.reuse, +INF , PT ;  /* 0x7f8000000000780b */ /* 0x040fe40003f1c000 */
[----:B------:R-:W-:-:S04]  /*8310*/  LOP3.LUT R3, R0, 0x80000000, R13, 0xb8, !PT ;  /* 0x8000000000037812 */ /* 0x000fc800078eb80d */
[----:B------:R-:W-:Y:S01]  /*8320*/  FSEL R0, R3, R0, !P0 ;  /* 0x0000000003007208 */ /* 0x000fe20004000000 */
[----:B------:R-:W-:Y:S05]  /*8330*/  BRA `(.L_x_6695) ;  /* 0x0000070000007947 */ /* 0x000fea0003800000 */
.L_x_6694:
        /* <DEDUP_REMOVED lines=17> */
.L_x_6700:
[----:B------:R-:W-:-:S04]  /*8450*/  FADD.FTZ R3, -R3, R8 ;  /* 0x0000000803037221 */ /* 0x000fc80000010100 */
[----:B------:R-:W-:Y:S02]  /*8460*/  FMUL.FTZ R3, R3, 0.5 ;  /* 0x3f00000003037820 */ /* 0x000fe40000410000 */
.L_x_6701:
[----:B------:R-:W-:Y:S05]  /*8470*/  BSYNC B4 ;  /* 0x0000000000047941 */ /* 0x000fea0003800000 */
.L_x_6699:
        /* <DEDUP_REMOVED lines=10> */
.L_x_6703:
[----:B------:R-:W-:-:S04]  /*8520*/  FADD.FTZ R2, -R2, R11 ;  /* 0x0000000b02027221 */ /* 0x000fc80000010100 */
[----:B------:R-:W-:Y:S02]  /*8530*/  FMUL.FTZ R2, R2, 0.5 ;  /* 0x3f00000002027820 */ /* 0x000fe40000410000 */
.L_x_6704:
[----:B------:R-:W-:Y:S05]  /*8540*/  BSYNC B4 ;  /* 0x0000000000047941 */ /* 0x000fea0003800000 */
.L_x_6702:
[----:B------:R-:W-:Y:S02]  /*8550*/  FADD.FTZ R3, R2, R3 ;  /* 0x0000000302037221 */ /* 0x000fe40000010000 */
[----:B------:R-:W-:-:S04]  /*8560*/  FADD.FTZ R6, R7, R6 ;  /* 0x0000000607067221 */ /* 0x000fc80000010000 */
[----:B------:R-:W-:-:S06]  /*8570*/  FMUL.FTZ R6, R6, R3 ;  /* 0x0000000306067220 */ /* 0x000fcc0000410000 */
[----:B------:R-:W2:Y:S01]  /*8580*/  MUFU.SQRT R6, R6 ;  /* 0x0000000600067308 */ /* 0x000ea20000002000 */
[----:B------:R-:W-:Y:S05]  /*8590*/  BRA `(.L_x_6705) ;  /* 0x0000012000007947 */ /* 0x000fea0003800000 */
.L_x_6698:
        /* <DEDUP_REMOVED lines=12> */
.L_x_6697:
[----:B------:R-:W-:Y:S01]  /*8660*/  FADD.FTZ R2, R6, 1 ;  /* 0x3f80000006027421 */ /* 0x000fe20000010000 */
[----:B------:R-:W-:Y:S01]  /*8670*/  MUFU.SQRT R3, R0 ;  /* 0x0000000000037308 */ /* 0x000fe20000002000 */
[----:B------:R-:W-:-:S02]  /*8680*/  IMAD.MOV.U32 R7, RZ, RZ, 0x3f800000 ;  /* 0x3f800000ff077424 */ /* 0x000fc400078e00ff */
[----:B------:R-:W-:-:S06]  /*8690*/  FMUL.FTZ R2, R2, 0.5 ;  /* 0x3f00000002027820 */ /* 0x000fcc0000410000 */
[----:B------:R-:W2:Y:S02]  /*86a0*/  MUFU.SQRT R2, R2 ;  /* 0x0000000200027308 */ /* 0x000ea40000002000 */
[----:B--2---:R-:W-:-:S06]  /*86b0*/  FMUL.FTZ R6, R3, R2 ;  /* 0x0000000203067220 */ /* 0x004fcc0000410000 */
.L_x_6705:
[----:B------:R-:W-:Y:S05]  /*86c0*/  BSYNC B1 ;  /* 0x0000000000017941 */ /* 0x000fea0003800000 */
.L_x_6696:
[----:B------:R-:W-:Y:S05]  /*86d0*/  BRA `(.L_x_6706) ;  /* 0x0000002000007947 */ /* 0x000fea0003800000 */
.L_x_6693:
[----:B------:R-:W-:Y:S02]  /*86e0*/  FMUL.FTZ R6, R6, 16777216 ;  /* 0x4b80000006067820 */ /* 0x000fe40000410000 */
[----:B------:R-:W-:Y:S02]  /*86f0*/  FMUL.FTZ R7, R7, 16777216 ;  /* 0x4b80000007077820 */ /* 0x000fe40000410000 */
.L_x_6706:
[----:B------:R-:W-:Y:S05]  /*8700*/  BSYNC B0 ;  /* 0x0000000000007941 */ /* 0x000fea0003800000 */
.L_x_6692:
        /* <DEDUP_REMOVED lines=16> */
[----:B-1----:R-:W-:Y:S05]  /*8810*/  CALL.REL.NOINC `($__internal_12_$__cuda_sm3x_div_rn_ftz_f32_slowpath) ;  /* 0x0000d7d000007944 */ /* 0x002fea0003c00000 */
.L_x_6708:
[----:B------:R-:W-:Y:S05]  /*8820*/  BSYNC B4 ;  /* 0x0000000000047941 */ /* 0x000fea0003800000 */
.L_x_6707:
        /* <DEDUP_REMOVED lines=18> */
.L_x_6710:
[----:B------:R-:W-:Y:S01]  /*8950*/  ISETP.GE.AND P0, PT, R6, RZ, PT ;  /* 0x000000ff0600720c */ /* 0x000fe20003f06270 */
[----:B------:R-:W-:-:S12]  /*8960*/  IMAD.MOV.U32 R0, RZ, RZ, 0x3fd774eb ;  /* 0x3fd774ebff007424 */ /* 0x000fd800078e00ff */
[----:B------:R-:W-:-:S04]  /*8970*/  @P0 FFMA.FTZ R3, R0, 0.93318945169448852539, -R3 ;  /* 0x3f6ee58100030823 */ /* 0x000fc80000010803 */
[----:B------:R-:W-:Y:S02]  /*8980*/  @!P0 FFMA.FTZ R3, R0, 0.93318945169448852539, R3 ;  /* 0x3f6ee58100038823 */ /* 0x000fe40000010003 */
.L_x_6711:
[----:B------:R-:W-:Y:S05]  /*8990*/  BSYNC B0 ;  /* 0x0000000000007941 */ /* 0x000fea0003800000 */
.L_x_6709:
        /* <DEDUP_REMOVED lines=10> */
.L_x_6695:
[----:B------:R-:W-:Y:S05]  /*8a40*/  BSYNC B3 ;  /* 0x0000000000037941 */ /* 0x000fea0003800000 */
.L_x_6691:
[----:B------:R-:W-:Y:S02]  /*8a50*/  LOP3.LUT R5, R0, 0x80000000, R5, 0xb8, !PT ;  /* 0x8000000000057812 */ /* 0x000fe400078eb805 */
[----:B-1----:R-:W-:Y:S01]  /*8a60*/  LOP3.LUT R4, R9, 0x80000000, R4, 0xb8, !PT ;  /* 0x8000000009047812 */ /* 0x002fe200078eb804 */
[----:B------:R-:W-:Y:S05]  /*8a70*/  BRA `(.L_x_6680) ;  /* 0x0000173000007947 */ /* 0x000fea0003800000 */
.L_x_6679:
        /* <DEDUP_REMOVED lines=30> */
.L_x_6717:
[----:B------:R-:W-:Y:S05]  /*8c60*/  BSYNC B4 ;  /* 0x0000000000047941 */ /* 0x000fea0003800000 */
.L_x_6716:
        /* <DEDUP_REMOVED lines=18> */
.L_x_6719:
[----:B------:R-:W-:Y:S01]  /*8d90*/  ISETP.GE.AND P0, PT, R0, RZ, PT ;  /* 0x000000ff0000720c */ /* 0x000fe20003f06270 */
[----:B------:R-:W-:-:S12]  /*8da0*/  IMAD.MOV.U32 R2, RZ, RZ, 0x3fd774eb ;  /* 0x3fd774ebff027424 */ /* 0x000fd800078e00ff */
[----:B------:R-:W-:-:S04]  /*8db0*/  @P0 FFMA.FTZ R3, R2, 0.93318945169448852539, -R3 ;  /* 0x3f6ee58102030823 */ /* 0x000fc80000010803 */
[----:B------:R-:W-:Y:S02]  /*8dc0*/  @!P0 FFMA.FTZ R3, R2, 0.93318945169448852539, R3 ;  /* 0x3f6ee58102038823 */ /* 0x000fe40000010003 */
.L_x_6720:
[----:B------:R-:W-:Y:S05]  /*8dd0*/  BSYNC B0 ;  /* 0x0000000000007941 */ /* 0x000fea0003800000 */
.L_x_6718:
[----:B------:R-:W-:Y:S01]  /*8de0*/  FSETP.NEU.FTZ.AND P0, PT, |R0|, |R7|, PT ;  /* 0x400000070000720b */ /* 0x000fe20003f1d200 */
        /* <DEDUP_REMOVED lines=12> */
.L_x_6715:
        /* <DEDUP_REMOVED lines=11> */
[----:B------:R-:W-:Y:S05]  /*8f60*/  CALL.REL.NOINC `($__internal_12_$__cuda_sm3x_div_rn_ftz_f32_slowpath) ;  /* 0x0000d08000007944 */ /* 0x000fea0003c00000 */
.L_x_6723:
[----:B------:R-:W-:Y:S05]  /*8f70*/  BSYNC B4 ;  /* 0x0000000000047941 */ /* 0x000fea0003800000 */
.L_x_6722:
        /* <DEDUP_REMOVED lines=18> */
.L_x_6725:
[----:B------:R-:W-:Y:S01]  /*90a0*/  ISETP.GE.AND P0, PT, R0, RZ, PT ;  /* 0x000000ff0000720c */ /* 0x000fe20003f06270 */
[----:B------:R-:W-:-:S12]  /*90b0*/  HFMA2.MMA R2, -RZ, RZ, 1.9599609375, 20144 ;  /* 0x3fd774ebff027435 */ /* 0x000fd800000001ff */
[----:B------:R-:W-:-:S04]  /*90c0*/  @P0 FFMA.FTZ R3, R2, 0.93318945169448852539, -R3 ;  /* 0x3f6ee58102030823 */ /* 0x000fc80000010803 */
[----:B------:R-:W-:Y:S02]  /*90d0*/  @!P0 FFMA.FTZ R3, R2, 0.93318945169448852539, R3 ;  /* 0x3f6ee58102038823 */ /* 0x000fe40000010003 */
.L_x_6726:
[----:B------:R-:W-:Y:S05]  /*90e0*/  BSYNC B0 ;  /* 0x0000000000007941 */ /* 0x000fea0003800000 */
.L_x_6724:
        /* <DEDUP_REMOVED lines=10> */
[----:B------:R-:W-:Y:S02]  /*9190*/  FMUL.FTZ R10, R10, R10 ;  /* 0x0000000a0a0a7220 */ /* 0x000fe40000410000 */
[----:B------:R-:W-:Y:S02]  /*91a0*/  IMAD.MOV.U32 R6, RZ, RZ, 0x4016cbe4 ;  /* 0x4016cbe4ff067424 */ /* 0x000fe400078e00ff */
[----:B------:R-:W-:-:S06]  /*91b0*/  FFMA.FTZ R10, R11, R11, R10 ;  /* 0x0000000b0b0a7223 */ /* 0x000fcc000001000a */
[----:B------:R-:W0:Y:S02]  /*91c0*/  MUFU.SQRT R10, R10 ;  /* 0x0000000a000a7308 */ /* 0x000e240000002000 */
[----:B0-----:R-:W-:Y:S01]  /*91d0*/  @P0 FMUL.FTZ R8, R9, R10 ;  /* 0x0000000a09080220 */ /* 0x001fe20000410000 */
[----:B------:R-:W-:-:S04]  /*91e0*/  FSETP.NEU.FTZ.AND P0, PT, R2, +INF , PT ;  /* 0x7f8000000200780b */ /* 0x000fc80003f1d000 */
        /* <DEDUP_REMOVED lines=11> */
.L_x_6714:
        /* <DEDUP_REMOVED lines=32> */
[----:B------:R-:W-:Y:S05]  /*94a0*/  CALL.REL.NOINC `($__internal_12_$__cuda_sm3x_div_rn_ftz_f32_slowpath) ;  /* 0x0000cb4000007944 */ /* 0x000fea0003c00000 */
.L_x_6728:
[----:B------:R-:W-:Y:S05]  /*94b0*/  BSYNC B4 ;  /* 0x0000000000047941 */ /* 0x000fea0003800000 */
.L_x_6727:
        /* <DEDUP_REMOVED lines=18> */
.L_x_6730:
[----:B------:R-:W-:Y:S01]  /*95e0*/  ISETP.GE.AND P0, PT, R0, RZ, PT ;  /* 0x000000ff0000720c */ /* 0x000fe20003f06270 */
[----:B------:R-:W-:-:S12]  /*95f0*/  HFMA2.MMA R2, -RZ, RZ, 1.9599609375, 20144 ;  /* 0x3fd774ebff027435 */ /* 0x000fd800000001ff */
[----:B------:R-:W-:-:S04]  /*9600*/  @P0 FFMA.FTZ R3, R2, 0.93318945169448852539, -R3 ;  /* 0x3f6ee58102030823 */ /* 0x000fc80000010803 */
[----:B------:R-:W-:Y:S02]  /*9610*/  @!P0 FFMA.FTZ R3, R2, 0.93318945169448852539, R3 ;  /* 0x3f6ee58102038823 */ /* 0x000fe40000010003 */
.L_x_6731:
[----:B------:R-:W-:Y:S05]  /*9620*/  BSYNC B0 ;  /* 0x0000000000007941 */ /* 0x000fea0003800000 */
.L_x_6729:
[----:B------:R-:W-:Y:S01]  /*9630*/  FSETP.NEU.FTZ.AND P1, PT, |R0|, |R7|, PT ;  /* 0x400000070000720b */ /* 0x000fe20003f3d200 */
        /* <DEDUP_REMOVED lines=10> */
.L_x_6713:
        /* <DEDUP_REMOVED lines=23> */
.L_x_6735:
[----:B------:R-:W-:Y:S05]  /*9850*/  BSYNC B4 ;  /* 0x0000000000047941 */ /* 0x000fea0003800000 */
.L_x_6734:
[----:B------:R-:W-:Y:S01]  /*9860*/  MOV R3, 0x3b33710b ;  /* 0x3b33710b00037802 */ /* 0x000fe20000000f00 */
[----:B0-----:R-:W-:Y:S01]  /*9870*/  FMUL.FTZ R2, R12, R12 ;  /* 0x0000000c0c027220 */ /* 0x001fe20000410000 */
[----:B------:R-:W0:Y:S01]  /*9880*/  MUFU.LG2 R8, R10 ;  /* 0x0000000a00087308 */ /* 0x000e220000000c00 */
[C---:B------:R-:W-:Y:S01]  /*9890*/  FSETP.NEU.FTZ.AND P0, PT, R0.reuse, R7, PT ;  /* 0x000000070000720b */ /* 0x040fe20003f1d000 */
[----:B------:R-:W-:Y:S01]  /*98a0*/  FADD.FTZ R7, R0, R7 ;  /* 0x0000000700077221 */ /* 0x000fe20000010000 */
        /* <DEDUP_REMOVED lines=19> */
.L_x_6733:
        /* <DEDUP_REMOVED lines=12> */
.L_x_6737:
[----:B------:R-:W-:Y:S05]  /*9aa0*/  BSYNC B4 ;  /* 0x0000000000047941 */ /* 0x000fea0003800000 */
.L_x_6736:
        /* <DEDUP_REMOVED lines=27> */
[C---:B------:R-:W-:Y:S01]  /*9c60*/  FSETP.NEU.FTZ.AND P0, PT, R0.reuse, R7, PT ;  /* 0x000000070000720b */ /* 0x040fe20003f1d000 */
[----:B------:R-:W-:-:S02]  /*9c70*/  FADD.FTZ R7, R0, R7 ;  /* 0x0000000700077221 */ /* 0x000fc40000010000 */
        /* <DEDUP_REMOVED lines=9> */
.L_x_6732:
        /* <DEDUP_REMOVED lines=33> */
.L_x_6739:
[----:B------:R-:W-:Y:S05]  /*9f20*/  BSYNC B4 ;  /* 0x0000000000047941 */ /* 0x000fea0003800000 */
.L_x_6738:
[----:B------:R-:W-:Y:S01]  /*9f30*/  IMAD.MOV.U32 R3, RZ, RZ, 0x3b33710b ;  /* 0x3b33710bff037424 */ /* 0x000fe200078e00ff */
[----:B------:R-:W-:Y:S01]  /*9f40*/  FSETP.NEU.FTZ.AND P0, PT, R0, R7, PT ;  /* 0x000000070000720b */ /* 0x000fe20003f1d000 */
[----:B0-----:R-:W-:Y:S01]  /*9f50*/  FMUL.FTZ R2, R12, R12 ;  /* 0x0000000c0c027220 */ /* 0x001fe20000410000 */
[----:B------:R-:W-:Y:S01]  /*9f60*/  FSETP.NEU.FTZ.AND P1, PT, R6, RZ, PT ;  /* 0x000000ff0600720b */ /* 0x000fe20003f3d000 */
[----:B------:R-:W-:-:S02]  /*9f70*/  FADD.FTZ R7, R0, R7 ;  /* 0x0000000700077221 */ /* 0x000fc40000010000 */
        /* <DEDUP_REMOVED lines=16> */
.L_x_6721:
[----:B------:R-:W-:Y:S05]  /*a080*/  BSYNC B3 ;  /* 0x0000000000037941 */ /* 0x000fea0003800000 */
.L_x_6712:
[----:B------:R-:W-:Y:S01]  /*a090*/  FADD.FTZ R3, R8, 0.69314718246459960938 ;  /* 0x3f31721808037421 */ /* 0x000fe20000010000 */
[----:B------:R-:W-:-:S04]  /*a0a0*/  LOP3.LUT R5, R0, 0x80000000, R5, 0xb8, !PT ;  /* 0x8000000000057812 */ /* 0x000fc800078eb805 */
[----:B------:R-:W-:Y:S01]  /*a0b0*/  LOP3.LUT R4, R3, 0x80000000, R4, 0xb8, !PT ;  /* 0x8000000003047812 */ /* 0x000fe200078eb804 */
[----:B------:R-:W-:Y:S05]  /*a0c0*/  BRA `(.L_x_6680) ;  /* 0x000000e000007947 */ /* 0x000fea0003800000 */
.L_x_6678:
[----:B------:R-:W-:-:S13]  /*a0d0*/  FSETP.NEU.FTZ.AND P0, PT, R0, +INF , PT ;  /* 0x7f8000000000780b */ /* 0x000fda0003f1d000 */
[----:B------:R-:W-:Y:S01]  /*a0e0*/  @!P0 FADD.FTZ R5, R5, R5 ;  /* 0x0000000505058221 */ /* 0x000fe20000010000 */
[----:B------:R-:W-:Y:S05]  /*a0f0*/  @!P0 BRA `(.L_x_6680) ;  /* 0x000000b000008947 */ /* 0x000fea0003800000 */
[----:B------:R-:W-:-:S13]  /*a100*/  FSETP.NEU.FTZ.AND P0, PT, R7, +INF , PT ;  /* 0x7f8000000700780b */ /* 0x000fda0003f1d000 */
[----:B------:R-:W-:Y:S01]  /*a110*/  @!P0 FADD.FTZ R0, R4, R4 ;  /* 0x0000000404008221 */ /* 0x000fe20000010000 */
[----:B------:R-:W-:-:S03]  /*a120*/  @!P0 MOV R4, R5 ;  /* 0x0000000500048202 */ /* 0x000fc60000000f00 */
[----:B------:R-:W-:Y:S01]  /*a130*/  @!P0 IMAD.MOV.U32 R5, RZ, RZ, R0 ;  /* 0x000000ffff058224 */ /* 0x000fe200078e0000 */
[----:B------:R-:W-:Y:S05]  /*a140*/  @!P0 BRA `(.L_x_6680) ;  /* 0x0000006000008947 */ /* 0x000fea0003800000 */
[----:B------:R-:W-:-:S13]  /*a150*/  FSETP.NEU.FTZ.AND P0, PT, R5, RZ, PT ;  /* 0x000000ff0500720b */ /* 0x000fda0003f1d000 */
[----:B------:R-:W-:Y:S02]  /*a160*/  @P0 FADD.FTZ R0, RZ, R4 ;  /* 0x00000004ff000221 */ /* 0x000fe40000010000 */
[----:B0-----:R-:W-:-:S04]  /*a170*/  @P0 FADD.FTZ R3, RZ, R5 ;  /* 0x00000005ff030221 */ /* 0x001fc80000010000 */
[----:B------:R-:W-:-:S04]  /*a180*/  @P0 FADD.FTZ R5, R0, R3 ;  /* 0x0000000300050221 */ /* 0x000fc80000010000 */
[----:B------:R-:W-:-:S04]  /*a190*/  @P0 IMAD.MOV.U32 R4, RZ, RZ, R5 ;  /* 0x000000ffff040224 */ /* 0x000fc800078e0005 */
[----:B------:R-:W-:Y:S02]  /*a1a0*/  @!P0 FADD.FTZ R4, R4, R4 ;  /* 0x0000000404048221 */ /* 0x000fe40000010000 */
.L_x_6680:
[----:B------:R-:W-:Y:S05]  /*a1b0*/  BSYNC B2 ;  /* 0x0000000000027941 */ /* 0x000fea0003800000 */
.L_x_6677:
        /* <DEDUP_REMOVED lines=15> */
.L_x_6743:
[----:B------:R-:W0:Y:S02]  /*a2b0*/  F2I.S64.TRUNC R4, R4 ;  /* 0x0000000400047311 */ /* 0x000e24000020d900 */
[----:B0-----:R-:W-:-:S05]  /*a2c0*/  MOV R3, R4 ;  /* 0x0000000400037202 */ /* 0x001fca0000000f00 */
[----:B------:R0:W-:Y:S01]  /*a2d0*/  STG.E.U8 [R18.64], R3 ;  /* 0x0000000312007986 */ /* 0x0001e2000c101124 */
[----:B------:R-:W-:Y:S05]  /*a2e0*/  BRA `(.L_x_6745) ;  /* 0x00000d4000007947 */ /* 0x000fea0003800000 */
.L_x_6742:
        /* <DEDUP_REMOVED lines=9> */
.L_x_6747:
[----:B------:R-:W0:Y:S02]  /*a380*/  F2I.FTZ.TRUNC.NTZ R3, R4 ;  /* 0x0000000400037305 */ /* 0x000e24000021f100 */
[----:B0-----:R0:W-:Y:S01]  /*a390*/  STG.E [R18.64], R3 ;  /* 0x0000000312007986 */ /* 0x0011e2000c101924 */
[----:B------:R-:W-:Y:S05]  /*a3a0*/  BRA `(.L_x_6745) ;  /* 0x00000c8000007947 */ /* 0x000fea0003800000 */
.L_x_6746:
[----:B------:R-:W0:Y:S02]  /*a3b0*/  F2I.FTZ.TRUNC.NTZ R3, R4 ;  /* 0x0000000400037305 */ /* 0x000e24000021f100 */
[----:B0-----:R0:W-:Y:S01]  /*a3c0*/  STG.E.U16 [R18.64], R3 ;  /* 0x0000000312007986 */ /* 0x0011e2000c101524 */
[----:B------:R-:W-:Y:S05]  /*a3d0*/  BRA `(.L_x_6745) ;  /* 0x00000c5000007947 */ /* 0x000fea0003800000 */
.L_x_6741:
        /* <DEDUP_REMOVED lines=8> */
.L_x_6749:
[----:B------:R-:W-:-:S05]  /*a460*/  F2FP.PACK_AB R4, RZ, R4 ;  /* 0x00000004ff04723e */ /* 0x000fca00000000ff */
[----:B------:R0:W-:Y:S01]  /*a470*/  STG.E.U16 [R18.64], R4 ;  /* 0x0000000412007986 */ /* 0x0001e2000c101524 */
[----:B------:R-:W-:Y:S05]  /*a480*/  BRA `(.L_x_6745) ;  /* 0x00000ba000007947 */ /* 0x000fea0003800000 */
.L_x_6748:
        /* <DEDUP_REMOVED lines=8> */
.L_x_6751:
[----:B------:R-:W-:-:S05]  /*a510*/  F2FP.PACK_AB R5, R5, R4 ;  /* 0x000000040505723e */ /* 0x000fca00000000ff */
[----:B------:R0:W-:Y:S01]  /*a520*/  STG.E [R18.64], R5 ;  /* 0x0000000512007986 */ /* 0x0001e2000c101924 */
[----:B------:R-:W-:Y:S05]  /*a530*/  BRA `(.L_x_6745) ;  /* 0x00000af000007947 */ /* 0x000fea0003800000 */
.L_x_6750:
[----:B------:R-:W-:-:S06]  /*a540*/  FMUL.FTZ R2, R4, 1 ;  /* 0x3f80000004027820 */ /* 0x000fcc0000410000 */
[----:B------:R-:W0:Y:S02]  /*a550*/  F2F.F64.F32 R2, R2 ;  /* 0x0000000200027310 */ /* 0x000e240000201800 */
[----:B0-----:R0:W-:Y:S01]  /*a560*/  STG.E.64 [R18.64], R2 ;  /* 0x0000000212007986 */ /* 0x0011e2000c101b24 */
[----:B------:R-:W-:Y:S05]  /*a570*/  BRA `(.L_x_6745) ;  /* 0x00000ab000007947 */ /* 0x000fea0003800000 */
.L_x_6740:
        /* <DEDUP_REMOVED lines=14> */
.L_x_6754:
[----:B------:R-:W-:Y:S02]  /*a660*/  FMUL.FTZ R6, R5, 1 ;  /* 0x3f80000005067820 */ /* 0x000fe40000410000 */
[----:B------:R-:W-:-:S04]  /*a670*/  FMUL.FTZ R4, R4, 1 ;  /* 0x3f80000004047820 */ /* 0x000fc80000410000 */
[----:B------:R-:W-:Y:S08]  /*a680*/  F2F.F64.F32 R6, R6 ;  /* 0x0000000600067310 */ /* 0x000ff00000201800 */
[----:B------:R-:W0:Y:S02]  /*a690*/  F2F.F64.F32 R4, R4 ;  /* 0x0000000400047310 */ /* 0x000e240000201800 */
[----:B0-----:R0:W-:Y:S01]  /*a6a0*/  STG.E.128 [R18.64], R4 ;  /* 0x0000000412007986 */ /* 0x0011e2000c101d24 */
[----:B------:R-:W-:Y:S05]  /*a6b0*/  BRA `(.L_x_6745) ;  /* 0x0000097000007947 */ /* 0x000fea0003800000 */
.L_x_6753:
        /* <DEDUP_REMOVED lines=20> */
.L_x_6758:
[----:B------:R-:W-:Y:S05]  /*a800*/  BSYNC B0 ;  /* 0x0000000000007941 */ /* 0x000fea0003800000 */
.L_x_6757:
[----:B------:R-:W-:-:S05]  /*a810*/  LOP3.LUT R5, R0, R5, RZ, 0xfc, !PT ;  /* 0x0000000500057212 */ /* 0x000fca00078efcff */
[----:B------:R0:W-:Y:S01]  /*a820*/  STG.E.U8 [R18.64], R5 ;  /* 0x0000000512007986 */ /* 0x0001e2000c101124 */
[----:B------:R-:W-:Y:S05]  /*a830*/  BRA `(.L_x_6745) ;  /* 0x000007f000007947 */ /* 0x000fea0003800000 */
.L_x_6756:
        /* <DEDUP_REMOVED lines=12> */
.L_x_6760:
[----:B------:R-:W-:Y:S01]  /*a900*/  IMAD.MOV.U32 R0, RZ, RZ, 0x7f ;  /* 0x0000007fff007424 */ /* 0x000fe200078e00ff */
[----:B------:R-:W-:-:S04]  /*a910*/  ISETP.GT.U32.AND P0, PT, R2, 0x7f800000, PT ;  /* 0x7f8000000200780c */ /* 0x000fc80003f04070 */
[----:B------:R-:W-:-:S04]  /*a920*/  SEL R0, R0, 0x7c, P0 ;  /* 0x0000007c00007807 */ /* 0x000fc80000000000 */
.L_x_6761:
[----:B------:R-:W-:Y:S05]  /*a930*/  BSYNC B0 ;  /* 0x0000000000007941 */ /* 0x000fea0003800000 */
.L_x_6759:
[----:B------:R-:W-:-:S04]  /*a940*/  LOP3.LUT R4, R4, 0x80000000, RZ, 0xc0, !PT ;  /* 0x8000000004047812 */ /* 0x000fc800078ec0ff */
[----:B------:R-:W-:-:S04]  /*a950*/  SHF.R.U32.HI R3, RZ, 0x18, R4 ;  /* 0x00000018ff037819 */ /* 0x000fc80000011604 */
[----:B------:R-:W-:-:S05]  /*a960*/  LOP3.LUT R3, R0, R3, RZ, 0xfc, !PT ;  /* 0x0000000300037212 */ /* 0x000fca00078efcff */
[----:B------:R0:W-:Y:S01]  /*a970*/  STG.E.U8 [R18.64], R3 ;  /* 0x0000000312007986 */ /* 0x0001e2000c101124 */
[----:B------:R-:W-:Y:S05]  /*a980*/  BRA `(.L_x_6745) ;  /* 0x000006a000007947 */ /* 0x000fea0003800000 */
.L_x_6755:
[----:B------:R-:W-:-:S05]  /*a990*/  F2FP.BF16.PACK_AB R4, RZ, R4 ;  /* 0x00000004ff04723e */ /* 0x000fca00000010ff */
[----:B------:R0:W-:Y:S01]  /*a9a0*/  STG.E.U16 [R18.64], R4 ;  /* 0x0000000412007986 */ /* 0x0001e2000c101524 */
[----:B------:R-:W-:Y:S05]  /*a9b0*/  BRA `(.L_x_6745) ;  /* 0x0000067000007947 */ /* 0x000fea0003800000 */
.L_x_6752:
        /* <DEDUP_REMOVED lines=11> */
.L_x_6764:
[----:B------:R-:W-:Y:S01]  /*aa70*/  LOP3.LUT R2, R4, 0x7fffffff, RZ, 0xc0, !PT ;  /* 0x7fffffff04027812 */ /* 0x000fe200078ec0ff */
[----:B------:R-:W-:Y:S01]  /*aa80*/  BSSY B0, `(.L_x_6765) ;  /* 0x0000013000007945 */ /* 0x000fe20003800000 */
[----:B------:R-:W-:Y:S02]  /*aa90*/  HFMA2.MMA R9, -RZ, RZ, 0, 7.62939453125e-06 ;  /* 0x00000080ff097435 */ /* 0x000fe400000001ff */
        /* <DEDUP_REMOVED lines=13> */
.L_x_6767:
[----:B------:R-:W-:-:S04]  /*ab70*/  LOP3.LUT R4, R4, 0x80000000, RZ, 0xc0, !PT ;  /* 0x8000000004047812 */ /* 0x000fc800078ec0ff */
[----:B------:R-:W-:-:S04]  /*ab80*/  SHF.R.U32.HI R3, RZ, 0x18, R4 ;  /* 0x00000018ff037819 */ /* 0x000fc80000011604 */
[----:B------:R-:W-:-:S04]  /*ab90*/  LOP3.LUT R0, R0, R3, RZ, 0xfc, !PT ;  /* 0x0000000300007212 */ /* 0x000fc800078efcff */
[----:B------:R-:W-:Y:S02]  /*aba0*/  PRMT R9, R0, 0x7610, R9 ;  /* 0x0000761000097816 */ /* 0x000fe40000000009 */
.L_x_6766:
[----:B------:R-:W-:Y:S05]  /*abb0*/  BSYNC B0 ;  /* 0x0000000000007941 */ /* 0x000fea0003800000 */
.L_x_6765:
[----:B------:R0:W-:Y:S01]  /*abc0*/  STG.E.U8 [R18.64], R9 ;  /* 0x0000000912007986 */ /* 0x0001e2000c101124 */
[----:B------:R-:W-:Y:S05]  /*abd0*/  BRA `(.L_x_6745) ;  /* 0x0000045000007947 */ /* 0x000fea0003800000 */
.L_x_6763:
        /* <DEDUP_REMOVED lines=16> */
.L_x_6770:
[----:B------:R-:W-:-:S04]  /*ace0*/  LOP3.LUT R4, R4, 0x80000000, RZ, 0xc0, !PT ;  /* 0x8000000004047812 */ /* 0x000fc800078ec0ff */
[----:B------:R-:W-:-:S04]  /*acf0*/  SHF.R.U32.HI R3, RZ, 0x18, R4 ;  /* 0x00000018ff037819 */ /* 0x000fc80000011604 */
[----:B------:R-:W-:-:S04]  /*ad00*/  LOP3.LUT R0, R0, R3, RZ, 0xfc, !PT ;  /* 0x0000000300007212 */ /* 0x000fc800078efcff */
[----:B------:R-:W-:Y:S02]  /*ad10*/  PRMT R9, R0, 0x7610, R9 ;  /* 0x0000761000097816 */ /* 0x000fe40000000009 */
.L_x_6769:
[----:B------:R-:W-:Y:S05]  /*ad20*/  BSYNC B0 ;  /* 0x0000000000007941 */ /* 0x000fea0003800000 */
.L_x_6768:
[----:B------:R0:W-:Y:S01]  /*ad30*/  STG.E.U8 [R18.64], R9 ;  /* 0x0000000912007986 */ /* 0x0001e2000c101124 */
[----:B------:R-:W-:Y:S05]  /*ad40*/  BRA `(.L_x_6745) ;  /* 0x000002e000007947 */ /* 0x000fea0003800000 */
.L_x_6762:
        /* <DEDUP_REMOVED lines=17> */
[----:B------:R-:W-:-:S05]  /*ae60*/  @!P0 IADD3 R0, R2, RZ, RZ ;  /* 0x000000ff02008210 */ /* 0x000fca0007ffe0ff */
[----:B------:R-:W-:-:S05]  /*ae70*/  @P2 IMAD.MOV.U32 R3, RZ, RZ, R0 ;  /* 0x000000ffff032224 */ /* 0x000fca00078e0000 */
[----:B------:R0:W-:Y:S01]  /*ae80*/  STG.E.U8 [R18.64], R3 ;  /* 0x0000000312007986 */ /* 0x0001e2000c101124 */
[----:B------:R-:W-:Y:S05]  /*ae90*/  BRA `(.L_x_6745) ;  /* 0x0000019000007947 */ /* 0x000fea0003800000 */
.L_x_6744:
[----:B------:R-:W-:Y:S01]  /*aea0*/  MOV R0, 0x0 ;  /* 0x0000000000007802 */ /* 0x000fe20000000f00 */
[----:B------:R-:W-:Y:S01]  /*aeb0*/  HFMA2.MMA R8, -RZ, RZ, 0, 6.020069122314453125e-06 ;  /* 0x00000065ff087435 */ /* 0x000fe200000001ff */
[----:B------:R-:W-:Y:S01]  /*aec0*/  IMAD.MOV.U32 R4, RZ, RZ, c[0x4][0x158] ;  /* 0x01005600ff047624 */ /* 0x000fe200078e00ff */
[----:B------:R-:W-:Y:S01]  /*aed0*/  MOV R5, c[0x4][0x15c] ;  /* 0x0100570000057a02 */ /* 0x000fe20000000f00 */
[----:B------:R0:W1:Y:S01]  /*aee0*/  LDC.64 R2, c[0x4][R0] ;  /* 0x0100000000027b82 */ /* 0x0000620000000a00 */
[----:B------:R-:W-:Y:S01]  /*aef0*/  IMAD.MOV.U32 R6, RZ, RZ, c[0x4][0x160] ;  /* 0x01005800ff067624 */ /* 0x000fe200078e00ff */
[----:B------:R-:W-:Y:S01]  /*af00*/  MOV R12, 0x1 ;  /* 0x00000001000c7802 */ /* 0x000fe20000000f00 */
[----:B------:R-:W-:Y:S02]  /*af10*/  IMAD.MOV.U32 R7, RZ, RZ, c[0x4][0x164] ;  /* 0x01005900ff077624 */ /* 0x000fe400078e00ff */
[----:B------:R-:W-:-:S02]  /*af20*/  IMAD.MOV.U32 R10, RZ, RZ, c[0x4][0x20] ;  /* 0x01000800ff0a7624 */ /* 0x000fc400078e00ff */
[----:B------:R-:W-:Y:S02]  /*af30*/  IMAD.MOV.U32 R11, RZ, RZ, c[0x4][0x24] ;  /* 0x01000900ff0b7624 */ /* 0x000fe400078e00ff */
        /* <DEDUP_REMOVED lines=10> */
.L_x_6772:
[----:B------:R-:W0:Y:S02]  /*afe0*/  F2I.U64.TRUNC R4, R4 ;  /* 0x0000000400047311 */ /* 0x000e24000020d800 */
[----:B0-----:R0:W-:Y:S01]  /*aff0*/  STG.E.64 [R18.64], R4 ;  /* 0x0000000412007986 */ /* 0x0011e2000c101b24 */
[----:B------:R-:W-:Y:S05]  /*b000*/  BRA `(.L_x_6745) ;  /* 0x0000002000007947 */ /* 0x000fea0003800000 */
.L_x_6771:
[----:B------:R-:W0:Y:S02]  /*b010*/  F2I.FTZ.U32.TRUNC.NTZ R3, R4 ;  /* 0x0000000400037305 */ /* 0x000e24000021f000 */
[----:B0-----:R0:W-:Y:S02]  /*b020*/  STG.E [R18.64], R3 ;  /* 0x0000000312007986 */ /* 0x0011e4000c101924 */
.L_x_6745:
[----:B------:R-:W-:-:S04]  /*b030*/  IADD3 R17, R17, 0x80, RZ ;  /* 0x0000008011117810 */ /* 0x000fc80007ffe0ff */
[----:B------:R-:W-:-:S13]  /*b040*/  ISETP.GE.AND P0, PT, R17, c[0x0][0x160], PT ;  /* 0x0000580011007a0c */ /* 0x000fda0003f06270 */
[----:B------:R-:W-:Y:S05]  /*b050*/  @P0 BRA `(.L_x_6646) ;  /* 0x000057b000000947 */ /* 0x000fea0003800000 */
[----:B------:R-:W-:Y:S01]  /*b060*/  ISETP.NE.AND P0, PT, RZ, c[0x0][0x168], PT ;  /* 0x00005a00ff007a0c */ /* 0x000fe20003f05270 */
[----:B0-----:R-:W-:Y:S01]  /*b070*/  HFMA2.MMA R18, -RZ, RZ, 0, 0 ;  /* 0x00000000ff127435 */ /* 0x001fe200000001ff */
[----:B------:R-:W-:-:S11]  /*b080*/  IMAD.MOV.U32 R0, RZ, RZ, RZ ;  /* 0x000000ffff007224 */ /* 0x000fd600078e00ff */
[----:B------:R-:W-:Y:S05]  /*b090*/  @!P0 BRA `(.L_x_6773) ;  /* 0x00000e0000008947 */ /* 0x000fea0003800000 */
[----:B------:R-:W-:Y:S02]  /*b0a0*/  IMAD.MOV.U32 R16, RZ, RZ, RZ ;  /* 0x000000ffff107224 */ /* 0x000fe400078e00ff */
[----:B------:R-:W-:Y:S02]  /*b0b0*/  IMAD.MOV.U32 R4, RZ, RZ, 0x1 ;  /* 0x00000001ff047424 */ /* 0x000fe400078e00ff */
        /* <DEDUP_REMOVED lines=222> */
.L_x_6773:
[----:B------:R-:W0:Y:S01]  /*bea0*/  LDC.U8 R5, c[0x0][0x372] ;  /* 0x0000dc80ff057b82 */ /* 0x000e220000000000 */
        /* <DEDUP_REMOVED lines=17> */
[----:B------:R-:W-:Y:S01]  /*bfc0*/  MOV R5, RZ ;  /* 0x000000ff00057202 */ /* 0x000fe20000000f00 */
[----:B--2---:R0:W1:Y:S01]  /*bfd0*/  I2F.S16 R4, R2 ;  /* 0x0000000200047306 */ /* 0x0040620000101400 */
[----:B------:R-:W-:Y:S05]  /*bfe0*/  BRA `(.L_x_6780) ;  /* 0x00000e2000007947 */ /* 0x000fea0003800000 */
.L_x_6778:
[----:B------:R-:W2:Y:S01]  /*bff0*/  LDG.E.U8 R2, [R2.64] ;  /* 0x0000002402027981 */ /* 0x000ea2000c1e1100 */
[----:B------:R-:W-:Y:S01]  /*c000*/  IMAD.MOV.U32 R5, RZ, RZ, RZ ;  /* 0x000000ffff057224 */ /* 0x000fe200078e00ff */
[----:B--2---:R0:W1:Y:S01]  /*c010*/  I2F.U16 R4, R2 ;  /* 0x0000000200047306 */ /* 0x0040620000101000 */
[----:B------:R-:W-:Y:S05]  /*c020*/  BRA `(.L_x_6780) ;  /* 0x00000de000007947 */ /* 0x000fea0003800000 */
.L_x_6777:
[----:B------:R-:W-:-:S13]  /*c030*/  ISETP.NE.AND P0, PT, R4, 0x2, PT ;  /* 0x000000020400780c */ /* 0x000fda0003f05270 */
[----:B------:R-:W-:Y:S05]  /*c040*/  @!P0 BRA `(.L_x_6781) ;  /* 0x000000c000008947 */ /* 0x000fea0003800000 */
[----:B------:R-:W-:-:S13]  /*c050*/  ISETP.NE.AND P0, PT, R4, 0x3, PT ;  /* 0x000000030400780c */ /* 0x000fda0003f05270 */
[----:B------:R-:W-:Y:S05]  /*c060*/  @!P0 BRA `(.L_x_6782) ;  /* 0x0000006000008947 */ /* 0x000fea0003800000 */
[----:B------:R-:W-:-:S13]  /*c070*/  ISETP.NE.AND P0, PT, R4, 0x4, PT ;  /* 0x000000040400780c */ /* 0x000fda0003f05270 */
[----:B------:R-:W-:Y:S05]  /*c080*/  @P0 BRA `(.L_x_6779) ;  /* 0x00000bc000000947 */ /* 0x000fea0003800000 */
[----:B------:R-:W2:Y:S01]  /*c090*/  LDG.E.64 R2, [R2.64] ;  /* 0x0000002402027981 */ /* 0x000ea2000c1e1b00 */
[----:B------:R-:W-:Y:S01]  /*c0a0*/  HFMA2.MMA R5, -RZ, RZ, 0, 0 ;  /* 0x00000000ff057435 */ /* 0x000fe200000001ff */
[----:B--2---:R0:W1:Y:S01]  /*c0b0*/  I2F.S64 R4, R2 ;  /* 0x0000000200047312 */ /* 0x0040620000301400 */
[----:B------:R-:W-:Y:S07]  /*c0c0*/  BRA `(.L_x_6780) ;  /* 0x00000d4000007947 */ /* 0x000fee0003800000 */
.L_x_6782:
[----:B------:R-:W2:Y:S01]  /*c0d0*/  LDG.E R2, [R2.64] ;  /* 0x0000002402027981 */ /* 0x000ea2000c1e1900 */
[----:B------:R-:W-:Y:S01]  /*c0e0*/  IMAD.MOV.U32 R5, RZ, RZ, RZ ;  /* 0x000000ffff057224 */ /* 0x000fe200078e00ff */
[----:B--2---:R0:W1:Y:S01]  /*c0f0*/  I2F R4, R2 ;  /* 0x0000000200047306 */ /* 0x0040620000201400 */
[----:B------:R-:W-:Y:S05]  /*c100*/  BRA `(.L_x_6780) ;  /* 0x00000d0000007947 */ /* 0x000fea0003800000 */
.L_x_6781:
[----:B------:R-:W2:Y:S01]  /*c110*/  LDG.E.U16 R2, [R2.64] ;  /* 0x0000002402027981 */ /* 0x000ea2000c1e1500 */
[----:B------:R-:W-:Y:S01]  /*c120*/  MOV R5, RZ ;  /* 0x000000ff00057202 */ /* 0x000fe20000000f00 */
[----:B--2---:R0:W1:Y:S01]  /*c130*/  I2F.S16 R4, R2 ;  /* 0x0000000200047306 */ /* 0x0040620000101400 */
[----:B------:R-:W-:Y:S05]  /*c140*/  BRA `(.L_x_6780) ;  /* 0x00000cc000007947 */ /* 0x000fea0003800000 */
.L_x_6776:
[----:B------:R-:W-:-:S13]  /*c150*/  ISETP.GT.AND P0, PT, R4, 0x6, PT ;  /* 0x000000060400780c */ /* 0x000fda0003f04270 */
[----:B------:R-:W-:Y:S05]  /*c160*/  @P0 BRA `(.L_x_6783) ;  /* 0x000000b000000947 */ /* 0x000fea0003800000 */
[----:B------:R-:W-:-:S13]  /*c170*/  ISETP.NE.AND P0, PT, R4, 0x5, PT ;  /* 0x000000050400780c */ /* 0x000fda0003f05270 */
[----:B------:R-:W-:Y:S05]  /*c180*/  @!P0 BRA `(.L_x_6784) ;  /* 0x0000005000008947 */ /* 0x000fea0003800000 */
[----:B------:R-:W-:-:S13]  /*c190*/  ISETP.NE.AND P0, PT, R4, 0x6, PT ;  /* 0x000000060400780c */ /* 0x000fda0003f05270 */
[----:B------:R-:W-:Y:S05]  /*c1a0*/  @P0 BRA `(.L_x_6779) ;  /* 0x00000aa000000947 */ /* 0x000fea0003800000 */
[----:B------:R0:W5:Y:S01]  /*c1b0*/  LDG.E R4, [R2.64] ;  /* 0x0000002402047981 */ /* 0x000162000c1e1900 */
[----:B------:R-:W-:Y:S01]  /*c1c0*/  IMAD.MOV.U32 R5, RZ, RZ, RZ ;  /* 0x000000ffff057224 */ /* 0x000fe200078e00ff */
[----:B------:R-:W-:Y:S05]  /*c1d0*/  BRA `(.L_x_6780) ;  /* 0x00000c3000007947 */ /* 0x000fea0003800000 */
.L_x_6784:
[----:B------:R-:W2:Y:S01]  /*c1e0*/  LDG.E.U16 R2, [R2.64] ;  /* 0x0000002402027981 */ /* 0x000ea2000c1e1500 */
[----:B------:R-:W-:Y:S01]  /*c1f0*/  HFMA2.MMA R5, -RZ, RZ, 0, 0 ;  /* 0x00000000ff057435 */ /* 0x000fe200000001ff */
[----:B--2---:R-:W-:Y:S01]  /*c200*/  HADD2.F32 R4, -RZ, R2.H0_H0 ;  /* 0x20000002ff047230 */ /* 0x004fe20000004100 */
[----:B------:R-:W-:Y:S05]  /*c210*/  BRA `(.L_x_6780) ;  /* 0x00000bf000007947 */ /* 0x000fea0003800000 */
.L_x_6783:
        /* <DEDUP_REMOVED lines=8> */
.L_x_6786:
[----:B------:R-:W2:Y:S02]  /*c2a0*/  LDG.E R2, [R2.64] ;  /* 0x0000002402027981 */ /* 0x000ea4000c1e1900 */
[--C-:B--2---:R-:W-:Y:S02]  /*c2b0*/  HADD2.F32 R5, -RZ, R2.reuse.H1_H1 ;  /* 0x30000002ff057230 */ /* 0x104fe40000004100 */
[----:B------:R-:W-:Y:S01]  /*c2c0*/  HADD2.F32 R4, -RZ, R2.H0_H0 ;  /* 0x20000002ff047230 */ /* 0x000fe20000004100 */
[----:B------:R-:W-:Y:S05]  /*c2d0*/  BRA `(.L_x_6780) ;  /* 0x00000b3000007947 */ /* 0x000fea0003800000 */
.L_x_6785:
[----:B------:R-:W2:Y:S01]  /*c2e0*/  LDG.E.64 R2, [R2.64] ;  /* 0x0000002402027981 */ /* 0x000ea2000c1e1b00 */
[----:B------:R-:W-:Y:S01]  /*c2f0*/  IMAD.MOV.U32 R5, RZ, RZ, RZ ;  /* 0x000000ffff057224 */ /* 0x000fe200078e00ff */
[----:B--2---:R-:W0:Y:S01]  /*c300*/  F2F.F32.F64 R4, R2 ;  /* 0x0000000200047310 */ /* 0x004e220000301000 */
[----:B------:R-:W0:-:S14]  /*c310*/  DSETP.GEU.AND P0, PT, |R2|, c[0x2][0x0], PT ;  /* 0x008000000200762a */ /* 0x000e1c0003f0e200 */
[----:B0-----:R-:W-:Y:S01]  /*c320*/  @!P0 FMUL R4, R4, 1.175494350822287508e-38 ;  /* 0x0080000004048820 */ /* 0x001fe20000400000 */
[----:B------:R-:W-:Y:S05]  /*c330*/  BRA `(.L_x_6780) ;  /* 0x00000ad000007947 */ /* 0x000fea0003800000 */
.L_x_6775:
        /* <DEDUP_REMOVED lines=13> */
.L_x_6789:
        /* <DEDUP_REMOVED lines=8> */
.L_x_6788:
[----:B------:R-:W-:-:S13]  /*c490*/  ISETP.NE.AND P0, PT, R4, 0xf, PT ;  /* 0x0000000f0400780c */ /* 0x000fda0003f05270 */
[----:B------:R-:W-:Y:S05]  /*c4a0*/  @!P0 BRA `(.L_x_6790) ;  /* 0x0000027000008947 */ /* 0x000fea0003800000 */
[----:B------:R-:W-:-:S13]  /*c4b0*/  ISETP.NE.AND P0, PT, R4, 0x17, PT ;  /* 0x000000170400780c */ /* 0x000fda0003f05270 */
[----:B------:R-:W-:Y:S05]  /*c4c0*/  @!P0 BRA `(.L_x_6791) ;  /* 0x0000017000008947 */ /* 0x000fea0003800000 */
[----:B------:R-:W-:-:S13]  /*c4d0*/  ISETP.NE.AND P0, PT, R4, 0x18, PT ;  /* 0x000000180400780c */ /* 0x000fda0003f05270 */
[----:B------:R-:W-:Y:S05]  /*c4e0*/  @P0 BRA `(.L_x_6779) ;  /* 0x0000076000000947 */ /* 0x000fea0003800000 */
[----:B------:R-:W2:Y:S01]  /*c4f0*/  LDG.E.U8 R4, [R2.64] ;  /* 0x0000002402047981 */ /* 0x000ea2000c1e1100 */
[----:B------:R-:W-:Y:S01]  /*c500*/  MOV R8, 0xff800000 ;  /* 0xff80000000087802 */ /* 0x000fe20000000f00 */
        /* <DEDUP_REMOVED lines=15> */
[----:B------:R-:W-:Y:S01]  /*c600*/  LOP3.LUT R3, R5, R2, RZ, 0x30, !PT ;  /* 0x0000000205037212 */ /* 0x000fe200078e30ff */
[----:B------:R-:W-:-:S03]  /*c610*/  IMAD.MOV.U32 R5, RZ, RZ, RZ ;  /* 0x000000ffff057224 */ /* 0x000fc600078e00ff */
[----:B------:R-:W-:Y:S01]  /*c620*/  LOP3.LUT R4, R3, 0x80000000, R4, 0xf8, !PT ;  /* 0x8000000003047812 */ /* 0x000fe200078ef804 */
[----:B------:R-:W-:Y:S05]  /*c630*/  BRA `(.L_x_6780) ;  /* 0x000007d000007947 */ /* 0x000fea0003800000 */
.L_x_6791:
[----:B------:R-:W2:Y:S01]  /*c640*/  LDG.E.U8 R2, [R2.64] ;  /* 0x0000002402027981 */ /* 0x000ea2000c1e1100 */
[----:B------:R-:W-:Y:S01]  /*c650*/  HFMA2.MMA R5, -RZ, RZ, 0, 0 ;  /* 0x00000000ff057435 */ /* 0x000fe200000001ff */
[C---:B--2---:R-:W-:Y:S01]  /*c660*/  SHF.L.U32 R0, R2.reuse, 0x19, RZ ;  /* 0x0000001902007819 */ /* 0x044fe200000006ff */
        /* <DEDUP_REMOVED lines=11> */
.L_x_6790:
[----:B------:R-:W2:Y:S01]  /*c720*/  LDG.E.U16 R2, [R2.64] ;  /* 0x0000002402027981 */ /* 0x000ea2000c1e1500 */
[----:B------:R-:W-:Y:S01]  /*c730*/  IMAD.MOV.U32 R5, RZ, RZ, RZ ;  /* 0x000000ffff057224 */ /* 0x000fe200078e00ff */
[----:B--2---:R-:W-:Y:S01]  /*c740*/  PRMT R4, RZ, 0x5410, R2 ;  /* 0x00005410ff047816 */ /* 0x004fe20000000002 */
[----:B------:R-:W-:Y:S05]  /*c750*/  BRA `(.L_x_6780) ;  /* 0x000006b000007947 */ /* 0x000fea0003800000 */
.L_x_6787:
        /* <DEDUP_REMOVED lines=9> */
[----:B------:R-:W-:Y:S01]  /*c7f0*/  MOV R5, RZ ;  /* 0x000000ff00057202 */ /* 0x000fe20000000f00 */
[----:B--2---:R0:W1:Y:S01]  /*c800*/  I2F.U16 R4, R2 ;  /* 0x0000000200047306 */ /* 0x0040620000101000 */
[----:B------:R-:W-:Y:S05]  /*c810*/  BRA `(.L_x_6780) ;  /* 0x000005f000007947 */ /* 0x000fea0003800000 */
.L_x_6794:
        /* <DEDUP_REMOVED lines=20> */
.L_x_6796:
[----:B------:R-:W-:Y:S05]  /*c960*/  BSYNC B0 ;  /* 0x0000000000007941 */ /* 0x000fea0003800000 */
.L_x_6795:
[----:B------:R-:W-:Y:S01]  /*c970*/  IMAD.SHL.U32 R2, R2, 0x100000, RZ ;  /* 0x0010000002027824 */ /* 0x000fe200078e00ff */
[----:B------:R-:W-:-:S04]  /*c980*/  LEA R3, R0, 0x3b800000, 0x17 ;  /* 0x3b80000000037811 */ /* 0x000fc800078eb8ff */
[----:B------:R-:W-:Y:S01]  /*c990*/  LOP3.LUT R4, R3, R2, R4, 0xfe, !PT ;  /* 0x0000000203047212 */ /* 0x000fe200078efe04 */
[----:B------:R-:W-:Y:S05]  /*c9a0*/  BRA `(.L_x_6780) ;  /* 0x0000046000007947 */ /* 0x000fea0003800000 */
.L_x_6793:
[----:B------:R-:W2:Y:S01]  /*c9b0*/  LDG.E.U8 R2, [R2.64] ;  /* 0x0000002402027981 */ /* 0x000ea2000c1e1100 */
[----:B------:R-:W-:Y:S01]  /*c9c0*/  CS2R R4, SRZ ;  /* 0x0000000000047805 */ /* 0x000fe2000001ff00 */
[----:B--2---:R-:W-:-:S13]  /*c9d0*/  ISETP.NE.AND P0, PT, R2, RZ, PT ;  /* 0x000000ff0200720c */ /* 0x004fda0003f05270 */
[----:B------:R-:W-:Y:S05]  /*c9e0*/  @!P0 BRA `(.L_x_6780) ;  /* 0x0000042000008947 */ /* 0x000fea0003800000 */
[----:B------:R-:W-:-:S13]  /*c9f0*/  ISETP.NE.AND P0, PT, R2, 0x80, PT ;  /* 0x000000800200780c */ /* 0x000fda0003f05270 */
[----:B------:R-:W-:Y:S01]  /*ca00*/  @!P0 MOV R4, 0x7f800001 ;  /* 0x7f80000100048802 */ /* 0x000fe20000000f00 */
        /* <DEDUP_REMOVED lines=14> */
.L_x_6798:
[----:B------:R-:W-:Y:S05]  /*caf0*/  BSYNC B0 ;  /* 0x0000000000007941 */ /* 0x000fea0003800000 */
.L_x_6797:
[----:B------:R-:W-:Y:S02]  /*cb00*/  LEA R3, R0, 0x37800000, 0x17 ;  /* 0x3780000000037811 */ /* 0x000fe400078eb8ff */
[----:B------:R-:W-:-:S04]  /*cb10*/  SHF.L.U32 R2, R2, 0x15, RZ ;  /* 0x0000001502027819 */ /* 0x000fc800000006ff */
[----:B------:R-:W-:Y:S01]  /*cb20*/  LOP3.LUT R4, R3, R2, R4, 0xfe, !PT ;  /* 0x0000000203047212 */ /* 0x000fe200078efe04 */
[----:B------:R-:W-:Y:S05]  /*cb30*/  BRA `(.L_x_6780) ;  /* 0x000002d000007947 */ /* 0x000fea0003800000 */
.L_x_6792:
        /* <DEDUP_REMOVED lines=14> */
.L_x_6802:
[----:B------:R-:W-:Y:S05]  /*cc20*/  BSYNC B0 ;  /* 0x0000000000007941 */ /* 0x000fea0003800000 */
.L_x_6801:
[----:B------:R-:W-:Y:S01]  /*cc30*/  HFMA2.MMA R5, -RZ, RZ, 0, 0 ;  /* 0x00000000ff057435 */ /* 0x000fe200000001ff */
[----:B------:R-:W-:Y:S05]  /*cc40*/  BRA `(.L_x_6780) ;  /* 0x000001c000007947 */ /* 0x000fea0003800000 */
.L_x_6779:
[----:B------:R-:W-:Y:S01]  /*cc50*/  MOV R0, 0x0 ;  /* 0x0000000000007802 */ /* 0x000fe20000000f00 */
[----:B------:R-:W-:Y:S01]  /*cc60*/  HFMA2.MMA R12, -RZ, RZ, 0, 5.9604644775390625e-08 ;  /* 0x00000001ff0c7435 */ /* 0x000fe200000001ff */
[----:B------:R-:W-:Y:S01]  /*cc70*/  IMAD.MOV.U32 R4, RZ, RZ, c[0x4][0x158] ;  /* 0x01005600ff047624 */ /* 0x000fe200078e00ff */
[----:B------:R-:W-:Y:S01]  /*cc80*/  MOV R5, c[0x4][0x15c] ;  /* 0x0100570000057a02 */ /* 0x000fe20000000f00 */
[----:B------:R0:W1:Y:S01]  /*cc90*/  LDC.64 R2, c[0x4][R0] ;  /* 0x0100000000027b82 */ /* 0x0000620000000a00 */
[----:B------:R-:W-:Y:S01]  /*cca0*/  IMAD.MOV.U32 R6, RZ, RZ, c[0x4][0x160] ;  /* 0x01005800ff067624 */ /* 0x000fe200078e00ff */
[----:B------:R-:W-:Y:S01]  /*ccb0*/  MOV R7, c[0x4][0x164] ;  /* 0x0100590000077a02 */ /* 0x000fe20000000f00 */
[----:B------:R-:W-:Y:S01]  /*ccc0*/  IMAD.MOV.U32 R8, RZ, RZ, 0x4e ;  /* 0x0000004eff087424 */ /* 0x000fe200078e00ff */
[----:B------:R-:W-:Y:S01]  /*ccd0*/  MOV R10, c[0x4][0x18] ;  /* 0x01000600000a7a02 */ /* 0x000fe20000000f00 */
[----:B------:R-:W-:-:S02]  /*cce0*/  IMAD.MOV.U32 R11, RZ, RZ, c[0x4][0x1c] ;  /* 0x01000700ff0b7624 */ /* 0x000fc400078e00ff */
[----:B------:R-:W-:Y:S02]  /*ccf0*/  IMAD.MOV.U32 R13, RZ, RZ, RZ ;  /* 0x000000ffff0d7224 */ /* 0x000fe400078e00ff */
[----:B------:R-:W-:Y:S01]  /*cd00*/  LEPC R14 ;  /* 0x00000000000e734e */ /* 0x000fe20000000000 */
[----:B------:R-:W-:Y:S02]  /*cd10*/  MOV R9, 0xcd80 ;  /* 0x0000cd8000097802 */ /* 0x000fe40000000f00 */
[----:B------:R-:W-:Y:S02]  /*cd20*/  MOV R20, 0xcd00 ;  /* 0x0000cd0000147802 */ /* 0x000fe40000000f00 */
[----:B------:R-:W-:Y:S02]  /*cd30*/  MOV R21, 0x0 ;  /* 0x0000000000157802 */ /* 0x000fe40000000f00 */
[----:B0-----:R-:W-:Y:S02]  /*cd40*/  MOV R0, 0x0 ;  /* 0x0000000000007802 */ /* 0x001fe40000000f00 */
[----:B------:R-:W-:-:S04]  /*cd50*/  IADD3 R20, P0, P1, -R20, R9, R14 ;  /* 0x0000000914147210 */ /* 0x000fc8000791e10e */
[----:B------:R-:W-:-:S04]  /*cd60*/  IADD3.X R21, ~R0, R21, R15, P0, P1 ;  /* 0x0000001500157210 */ /* 0x000fc800007e250f */
[----:B-1----:R-:W-:Y:S05]  /*cd70*/  CALL.ABS.NOINC R2 ;  /* 0x0000000002007343 */ /* 0x002fea0003c00000 */
[----:B------:R-:W-:Y:S01]  /*cd80*/  CS2R R4, SRZ ;  /* 0x0000000000047805 */ /* 0x000fe2000001ff00 */
[----:B------:R-:W-:Y:S05]  /*cd90*/  BRA `(.L_x_6780) ;  /* 0x0000007000007947 */ /* 0x000fea0003800000 */
.L_x_6800:
[----:B------:R-:W2:Y:S01]  /*cda0*/  LDG.E.64 R2, [R2.64] ;  /* 0x0000002402027981 */ /* 0x000ea2000c1e1b00 */
[----:B------:R-:W-:Y:S01]  /*cdb0*/  MOV R5, RZ ;  /* 0x000000ff00057202 */ /* 0x000fe20000000f00 */
[----:B--2---:R0:W1:Y:S01]  /*cdc0*/  I2F.U64 R4, R2 ;  /* 0x0000000200047312 */ /* 0x0040620000301000 */
[----:B------:R-:W-:Y:S05]  /*cdd0*/  BRA `(.L_x_6780) ;  /* 0x0000003000007947 */ /* 0x000fea0003800000 */
.L_x_6799:
[----:B------:R-:W2:Y:S01]  /*cde0*/  LDG.E R2, [R2.64] ;  /* 0x0000002402027981 */ /* 0x000ea2000c1e1900 */
[----:B------:R-:W-:Y:S01]  /*cdf0*/  IMAD.MOV.U32 R5, RZ, RZ, RZ ;  /* 0x000000ffff057224 */ /* 0x000fe200078e00ff */
[----:B--2---:R0:W1:Y:S06]  /*ce00*/  I2F.U32 R4, R2 ;  /* 0x0000000200047306 */ /* 0x00406c0000201000 */
.L_x_6780:
[----:B------:R-:W-:Y:S05]  /*ce10*/  BSYNC B7 ;  /* 0x0000000000077941 */ /* 0x000fea0003800000 */
.L_x_6774:
        /* <DEDUP_REMOVED lines=76> */
[----:B------:R-:W-:Y:S01]  /*d2e0*/  HFMA2.MMA R14, -RZ, RZ, 1.625, 0 ;  /* 0x3e800000ff0e7435 */ /* 0x000fe200000001ff */
[----:B------:R-:W-:-:S04]  /*d2f0*/  MOV R21, 0x3d39bf78 ;  /* 0x3d39bf7800157802 */ /* 0x000fc80000000f00 */
        /* <DEDUP_REMOVED lines=30> */
.L_x_6810:
        /* <DEDUP_REMOVED lines=10> */
.L_x_6812:
[----:B------:R-:W-:-:S04]  /*d580*/  FADD.FTZ R9, -R3, R8 ;  /* 0x0000000803097221 */ /* 0x000fc80000010100 */
[----:B------:R-:W-:Y:S02]  /*d590*/  FMUL.FTZ R9, R9, 0.5 ;  /* 0x3f00000009097820 */ /* 0x000fe40000410000 */
.L_x_6813:
[----:B------:R-:W-:Y:S05]  /*d5a0*/  BSYNC B1 ;  /* 0x0000000000017941 */ /* 0x000fea0003800000 */
.L_x_6811:
        /* <DEDUP_REMOVED lines=11> */
.L_x_6815:
[----:B------:R-:W-:-:S04]  /*d660*/  FADD.FTZ R10, R11, -R10 ;  /* 0x8000000a0b0a7221 */ /* 0x000fc80000010000 */
[----:B------:R-:W-:Y:S02]  /*d670*/  FMUL.FTZ R10, R10, 0.5 ;  /* 0x3f0000000a0a7820 */ /* 0x000fe40000410000 */
.L_x_6816:
[----:B------:R-:W-:Y:S05]  /*d680*/  BSYNC B1 ;  /* 0x0000000000017941 */ /* 0x000fea0003800000 */
.L_x_6814:
[----:B------:R-:W-:Y:S01]  /*d690*/  FADD.FTZ R10, R10, R9 ;  /* 0x000000090a0a7221 */ /* 0x000fe20000010000 */
[----:B------:R-:W-:Y:S01]  /*d6a0*/  HFMA2.MMA R14, -RZ, RZ, 1.625, 0 ;  /* 0x3e800000ff0e7435 */ /* 0x000fe200000001ff */
        /* <DEDUP_REMOVED lines=33> */
.L_x_6809:
[----:B------:R0:W1:Y:S02]  /*d8c0*/  MUFU.SQRT R9, R0 ;  /* 0x0000000000097308 */ /* 0x0000640000002000 */
.L_x_6808:
[----:B------:R-:W-:Y:S05]  /*d8d0*/  BSYNC B0 ;  /* 0x0000000000007941 */ /* 0x000fea0003800000 */
.L_x_6807:
        /* <DEDUP_REMOVED lines=10> */
[C---:B0-----:R-:W-:Y:S01]  /*d980*/  FADD.FTZ R0, |R13|.reuse, -RZ ;  /* 0x800000ff0d007221 */ /* 0x041fe20000010200 */
[C---:B------:R-:W-:Y:S02]  /*d990*/  FSETP.GT.FTZ.AND P0, PT, |R13|.reuse, 0.56000000238418579102, PT ;  /* 0x3f0f5c290d00780b */ /* 0x040fe40003f14200 */
[----:B------:R-:W-:-:S06]  /*d9a0*/  FSETP.NEU.FTZ.AND P1, PT, |R13|, 1, PT ;  /* 0x3f8000000d00780b */ /* 0x000fcc0003f3d200 */
        /* <DEDUP_REMOVED lines=15> */
[----:B------:R-:W-:-:S03]  /*daa0*/  MOV R3, 0x3fd774eb ;  /* 0x3fd774eb00037802 */ /* 0x000fc60000000f00 */
[----:B------:R-:W-:-:S04]  /*dab0*/  FMUL.FTZ R2, R0, -2 ;  /* 0xc000000000027820 */ /* 0x000fc80000410000 */
[----:B------:R-:W-:-:S05]  /*dac0*/  @P0 FFMA.FTZ R0, R3, 0.93318945169448852539, R2 ;  /* 0x3f6ee58103000823 */ /* 0x000fca0000010002 */
[C---:B------:R-:W-:Y:S02]  /*dad0*/  FSETP.GTU.FTZ.AND P0, PT, R0.reuse, +INF , PT ;  /* 0x7f8000000000780b */ /* 0x040fe40003f1c000 */
[----:B------:R-:W-:-:S04]  /*dae0*/  LOP3.LUT R3, R0, 0x80000000, R13, 0xb8, !PT ;  /* 0x8000000000037812 */ /* 0x000fc800078eb80d */
[----:B------:R-:W-:Y:S01]  /*daf0*/  FSEL R0, R3, R0, !P0 ;  /* 0x0000000003007208 */ /* 0x000fe20004000000 */
[----:B------:R-:W-:Y:S05]  /*db00*/  BRA `(.L_x_6821) ;  /* 0x0000070000007947 */ /* 0x000fea0003800000 */
.L_x_6820:
        /* <DEDUP_REMOVED lines=17> */
.L_x_6826:
[----:B------:R-:W-:-:S04]  /*dc20*/  FADD.FTZ R3, -R3, R8 ;  /* 0x0000000803037221 */ /* 0x000fc80000010100 */
[----:B------:R-:W-:Y:S02]  /*dc30*/  FMUL.FTZ R3, R3, 0.5 ;  /* 0x3f00000003037820 */ /* 0x000fe40000410000 */
.L_x_6827:
[----:B------:R-:W-:Y:S05]  /*dc40*/  BSYNC B4 ;  /* 0x0000000000047941 */ /* 0x000fea0003800000 */
.L_x_6825:
        /* <DEDUP_REMOVED lines=10> */
.L_x_6829:
[----:B------:R-:W-:-:S04]  /*dcf0*/  FADD.FTZ R2, -R2, R11 ;  /* 0x0000000b02027221 */ /* 0x000fc80000010100 */
[----:B------:R-:W-:Y:S02]  /*dd00*/  FMUL.FTZ R2, R2, 0.5 ;  /* 0x3f00000002027820 */ /* 0x000fe40000410000 */
.L_x_6830:
[----:B------:R-:W-:Y:S05]  /*dd10*/  BSYNC B4 ;  /* 0x0000000000047941 */ /* 0x000fea0003800000 */
.L_x_6828:
[----:B------:R-:W-:Y:S02]  /*dd20*/  FADD.FTZ R3, R2, R3 ;  /* 0x0000000302037221 */ /* 0x000fe40000010000 */
[----:B------:R-:W-:-:S04]  /*dd30*/  FADD.FTZ R6, R7, R6 ;  /* 0x0000000607067221 */ /* 0x000fc80000010000 */
[----:B------:R-:W-:-:S06]  /*dd40*/  FMUL.FTZ R6, R6, R3 ;  /* 0x0000000306067220 */ /* 0x000fcc0000410000 */
[----:B------:R-:W2:Y:S01]  /*dd50*/  MUFU.SQRT R6, R6 ;  /* 0x0000000600067308 */ /* 0x000ea20000002000 */
[----:B------:R-:W-:Y:S05]  /*dd60*/  BRA `(.L_x_6831) ;  /* 0x0000012000007947 */ /* 0x000fea0003800000 */
.L_x_6824:
        /* <DEDUP_REMOVED lines=12> */
.L_x_6823:
[----:B------:R-:W-:Y:S01]  /*de30*/  FADD.FTZ R2, R6, 1 ;  /* 0x3f80000006027421 */ /* 0x000fe20000010000 */
[----:B------:R-:W-:Y:S01]  /*de40*/  MUFU.SQRT R3, R0 ;  /* 0x0000000000037308 */ /* 0x000fe20000002000 */
[----:B------:R-:W-:-:S02]  /*de50*/  IMAD.MOV.U32 R7, RZ, RZ, 0x3f800000 ;  /* 0x3f800000ff077424 */ /* 0x000fc400078e00ff */
[----:B------:R-:W-:-:S06]  /*de60*/  FMUL.FTZ R2, R2, 0.5 ;  /* 0x3f00000002027820 */ /* 0x000fcc0000410000 */
[----:B------:R-:W2:Y:S02]  /*de70*/  MUFU.SQRT R2, R2 ;  /* 0x0000000200027308 */ /* 0x000ea40000002000 */
[----:B--2---:R-:W-:-:S06]  /*de80*/  FMUL.FTZ R6, R3, R2 ;  /* 0x0000000203067220 */ /* 0x004fcc0000410000 */
.L_x_6831:
[----:B------:R-:W-:Y:S05]  /*de90*/  BSYNC B1 ;  /* 0x0000000000017941 */ /* 0x000fea0003800000 */
.L_x_6822:
[----:B------:R-:W-:Y:S05]  /*dea0*/  BRA `(.L_x_6832) ;  /* 0x0000002000007947 */ /* 0x000fea0003800000 */
.L_x_6819:
[----:B------:R-:W-:Y:S02]  /*deb0*/  FMUL.FTZ R6, R6, 16777216 ;  /* 0x4b80000006067820 */ /* 0x000fe40000410000 */
[----:B------:R-:W-:Y:S02]  /*dec0*/  FMUL.FTZ R7, R7, 16777216 ;  /* 0x4b80000007077820 */ /* 0x000fe40000410000 */
.L_x_6832:
[----:B------:R-:W-:Y:S05]  /*ded0*/  BSYNC B0 ;  /* 0x0000000000007941 */ /* 0x000fea0003800000 */
.L_x_6818:
        /* <DEDUP_REMOVED lines=16> */
[----:B-1----:R-:W-:Y:S05]  /*dfe0*/  CALL.REL.NOINC `($__internal_12_$__cuda_sm3x_div_rn_ftz_f32_slowpath) ;  /* 0x0000800000007944 */ /* 0x002fea0003c00000 */
.L_x_6834:
[----:B------:R-:W-:Y:S05]  /*dff0*/  BSYNC B4 ;  /* 0x0000000000047941 */ /* 0x000fea0003800000 */
.L_x_6833:
        /* <DEDUP_REMOVED lines=18> */
.L_x_6836:
[----:B------:R-:W-:Y:S01]  /*e120*/  ISETP.GE.AND P0, PT, R6, RZ, PT ;  /* 0x000000ff0600720c */ /* 0x000fe20003f06270 */
[----:B------:R-:W-:-:S12]  /*e130*/  IMAD.MOV.U32 R0, RZ, RZ, 0x3fd774eb ;  /* 0x3fd774ebff007424 */ /* 0x000fd800078e00ff */
[----:B------:R-:W-:-:S04]  /*e140*/  @P0 FFMA.FTZ R3, R0, 0.93318945169448852539, -R3 ;  /* 0x3f6ee58100030823 */ /* 0x000fc80000010803 */
[----:B------:R-:W-:Y:S02]  /*e150*/  @!P0 FFMA.FTZ R3, R0, 0.93318945169448852539, R3 ;  /* 0x3f6ee58100038823 */ /* 0x000fe40000010003 */
.L_x_6837:
[----:B------:R-:W-:Y:S05]  /*e160*/  BSYNC B0 ;  /* 0x0000000000007941 */ /* 0x000fea0003800000 */
.L_x_6835:
[C---:B------:R-:W-:Y:S02]  /*e170*/  FSETP.NEU.FTZ.AND P0, PT, |R6|.reuse, |R7|, PT ;  /* 0x400000070600720b */ /* 0x040fe40003f1d200 */
[----:B------:R-:W-:Y:S02]  /*e180*/  FSETP.NEU.FTZ.AND P1, PT, R23, RZ, PT ;  /* 0x000000ff1700720b */ /* 0x000fe40003f3d000 */
[----:B------:R-:W-:Y:S02]  /*e190*/  ISETP.GE.AND P2, PT, R6, RZ, PT ;  /* 0x000000ff0600720c */ /* 0x000fe40003f46270 */
[----:B------:R-:W-:-:S07]  /*e1a0*/  MOV R0, 0x4016cbe4 ;  /* 0x4016cbe400007802 */ /* 0x000fce0000000f00 */
[----:B------:R-:W-:Y:S01]  /*e1b0*/  @!P0 FSEL R3, R0, 0.78539818525314331055, !P2 ;  /* 0x3f490fdb00038808 */ /* 0x000fe20005000000 */
[----:B------:R-:W-:Y:S01]  /*e1c0*/  FADD.FTZ R0, |R6|, |R7| ;  /* 0x4000000706007221 */ /* 0x000fe20000010200 */
[----:B------:R-:W-:-:S04]  /*e1d0*/  @!P1 FSEL R3, RZ, 3.1415927410125732422, P2 ;  /* 0x40490fdbff039808 */ /* 0x000fc80001000000 */
[----:B------:R-:W-:Y:S02]  /*e1e0*/  FSETP.GTU.FTZ.AND P0, PT, |R0|, +INF , PT ;  /* 0x7f8000000000780b */ /* 0x000fe40003f1c200 */
[----:B------:R-:W-:-:S04]  /*e1f0*/  LOP3.LUT R3, R3, 0x80000000, R7, 0xb8, !PT ;  /* 0x8000000003037812 */ /* 0x000fc800078eb807 */
[----:B------:R-:W-:Y:S02]  /*e200*/  FSEL R0, R0, R3, P0 ;  /* 0x0000000300007208 */ /* 0x000fe40000000000 */
.L_x_6821:
[----:B------:R-:W-:Y:S05]  /*e210*/  BSYNC B3 ;  /* 0x0000000000037941 */ /* 0x000fea0003800000 */
.L_x_6817:
[----:B------:R-:W-:Y:S02]  /*e220*/  LOP3.LUT R5, R0, 0x80000000, R5, 0xb8, !PT ;  /* 0x8000000000057812 */ /* 0x000fe400078eb805 */
[----:B-1----:R-:W-:Y:S01]  /*e230*/  LOP3.LUT R4, R9, 0x80000000, R4, 0xb8, !PT ;  /* 0x8000000009047812 */ /* 0x002fe200078eb804 */
[----:B------:R-:W-:Y:S05]  /*e240*/  BRA `(.L_x_6806) ;  /* 0x0000173000007947 */ /* 0x000fea0003800000 */
.L_x_6805:
        /* <DEDUP_REMOVED lines=30> */
.L_x_6843:
[----:B------:R-:W-:Y:S05]  /*e430*/  BSYNC B4 ;  /* 0x0000000000047941 */ /* 0x000fea0003800000 */
.L_x_6842:
        /* <DEDUP_REMOVED lines=18> */
.L_x_6845:
[----:B------:R-:W-:Y:S02]  /*e560*/  ISETP.GE.AND P0, PT, R0, RZ, PT ;  /* 0x000000ff0000720c */ /* 0x000fe40003f06270 */
[----:B------:R-:W-:-:S11]  /*e570*/  MOV R2, 0x3fd774eb ;  /* 0x3fd774eb00027802 */ /* 0x000fd60000000f00 */
[----:B------:R-:W-:-:S04]  /*e580*/  @P0 FFMA.FTZ R3, R2, 0.93318945169448852539, -R3 ;  /* 0x3f6ee58102030823 */ /* 0x000fc80000010803 */
[----:B------:R-:W-:Y:S02]  /*e590*/  @!P0 FFMA.FTZ R3, R2, 0.93318945169448852539, R3 ;  /* 0x3f6ee58102038823 */ /* 0x000fe40000010003 */
.L_x_6846:
[----:B------:R-:W-:Y:S05]  /*e5a0*/  BSYNC B0 ;  /* 0x0000000000007941 */ /* 0x000fea0003800000 */
.L_x_6844:
        /* <DEDUP_REMOVED lines=13> */
.L_x_6841:
        /* <DEDUP_REMOVED lines=12> */
.L_x_6849:
[----:B------:R-:W-:Y:S05]  /*e740*/  BSYNC B4 ;  /* 0x0000000000047941 */ /* 0x000fea0003800000 */
.L_x_6848:
        /* <DEDUP_REMOVED lines=18> */
.L_x_6851:
[----:B------:R-:W-:Y:S01]  /*e870*/  ISETP.GE.AND P0, PT, R0, RZ, PT ;  /* 0x000000ff0000720c */ /* 0x000fe20003f06270 */
[----:B------:R-:W-:-:S12]  /*e880*/  IMAD.MOV.U32 R2, RZ, RZ, 0x3fd774eb ;  /* 0x3fd774ebff027424 */ /* 0x000fd800078e00ff */
[----:B------:R-:W-:-:S04]  /*e890*/  @P0 FFMA.FTZ R3, R2, 0.93318945169448852539, -R3 ;  /* 0x3f6ee58102030823 */ /* 0x000fc80000010803 */
[----:B------:R-:W-:Y:S02]  /*e8a0*/  @!P0 FFMA.FTZ R3, R2, 0.93318945169448852539, R3 ;  /* 0x3f6ee58102038823 */ /* 0x000fe40000010003 */
.L_x_6852:
[----:B------:R-:W-:Y:S05]  /*e8b0*/  BSYNC B0 ;  /* 0x0000000000007941 */ /* 0x000fea0003800000 */
.L_x_6850:
        /* <DEDUP_REMOVED lines=10> */
[----:B------:R-:W-:Y:S01]  /*e960*/  MOV R6, 0x4016cbe4 ;  /* 0x4016cbe400067802 */ /* 0x000fe20000000f00 */
[----:B------:R-:W-:-:S04]  /*e970*/  FMUL.FTZ R10, R10, R10 ;  /* 0x0000000a0a0a7220 */ /* 0x000fc80000410000 */
        /* <DEDUP_REMOVED lines=15> */
.L_x_6840:
        /* <DEDUP_REMOVED lines=33> */
.L_x_6854:
[----:B------:R-:W-:Y:S05]  /*ec80*/  BSYNC B4 ;  /* 0x0000000000047941 */ /* 0x000fea0003800000 */
.L_x_6853:
        /* <DEDUP_REMOVED lines=18> */
.L_x_6856:
[----:B------:R-:W-:Y:S01]  /*edb0*/  ISETP.GE.AND P0, PT, R0, RZ, PT ;  /* 0x000000ff0000720c */ /* 0x000fe20003f06270 */
[----:B------:R-:W-:-:S12]  /*edc0*/  IMAD.MOV.U32 R2, RZ, RZ, 0x3fd774eb ;  /* 0x3fd774ebff027424 */ /* 0x000fd800078e00ff */
[----:B------:R-:W-:-:S04]  /*edd0*/  @P0 FFMA.FTZ R3, R2, 0.93318945169448852539, -R3 ;  /* 0x3f6ee58102030823 */ /* 0x000fc80000010803 */
[----:B------:R-:W-:Y:S02]  /*ede0*/  @!P0 FFMA.FTZ R3, R2, 0.93318945169448852539, R3 ;  /* 0x3f6ee58102038823 */ /* 0x000fe40000010003 */
.L_x_6857:
[----:B------:R-:W-:Y:S05]  /*edf0*/  BSYNC B0 ;  /* 0x0000000000007941 */ /* 0x000fea0003800000 */
.L_x_6855:
[----:B------:R-:W-:Y:S02]  /*ee00*/  FSETP.NEU.FTZ.AND P1, PT, |R0|, |R7|, PT ;  /* 0x400000070000720b */ /* 0x000fe40003f3d200 */
[----:B------:R-:W-:Y:S02]  /*ee10*/  FSETP.NEU.FTZ.AND P2, PT, R6, RZ, PT ;  /* 0x000000ff0600720b */ /* 0x000fe40003f5d000 */
[C---:B------:R-:W-:Y:S01]  /*ee20*/  ISETP.GE.AND P0, PT, R0.reuse, RZ, PT ;  /* 0x000000ff0000720c */ /* 0x040fe20003f06270 */
[----:B------:R-:W-:Y:S01]  /*ee30*/  FADD.FTZ R0, |R0|, |R7| ;  /* 0x4000000700007221 */ /* 0x000fe20000010200 */
[----:B------:R-:W-:-:S07]  /*ee40*/  MOV R2, 0x4016cbe4 ;  /* 0x4016cbe400027802 */ /* 0x000fce0000000f00 */
[----:B------:R-:W-:Y:S02]  /*ee50*/  @!P1 FSEL R3, R2, 0.78539818525314331055, !P0 ;  /* 0x3f490fdb02039808 */ /* 0x000fe40004000000 */
[----:B------:R-:W-:Y:S02]  /*ee60*/  @!P2 FSEL R3, RZ, 3.1415927410125732422, P0 ;  /* 0x40490fdbff03a808 */ /* 0x000fe40000000000 */
[----:B------:R-:W-:Y:S02]  /*ee70*/  FSETP.GTU.FTZ.AND P0, PT, |R0|, +INF , PT ;  /* 0x7f8000000000780b */ /* 0x000fe40003f1c200 */
[----:B------:R-:W-:-:S04]  /*ee80*/  LOP3.LUT R3, R3, 0x80000000, R7, 0xb8, !PT ;  /* 0x8000000003037812 */ /* 0x000fc800078eb807 */
[----:B------:R-:W-:Y:S01]  /*ee90*/  FSEL R0, R0, R3, P0 ;  /* 0x0000000300007208 */ /* 0x000fe20000000000 */
[----:B------:R-:W-:Y:S05]  /*eea0*/  BRA `(.L_x_6847) ;  /* 0x000009a000007947 */ /* 0x000fea0003800000 */
.L_x_6839:
        /* <DEDUP_REMOVED lines=23> */
.L_x_6861:
[----:B------:R-:W-:Y:S05]  /*f020*/  BSYNC B4 ;  /* 0x0000000000047941 */ /* 0x000fea0003800000 */
.L_x_6860:
[----:B------:R-:W-:Y:S01]  /*f030*/  HFMA2.MMA R3, -RZ, RZ, 0.89990234375, 10328 ;  /* 0x3b33710bff037435 */ /* 0x000fe200000001ff */
[----:B0-----:R-:W-:Y:S01]  /*f040*/  FMUL.FTZ R2, R12, R12 ;  /* 0x0000000c0c027220 */ /* 0x001fe20000410000 */
[----:B------:R-:W0:Y:S01]  /*f050*/  MUFU.LG2 R8, R10 ;  /* 0x0000000a00087308 */ /* 0x000e220000000c00 */
[C---:B------:R-:W-:Y:S01]  /*f060*/  FSETP.NEU.FTZ.AND P0, PT, R0.reuse, R7, PT ;  /* 0x000000070000720b */ /* 0x040fe20003f1d000 */
[----:B------:R-:W-:Y:S01]  /*f070*/  FADD.FTZ R7, R0, R7 ;  /* 0x0000000700077221 */ /* 0x000fe20000010000 */
        /* <DEDUP_REMOVED lines=19> */
.L_x_6859:
        /* <DEDUP_REMOVED lines=12> */
.L_x_6863:
[----:B------:R-:W-:Y:S05]  /*f270*/  BSYNC B4 ;  /* 0x0000000000047941 */ /* 0x000fea0003800000 */
.L_x_6862:
        /* <DEDUP_REMOVED lines=38> */
.L_x_6858:
        /* <DEDUP_REMOVED lines=33> */
.L_x_6865:
[----:B------:R-:W-:Y:S05]  /*f6f0*/  BSYNC B4 ;  /* 0x0000000000047941 */ /* 0x000fea0003800000 */
.L_x_6864:
        /* <DEDUP_REMOVED lines=21> */
.L_x_6847:
[----:B------:R-:W-:Y:S05]  /*f850*/  BSYNC B3 ;  /* 0x0000000000037941 */ /* 0x000fea0003800000 */
.L_x_6838:
[----:B------:R-:W-:Y:S01]  /*f860*/  FADD.FTZ R3, R8, 0.69314718246459960938 ;  /* 0x3f31721808037421 */ /* 0x000fe20000010000 */
[----:B------:R-:W-:-:S04]  /*f870*/  LOP3.LUT R5, R0, 0x80000000, R5, 0xb8, !PT ;  /* 0x8000000000057812 */ /* 0x000fc800078eb805 */
[----:B------:R-:W-:Y:S01]  /*f880*/  LOP3.LUT R4, R3, 0x80000000, R4, 0xb8, !PT ;  /* 0x8000000003047812 */ /* 0x000fe200078eb804 */
[----:B------:R-:W-:Y:S05]  /*f890*/  BRA `(.L_x_6806) ;  /* 0x000000e000007947 */ /* 0x000fea0003800000 */
.L_x_6804:
        /* <DEDUP_REMOVED lines=14> */
.L_x_6806:
[----:B------:R-:W-:Y:S05]  /*f980*/  BSYNC B2 ;  /* 0x0000000000027941 */ /* 0x000fea0003800000 */
.L_x_6803:
        /* <DEDUP_REMOVED lines=15> */
.L_x_6869:
[----:B------:R-:W0:Y:S02]  /*fa80*/  F2I.S64.TRUNC R4, R4 ;  /* 0x0000000400047311 */ /* 0x000e24000020d900 */
[----:B0-----:R-:W-:-:S05]  /*fa90*/  MOV R3, R4 ;  /* 0x0000000400037202 */ /* 0x001fca0000000f00 */
[----:B------:R0:W-:Y:S01]  /*faa0*/  STG.E.U8 [R18.64], R3 ;  /* 0x0000000312007986 */ /* 0x0001e2000c101124 */
[----:B------:R-:W-:Y:S05]  /*fab0*/  BRA `(.L_x_6871) ;  /* 0x00000d4000007947 */ /* 0x000fea0003800000 */
.L_x_6868:
        /* <DEDUP_REMOVED lines=9> */
.L_x_6873:
[----:B------:R-:W0:Y:S02]  /*fb50*/  F2I.FTZ.TRUNC.NTZ R3, R4 ;  /* 0x0000000400037305 */ /* 0x000e24000021f100 */
[----:B0-----:R0:W-:Y:S01]  /*fb60*/  STG.E [R18.64], R3 ;  /* 0x0000000312007986 */ /* 0x0011e2000c101924 */
[----:B------:R-:W-:Y:S05]  /*fb70*/  BRA `(.L_x_6871) ;  /* 0x00000c8000007947 */ /* 0x000fea0003800000 */
.L_x_6872:
[----:B------:R-:W0:Y:S02]  /*fb80*/  F2I.FTZ.TRUNC.NTZ R3, R4 ;  /* 0x0000000400037305 */ /* 0x000e24000021f100 */
[----:B0-----:R0:W-:Y:S01]  /*fb90*/  STG.E.U16 [R18.64], R3 ;  /* 0x0000000312007986 */ /* 0x0011e2000c101524 */
[----:B------:R-:W-:Y:S05]  /*fba0*/  BRA `(.L_x_6871) ;  /* 0x00000c5000007947 */ /* 0x000fea0003800000 */
.L_x_6867:
        /* <DEDUP_REMOVED lines=8> */
.L_x_6875:
[----:B------:R-:W-:-:S05]  /*fc30*/  F2FP.PACK_AB R4, RZ, R4 ;  /* 0x00000004ff04723e */ /* 0x000fca00000000ff */
[----:B------:R0:W-:Y:S01]  /*fc40*/  STG.E.U16 [R18.64], R4 ;  /* 0x0000000412007986 */ /* 0x0001e2000c101524 */
[----:B------:R-:W-:Y:S05]  /*fc50*/  BRA `(.L_x_6871) ;  /* 0x00000ba000007947 */ /* 0x000fea0003800000 */
.L_x_6874:
        /* <DEDUP_REMOVED lines=8> */
.L_x_6877:
[----:B------:R-:W-:-:S05]  /*fce0*/  F2FP.PACK_AB R5, R5, R4 ;  /* 0x000000040505723e */ /* 0x000fca00000000ff */
[----:B------:R0:W-:Y:S01]  /*fcf0*/  STG.E [R18.64], R5 ;  /* 0x0000000512007986 */ /* 0x0001e2000c101924 */
[----:B------:R-:W-:Y:S05]  /*fd00*/  BRA `(.L_x_6871) ;  /* 0x00000af000007947 */ /* 0x000fea0003800000 */
.L_x_6876:
[----:B------:R-:W-:-:S06]  /*fd10*/  FMUL.FTZ R2, R4, 1 ;  /* 0x3f80000004027820 */ /* 0x000fcc0000410000 */
[----:B------:R-:W0:Y:S02]  /*fd20*/  F2F.F64.F32 R2, R2 ;  /* 0x0000000200027310 */ /* 0x000e240000201800 */
[----:B0-----:R0:W-:Y:S01]  /*fd30*/  STG.E.64 [R18.64], R2 ;  /* 0x0000000212007986 */ /* 0x0011e2000c101b24 */
[----:B------:R-:W-:Y:S05]  /*fd40*/  BRA `(.L_x_6871) ;  /* 0x00000ab000007947 */ /* 0x000fea0003800000 */
.L_x_6866:
        /* <DEDUP_REMOVED lines=14> */
.L_x_6880:
[----:B------:R-:W-:Y:S02]  /*fe30*/  FMUL.FTZ R6, R5, 1 ;  /* 0x3f80000005067820 */ /* 0x000fe40000410000 */
[----:B------:R-:W-:-:S04]  /*fe40*/  FMUL.FTZ R4, R4, 1 ;  /* 0x3f80000004047820 */ /* 0x000fc80000410000 */
[----:B------:R-:W-:Y:S08]  /*fe50*/  F2F.F64.F32 R6, R6 ;  /* 0x0000000600067310 */ /* 0x000ff00000201800 */
[----:B------:R-:W0:Y:S02]  /*fe60*/  F2F.F64.F32 R4, R4 ;  /* 0x0000000400047310 */ /* 0x000e240000201800 */
[----:B0-----:R0:W-:Y:S01]  /*fe70*/  STG.E.128 [R18.64], R4 ;  /* 0x0000000412007986 */ /* 0x0011e2000c101d24 */
[----:B------:R-:W-:Y:S05]  /*fe80*/  BRA `(.L_x_6871) ;  /* 0x0000097000007947 */ /* 0x000fea0003800000 */
.L_x_6879:
        /* <DEDUP_REMOVED lines=20> */
.L_x_6884:
[----:B------:R-:W-:Y:S05]  /*ffd0*/  BSYNC B0 ;  /* 0x0000000000007941 */ /* 0x000fea0003800000 */
.L_x_6883:
[----:B------:R-:W-:-:S05]  /*ffe0*/  LOP3.LUT R5, R0, R5, RZ, 0xfc, !PT ;  /* 0x0000000500057212 */ /* 0x000fca00078efcff */
[----:B------:R0:W-:Y:S01]  /*fff0*/  STG.E.U8 [R18.64], R5 ;  /* 0x0000000512007986 */ /* 0x0001e2000c101124 */
[----:B------:R-:W-:Y:S05]  /*10000*/  BRA `(.L_x_6871) ;  /* 0x000007f000007947 */ /* 0x000fea0003800000 */
.L_x_6882:
        /* <DEDUP_REMOVED lines=12> */
.L_x_6886:
[----:B------:R-:W-:Y:S01]  /*100d0*/  HFMA2.MMA R0, -RZ, RZ, 0, 7.569789886474609375e-06 ;  /* 0x0000007fff007435 */ /* 0x000fe200000001ff */
[----:B------:R-:W-:-:S09]  /*100e0*/  ISETP.GT.U32.AND P0, PT, R2, 0x7f800000, PT ;  /* 0x7f8000000200780c */ /* 0x000fd20003f04070 */
[----:B------:R-:W-:Y:S02]  /*100f0*/  SEL R0, R0, 0x7c, P0 ;  /* 0x0000007c00007807 */ /* 0x000fe40000000000 */
.L_x_6887:
[----:B------:R-:W-:Y:S05]  /*10100*/  BSYNC B0 ;  /* 0x0000000000007941 */ /* 0x000fea0003800000 */
.L_x_6885:
[----:B------:R-:W-:-:S04]  /*10110*/  LOP3.LUT R4, R4, 0x80000000, RZ, 0xc0, !PT ;  /* 0x8000000004047812 */ /* 0x000fc800078ec0ff */
[----:B------:R-:W-:-:S04]  /*10120*/  SHF.R.U32.HI R3, RZ, 0x18, R4 ;  /* 0x00000018ff037819 */ /* 0x000fc80000011604 */
[----:B------:R-:W-:-:S05]  /*10130*/  LOP3.LUT R3, R0, R3, RZ, 0xfc, !PT ;  /* 0x0000000300037212 */ /* 0x000fca00078efcff */
[----:B------:R0:W-:Y:S01]  /*10140*/  STG.E.U8 [R18.64], R3 ;  /* 0x0000000312007986 */ /* 0x0001e2000c101124 */
[----:B------:R-:W-:Y:S05]  /*10150*/  BRA `(.L_x_6871) ;  /* 0x000006a000007947 */ /* 0x000fea0003800000 */
.L_x_6881:
[----:B------:R-:W-:-:S05]  /*10160*/  F2FP.BF16.PACK_AB R4, RZ, R4 ;  /* 0x00000004ff04723e */ /* 0x000fca00000010ff */
[----:B------:R0:W-:Y:S01]  /*10170*/  STG.E.U16 [R18.64], R4 ;  /* 0x0000000412007986 */ /* 0x0001e2000c101524 */
[----:B------:R-:W-:Y:S05]  /*10180*/  BRA `(.L_x_6871) ;  /* 0x0000067000007947 */ /* 0x000fea0003800000 */
.L_x_6878:
        /* <DEDUP_REMOVED lines=11> */
.L_x_6890:
        /* <DEDUP_REMOVED lines=16> */
.L_x_6893:
[----:B------:R-:W-:-:S04]  /*10340*/  LOP3.LUT R4, R4, 0x80000000, RZ, 0xc0, !PT ;  /* 0x8000000004047812 */ /* 0x000fc800078ec0ff */
[----:B------:R-:W-:-:S04]  /*10350*/  SHF.R.U32.HI R3, RZ, 0x18, R4 ;  /* 0x00000018ff037819 */ /* 0x000fc80000011604 */
[----:B------:R-:W-:-:S04]  /*10360*/  LOP3.LUT R0, R0, R3, RZ, 0xfc, !PT ;  /* 0x0000000300007212 */ /* 0x000fc800078efcff */
[----:B------:R-:W-:Y:S02]  /*10370*/  PRMT R9, R0, 0x7610, R9 ;  /* 0x0000761000097816 */ /* 0x000fe40000000009 */
.L_x_6892:
[----:B------:R-:W-:Y:S05]  /*10380*/  BSYNC B0 ;  /* 0x0000000000007941 */ /* 0x000fea0003800000 */
.L_x_6891:
[----:B------:R0:W-:Y:S01]  /*10390*/  STG.E.U8 [R18.64], R9 ;  /* 0x0000000912007986 */ /* 0x0001e2000c101124 */
[----:B------:R-:W-:Y:S05]  /*103a0*/  BRA `(.L_x_6871) ;  /* 0x0000045000007947 */ /* 0x000fea0003800000 */
.L_x_6889:
        /* <DEDUP_REMOVED lines=16> */
.L_x_6896:
[----:B------:R-:W-:-:S04]  /*104b0*/  LOP3.LUT R4, R4, 0x80000000, RZ, 0xc0, !PT ;  /* 0x8000000004047812 */ /* 0x000fc800078ec0ff */
[----:B------:R-:W-:-:S04]  /*104c0*/  SHF.R.U32.HI R3, RZ, 0x18, R4 ;  /* 0x00000018ff037819 */ /* 0x000fc80000011604 */
[----:B------:R-:W-:-:S04]  /*104d0*/  LOP3.LUT R0, R0, R3, RZ, 0xfc, !PT ;  /* 0x0000000300007212 */ /* 0x000fc800078efcff */
[----:B------:R-:W-:Y:S02]  /*104e0*/  PRMT R9, R0, 0x7610, R9 ;  /* 0x0000761000097816 */ /* 0x000fe40000000009 */
.L_x_6895:
[----:B------:R-:W-:Y:S05]  /*104f0*/  BSYNC B0 ;  /* 0x0000000000007941 */ /* 0x000fea0003800000 */
.L_x_6894:
[----:B------:R0:W-:Y:S01]  /*10500*/  STG.E.U8 [R18.64], R9 ;  /* 0x0000000912007986 */ /* 0x0001e2000c101124 */
[----:B------:R-:W-:Y:S05]  /*10510*/  BRA `(.L_x_6871) ;  /* 0x000002e000007947 */ /* 0x000fea0003800000 */
.L_x_6888:
        /* <DEDUP_REMOVED lines=21> */
.L_x_6870:
[----:B------:R-:W-:Y:S01]  /*10670*/  MOV R0, 0x0 ;  /* 0x0000000000007802 */ /* 0x000fe20000000f00 */
[----:B------:R-:W-:Y:S01]  /*10680*/  HFMA2.MMA R8, -RZ, RZ, 0, 6.020069122314453125e-06 ;  /* 0x00000065ff087435 */ /* 0x000fe200000001ff */
[----:B------:R-:W-:Y:S01]  /*10690*/  MOV R4, c[0x4][0x158] ;  /* 0x0100560000047a02 */ /* 0x000fe20000000f00 */
[----:B------:R-:W-:Y:S01]  /*106a0*/  HFMA2.MMA R13, -RZ, RZ, 0, 0 ;  /* 0x00000000ff0d7435 */ /* 0x000fe200000001ff */
[----:B------:R0:W1:Y:S01]  /*106b0*/  LDC.64 R2, c[0x4][R0] ;  /* 0x0100000000027b82 */ /* 0x0000620000000a00 */
[----:B------:R-:W-:Y:S01]  /*106c0*/  IMAD.MOV.U32 R5, RZ, RZ, c[0x4][0x15c] ;  /* 0x01005700ff057624 */ /* 0x000fe200078e00ff */
[----:B------:R-:W-:Y:S01]  /*106d0*/  MOV R6, c[0x4][0x160] ;  /* 0x0100580000067a02 */ /* 0x000fe20000000f00 */
[----:B------:R-:W-:Y:S01]  /*106e0*/  IMAD.MOV.U32 R7, RZ, RZ, c[0x4][0x164] ;  /* 0x01005900ff077624 */ /* 0x000fe200078e00ff */
[----:B------:R-:W-:Y:S01]  /*106f0*/  MOV R11, c[0x4][0x24] ;  /* 0x01000900000b7a02 */ /* 0x000fe20000000f00 */
[----:B------:R-:W-:-:S02]  /*10700*/  IMAD.MOV.U32 R10, RZ, RZ, c[0x4][0x20] ;  /* 0x01000800ff0a7624 */ /* 0x000fc400078e00ff */
[----:B------:R-:W-:Y:S02]  /*10710*/  IMAD.MOV.U32 R12, RZ, RZ, 0x1 ;  /* 0x00000001ff0c7424 */ /* 0x000fe400078e00ff */
        /* <DEDUP_REMOVED lines=8> */
[----:B------:R-:W-:Y:S05]  /*107a0*/  BRA `(.L_x_6871) ;  /* 0x0000005000007947 */ /* 0x000fea0003800000 */
.L_x_6898:
[----:B------:R-:W0:Y:S02]  /*107b0*/  F2I.U64.TRUNC R4, R4 ;  /* 0x0000000400047311 */ /* 0x000e24000020d800 */
[----:B0-----:R0:W-:Y:S01]  /*107c0*/  STG.E.64 [R18.64], R4 ;  /* 0x0000000412007986 */ /* 0x0011e2000c101b24 */
[----:B------:R-:W-:Y:S05]  /*107d0*/  BRA `(.L_x_6871) ;  /* 0x0000002000007947 */ /* 0x000fea0003800000 */
.L_x_6897:
[----:B------:R-:W0:Y:S02]  /*107e0*/  F2I.FTZ.U32.TRUNC.NTZ R3, R4 ;  /* 0x0000000400037305 */ /* 0x000e24000021f000 */
[----:B0-----:R0:W-:Y:S02]  /*107f0*/  STG.E [R18.64], R3 ;  /* 0x0000000312007986 */ /* 0x0011e4000c101924 */
.L_x_6871:
[----:B------:R-:W-:Y:S02]  /*10800*/  IADD3 R17, R17, 0x80, RZ ;  /* 0x0000008011117810 */ /* 0x000fe40007ffe0ff */
.L_x_6646:
[----:B------:R-:W-:Y:S05]  /*10810*/  BSYNC B6 ;  /* 0x0000000000067941 */ /* 0x000fea0003800000 */
.L_x_6645:
[----:B------:R-:W-:-:S13]  /*10820*/  ISETP.GE.AND P0, PT, R17, c[0x0][0x160], PT ;  /* 0x0000580011007a0c */ /* 0x000fda0003f06270 */
[----:B------:R-:W-:Y:S05]  /*10830*/  @P0 EXIT ;  /* 0x000000000000094d */ /* 0x000fea0003800000 */
[----:B------:R-:W-:Y:S01]  /*10840*/  ISETP.NE.AND P0, PT, RZ, c[0x0][0x168], PT ;  /* 0x00005a00ff007a0c */ /* 0x000fe20003f05270 */
[----:B------:R-:W-:Y:S01]  /*10850*/  IMAD.MOV.U32 R0, RZ, RZ, RZ ;  /* 0x000000ffff007224 */ /* 0x000fe200078e00ff */
[----:B------:R-:W-:-:S11]  /*10860*/  MOV R16, RZ ;  /* 0x000000ff00107202 */ /* 0x000fd60000000f00 */
[----:B------:R-:W-:Y:S05]  /*10870*/  @!P0 BRA `(.L_x_6899) ;  /* 0x00000e0000008947 */ /* 0x000fea0003800000 */
[----:B0-----:R-:W-:Y:S01]  /*10880*/  HFMA2.MMA R4, -RZ, RZ, 0, 5.9604644775390625e-08 ;  /* 0x00000001ff047435 */ /* 0x001fe200000001ff */
[----:B------:R-:W-:-:S04]  /*10890*/  IMAD.MOV.U32 R16, RZ, RZ, RZ ;  /* 0x000000ffff107224 */ /* 0x000fc800078e00ff */
[----:B------:R-:W-:-:S05]  /*108a0*/  IMAD.HI.U32 R2, R17, c[0x0][0x170], R16 ;  /* 0x00005c0011027a27 */ /* 0x000fca00078e0010 */
[----:B------:R-:W-:Y:S02]  /*108b0*/  ISETP.NE.AND P0, PT, R4, c[0x0][0x168], PT ;  /* 0x00005a0004007a0c */ /* 0x000fe40003f05270 */
[----:B------:R-:W-:-:S05]  /*108c0*/  SHF.R.U32.HI R3, RZ, c[0x0][0x174], R2 ;  /* 0x00005d00ff037a19 */ /* 0x000fca0000011602 */
[----:B------:R-:W-:-:S04]  /*108d0*/  IMAD.MOV R0, RZ, RZ, -R3 ;  /* 0x000000ffff007224 */ /* 0x000fc800078e0a03 */
[----:B------:R-:W-:-:S04]  /*108e0*/  IMAD R0, R0, c[0x0][0x16c], R17 ;  /* 0x00005b0000007a24 */ /* 0x000fc800078e0211 */
[C---:B------:R-:W-:Y:S02]  /*108f0*/  IMAD R16, R0.reuse, c[0x0][0x298], RZ ;  /* 0x0000a60000107a24 */ /* 0x040fe400078e02ff */
[----:B------:R-:W-:Y:S01]  /*10900*/  IMAD R0, R0, c[0x0][0x29c], RZ ;  /* 0x0000a70000007a24 */ /* 0x000fe200078e02ff */
[----:B------:R-:W-:Y:S05]  /*10910*/  @!P0 BRA `(.L_x_6899) ;  /* 0x00000d6000008947 */ /* 0x000fea0003800000 */
[----:B------:R-:W-:Y:S01]  /*10920*/  MOV R2, RZ ;  /* 0x000000ff00027202 */ /* 0x000fe20000000f00 */
[----:B------:R-:W-:-:S04]  /*10930*/  IMAD.MOV.U32 R6, RZ, RZ, c[0x0][0x168] ;  /* 0x00005a00ff067624 */ /* 0x000fc800078e00ff */
[----:B------:R-:W-:Y:S01]  /*10940*/  IMAD.HI.U32 R4, R3, c[0x0][0x17c], R2 ;  /* 0x00005f0003047a27 */ /* 0x000fe200078e0002 */
[----:B------:R-:W-:-:S04]  /*10950*/  ISETP.NE.AND P0, PT, R6, 0x2, PT ;  /* 0x000000020600780c */ /* 0x000fc80003f05270 */
        /* <DEDUP_REMOVED lines=209> */
[----:B------:R-:W-:Y:S02]  /*11670*/  @P0 IMAD R0, R5, c[0x0][0x35c], R0 ;  /* 0x0000d70005000a24 */ /* 0x000fe400078e0200 */
.L_x_6899:
        /* <DEDUP_REMOVED lines=21> */
.L_x_6904:
[----:B------:R-:W2:Y:S01]  /*117d0*/  LDG.E.U8 R2, [R2.64] ;  /* 0x0000002402027981 */ /* 0x000ea2000c1e1100 */
[----:B------:R-:W-:Y:S01]  /*117e0*/  HFMA2.MMA R5, -RZ, RZ, 0, 0 ;  /* 0x00000000ff057435 */ /* 0x000fe200000001ff */
[----:B--2---:R0:W1:Y:S01]  /*117f0*/  I2F.U16 R4, R2 ;  /* 0x0000000200047306 */ /* 0x0040620000101000 */
[----:B------:R-:W-:Y:S07]  /*11800*/  BRA `(.L_x_6906) ;  /* 0x00000de000007947 */ /* 0x000fee0003800000 */
.L_x_6903:
[----:B------:R-:W-:-:S13]  /*11810*/  ISETP.NE.AND P0, PT, R4, 0x2, PT ;  /* 0x000000020400780c */ /* 0x000fda0003f05270 */
[----:B------:R-:W-:Y:S05]  /*11820*/  @!P0 BRA `(.L_x_6907) ;  /* 0x000000c000008947 */ /* 0x000fea0003800000 */
[----:B------:R-:W-:-:S13]  /*11830*/  ISETP.NE.AND P0, PT, R4, 0x3, PT ;  /* 0x000000030400780c */ /* 0x000fda0003f05270 */
[----:B------:R-:W-:Y:S05]  /*11840*/  @!P0 BRA `(.L_x_6908) ;  /* 0x0000006000008947 */ /* 0x000fea0003800000 */
[----:B------:R-:W-:-:S13]  /*11850*/  ISETP.NE.AND P0, PT, R4, 0x4, PT ;  /* 0x000000040400780c */ /* 0x000fda0003f05270 */
[----:B------:R-:W-:Y:S05]  /*11860*/  @P0 BRA `(.L_x_6905) ;  /* 0x00000bc000000947 */ /* 0x000fea0003800000 */
[----:B------:R-:W2:Y:S01]  /*11870*/  LDG.E.64 R2, [R2.64] ;  /* 0x0000002402027981 */ /* 0x000ea2000c1e1b00 */
[----:B------:R-:W-:Y:S01]  /*11880*/  IMAD.MOV.U32 R5, RZ, RZ, RZ ;  /* 0x000000ffff057224 */ /* 0x000fe200078e00ff */
[----:B--2---:R0:W1:Y:S01]  /*11890*/  I2F.S64 R4, R2 ;  /* 0x0000000200047312 */ /* 0x0040620000301400 */
[----:B------:R-:W-:Y:S05]  /*118a0*/  BRA `(.L_x_6906) ;  /* 0x00000d4000007947 */ /* 0x000fea0003800000 */
.L_x_6908:
[----:B------:R-:W2:Y:S01]  /*118b0*/  LDG.E R2, [R2.64] ;  /* 0x0000002402027981 */ /* 0x000ea2000c1e1900 */
[----:B------:R-:W-:Y:S01]  /*118c0*/  MOV R5, RZ ;  /* 0x000000ff00057202 */ /* 0x000fe20000000f00 */
[----:B--2---:R0:W1:Y:S01]  /*118d0*/  I2F R4, R2 ;  /* 0x0000000200047306 */ /* 0x0040620000201400 */
[----:B------:R-:W-:Y:S05]  /*118e0*/  BRA `(.L_x_6906) ;  /* 0x00000d0000007947 */ /* 0x000fea0003800000 */
.L_x_6907:
[----:B------:R-:W2:Y:S01]  /*118f0*/  LDG.E.U16 R2, [R2.64] ;  /* 0x0000002402027981 */ /* 0x000ea2000c1e1500 */
[----:B------:R-:W-:Y:S01]  /*11900*/  IMAD.MOV.U32 R5, RZ, RZ, RZ ;  /* 0x000000ffff057224 */ /* 0x000fe200078e00ff */
[----:B--2---:R0:W1:Y:S01]  /*11910*/  I2F.S16 R4, R2 ;  /* 0x0000000200047306 */ /* 0x0040620000101400 */
[----:B------:R-:W-:Y:S05]  /*11920*/  BRA `(.L_x_6906) ;  /* 0x00000cc000007947 */ /* 0x000fea0003800000 */
.L_x_6902:
        /* <DEDUP_REMOVED lines=9> */
.L_x_6910:
[----:B------:R-:W2:Y:S01]  /*119c0*/  LDG.E.U16 R2, [R2.64] ;  /* 0x0000002402027981 */ /* 0x000ea2000c1e1500 */
[----:B------:R-:W-:Y:S01]  /*119d0*/  IMAD.MOV.U32 R5, RZ, RZ, RZ ;  /* 0x000000ffff057224 */ /* 0x000fe200078e00ff */
[----:B--2---:R-:W-:Y:S01]  /*119e0*/  HADD2.F32 R4, -RZ, R2.H0_H0 ;  /* 0x20000002ff047230 */ /* 0x004fe20000004100 */
[----:B------:R-:W-:Y:S05]  /*119f0*/  BRA `(.L_x_6906) ;  /* 0x00000bf000007947 */ /* 0x000fea0003800000 */
.L_x_6909:
        /* <DEDUP_REMOVED lines=8> */
.L_x_6912:
[----:B------:R-:W2:Y:S02]  /*11a80*/  LDG.E R2, [R2.64] ;  /* 0x0000002402027981 */ /* 0x000ea4000c1e1900 */
[--C-:B--2---:R-:W-:Y:S02]  /*11a90*/  HADD2.F32 R5, -RZ, R2.reuse.H1_H1 ;  /* 0x30000002ff057230 */ /* 0x104fe40000004100 */
[----:B------:R-:W-:Y:S01]  /*11aa0*/  HADD2.F32 R4, -RZ, R2.H0_H0 ;  /* 0x20000002ff047230 */ /* 0x000fe20000004100 */
[----:B------:R-:W-:Y:S05]  /*11ab0*/  BRA `(.L_x_6906) ;  /* 0x00000b3000007947 */ /* 0x000fea0003800000 */
.L_x_6911:
[----:B------:R-:W2:Y:S01]  /*11ac0*/  LDG.E.64 R2, [R2.64] ;  /* 0x0000002402027981 */ /* 0x000ea2000c1e1b00 */
[----:B------:R-:W-:Y:S01]  /*11ad0*/  MOV R5, RZ ;  /* 0x000000ff00057202 */ /* 0x000fe20000000f00 */
[----:B--2---:R-:W0:Y:S01]  /*11ae0*/  F2F.F32.F64 R4, R2 ;  /* 0x0000000200047310 */ /* 0x004e220000301000 */
[----:B------:R-:W0:-:S14]  /*11af0*/  DSETP.GEU.AND P0, PT, |R2|, c[0x2][0x0], PT ;  /* 0x008000000200762a */ /* 0x000e1c0003f0e200 */
[----:B0-----:R-:W-:Y:S01]  /*11b00*/  @!P0 FMUL R4, R4, 1.175494350822287508e-38 ;  /* 0x0080000004048820 */ /* 0x001fe20000400000 */
[----:B------:R-:W-:Y:S05]  /*11b10*/  BRA `(.L_x_6906) ;  /* 0x00000ad000007947 */ /* 0x000fea0003800000 */
.L_x_6901:
        /* <DEDUP_REMOVED lines=11> */
[----:B------:R-:W-:Y:S01]  /*11bd0*/  FSEL R4, RZ, 1, !P0 ;  /* 0x3f800000ff047808 */ /* 0x000fe20004000000 */
[----:B------:R-:W-:Y:S05]  /*11be0*/  BRA `(.L_x_6906) ;  /* 0x00000a0000007947 */ /* 0x000fea0003800000 */
.L_x_6915:
        /* <DEDUP_REMOVED lines=8> */
.L_x_6914:
        /* <DEDUP_REMOVED lines=27> */
.L_x_6917:
[----:B------:R-:W2:Y:S01]  /*11e20*/  LDG.E.U8 R2, [R2.64] ;  /* 0x0000002402027981 */ /* 0x000ea2000c1e1100 */
[----:B------:R-:W-:Y:S02]  /*11e30*/  IMAD.MOV.U32 R5, RZ, RZ, RZ ;  /* 0x000000ffff057224 */ /* 0x000fe400078e00ff */
[C---:B--2---:R-:W-:Y:S01]  /*11e40*/  IMAD.SHL.U32 R0, R2.reuse, 0x2000000, RZ ;  /* 0x0200000002007824 */ /* 0x044fe200078e00ff */
[----:B------:R-:W-:-:S04]  /*11e50*/  SHF.L.U32 R7, R2, 0x18, RZ ;  /* 0x0000001802077819 */ /* 0x000fc800000006ff */
        /* <DEDUP_REMOVED lines=8> */
[----:B------:R-:W-:Y:S01]  /*11ee0*/  LOP3.LUT R4, R4, 0x80000000, R7, 0xf8, !PT ;  /* 0x8000000004047812 */ /* 0x000fe200078ef807 */
[----:B------:R-:W-:Y:S05]  /*11ef0*/  BRA `(.L_x_6906) ;  /* 0x000006f000007947 */ /* 0x000fea0003800000 */
.L_x_6916:
[----:B------:R-:W2:Y:S01]  /*11f00*/  LDG.E.U16 R2, [R2.64] ;  /* 0x0000002402027981 */ /* 0x000ea2000c1e1500 */
[----:B------:R-:W-:Y:S01]  /*11f10*/  HFMA2.MMA R5, -RZ, RZ, 0, 0 ;  /* 0x00000000ff057435 */ /* 0x000fe200000001ff */
[----:B--2---:R-:W-:Y:S01]  /*11f20*/  PRMT R4, RZ, 0x5410, R2 ;  /* 0x00005410ff047816 */ /* 0x004fe20000000002 */
[----:B------:R-:W-:Y:S05]  /*11f30*/  BRA `(.L_x_6906) ;  /* 0x000006b000007947 */ /* 0x000fea0003800000 */
.L_x_6913:
        /* <DEDUP_REMOVED lines=12> */
.L_x_6920:
        /* <DEDUP_REMOVED lines=20> */
.L_x_6922:
[----:B------:R-:W-:Y:S05]  /*12140*/  BSYNC B0 ;  /* 0x0000000000007941 */ /* 0x000fea0003800000 */
.L_x_6921:
[----:B------:R-:W-:Y:S02]  /*12150*/  LEA R3, R0, 0x3b800000, 0x17 ;  /* 0x3b80000000037811 */ /* 0x000fe400078eb8ff */
[----:B------:R-:W-:-:S04]  /*12160*/  SHF.L.U32 R2, R2, 0x14, RZ ;  /* 0x0000001402027819 */ /* 0x000fc800000006ff */
[----:B------:R-:W-:Y:S01]  /*12170*/  LOP3.LUT R4, R3, R2, R4, 0xfe, !PT ;  /* 0x0000000203047212 */ /* 0x000fe200078efe04 */
[----:B------:R-:W-:Y:S05]  /*12180*/  BRA `(.L_x_6906) ;  /* 0x0000046000007947 */ /* 0x000fea0003800000 */
.L_x_6919:
        /* <DEDUP_REMOVED lines=20> */
.L_x_6924:
[----:B------:R-:W-:Y:S05]  /*122d0*/  BSYNC B0 ;  /* 0x0000000000007941 */ /* 0x000fea0003800000 */
.L_x_6923:
[----:B------:R-:W-:Y:S01]  /*122e0*/  IMAD.SHL.U32 R2, R2, 0x200000, RZ ;  /* 0x0020000002027824 */ /* 0x000fe200078e00ff */
[----:B------:R-:W-:-:S04]  /*122f0*/  LEA R3, R0, 0x37800000, 0x17 ;  /* 0x3780000000037811 */ /* 0x000fc800078eb8ff */
[----:B------:R-:W-:Y:S01]  /*12300*/  LOP3.LUT R4, R3, R2, R4, 0xfe, !PT ;  /* 0x0000000203047212 */ /* 0x000fe200078efe04 */
[----:B------:R-:W-:Y:S05]  /*12310*/  BRA `(.L_x_6906) ;  /* 0x000002d000007947 */ /* 0x000fea0003800000 */
.L_x_6918:
        /* <DEDUP_REMOVED lines=8> */
[----:B------:R-:W-:Y:S01]  /*123a0*/  HFMA2.MMA R4, -RZ, RZ, 3.814697265625e-06, 0 ;  /* 0x00400000ff047435 */ /* 0x000fe200000001ff */
[----:B--2---:R-:W-:-:S13]  /*123b0*/  ISETP.NE.AND P0, PT, R2, RZ, PT ;  /* 0x000000ff0200720c */ /* 0x004fda0003f05270 */
[----:B------:R-:W-:Y:S05]  /*123c0*/  @!P0 BRA `(.L_x_6928) ;  /* 0x0000003000008947 */ /* 0x000fea0003800000 */
[----:B------:R-:W-:-:S13]  /*123d0*/  ISETP.NE.AND P0, PT, R2, 0xff, PT ;  /* 0x000000ff0200780c */ /* 0x000fda0003f05270 */
[----:B------:R-:W-:Y:S01]  /*123e0*/  @!P0 IMAD.MOV.U32 R4, RZ, RZ, 0x7f800001 ;  /* 0x7f800001ff048424 */ /* 0x000fe200078e00ff */
[----:B------:R-:W-:Y:S02]  /*123f0*/  @P0 SHF.L.U32 R4, R2, 0x17, RZ ;  /* 0x0000001702040819 */ /* 0x000fe400000006ff */
.L_x_6928:
[----:B------:R-:W-:Y:S05]  /*12400*/  BSYNC B0 ;  /* 0x0000000000007941 */ /* 0x000fea0003800000 */
.L_x_6927:
[----:B------:R-:W-:Y:S01]  /*12410*/  IMAD.MOV.U32 R5, RZ, RZ, RZ ;  /* 0x000000ffff057224 */ /* 0x000fe200078e00ff */
[----:B------:R-:W-:Y:S05]  /*12420*/  BRA `(.L_x_6906) ;  /* 0x000001c000007947 */ /* 0x000fea0003800000 */
.L_x_6905:
[----:B------:R-:W-:Y:S01]  /*12430*/  MOV R0, 0x0 ;  /* 0x0000000000007802 */ /* 0x000fe20000000f00 */
[----:B------:R-:W-:Y:S01]  /*12440*/  HFMA2.MMA R8, -RZ, RZ, 0, 4.64916229248046875e-06 ;  /* 0x0000004eff087435 */ /* 0x000fe200000001ff */
        /* <DEDUP_REMOVED lines=19> */
.L_x_6926:
[----:B------:R-:W2:Y:S01]  /*12580*/  LDG.E.64 R2, [R2.64] ;  /* 0x0000002402027981 */ /* 0x000ea2000c1e1b00 */
[----:B------:R-:W-:Y:S01]  /*12590*/  IMAD.MOV.U32 R5, RZ, RZ, RZ ;  /* 0x000000ffff057224 */ /* 0x000fe200078e00ff */
[----:B--2---:R0:W1:Y:S01]  /*125a0*/  I2F.U64 R4, R2 ;  /* 0x0000000200047312 */ /* 0x0040620000301000 */
[----:B------:R-:W-:Y:S05]  /*125b0*/  BRA `(.L_x_6906) ;  /* 0x0000003000007947 */ /* 0x000fea0003800000 */
.L_x_6925:
[----:B------:R-:W2:Y:S01]  /*125c0*/  LDG.E R2, [R2.64] ;  /* 0x0000002402027981 */ /* 0x000ea2000c1e1900 */
[----:B------:R-:W-:Y:S01]  /*125d0*/  MOV R5, RZ ;  /* 0x000000ff00057202 */ /* 0x000fe20000000f00 */
[----:B--2---:R0:W1:Y:S06]  /*125e0*/  I2F.U32 R4, R2 ;  /* 0x0000000200047306 */ /* 0x00406c0000201000 */
.L_x_6906:
[----:B------:R-:W-:Y:S05]  /*125f0*/  BSYNC B6 ;  /* 0x0000000000067941 */ /* 0x000fea0003800000 */
.L_x_6900:
        /* <DEDUP_REMOVED lines=108> */
.L_x_6936:
        /* <DEDUP_REMOVED lines=10> */
.L_x_6938:
[----:B------:R-:W-:-:S04]  /*12d60*/  FADD.FTZ R9, -R3, R8 ;  /* 0x0000000803097221 */ /* 0x000fc80000010100 */
[----:B------:R-:W-:Y:S02]  /*12d70*/  FMUL.FTZ R9, R9, 0.5 ;  /* 0x3f00000009097820 */ /* 0x000fe40000410000 */
.L_x_6939:
[----:B------:R-:W-:Y:S05]  /*12d80*/  BSYNC B1 ;  /* 0x0000000000017941 */ /* 0x000fea0003800000 */
.L_x_6937:
        /* <DEDUP_REMOVED lines=11> */
.L_x_6941:
[----:B------:R-:W-:-:S04]  /*12e40*/  FADD.FTZ R10, R11, -R10 ;  /* 0x8000000a0b0a7221 */ /* 0x000fc80000010000 */
[----:B------:R-:W-:Y:S02]  /*12e50*/  FMUL.FTZ R10, R10, 0.5 ;  /* 0x3f0000000a0a7820 */ /* 0x000fe40000410000 */
.L_x_6942:
[----:B------:R-:W-:Y:S05]  /*12e60*/  BSYNC B1 ;  /* 0x0000000000017941 */ /* 0x000fea0003800000 */
.L_x_6940:
[----:B------:R-:W-:Y:S02]  /*12e70*/  FADD.FTZ R10, R10, R9 ;  /* 0x000000090a0a7221 */ /* 0x000fe40000010000 */
[----:B------:R-:W-:Y:S02]  /*12e80*/  FADD.FTZ R9, R6, 1 ;  /* 0x3f80000006097421 */ /* 0x000fe40000010000 */
[----:B------:R-:W-:Y:S02]  /*12e90*/  IMAD.MOV.U32 R14, RZ, RZ, 0x3e800000 ;  /* 0x3e800000ff0e7424 */ /* 0x000fe400078e00ff */
[----:B------:R-:W-:Y:S02]  /*12ea0*/  FMUL.FTZ R9, R9, R10 ;  /* 0x0000000a09097220 */ /* 0x000fe40000410000 */
[----:B------:R-:W-:-:S04]  /*12eb0*/  IMAD.MOV.U32 R19, RZ, RZ, 0x3d39bf78 ;  /* 0x3d39bf78ff137424 */ /* 0x000fc800078e00ff */
        /* <DEDUP_REMOVED lines=30> */
.L_x_6935:
[----:B------:R0:W1:Y:S02]  /*130a0*/  MUFU.SQRT R9, R0 ;  /* 0x0000000000097308 */ /* 0x0000640000002000 */
.L_x_6934:
[----:B------:R-:W-:Y:S05]  /*130b0*/  BSYNC B0 ;  /* 0x0000000000007941 */ /* 0x000fea0003800000 */
.L_x_6933:
        /* <DEDUP_REMOVED lines=35> */
.L_x_6946:
        /* <DEDUP_REMOVED lines=17> */
.L_x_6952:
[----:B------:R-:W-:-:S04]  /*13400*/  FADD.FTZ R3, -R3, R8 ;  /* 0x0000000803037221 */ /* 0x000fc80000010100 */
[----:B------:R-:W-:Y:S02]  /*13410*/  FMUL.FTZ R3, R3, 0.5 ;  /* 0x3f00000003037820 */ /* 0x000fe40000410000 */
.L_x_6953:
[----:B------:R-:W-:Y:S05]  /*13420*/  BSYNC B4 ;  /* 0x0000000000047941 */ /* 0x000fea0003800000 */
.L_x_6951:
        /* <DEDUP_REMOVED lines=10> */
.L_x_6955:
[----:B------:R-:W-:-:S04]  /*134d0*/  FADD.FTZ R2, -R2, R11 ;  /* 0x0000000b02027221 */ /* 0x000fc80000010100 */
[----:B------:R-:W-:Y:S02]  /*134e0*/  FMUL.FTZ R2, R2, 0.5 ;  /* 0x3f00000002027820 */ /* 0x000fe40000410000 */
.L_x_6956:
[----:B------:R-:W-:Y:S05]  /*134f0*/  BSYNC B4 ;  /* 0x0000000000047941 */ /* 0x000fea0003800000 */
.L_x_6954:
[----:B------:R-:W-:Y:S02]  /*13500*/  FADD.FTZ R3, R2, R3 ;  /* 0x0000000302037221 */ /* 0x000fe40000010000 */
[----:B------:R-:W-:-:S04]  /*13510*/  FADD.FTZ R6, R7, R6 ;  /* 0x0000000607067221 */ /* 0x000fc80000010000 */
[----:B------:R-:W-:-:S06]  /*13520*/  FMUL.FTZ R6, R6, R3 ;  /* 0x0000000306067220 */ /* 0x000fcc0000410000 */
[----:B------:R-:W2:Y:S01]  /*13530*/  MUFU.SQRT R6, R6 ;  /* 0x0000000600067308 */ /* 0x000ea20000002000 */
[----:B------:R-:W-:Y:S05]  /*13540*/  BRA `(.L_x_6957) ;  /* 0x0000012000007947 */ /* 0x000fea0003800000 */
.L_x_6950:
        /* <DEDUP_REMOVED lines=12> */
.L_x_6949:
[----:B------:R-:W-:Y:S01]  /*13610*/  FADD.FTZ R2, R6, 1 ;  /* 0x3f80000006027421 */ /* 0x000fe20000010000 */
[----:B------:R-:W-:Y:S01]  /*13620*/  MUFU.SQRT R3, R0 ;  /* 0x0000000000037308 */ /* 0x000fe20000002000 */
[----:B------:R-:W-:-:S02]  /*13630*/  MOV R7, 0x3f800000 ;  /* 0x3f80000000077802 */ /* 0x000fc40000000f00 */
[----:B------:R-:W-:-:S06]  /*13640*/  FMUL.FTZ R2, R2, 0.5 ;  /* 0x3f00000002027820 */ /* 0x000fcc0000410000 */
[----:B------:R-:W2:Y:S02]  /*13650*/  MUFU.SQRT R2, R2 ;  /* 0x0000000200027308 */ /* 0x000ea40000002000 */
[----:B--2---:R-:W-:-:S06]  /*13660*/  FMUL.FTZ R6, R3, R2 ;  /* 0x0000000203067220 */ /* 0x004fcc0000410000 */
.L_x_6957:
[----:B------:R-:W-:Y:S05]  /*13670*/  BSYNC B1 ;  /* 0x0000000000017941 */ /* 0x000fea0003800000 */
.L_x_6948:
[----:B------:R-:W-:Y:S05]  /*13680*/  BRA `(.L_x_6958) ;  /* 0x0000002000007947 */ /* 0x000fea0003800000 */
.L_x_6945:
[----:B------:R-:W-:Y:S02]  /*13690*/  FMUL.FTZ R6, R6, 16777216 ;  /* 0x4b80000006067820 */ /* 0x000fe40000410000 */
[----:B------:R-:W-:Y:S02]  /*136a0*/  FMUL.FTZ R7, R7, 16777216 ;  /* 0x4b80000007077820 */ /* 0x000fe40000410000 */
.L_x_6958:
[----:B------:R-:W-:Y:S05]  /*136b0*/  BSYNC B0 ;  /* 0x0000000000007941 */ /* 0x000fea0003800000 */
.L_x_6944:
        /* <DEDUP_REMOVED lines=17> */
.L_x_6960:
[----:B------:R-:W-:Y:S05]  /*137d0*/  BSYNC B4 ;  /* 0x0000000000047941 */ /* 0x000fea0003800000 */
.L_x_6959:
        /* <DEDUP_REMOVED lines=18> */
.L_x_6962:
[----:B------:R-:W-:Y:S02]  /*13900*/  ISETP.GE.AND P0, PT, R6, RZ, PT ;  /* 0x000000ff0600720c */ /* 0x000fe40003f06270 */
[----:B------:R-:W-:-:S11]  /*13910*/  MOV R0, 0x3fd774eb ;  /* 0x3fd774eb00007802 */ /* 0x000fd60000000f00 */
[----:B------:R-:W-:-:S04]  /*13920*/  @P0 FFMA.FTZ R3, R0, 0.93318945169448852539, -R3 ;  /* 0x3f6ee58100030823 */ /* 0x000fc80000010803 */
[----:B------:R-:W-:Y:S02]  /*13930*/  @!P0 FFMA.FTZ R3, R0, 0.93318945169448852539, R3 ;  /* 0x3f6ee58100038823 */ /* 0x000fe40000010003 */
.L_x_6963:
[----:B------:R-:W-:Y:S05]  /*13940*/  BSYNC B0 ;  /* 0x0000000000007941 */ /* 0x000fea0003800000 */
.L_x_6961:
        /* <DEDUP_REMOVED lines=10> */
.L_x_6947:
[----:B------:R-:W-:Y:S05]  /*139f0*/  BSYNC B3 ;  /* 0x0000000000037941 */ /* 0x000fea0003800000 */
.L_x_6943:
[----:B------:R-:W-:Y:S02]  /*13a00*/  LOP3.LUT R5, R0, 0x80000000, R5, 0xb8, !PT ;  /* 0x8000000000057812 */ /* 0x000fe400078eb805 */
[----:B-1----:R-:W-:Y:S01]  /*13a10*/  LOP3.LUT R4, R9, 0x80000000, R4, 0xb8, !PT ;  /* 0x8000000009047812 */ /* 0x002fe200078eb804 */
[----:B------:R-:W-:Y:S05]  /*13a20*/  BRA `(.L_x_6932) ;  /* 0x0000173000007947 */ /* 0x000fea0003800000 */
.L_x_6931:
        /* <DEDUP_REMOVED lines=30> */
.L_x_6969:
[----:B------:R-:W-:Y:S05]  /*13c10*/  BSYNC B4 ;  /* 0x0000000000047941 */ /* 0x000fea0003800000 */
.L_x_6968:
        /* <DEDUP_REMOVED lines=18> */
.L_x_6971:
[----:B------:R-:W-:Y:S01]  /*13d40*/  ISETP.GE.AND P0, PT, R0, RZ, PT ;  /* 0x000000ff0000720c */ /* 0x000fe20003f06270 */
[----:B------:R-:W-:-:S12]  /*13d50*/  IMAD.MOV.U32 R2, RZ, RZ, 0x3fd774eb ;  /* 0x3fd774ebff027424 */ /* 0x000fd800078e00ff */
[----:B------:R-:W-:-:S04]  /*13d60*/  @P0 FFMA.FTZ R3, R2, 0.93318945169448852539, -R3 ;  /* 0x3f6ee58102030823 */ /* 0x000fc80000010803 */
[----:B------:R-:W-:Y:S02]  /*13d70*/  @!P0 FFMA.FTZ R3, R2, 0.93318945169448852539, R3 ;  /* 0x3f6ee58102038823 */ /* 0x000fe40000010003 */
.L_x_6972:
[----:B------:R-:W-:Y:S05]  /*13d80*/  BSYNC B0 ;  /* 0x0000000000007941 */ /* 0x000fea0003800000 */
.L_x_6970:
[----:B------:R-:W-:Y:S01]  /*13d90*/  FSETP.NEU.FTZ.AND P0, PT, |R0|, |R7|, PT ;  /* 0x400000070000720b */ /* 0x000fe20003f1d200 */
[----:B------:R-:W0:Y:S01]  /*13da0*/  MUFU.LG2 R8, R10 ;  /* 0x0000000a00087308 */ /* 0x000e220000000c00 */
[----:B------:R-:W-:Y:S02]  /*13db0*/  FSETP.NEU.FTZ.AND P1, PT, R6, RZ, PT ;  /* 0x000000ff0600720b */ /* 0x000fe40003f3d000 */
[C---:B------:R-:W-:Y:S01]  /*13dc0*/  ISETP.GE.AND P2, PT, R0.reuse, RZ, PT ;  /* 0x000000ff0000720c */ /* 0x040fe20003f46270 */
[----:B------:R-:W-:Y:S01]  /*13dd0*/  FADD.FTZ R0, |R0|, |R7| ;  /* 0x4000000700007221 */ /* 0x000fe20000010200 */
[----:B------:R-:W-:-:S07]  /*13de0*/  MOV R2, 0x4016cbe4 ;  /* 0x4016cbe400027802 */ /* 0x000fce0000000f00 */
[----:B------:R-:W-:Y:S02]  /*13df0*/  @!P0 FSEL R3, R2, 0.78539818525314331055, !P2 ;  /* 0x3f490fdb02038808 */ /* 0x000fe40005000000 */
[----:B------:R-:W-:Y:S02]  /*13e00*/  @!P1 FSEL R3, RZ, 3.1415927410125732422, P2 ;  /* 0x40490fdbff039808 */ /* 0x000fe40001000000 */
[----:B------:R-:W-:Y:S01]  /*13e10*/  FSETP.GTU.FTZ.AND P0, PT, |R0|, +INF , PT ;  /* 0x7f8000000000780b */ /* 0x000fe20003f1c200 */
[----:B0-----:R-:W-:Y:S01]  /*13e20*/  FMUL.FTZ.D2 R8, R8, 0.69314718246459960938 ;  /* 0x3f31721808087820 */ /* 0x001fe20000310000 */
[----:B------:R-:W-:-:S04]  /*13e30*/  LOP3.LUT R3, R3, 0x80000000, R7, 0xb8, !PT ;  /* 0x8000000003037812 */ /* 0x000fc800078eb807 */
[----:B------:R-:W-:Y:S01]  /*13e40*/  FSEL R0, R0, R3, P0 ;  /* 0x0000000300007208 */ /* 0x000fe20000000000 */
[----:B------:R-:W-:Y:S05]  /*13e50*/  BRA `(.L_x_6973) ;  /* 0x000011d000007947 */ /* 0x000fea0003800000 */
.L_x_6967:
        /* <DEDUP_REMOVED lines=12> */
.L_x_6975:
[----:B------:R-:W-:Y:S05]  /*13f20*/  BSYNC B4 ;  /* 0x0000000000047941 */ /* 0x000fea0003800000 */
.L_x_6974:
        /* <DEDUP_REMOVED lines=18> */
.L_x_6977:
[----:B------:R-:W-:Y:S02]  /*14050*/  ISETP.GE.AND P0, PT, R0, RZ, PT ;  /* 0x000000ff0000720c */ /* 0x000fe40003f06270 */
[----:B------:R-:W-:-:S11]  /*14060*/  MOV R2, 0x3fd774eb ;  /* 0x3fd774eb00027802 */ /* 0x000fd60000000f00 */
[----:B------:R-:W-:-:S04]  /*14070*/  @P0 FFMA.FTZ R3, R2, 0.93318945169448852539, -R3 ;  /* 0x3f6ee58102030823 */ /* 0x000fc80000010803 */
[----:B------:R-:W-:Y:S02]  /*14080*/  @!P0 FFMA.FTZ R3, R2, 0.93318945169448852539, R3 ;  /* 0x3f6ee58102038823 */ /* 0x000fe40000010003 */
.L_x_6978:
[----:B------:R-:W-:Y:S05]  /*14090*/  BSYNC B0 ;  /* 0x0000000000007941 */ /* 0x000fea0003800000 */
.L_x_6976:
        /* <DEDUP_REMOVED lines=27> */
.L_x_6966:
        /* <DEDUP_REMOVED lines=33> */
.L_x_6980:
[----:B------:R-:W-:Y:S05]  /*14460*/  BSYNC B4 ;  /* 0x0000000000047941 */ /* 0x000fea0003800000 */
.L_x_6979:
        /* <DEDUP_REMOVED lines=18> */
.L_x_6982:
[----:B------:R-:W-:Y:S02]  /*14590*/  ISETP.GE.AND P0, PT, R0, RZ, PT ;  /* 0x000000ff0000720c */ /* 0x000fe40003f06270 */
[----:B------:R-:W-:-:S11]  /*145a0*/  MOV R2, 0x3fd774eb ;  /* 0x3fd774eb00027802 */ /* 0x000fd60000000f00 */
[----:B------:R-:W-:-:S04]  /*145b0*/  @P0 FFMA.FTZ R3, R2, 0.93318945169448852539, -R3 ;  /* 0x3f6ee58102030823 */ /* 0x000fc80000010803 */
[----:B------:R-:W-:Y:S02]  /*145c0*/  @!P0 FFMA.FTZ R3, R2, 0.93318945169448852539, R3 ;  /* 0x3f6ee58102038823 */ /* 0x000fe40000010003 */
.L_x_6983:
[----:B------:R-:W-:Y:S05]  /*145d0*/  BSYNC B0 ;  /* 0x0000000000007941 */ /* 0x000fea0003800000 */
.L_x_6981:
        /* <DEDUP_REMOVED lines=11> */
.L_x_6965:
        /* <DEDUP_REMOVED lines=23> */
.L_x_6987:
[----:B------:R-:W-:Y:S05]  /*14800*/  BSYNC B4 ;  /* 0x0000000000047941 */ /* 0x000fea0003800000 */
.L_x_6986:
        /* <DEDUP_REMOVED lines=24> */
.L_x_6985:
        /* <DEDUP_REMOVED lines=12> */
.L_x_6989:
[----:B------:R-:W-:Y:S05]  /*14a50*/  BSYNC B4 ;  /* 0x0000000000047941 */ /* 0x000fea0003800000 */
.L_x_6988:
        /* <DEDUP_REMOVED lines=38> */
.L_x_6984:
        /* <DEDUP_REMOVED lines=33> */
.L_x_6991:
[----:B------:R-:W-:Y:S05]  /*14ed0*/  BSYNC B4 ;  /* 0x0000000000047941 */ /* 0x000fea0003800000 */
.L_x_6990:
        /* <DEDUP_REMOVED lines=21> */
.L_x_6973:
[----:B------:R-:W-:Y:S05]  /*15030*/  BSYNC B3 ;  /* 0x0000000000037941 */ /* 0x000fea0003800000 */
.L_x_6964:
[----:B------:R-:W-:Y:S01]  /*15040*/  FADD.FTZ R3, R8, 0.69314718246459960938 ;  /* 0x3f31721808037421 */ /* 0x000fe20000010000 */
[----:B------:R-:W-:-:S04]  /*15050*/  LOP3.LUT R5, R0, 0x80000000, R5, 0xb8, !PT ;  /* 0x8000000000057812 */ /* 0x000fc800078eb805 */
[----:B------:R-:W-:Y:S01]  /*15060*/  LOP3.LUT R4, R3, 0x80000000, R4, 0xb8, !PT ;  /* 0x8000000003047812 */ /* 0x000fe200078eb804 */
[----:B------:R-:W-:Y:S05]  /*15070*/  BRA `(.L_x_6932) ;  /* 0x000000e000007947 */ /* 0x000fea0003800000 */
.L_x_6930:
        /* <DEDUP_REMOVED lines=11> */
[----:B------:R-:W-:-:S05]  /*15130*/  @P0 FADD.FTZ R5, R0, R3 ;  /* 0x0000000300050221 */ /* 0x000fca0000010000 */
[----:B------:R-:W-:-:S05]  /*15140*/  @P0 MOV R4, R5 ;  /* 0x0000000500040202 */ /* 0x000fca0000000f00 */
[----:B------:R-:W-:Y:S02]  /*15150*/  @!P0 FADD.FTZ R4, R4, R4 ;  /* 0x0000000404048221 */ /* 0x000fe40000010000 */
.L_x_6932:
[----:B------:R-:W-:Y:S05]  /*15160*/  BSYNC B2 ;  /* 0x0000000000027941 */ /* 0x000fea0003800000 */
.L_x_6929:
        /* <DEDUP_REMOVED lines=15> */
.L_x_6995:
[----:B------:R-:W0:Y:S02]  /*15260*/  F2I.S64.TRUNC R4, R4 ;  /* 0x0000000400047311 */ /* 0x000e24000020d900 */
[----:B0-----:R-:W-:-:S05]  /*15270*/  IMAD.MOV.U32 R3, RZ, RZ, R4 ;  /* 0x000000ffff037224 */ /* 0x001fca00078e0004 */
[----:B------:R-:W-:Y:S01]  /*15280*/  STG.E.U8 [R16.64], R3 ;  /* 0x0000000310007986 */ /* 0x000fe2000c101124 */
[----:B------:R-:W-:Y:S05]  /*15290*/  EXIT ;  /* 0x000000000000794d */ /* 0x000fea0003800000 */
.L_x_6994:
        /* <DEDUP_REMOVED lines=9> */
.L_x_6998:
[----:B------:R-:W0:Y:S02]  /*15330*/  F2I.FTZ.TRUNC.NTZ R3, R4 ;  /* 0x0000000400037305 */ /* 0x000e24000021f100 */
[----:B0-----:R-:W-:Y:S01]  /*15340*/  STG.E [R16.64], R3 ;  /* 0x0000000310007986 */ /* 0x001fe2000c101924 */
[----:B------:R-:W-:Y:S05]  /*15350*/  EXIT ;  /* 0x000000000000794d */ /* 0x000fea0003800000 */
.L_x_6997:
[----:B------:R-:W0:Y:S02]  /*15360*/  F2I.FTZ.TRUNC.NTZ R3, R4 ;  /* 0x0000000400037305 */ /* 0x000e24000021f100 */
[----:B0-----:R-:W-:Y:S01]  /*15370*/  STG.E.U16 [R16.64], R3 ;  /* 0x0000000310007986 */ /* 0x001fe2000c101524 */
[----:B------:R-:W-:Y:S05]  /*15380*/  EXIT ;  /* 0x000000000000794d */ /* 0x000fea0003800000 */
.L_x_6993:
        /* <DEDUP_REMOVED lines=8> */
.L_x_7000:
[----:B------:R-:W-:-:S05]  /*15410*/  F2FP.PACK_AB R4, RZ, R4 ;  /* 0x00000004ff04723e */ /* 0x000fca00000000ff */
[----:B------:R-:W-:Y:S01]  /*15420*/  STG.E.U16 [R16.64], R4 ;  /* 0x0000000410007986 */ /* 0x000fe2000c101524 */
[----:B------:R-:W-:Y:S05]  /*15430*/  EXIT ;  /* 0x000000000000794d */ /* 0x000fea0003800000 */
.L_x_6999:
[----:B------:R-:W-:-:S13]  /*15440*/  ISETP.NE.AND P0, PT, R0, 0x7, PT ;  /* 0x000000070000780c */ /* 0x000fda0003f05270 */
[----:B------:R-:W-:Y:S05]  /*15450*/  @!P0 BRA `(.L_x_7001) ;  /* 0x0000009000008947 */ /* 0x000fea0003800000 */
[----:B------:R-:W-:-:S13]  /*15460*/  ISETP.NE.AND P0, PT, R0, 0x8, PT ;  /* 0x000000080000780c */ /* 0x000fda0003f05270 */
[----:B------:R-:W-:Y:S05]  /*15470*/  @!P0 BRA `(.L_x_7002) ;  /* 0x0000004000008947 */ /* 0x000fea0003800000 */
[----:B------:R-:W-:-:S13]  /*15480*/  ISETP.NE.AND P0, PT, R0, 0x9, PT ;  /* 0x000000090000780c */ /* 0x000fda0003f05270 */
[----:B------:R-:W-:Y:S05]  /*15490*/  @P0 BRA `(.L_x_6996) ;  /* 0x000009b000000947 */ /* 0x000fea0003800000 */
[----:B------:R-:W-:Y:S01]  /*154a0*/  STG.E.64 [R16.64], R4 ;  /* 0x0000000410007986 */ /* 0x000fe2000c101b24 */
[----:B------:R-:W-:Y:S05]  /*154b0*/  EXIT ;  /* 0x000000000000794d */ /* 0x000fea0003800000 */
.L_x_7002:
[----:B------:R-:W-:-:S05]  /*154c0*/  F2FP.PACK_AB R5, R5, R4 ;  /* 0x000000040505723e */ /* 0x000fca00000000ff */
[----:B------:R-:W-:Y:S01]  /*154d0*/  STG.E [R16.64], R5 ;  /* 0x0000000510007986 */ /* 0x000fe2000c101924 */
[----:B------:R-:W-:Y:S05]  /*154e0*/  EXIT ;  /* 0x000000000000794d */ /* 0x000fea0003800000 */
.L_x_7001:
[----:B------:R-:W-:-:S06]  /*154f0*/  FMUL.FTZ R2, R4, 1 ;  /* 0x3f80000004027820 */ /* 0x000fcc0000410000 */
[----:B------:R-:W0:Y:S02]  /*15500*/  F2F.F64.F32 R2, R2 ;  /* 0x0000000200027310 */ /* 0x000e240000201800 */
[----:B0-----:R-:W-:Y:S01]  /*15510*/  STG.E.64 [R16.64], R2 ;  /* 0x0000000210007986 */ /* 0x001fe2000c101b24 */
[----:B------:R-:W-:Y:S05]  /*15520*/  EXIT ;  /* 0x000000000000794d */ /* 0x000fea0003800000 */
.L_x_6992:
        /* <DEDUP_REMOVED lines=12> */
[----:B------:R-:W-:Y:S01]  /*155f0*/  STG.E.U8 [R16.64], R3 ;  /* 0x0000000310007986 */ /* 0x000fe2000c101124 */
[----:B------:R-:W-:Y:S05]  /*15600*/  EXIT ;  /* 0x000000000000794d */ /* 0x000fea0003800000 */
.L_x_7005:
[----:B------:R-:W-:Y:S02]  /*15610*/  FMUL.FTZ R6, R5, 1 ;  /* 0x3f80000005067820 */ /* 0x000fe40000410000 */
[----:B------:R-:W-:-:S04]  /*15620*/  FMUL.FTZ R4, R4, 1 ;  /* 0x3f80000004047820 */ /* 0x000fc80000410000 */
[----:B------:R-:W-:Y:S08]  /*15630*/  F2F.F64.F32 R6, R6 ;  /* 0x0000000600067310 */ /* 0x000ff00000201800 */
[----:B------:R-:W0:Y:S02]  /*15640*/  F2F.F64.F32 R4, R4 ;  /* 0x0000000400047310 */ /* 0x000e240000201800 */
[----:B0-----:R-:W-:Y:S01]  /*15650*/  STG.E.128 [R16.64], R4 ;  /* 0x0000000410007986 */ /* 0x001fe2000c101d24 */
[----:B------:R-:W-:Y:S05]  /*15660*/  EXIT ;  /* 0x000000000000794d */ /* 0x000fea0003800000 */
.L_x_7004:
        /* <DEDUP_REMOVED lines=20> */
.L_x_7009:
[----:B------:R-:W-:Y:S05]  /*157b0*/  BSYNC B0 ;  /* 0x0000000000007941 */ /* 0x000fea0003800000 */
.L_x_7008:
[----:B------:R-:W-:-:S05]  /*157c0*/  LOP3.LUT R5, R0, R5, RZ, 0xfc, !PT ;  /* 0x0000000500057212 */ /* 0x000fca00078efcff */
[----:B------:R-:W-:Y:S01]  /*157d0*/  STG.E.U8 [R16.64], R5 ;  /* 0x0000000510007986 */ /* 0x000fe2000c101124 */
[----:B------:R-:W-:Y:S05]  /*157e0*/  EXIT ;  /* 0x000000000000794d */ /* 0x000fea0003800000 */
.L_x_7007:
        /* <DEDUP_REMOVED lines=12> */
.L_x_7011:
[----:B------:R-:W-:Y:S01]  /*158b0*/  IMAD.MOV.U32 R0, RZ, RZ, 0x7f ;  /* 0x0000007fff007424 */ /* 0x000fe200078e00ff */
[----:B------:R-:W-:-:S04]  /*158c0*/  ISETP.GT.U32.AND P0, PT, R2, 0x7f800000, PT ;  /* 0x7f8000000200780c */ /* 0x000fc80003f04070 */
[----:B------:R-:W-:-:S04]  /*158d0*/  SEL R0, R0, 0x7c, P0 ;  /* 0x0000007c00007807 */ /* 0x000fc80000000000 */
.L_x_7012:
[----:B------:R-:W-:Y:S05]  /*158e0*/  BSYNC B0 ;  /* 0x0000000000007941 */ /* 0x000fea0003800000 */
.L_x_7010:
[----:B------:R-:W-:-:S04]  /*158f0*/  LOP3.LUT R4, R4, 0x80000000, RZ, 0xc0, !PT ;  /* 0x8000000004047812 */ /* 0x000fc800078ec0ff */
[----:B------:R-:W-:-:S04]  /*15900*/  SHF.R.U32.HI R3, RZ, 0x18, R4 ;  /* 0x00000018ff037819 */ /* 0x000fc80000011604 */
[----:B------:R-:W-:-:S05]  /*15910*/  LOP3.LUT R3, R0, R3, RZ, 0xfc, !PT ;  /* 0x0000000300037212 */ /* 0x000fca00078efcff */
[----:B------:R-:W-:Y:S01]  /*15920*/  STG.E.U8 [R16.64], R3 ;  /* 0x0000000310007986 */ /* 0x000fe2000c101124 */
[----:B------:R-:W-:Y:S05]  /*15930*/  EXIT ;  /* 0x000000000000794d */ /* 0x000fea0003800000 */
.L_x_7006:
[----:B------:R-:W-:-:S05]  /*15940*/  F2FP.BF16.PACK_AB R4, RZ, R4 ;  /* 0x00000004ff04723e */ /* 0x000fca00000010ff */
[----:B------:R-:W-:Y:S01]  /*15950*/  STG.E.U16 [R16.64], R4 ;  /* 0x0000000410007986 */ /* 0x000fe2000c101524 */
[----:B------:R-:W-:Y:S05]  /*15960*/  EXIT ;  /* 0x000000000000794d */ /* 0x000fea0003800000 */
.L_x_7003:
        /* <DEDUP_REMOVED lines=11> */
.L_x_7015:
        /* <DEDUP_REMOVED lines=16> */
.L_x_7018:
[----:B------:R-:W-:-:S04]  /*15b20*/  LOP3.LUT R4, R4, 0x80000000, RZ, 0xc0, !PT ;  /* 0x8000000004047812 */ /* 0x000fc800078ec0ff */
[----:B------:R-:W-:-:S04]  /*15b30*/  SHF.R.U32.HI R3, RZ, 0x18, R4 ;  /* 0x00000018ff037819 */ /* 0x000fc80000011604 */
[----:B------:R-:W-:-:S04]  /*15b40*/  LOP3.LUT R0, R0, R3, RZ, 0xfc, !PT ;  /* 0x0000000300007212 */ /* 0x000fc800078efcff */
[----:B------:R-:W-:Y:S02]  /*15b50*/  PRMT R8, R0, 0x7610, R8 ;  /* 0x0000761000087816 */ /* 0x000fe40000000008 */
.L_x_7017:
[----:B------:R-:W-:Y:S05]  /*15b60*/  BSYNC B0 ;  /* 0x0000000000007941 */ /* 0x000fea0003800000 */
.L_x_7016:
[----:B------:R-:W-:Y:S01]  /*15b70*/  STG.E.U8 [R16.64], R8 ;  /* 0x0000000810007986 */ /* 0x000fe2000c101124 */
[----:B------:R-:W-:Y:S05]  /*15b80*/  EXIT ;  /* 0x000000000000794d */ /* 0x000fea0003800000 */
.L_x_7014:
        /* <DEDUP_REMOVED lines=16> */
.L_x_7021:
[----:B------:R-:W-:-:S04]  /*15c90*/  LOP3.LUT R4, R4, 0x80000000, RZ, 0xc0, !PT ;  /* 0x8000000004047812 */ /* 0x000fc800078ec0ff */
[----:B------:R-:W-:-:S04]  /*15ca0*/  SHF.R.U32.HI R3, RZ, 0x18, R4 ;  /* 0x00000018ff037819 */ /* 0x000fc80000011604 */
[----:B------:R-:W-:-:S04]  /*15cb0*/  LOP3.LUT R0, R0, R3, RZ, 0xfc, !PT ;  /* 0x0000000300007212 */ /* 0x000fc800078efcff */
[----:B------:R-:W-:Y:S02]  /*15cc0*/  PRMT R8, R0, 0x7610, R8 ;  /* 0x0000761000087816 */ /* 0x000fe40000000008 */
.L_x_7020:
[----:B------:R-:W-:Y:S05]  /*15cd0*/  BSYNC B0 ;  /* 0x0000000000007941 */ /* 0x000fea0003800000 */
.L_x_7019:
[----:B------:R-:W-:Y:S01]  /*15ce0*/  STG.E.U8 [R16.64], R8 ;  /* 0x0000000810007986 */ /* 0x000fe2000c101124 */
[----:B------:R-:W-:Y:S05]  /*15cf0*/  EXIT ;  /* 0x000000000000794d */ /* 0x000fea0003800000 */
.L_x_7013:
        /* <DEDUP_REMOVED lines=17> */
[----:B------:R-:W-:-:S05]  /*15e10*/  @!P0 IMAD.MOV R0, RZ, RZ, R2 ;  /* 0x000000ffff008224 */ /* 0x000fca00078e0202 */
[----:B------:R-:W-:-:S05]  /*15e20*/  @P2 MOV R3, R0 ;  /* 0x0000000000032202 */ /* 0x000fca0000000f00 */
[----:B------:R-:W-:Y:S01]  /*15e30*/  STG.E.U8 [R16.64], R3 ;  /* 0x0000000310007986 */ /* 0x000fe2000c101124 */
[----:B------:R-:W-:Y:S05]  /*15e40*/  EXIT ;  /* 0x000000000000794d */ /* 0x000fea0003800000 */
.L_x_6996:
        /* <DEDUP_REMOVED lines=19> */
[----:B------:R-:W-:Y:S05]  /*15f80*/  EXIT ;  /* 0x000000000000794d */ /* 0x000fea0003800000 */
.L_x_7023:
[----:B------:R-:W0:Y:S02]  /*15f90*/  F2I.U64.TRUNC R4, R4 ;  /* 0x0000000400047311 */ /* 0x000e24000020d800 */
[----:B0-----:R-:W-:Y:S01]  /*15fa0*/  STG.E.64 [R16.64], R4 ;  /* 0x0000000410007986 */ /* 0x001fe2000c101b24 */
[----:B------:R-:W-:Y:S05]  /*15fb0*/  EXIT ;  /* 0x000000000000794d */ /* 0x000fea0003800000 */
.L_x_7022:
[----:B------:R-:W0:Y:S02]  /*15fc0*/  F2I.FTZ.U32.TRUNC.NTZ R3, R4 ;  /* 0x0000000400037305 */ /* 0x000e24000021f000 */
[----:B0-----:R-:W-:Y:S01]  /*15fd0*/  STG.E [R16.64], R3 ;  /* 0x0000000310007986 */ /* 0x001fe2000c101924 */
[----:B------:R-:W-:Y:S05]  /*15fe0*/  EXIT ;  /* 0x000000000000794d */ /* 0x000fea0003800000 */
        .weak           $__internal_12_$__cuda_sm3x_div_rn_ftz_f32_slowpath
        .type           $__internal_12_$__cuda_sm3x_div_rn_ftz_f32_slowpath,@function
        .size           $__internal_12_$__cuda_sm3x_div_rn_ftz_f32_slowpath,(.L_x_16807 - $__internal_12_$__cuda_sm3x_div_rn_ftz_f32_slowpath)
$__internal_12_$__cuda_sm3x_div_rn_ftz_f32_slowpath:
[----:B------:R-:W-:Y:S01]  /*15ff0*/  SHF.R.U32.HI R3, RZ, 0x17, R14 ;  /* 0x00000017ff037819 */ /* 0x000fe2000001160e */
[----:B------:R-:W-:Y:S01]  /*16000*/  BSSY B0, `(.L_x_7024) ;  /* 0x0000047000007945 */ /* 0x000fe20003800000 */
[----:B------:R-:W-:Y:S01]  /*16010*/  SHF.R.U32.HI R12, RZ, 0x17, R13 ;  /* 0x00000017ff0c7819 */ /* 0x000fe2000001160d */
[----:B------:R-:W-:Y:S01]  /*16020*/  BSSY B1, `(.L_x_7025) ;  /* 0x000001d000017945 */ /* 0x000fe20003800000 */
[----:B------:R-:W-:-:S02]  /*16030*/  LOP3.LUT R3, R3, 0xff, RZ, 0xc0, !PT ;  /* 0x000000ff03037812 */ /* 0x000fc400078ec0ff */
[----:B------:R-:W-:Y:S02]  /*16040*/  LOP3.LUT R12, R12, 0xff, RZ, 0xc0, !PT ;  /* 0x000000ff0c0c7812 */ /* 0x000fe400078ec0ff */
[----:B------:R-:W-:Y:S02]  /*16050*/  IADD3 R15, R3, -0x1, RZ ;  /* 0xffffffff030f7810 */ /* 0x000fe40007ffe0ff */
        /* <DEDUP_REMOVED lines=25> */
.L_x_7026:
[----:B------:R-:W-:Y:S05]  /*161f0*/  BSYNC B1 ;  /* 0x0000000000017941 */ /* 0x000fea0003800000 */
.L_x_7025:
        /* <DEDUP_REMOVED lines=27> */
.L_x_7032:
[----:B------:R-:W-:Y:S02]  /*163b0*/  LEA R20, R3, R20, 0x17 ;  /* 0x0000001403147211 */ /* 0x000fe400078eb8ff */
.L_x_7033:
[----:B------:R-:W-:Y:S05]  /*163c0*/  BSYNC B1 ;  /* 0x0000000000017941 */ /* 0x000fea0003800000 */
.L_x_7031:
[----:B------:R-:W-:Y:S01]  /*163d0*/  IMAD.MOV.U32 R12, RZ, RZ, R20 ;  /* 0x000000ffff0c7224 */ /* 0x000fe200078e0014 */
[----:B------:R-:W-:Y:S05]  /*163e0*/  BRA `(.L_x_7034) ;  /* 0x0000008000007947 */ /* 0x000fea0003800000 */
.L_x_7030:
[----:B------:R-:W-:-:S04]  /*163f0*/  LOP3.LUT R12, R14, 0x80000000, R13, 0x48, !PT ;  /* 0x800000000e0c7812 */ /* 0x000fc800078e480d */
[----:B------:R-:W-:Y:S01]  /*16400*/  LOP3.LUT R12, R12, 0x7f800000, RZ, 0xfc, !PT ;  /* 0x7f8000000c0c7812 */ /* 0x000fe200078efcff */
[----:B------:R-:W-:Y:S05]  /*16410*/  BRA `(.L_x_7034) ;  /* 0x0000005000007947 */ /* 0x000fea0003800000 */
.L_x_7029:
[----:B------:R-:W-:Y:S01]  /*16420*/  LOP3.LUT R12, R14, 0x80000000, R13, 0x48, !PT ;  /* 0x800000000e0c7812 */ /* 0x000fe200078e480d */
[----:B------:R-:W-:Y:S05]  /*16430*/  BRA `(.L_x_7034) ;  /* 0x0000003000007947 */ /* 0x000fea0003800000 */
.L_x_7028:
[----:B------:R-:W0:Y:S01]  /*16440*/  MUFU.RSQ R12, -QNAN ;  /* 0xffc00000000c7908 */ /* 0x000e220000001400 */
[----:B------:R-:W-:Y:S05]  /*16450*/  BRA `(.L_x_7034) ;  /* 0x0000001000007947 */ /* 0x000fea0003800000 */
.L_x_7027:
[----:B------:R-:W-:Y:S02]  /*16460*/  FADD.FTZ R12, R13, R14 ;  /* 0x0000000e0d0c7221 */ /* 0x000fe40000010000 */
.L_x_7034:
[----:B------:R-:W-:Y:S05]  /*16470*/  BSYNC B0 ;  /* 0x0000000000007941 */ /* 0x000fea0003800000 */
.L_x_7024:
[----:B------:R-:W-:-:S04]  /*16480*/  MOV R3, 0x0 ;  /* 0x0000000000037802 */ /* 0x000fc80000000f00 */
[----:B------:R-:W-:Y:S05]  /*16490*/  RET.REL.NODEC R2 `(_ZN2at6native18elementwise_kernelILi128ELi4EZNS0_15gpu_kernel_implIZZZNS0_17asinh_kernel_cudaERNS_18TensorIteratorBaseEENKUlvE_clEvENKUlvE0_clEvEUlN3c107complexIfEEE_EEvS4_RKT_EUliE_EEviT1_) ;  /* 0xfffe9b6002007950 */ /* 0x000fea0003c3ffff */
.L_x_7035:
        /* <DEDUP_REMOVED lines=14> */
.L_x_16807:


//--------------------- .text._ZN2at6native27unrolled_elementwise_kernelIZZZNS0_17asinh_kernel_cudaERNS_18TensorIteratorBaseEENKUlvE_clEvENKUlvE0_clEvEUlN3c107complexIfEEE_St5arrayIPcLm2EELi4E23TrivialOffsetCalculatorILi1EjESE_NS0_6memory12LoadWithCastILi1EEENSF_13StoreWithCastILi1EEEEEviT_T0_T2_T3_T4_T5_ --------------------------
	.section	.text._ZN2at6native27unrolled_elementwise_kernelIZZZNS0_17asinh_kernel_cudaERNS_18TensorIteratorBaseEENKUlvE_clEvENKUlvE0_clEvEUlN3c107complexIfEEE_St5arrayIPcLm2EELi4E23TrivialOffsetCalculatorILi1EjESE_NS0_6memory12LoadWithCastILi1EEENSF_13StoreWithCastILi1EEEEEviT_T0_T2_T3_T4_T5_,"ax",@progbits
	.sectioninfo	@"SHI_REGISTERS=33"
	.align	128
        .global         _ZN2at6native27unrolled_elementwise_kernelIZZZNS0_17asinh_kernel_cudaERNS_18TensorIteratorBaseEENKUlvE_clEvENKUlvE0_clEvEUlN3c107complexIfEEE_St5arrayIPcLm2EELi4E23TrivialOffsetCalculatorILi1EjESE_NS0_6memory12LoadWithCastILi1EEENSF_13StoreWithCastILi1EEEEEviT_T0_T2_T3_T4_T5_
        .type           _ZN2at6native27unrolled_elementwise_kernelIZZZNS0_17asinh_kernel_cudaERNS_18TensorIteratorBaseEENKUlvE_clEvENKUlvE0_clEvEUlN3c107complexIfEEE_St5arrayIPcLm2EELi4E23TrivialOffsetCalculatorILi1EjESE_NS0_6memory12LoadWithCastILi1EEENSF_13StoreWithCastILi1EEEEEviT_T0_T2_T3_T4_T5_,@function
        .size           _ZN2at6native27unrolled_elementwise_kernelIZZZNS0_17asinh_kernel_cudaERNS_18TensorIteratorBaseEENKUlvE_clEvENKUlvE0_clEvEUlN3c107complexIfEEE_St5arrayIPcLm2EELi4E23TrivialOffsetCalculatorILi1EjESE_NS0_6memory12LoadWithCastILi1EEENSF_13StoreWithCastILi1EEEEEviT_T0_T2_T3_T4_T5_,(.L_x_16808 - _ZN2at6native27unrolled_elementwise_kernelIZZZNS0_17asinh_kernel_cudaERNS_18TensorIteratorBaseEENKUlvE_clEvENKUlvE0_clEvEUlN3c107complexIfEEE_St5arrayIPcLm2EELi4E23TrivialOffsetCalculatorILi1EjESE_NS0_6memory12LoadWithCastILi1EEENSF_13StoreWithCastILi1EEEEEviT_T0_T2_T3_T4_T5_)
        .other          _ZN2at6native27unrolled_elementwise_kernelIZZZNS0_17asinh_kernel_cudaERNS_18TensorIteratorBaseEENKUlvE_clEvENKUlvE0_clEvEUlN3c107complexIfEEE_St5arrayIPcLm2EELi4E23TrivialOffsetCalculatorILi1EjESE_NS0_6memory12LoadWithCastILi1EEENSF_13StoreWithCastILi1EEEEEviT_T0_T2_T3_T4_T5_,@"STO_CUDA_ENTRY STV_DEFAULT"
_ZN2at6native27unrolled_elementwise_kernelIZZZNS0_17asinh_kernel_cudaERNS_18TensorIteratorBaseEENKUlvE_clEvENKUlvE0_clEvEUlN3c107complexIfEEE_St5arrayIPcLm2EELi4E23TrivialOffsetCalculatorILi1EjESE_NS0_6memory12LoadWithCastILi1EEENSF_13StoreWithCastILi1EEEEEviT_T0_T2_T3_T4_T5_:
.text._ZN2at6native27unrolled_elementwise_kernelIZZZNS0_17asinh_kernel_cudaERNS_18TensorIteratorBaseEENKUlvE_clEvENKUlvE0_clEvEUlN3c107complexIfEEE_St5arrayIPcLm2EELi4E23TrivialOffsetCalculatorILi1EjESE_NS0_6memory12LoadWithCastILi1EEENSF_13StoreWithCastILi1EEEEEviT_T0_T2_T3_T4_T5_:
[----:B------:R-:W-:Y:S02]  /*0000*/  IMAD.MOV.U32 R1, RZ, RZ, c[0x0][0x28] ;  /* 0x00000a00ff017624 */ /* 0x000fe400078e00ff */
[----:B------:R-:W0:Y:S01]  /*0010*/  S2R R29, SR_CTAID.X ;  /* 0x00000000001d7919 */ /* 0x000e220000002500 */
[----:B------:R-:W-:Y:S01]  /*0020*/  IMAD.MOV.U32 R28, RZ, RZ, -0x200 ;  /* 0xfffffe00ff1c7424 */ /* 0x000fe200078e00ff */
[----:B------:R-:W1:Y:S01]  /*0030*/  LDC.U8 R23, c[0x0][0x17c] ;  /* 0x00005f00ff177b82 */ /* 0x000e620000000000 */
[----:B------:R-:W-:Y:S01]  /*0040*/  ULDC.64 UR36, c[0x0][0x118] ;  /* 0x0000460000247ab9 */ /* 0x000fe20000000a00 */
[----:B------:R-:W2:Y:S01]  /*0050*/  S2R R22, SR_TID.X ;  /* 0x0000000000167919 */ /* 0x000ea20000002100 */
[----:B------:R-:W-:Y:S01]  /*0060*/  BSSY B6, `(.L_x_7036) ;  /* 0x0000100000067945 */ /* 0x000fe20003800000 */
[----:B------:R-:W-:Y:S01]  /*0070*/  IMAD.MOV.U32 R25, RZ, RZ, RZ ;  /* 0x000000ffff197224 */ /* 0x000fe200078e00ff */
[----:B------:R-:W-:Y:S01]  /*0080*/  CS2R R26, SRZ ;  /* 0x00000000001a7805 */ /* 0x000fe2000001ff00 */
[----:B0-----:R-:W-:-:S05]  /*0090*/  IMAD R28, R29, R28, c[0x0][0x160] ;  /* 0x000058001d1c7624 */ /* 0x001fca00078e021c */
[----:B--2---:R-:W-:-:S04]  /*00a0*/  ISETP.GE.AND P0, PT, R22, R28, PT ;  /* 0x0000001c1600720c */ /* 0x004fc80003f06270 */
[----:B------:R-:W-:-:S09]  /*00b0*/  P2R R30, PR, RZ, 0x1 ;  /* 0x00000001ff1e7803 */ /* 0x000fd20000000000 */
[----:B------:R-:W-:Y:S05]  /*00c0*/  @P0 BRA `(.L_x_7037) ;  /* 0x00000f9000000947 */ /* 0x000fea0003800000 */
[----:B-1----:R-:W-:Y:S01]  /*00d0*/  IMAD R0, R29, 0x200, R22 ;  /* 0x000002001d007824 */ /* 0x002fe200078e0216 */
[----:B------:R-:W-:Y:S01]  /*00e0*/  PRMT R3, R23, 0x9910, RZ ;  /* 0x0000991017037816 */ /* 0x000fe200000000ff */
[----:B------:R-:W-:Y:S02]  /*00f0*/  BSSY B7, `(.L_x_7038) ;  /* 0x00000f5000077945 */ /* 0x000fe40003800000 */
        /* <DEDUP_REMOVED lines=18> */
.L_x_7042:
[----:B------:R-:W2:Y:S01]  /*0220*/  LDG.E.U8 R2, [R2.64] ;  /* 0x0000002402027981 */ /* 0x000ea2000c1e1100 */
[----:B------:R-:W-:Y:S01]  /*0230*/  HFMA2.MMA R27, -RZ, RZ, 0, 0 ;  /* 0x00000000ff1b7435 */ /* 0x000fe200000001ff */
[----:B--2---:R0:W1:Y:S01]  /*0240*/  I2F.U16 R26, R2 ;  /* 0x00000002001a7306 */ /* 0x0040620000101000 */
[----:B------:R-:W-:Y:S07]  /*0250*/  BRA `(.L_x_7044) ;  /* 0x00000de000007947 */ /* 0x000fee0003800000 */
.L_x_7041:
        /* <DEDUP_REMOVED lines=10> */
.L_x_7046:
[----:B------:R-:W2:Y:S01]  /*0300*/  LDG.E R2, [R2.64] ;  /* 0x0000002402027981 */ /* 0x000ea2000c1e1900 */
[----:B------:R-:W-:Y:S01]  /*0310*/  IMAD.MOV.U32 R27, RZ, RZ, RZ ;  /* 0x000000ffff1b7224 */ /* 0x000fe200078e00ff */
[----:B--2---:R0:W1:Y:S01]  /*0320*/  I2F R26, R2 ;  /* 0x00000002001a7306 */ /* 0x0040620000201400 */
[----:B------:R-:W-:Y:S05]  /*0330*/  BRA `(.L_x_7044) ;  /* 0x00000d0000007947 */ /* 0x000fea0003800000 */
.L_x_7045:
[----:B------:R-:W2:Y:S01]  /*0340*/  LDG.E.U16 R2, [R2.64] ;  /* 0x0000002402027981 */ /* 0x000ea2000c1e1500 */
[----:B------:R-:W-:Y:S01]  /*0350*/  IMAD.MOV.U32 R27, RZ, RZ, RZ ;  /* 0x000000ffff1b7224 */ /* 0x000fe200078e00ff */
[----:B--2---:R0:W1:Y:S01]  /*0360*/  I2F.S16 R26, R2 ;  /* 0x00000002001a7306 */ /* 0x0040620000101400 */
[----:B------:R-:W-:Y:S05]  /*0370*/  BRA `(.L_x_7044) ;  /* 0x00000cc000007947 */ /* 0x000fea0003800000 */
.L_x_7040:
        /* <DEDUP_REMOVED lines=9> */
.L_x_7048:
[----:B------:R-:W2:Y:S01]  /*0410*/  LDG.E.U16 R2, [R2.64] ;  /* 0x0000002402027981 */ /* 0x000ea2000c1e1500 */
[----:B------:R-:W-:Y:S01]  /*0420*/  IMAD.MOV.U32 R27, RZ, RZ, RZ ;  /* 0x000000ffff1b7224 */ /* 0x000fe200078e00ff */
[----:B--2---:R-:W-:Y:S01]  /*0430*/  HADD2.F32 R26, -RZ, R2.H0_H0 ;  /* 0x20000002ff1a7230 */ /* 0x004fe20000004100 */
[----:B------:R-:W-:Y:S05]  /*0440*/  BRA `(.L_x_7044) ;  /* 0x00000bf000007947 */ /* 0x000fea0003800000 */
.L_x_7047:
        /* <DEDUP_REMOVED lines=8> */
.L_x_7050:
[----:B------:R-:W2:Y:S02]  /*04d0*/  LDG.E R2, [R2.64] ;  /* 0x0000002402027981 */ /* 0x000ea4000c1e1900 */
[--C-:B--2---:R-:W-:Y:S02]  /*04e0*/  HADD2.F32 R27, -RZ, R2.reuse.H1_H1 ;  /* 0x30000002ff1b7230 */ /* 0x104fe40000004100 */
[----:B------:R-:W-:Y:S01]  /*04f0*/  HADD2.F32 R26, -RZ, R2.H0_H0 ;  /* 0x20000002ff1a7230 */ /* 0x000fe20000004100 */
[----:B------:R-:W-:Y:S05]  /*0500*/  BRA `(.L_x_7044) ;  /* 0x00000b3000007947 */ /* 0x000fea0003800000 */
.L_x_7049:
[----:B------:R-:W2:Y:S01]  /*0510*/  LDG.E.64 R2, [R2.64] ;  /* 0x0000002402027981 */ /* 0x000ea2000c1e1b00 */
[----:B------:R-:W-:Y:S01]  /*0520*/  IMAD.MOV.U32 R27, RZ, RZ, RZ ;  /* 0x000000ffff1b7224 */ /* 0x000fe200078e00ff */
[----:B--2---:R-:W0:Y:S01]  /*0530*/  F2F.F32.F64 R26, R2 ;  /* 0x00000002001a7310 */ /* 0x004e220000301000 */
[----:B------:R-:W0:-:S14]  /*0540*/  DSETP.GEU.AND P0, PT, |R2|, c[0x2][0x0], PT ;  /* 0x008000000200762a */ /* 0x000e1c0003f0e200 */
[----:B0-----:R-:W-:Y:S01]  /*0550*/  @!P0 FMUL R26, R26, 1.175494350822287508e-38 ;  /* 0x008000001a1a8820 */ /* 0x001fe20000400000 */
[----:B------:R-:W-:Y:S05]  /*0560*/  BRA `(.L_x_7044) ;  /* 0x00000ad000007947 */ /* 0x000fea0003800000 */
.L_x_7039:
        /* <DEDUP_REMOVED lines=13> */
.L_x_7053:
        /* <DEDUP_REMOVED lines=8> */
.L_x_7052:
        /* <DEDUP_REMOVED lines=8> */
[----:B------:R-:W-:Y:S01]  /*0740*/  IMAD.MOV.U32 R27, RZ, RZ, RZ ;  /* 0x000000ffff1b7224 */ /* 0x000fe200078e00ff */
[----:B--2---:R-:W-:-:S04]  /*0750*/  SHF.L.U32 R26, R26, 0x18, RZ ;  /* 0x000000181a1a7819 */ /* 0x004fc800000006ff */
[----:B------:R-:W-:-:S04]  /*0760*/  LOP3.LUT R0, R26, 0x7f000000, RZ, 0xc0, !PT ;  /* 0x7f0000001a007812 */ /* 0x000fc800078ec0ff */
[----:B------:R-:W0:Y:S01]  /*0770*/  FLO.U32 R4, R0 ;  /* 0x0000000000047300 */ /* 0x000e2200000e0000 */
[----:B------:R-:W-:-:S04]  /*0780*/  IADD3 R2, R0, -0x1, RZ ;  /* 0xffffffff00027810 */ /* 0x000fc80007ffe0ff */
[----:B------:R-:W-:Y:S02]  /*0790*/  SHF.R.S32.HI R2, RZ, 0x1f, R2 ;  /* 0x0000001fff027819 */ /* 0x000fe40000011402 */
[----:B0-----:R-:W-:-:S04]  /*07a0*/  IADD3 R4, -R4, 0x1f, RZ ;  /* 0x0000001f04047810 */ /* 0x001fc80007ffe1ff */
[C---:B------:R-:W-:Y:S02]  /*07b0*/  ISETP.GT.U32.AND P0, PT, R4.reuse, 0x4, PT ;  /* 0x000000040400780c */ /* 0x040fe40003f04070 */
[----:B------:R-:W-:-:S04]  /*07c0*/  IADD3 R4, R4, -0x4, RZ ;  /* 0xfffffffc04047810 */ /* 0x000fc80007ffe0ff */
[----:B------:R-:W-:Y:S02]  /*07d0*/  SEL R5, R4, RZ, P0 ;  /* 0x000000ff04057207 */ /* 0x000fe40000000000 */
[----:B------:R-:W-:-:S03]  /*07e0*/  IADD3 R4, R0, 0x1000000, RZ ;  /* 0x0100000000047810 */ /* 0x000fc60007ffe0ff */
[----:B------:R-:W-:Y:S01]  /*07f0*/  IMAD R6, R5, R6, 0x3c000000 ;  /* 0x3c00000005067424 */ /* 0x000fe200078e0206 */
[----:B------:R-:W-:Y:S02]  /*0800*/  SHF.L.U32 R5, R0, R5, RZ ;  /* 0x0000000500057219 */ /* 0x000fe400000006ff */
[----:B------:R-:W-:Y:S02]  /*0810*/  SHF.R.S32.HI R4, RZ, 0x8, R4 ;  /* 0x00000008ff047819 */ /* 0x000fe40000011404 */
[----:B------:R-:W-:-:S04]  /*0820*/  LEA.HI R5, R5, R6, RZ, 0x1c ;  /* 0x0000000605057211 */ /* 0x000fc800078fe0ff */
[----:B------:R-:W-:-:S04]  /*0830*/  LOP3.LUT R5, R5, 0x7f800000, R4, 0xf8, !PT ;  /* 0x7f80000005057812 */ /* 0x000fc800078ef804 */
[----:B------:R-:W-:-:S04]  /*0840*/  LOP3.LUT R5, R5, R2, RZ, 0x30, !PT ;  /* 0x0000000205057212 */ /* 0x000fc800078e30ff */
[----:B------:R-:W-:Y:S01]  /*0850*/  LOP3.LUT R26, R5, 0x80000000, R26, 0xf8, !PT ;  /* 0x80000000051a7812 */ /* 0x000fe200078ef81a */
[----:B------:R-:W-:Y:S05]  /*0860*/  BRA `(.L_x_7044) ;  /* 0x000007d000007947 */ /* 0x000fea0003800000 */
.L_x_7055:
[----:B------:R-:W2:Y:S01]  /*0870*/  LDG.E.U8 R2, [R2.64] ;  /* 0x0000002402027981 */ /* 0x000ea2000c1e1100 */
[----:B------:R-:W-:Y:S02]  /*0880*/  IMAD.MOV.U32 R27, RZ, RZ, RZ ;  /* 0x000000ffff1b7224 */ /* 0x000fe400078e00ff */
        /* <DEDUP_REMOVED lines=12> */
.L_x_7054:
[----:B------:R-:W2:Y:S01]  /*0950*/  LDG.E.U16 R2, [R2.64] ;  /* 0x0000002402027981 */ /* 0x000ea2000c1e1500 */
[----:B------:R-:W-:Y:S02]  /*0960*/  MOV R27, RZ ;  /* 0x000000ff001b7202 */ /* 0x000fe40000000f00 */
[----:B--2---:R-:W-:Y:S01]  /*0970*/  PRMT R26, RZ, 0x5410, R2 ;  /* 0x00005410ff1a7816 */ /* 0x004fe20000000002 */
[----:B------:R-:W-:Y:S05]  /*0980*/  BRA `(.L_x_7044) ;  /* 0x000006b000007947 */ /* 0x000fea0003800000 */
.L_x_7051:
        /* <DEDUP_REMOVED lines=12> */
.L_x_7058:
        /* <DEDUP_REMOVED lines=20> */
.L_x_7060:
[----:B------:R-:W-:Y:S05]  /*0b90*/  BSYNC B0 ;  /* 0x0000000000007941 */ /* 0x000fea0003800000 */
.L_x_7059:
[----:B------:R-:W-:Y:S01]  /*0ba0*/  IMAD.SHL.U32 R2, R2, 0x100000, RZ ;  /* 0x0010000002027824 */ /* 0x000fe200078e00ff */
[----:B------:R-:W-:-:S04]  /*0bb0*/  LEA R3, R0, 0x3b800000, 0x17 ;  /* 0x3b80000000037811 */ /* 0x000fc800078eb8ff */
[----:B------:R-:W-:Y:S01]  /*0bc0*/  LOP3.LUT R26, R3, R2, R26, 0xfe, !PT ;  /* 0x00000002031a7212 */ /* 0x000fe200078efe1a */
[----:B------:R-:W-:Y:S05]  /*0bd0*/  BRA `(.L_x_7044) ;  /* 0x0000046000007947 */ /* 0x000fea0003800000 */
.L_x_7057:
        /* <DEDUP_REMOVED lines=20> */
.L_x_7062:
[----:B------:R-:W-:Y:S05]  /*0d20*/  BSYNC B0 ;  /* 0x0000000000007941 */ /* 0x000fea0003800000 */
.L_x_7061:
[----:B------:R-:W-:Y:S01]  /*0d30*/  IMAD.SHL.U32 R2, R2, 0x200000, RZ ;  /* 0x0020000002027824 */ /* 0x000fe200078e00ff */
[----:B------:R-:W-:-:S04]  /*0d40*/  LEA R3, R0, 0x37800000, 0x17 ;  /* 0x3780000000037811 */ /* 0x000fc800078eb8ff */
[----:B------:R-:W-:Y:S01]  /*0d50*/  LOP3.LUT R26, R3, R2, R26, 0xfe, !PT ;  /* 0x00000002031a7212 */ /* 0x000fe200078efe1a */
[----:B------:R-:W-:Y:S05]  /*0d60*/  BRA `(.L_x_7044) ;  /* 0x000002d000007947 */ /* 0x000fea0003800000 */
.L_x_7056:
        /* <DEDUP_REMOVED lines=12> */
[----:B------:R-:W-:Y:S02]  /*0e30*/  @!P0 IMAD.MOV.U32 R26, RZ, RZ, 0x7f800001 ;  /* 0x7f800001ff1a8424 */ /* 0x000fe400078e00ff */
[----:B------:R-:W-:Y:S02]  /*0e40*/  @P0 IMAD.SHL.U32 R26, R2, 0x800000, RZ ;  /* 0x00800000021a0824 */ /* 0x000fe400078e00ff */
.L_x_7066:
[----:B------:R-:W-:Y:S05]  /*0e50*/  BSYNC B0 ;  /* 0x0000000000007941 */ /* 0x000fea0003800000 */
.L_x_7065:
[----:B------:R-:W-:Y:S01]  /*0e60*/  IMAD.MOV.U32 R27, RZ, RZ, RZ ;  /* 0x000000ffff1b7224 */ /* 0x000fe200078e00ff */
[----:B------:R-:W-:Y:S05]  /*0e70*/  BRA `(.L_x_7044) ;  /* 0x000001c000007947 */ /* 0x000fea0003800000 */
.L_x_7043:
[----:B------:R-:W-:Y:S01]  /*0e80*/  MOV R2, 0x0 ;  /* 0x0000000000027802 */ /* 0x000fe20000000f00 */
[----:B------:R-:W-:Y:S01]  /*0e90*/  HFMA2.MMA R8, -RZ, RZ, 0, 4.64916229248046875e-06 ;  /* 0x0000004eff087435 */ /* 0x000fe200000001ff */
[----:B------:R-:W-:Y:S02]  /*0ea0*/  IMAD.MOV.U32 R4, RZ, RZ, c[0x4][0x158] ;  /* 0x01005600ff047624 */ /* 0x000fe400078e00ff */
[----:B------:R-:W-:Y:S02]  /*0eb0*/  IMAD.MOV.U32 R5, RZ, RZ, c[0x4][0x15c] ;  /* 0x01005700ff057624 */ /* 0x000fe400078e00ff */
[----:B------:R-:W0:Y:S01]  /*0ec0*/  LDC.64 R2, c[0x4][R2] ;  /* 0x0100000002027b82 */ /* 0x000e220000000a00 */
[----:B------:R-:W-:-:S02]  /*0ed0*/  IMAD.MOV.U32 R6, RZ, RZ, c[0x4][0x160] ;  /* 0x01005800ff067624 */ /* 0x000fc400078e00ff */
[----:B------:R-:W-:Y:S02]  /*0ee0*/  IMAD.MOV.U32 R7, RZ, RZ, c[0x4][0x164] ;  /* 0x01005900ff077624 */ /* 0x000fe400078e00ff */
        /* <DEDUP_REMOVED lines=12> */
[----:B------:R-:W-:Y:S01]  /*0fb0*/  CS2R R26, SRZ ;  /* 0x00000000001a7805 */ /* 0x000fe2000001ff00 */
[----:B------:R-:W-:Y:S05]  /*0fc0*/  BRA `(.L_x_7044) ;  /* 0x0000007000007947 */ /* 0x000fea0003800000 */
.L_x_7064:
[----:B------:R-:W2:Y:S01]  /*0fd0*/  LDG.E.64 R2, [R2.64] ;  /* 0x0000002402027981 */ /* 0x000ea2000c1e1b00 */
[----:B------:R-:W-:Y:S01]  /*0fe0*/  IMAD.MOV.U32 R27, RZ, RZ, RZ ;  /* 0x000000ffff1b7224 */ /* 0x000fe200078e00ff */
[----:B--2---:R0:W1:Y:S01]  /*0ff0*/  I2F.U64 R26, R2 ;  /* 0x00000002001a7312 */ /* 0x0040620000301000 */
[----:B------:R-:W-:Y:S05]  /*1000*/  BRA `(.L_x_7044) ;  /* 0x0000003000007947 */ /* 0x000fea0003800000 */
.L_x_7063:
[----:B------:R-:W2:Y:S01]  /*1010*/  LDG.E R2, [R2.64] ;  /* 0x0000002402027981 */ /* 0x000ea2000c1e1900 */
[----:B------:R-:W-:Y:S01]  /*1020*/  IMAD.MOV.U32 R27, RZ, RZ, RZ ;  /* 0x000000ffff1b7224 */ /* 0x000fe200078e00ff */
[----:B--2---:R0:W1:Y:S06]  /*1030*/  I2F.U32 R26, R2 ;  /* 0x00000002001a7306 */ /* 0x00406c0000201000 */
.L_x_7044:
[----:B------:R-:W-:Y:S05]  /*1040*/  BSYNC B7 ;  /* 0x0000000000077941 */ /* 0x000fea0003800000 */
.L_x_7038:
[----:B------:R-:W-:Y:S02]  /*1050*/  IADD3 R22, R22, 0x80, RZ ;  /* 0x0000008016167810 */ /* 0x000fe40007ffe0ff */
.L_x_7037:
[----:B-1----:R-:W-:Y:S05]  /*1060*/  BSYNC B6 ;  /* 0x0000000000067941 */ /* 0x002fea0003800000 */
.L_x_7036:
[----:B------:R-:W-:Y:S01]  /*1070*/  ISETP.GE.AND P0, PT, R22, R28, PT ;  /* 0x0000001c1600720c */ /* 0x000fe20003f06270 */
[----:B------:R-:W-:Y:S01]  /*1080*/  BSSY B6, `(.L_x_7067) ;  /* 0x00000fc000067945 */ /* 0x000fe20003800000 */
[----:B------:R-:W-:-:S11]  /*1090*/  IMAD.MOV.U32 R24, RZ, RZ, RZ ;  /* 0x000000ffff187224 */ /* 0x000fd600078e00ff */
[----:B------:R-:W-:Y:S05]  /*10a0*/  @P0 BRA `(.L_x_7068) ;  /* 0x00000f9000000947 */ /* 0x000fea0003800000 */
[----:B------:R-:W-:Y:S01]  /*10b0*/  LEA R0, R29, R22, 0x9 ;  /* 0x000000161d007211 */ /* 0x000fe200078e48ff */
[----:B------:R-:W-:Y:S01]  /*10c0*/  BSSY B7, `(.L_x_7069) ;  /* 0x00000f6000077945 */ /* 0x000fe20003800000 */
        /* <DEDUP_REMOVED lines=19> */
.L_x_7073:
[----:B------:R-:W2:Y:S01]  /*1200*/  LDG.E.U8 R2, [R2.64] ;  /* 0x0000002402027981 */ /* 0x000ea2000c1e1100 */
[----:B------:R-:W-:Y:S01]  /*1210*/  IMAD.MOV.U32 R25, RZ, RZ, RZ ;  /* 0x000000ffff197224 */ /* 0x000fe200078e00ff */
[----:B--2---:R0:W1:Y:S01]  /*1220*/  I2F.U16 R24, R2 ;  /* 0x0000000200187306 */ /* 0x0040620000101000 */
[----:B------:R-:W-:Y:S05]  /*1230*/  BRA `(.L_x_7075) ;  /* 0x00000de000007947 */ /* 0x000fea0003800000 */
.L_x_7072:
        /* <DEDUP_REMOVED lines=10> */
.L_x_7077:
[----:B------:R-:W2:Y:S01]  /*12e0*/  LDG.E R2, [R2.64] ;  /* 0x0000002402027981 */ /* 0x000ea2000c1e1900 */
[----:B------:R-:W-:Y:S01]  /*12f0*/  IMAD.MOV.U32 R25, RZ, RZ, RZ ;  /* 0x000000ffff197224 */ /* 0x000fe200078e00ff */
[----:B--2---:R0:W1:Y:S01]  /*1300*/  I2F R24, R2 ;  /* 0x0000000200187306 */ /* 0x0040620000201400 */
[----:B------:R-:W-:Y:S05]  /*1310*/  BRA `(.L_x_7075) ;  /* 0x00000d0000007947 */ /* 0x000fea0003800000 */
.L_x_7076:
[----:B------:R-:W2:Y:S01]  /*1320*/  LDG.E.U16 R2, [R2.64] ;  /* 0x0000002402027981 */ /* 0x000ea2000c1e1500 */
[----:B------:R-:W-:Y:S01]  /*1330*/  IMAD.MOV.U32 R25, RZ, RZ, RZ ;  /* 0x000000ffff197224 */ /* 0x000fe200078e00ff */
[----:B--2---:R0:W1:Y:S01]  /*1340*/  I2F.S16 R24, R2 ;  /* 0x0000000200187306 */ /* 0x0040620000101400 */
[----:B------:R-:W-:Y:S05]  /*1350*/  BRA `(.L_x_7075) ;  /* 0x00000cc000007947 */ /* 0x000fea0003800000 */
.L_x_7071:
[----:B------:R-:W-:-:S13]  /*1360*/  ISETP.GT.AND P0, PT, R0, 0x6, PT ;  /* 0x000000060000780c */ /* 0x000fda0003f04270 */
[----:B------:R-:W-:Y:S05]  /*1370*/  @P0 BRA `(.L_x_7078) ;  /* 0x000000b000000947 */ /* 0x000fea0003800000 */
[----:B------:R-:W-:-:S13]  /*1380*/  ISETP.NE.AND P0, PT, R0, 0x5, PT ;  /* 0x000000050000780c */ /* 0x000fda0003f05270 */
[----:B------:R-:W-:Y:S05]  /*1390*/  @!P0 BRA `(.L_x_7079) ;  /* 0x0000005000008947 */ /* 0x000fea0003800000 */
[----:B------:R-:W-:-:S13]  /*13a0*/  ISETP.NE.AND P0, PT, R0, 0x6, PT ;  /* 0x000000060000780c */ /* 0x000fda0003f05270 */
[----:B------:R-:W-:Y:S05]  /*13b0*/  @P0 BRA `(.L_x_7074) ;  /* 0x00000aa000000947 */ /* 0x000fea0003800000 */
[----:B------:R0:W5:Y:S01]  /*13c0*/  LDG.E R24, [R2.64] ;  /* 0x0000002402187981 */ /* 0x000162000c1e1900 */
[----:B------:R-:W-:Y:S01]  /*13d0*/  MOV R25, RZ ;  /* 0x000000ff00197202 */ /* 0x000fe20000000f00 */
[----:B------:R-:W-:Y:S05]  /*13e0*/  BRA `(.L_x_7075) ;  /* 0x00000c3000007947 */ /* 0x000fea0003800000 */
.L_x_7079:
[----:B------:R-:W2:Y:S01]  /*13f0*/  LDG.E.U16 R2, [R2.64] ;  /* 0x0000002402027981 */ /* 0x000ea2000c1e1500 */
[----:B------:R-:W-:Y:S01]  /*1400*/  IMAD.MOV.U32 R25, RZ, RZ, RZ ;  /* 0x000000ffff197224 */ /* 0x000fe200078e00ff */
[----:B--2---:R-:W-:Y:S01]  /*1410*/  HADD2.F32 R24, -RZ, R2.H0_H0 ;  /* 0x20000002ff187230 */ /* 0x004fe20000004100 */
[----:B------:R-:W-:Y:S05]  /*1420*/  BRA `(.L_x_7075) ;  /* 0x00000bf000007947 */ /* 0x000fea0003800000 */
.L_x_7078:
        /* <DEDUP_REMOVED lines=8> */
.L_x_7081:
[----:B------:R-:W2:Y:S02]  /*14b0*/  LDG.E R2, [R2.64] ;  /* 0x0000002402027981 */ /* 0x000ea4000c1e1900 */
[--C-:B--2---:R-:W-:Y:S02]  /*14c0*/  HADD2.F32 R25, -RZ, R2.reuse.H1_H1 ;  /* 0x30000002ff197230 */ /* 0x104fe40000004100 */
[----:B------:R-:W-:Y:S01]  /*14d0*/  HADD2.F32 R24, -RZ, R2.H0_H0 ;  /* 0x20000002ff187230 */ /* 0x000fe20000004100 */
[----:B------:R-:W-:Y:S05]  /*14e0*/  BRA `(.L_x_7075) ;  /* 0x00000b3000007947 */ /* 0x000fea0003800000 */
.L_x_7080:
[----:B------:R-:W2:Y:S01]  /*14f0*/  LDG.E.64 R2, [R2.64] ;  /* 0x0000002402027981 */ /* 0x000ea2000c1e1b00 */
[----:B------:R-:W-:Y:S01]  /*1500*/  IMAD.MOV.U32 R25, RZ, RZ, RZ ;  /* 0x000000ffff197224 */ /* 0x000fe200078e00ff */
[----:B--2---:R-:W0:Y:S01]  /*1510*/  F2F.F32.F64 R24, R2 ;  /* 0x0000000200187310 */ /* 0x004e220000301000 */
[----:B------:R-:W0:-:S14]  /*1520*/  DSETP.GEU.AND P0, PT, |R2|, c[0x2][0x0], PT ;  /* 0x008000000200762a */ /* 0x000e1c0003f0e200 */
[----:B0-----:R-:W-:Y:S01]  /*1530*/  @!P0 FMUL R24, R24, 1.175494350822287508e-38 ;  /* 0x0080000018188820 */ /* 0x001fe20000400000 */
[----:B------:R-:W-:Y:S05]  /*1540*/  BRA `(.L_x_7075) ;  /* 0x00000ad000007947 */ /* 0x000fea0003800000 */
.L_x_7070:
        /* <DEDUP_REMOVED lines=13> */
.L_x_7084:
        /* <DEDUP_REMOVED lines=8> */
.L_x_7083:
        /* <DEDUP_REMOVED lines=8> */
[----:B------:R-:W-:Y:S02]  /*1720*/  IMAD.MOV.U32 R25, RZ, RZ, RZ ;  /* 0x000000ffff197224 */ /* 0x000fe400078e00ff */
[----:B--2---:R-:W-:-:S05]  /*1730*/  IMAD.SHL.U32 R24, R24, 0x1000000, RZ ;  /* 0x0100000018187824 */ /* 0x004fca00078e00ff */
        /* <DEDUP_REMOVED lines=17> */
.L_x_7086:
[----:B------:R-:W2:Y:S01]  /*1850*/  LDG.E.U8 R2, [R2.64] ;  /* 0x0000002402027981 */ /* 0x000ea2000c1e1100 */
[----:B------:R-:W-:Y:S02]  /*1860*/  IMAD.MOV.U32 R25, RZ, RZ, RZ ;  /* 0x000000ffff197224 */ /* 0x000fe400078e00ff */
        /* <DEDUP_REMOVED lines=12> */
.L_x_7085:
[----:B------:R-:W2:Y:S01]  /*1930*/  LDG.E.U16 R2, [R2.64] ;  /* 0x0000002402027981 */ /* 0x000ea2000c1e1500 */
[----:B------:R-:W-:Y:S01]  /*1940*/  IMAD.MOV.U32 R25, RZ, RZ, RZ ;  /* 0x000000ffff197224 */ /* 0x000fe200078e00ff */
[----:B--2---:R-:W-:Y:S01]  /*1950*/  PRMT R24, RZ, 0x5410, R2 ;  /* 0x00005410ff187816 */ /* 0x004fe20000000002 */
[----:B------:R-:W-:Y:S05]  /*1960*/  BRA `(.L_x_7075) ;  /* 0x000006b000007947 */ /* 0x000fea0003800000 */
.L_x_7082:
        /* <DEDUP_REMOVED lines=12> */
.L_x_7089:
        /* <DEDUP_REMOVED lines=20> */
.L_x_7091:
[----:B------:R-:W-:Y:S05]  /*1b70*/  BSYNC B0 ;  /* 0x0000000000007941 */ /* 0x000fea0003800000 */
.L_x_7090:
[----:B------:R-:W-:Y:S02]  /*1b80*/  LEA R3, R0, 0x3b800000, 0x17 ;  /* 0x3b80000000037811 */ /* 0x000fe400078eb8ff */
[----:B------:R-:W-:-:S04]  /*1b90*/  SHF.L.U32 R2, R2, 0x14, RZ ;  /* 0x0000001402027819 */ /* 0x000fc800000006ff */
[----:B------:R-:W-:Y:S01]  /*1ba0*/  LOP3.LUT R24, R3, R2, R24, 0xfe, !PT ;  /* 0x0000000203187212 */ /* 0x000fe200078efe18 */
[----:B------:R-:W-:Y:S05]  /*1bb0*/  BRA `(.L_x_7075) ;  /* 0x0000046000007947 */ /* 0x000fea0003800000 */
.L_x_7088:
        /* <DEDUP_REMOVED lines=20> */
.L_x_7093:
[----:B------:R-:W-:Y:S05]  /*1d00*/  BSYNC B0 ;  /* 0x0000000000007941 */ /* 0x000fea0003800000 */
.L_x_7092:
[----:B------:R-:W-:Y:S01]  /*1d10*/  IMAD.SHL.U32 R2, R2, 0x200000, RZ ;  /* 0x0020000002027824 */ /* 0x000fe200078e00ff */
[----:B------:R-:W-:-:S04]  /*1d20*/  LEA R3, R0, 0x37800000, 0x17 ;  /* 0x3780000000037811 */ /* 0x000fc800078eb8ff */
[----:B------:R-:W-:Y:S01]  /*1d30*/  LOP3.LUT R24, R3, R2, R24, 0xfe, !PT ;  /* 0x0000000203187212 */ /* 0x000fe200078efe18 */
[----:B------:R-:W-:Y:S05]  /*1d40*/  BRA `(.L_x_7075) ;  /* 0x000002d000007947 */ /* 0x000fea0003800000 */
.L_x_7087:
        /* <DEDUP_REMOVED lines=14> */
.L_x_7097:
[----:B------:R-:W-:Y:S05]  /*1e30*/  BSYNC B0 ;  /* 0x0000000000007941 */ /* 0x000fea0003800000 */
.L_x_7096:
[----:B------:R-:W-:Y:S01]  /*1e40*/  IMAD.MOV.U32 R25, RZ, RZ, RZ ;  /* 0x000000ffff197224 */ /* 0x000fe200078e00ff */
[----:B------:R-:W-:Y:S05]  /*1e50*/  BRA `(.L_x_7075) ;  /* 0x000001c000007947 */ /* 0x000fea0003800000 */
.L_x_7074:
[----:B------:R-:W-:Y:S01]  /*1e60*/  MOV R2, 0x0 ;  /* 0x0000000000027802 */ /* 0x000fe20000000f00 */
[----:B------:R-:W-:Y:S01]  /*1e70*/  HFMA2.MMA R13, -RZ, RZ, 0, 0 ;  /* 0x00000000ff0d7435 */ /* 0x000fe200000001ff */
[----:B------:R-:W-:Y:S01]  /*1e80*/  MOV R4, c[0x4][0x158] ;  /* 0x0100560000047a02 */ /* 0x000fe20000000f00 */
        /* <DEDUP_REMOVED lines=18> */
.L_x_7095:
[----:B------:R-:W2:Y:S01]  /*1fb0*/  LDG.E.64 R2, [R2.64] ;  /* 0x0000002402027981 */ /* 0x000ea2000c1e1b00 */
[----:B------:R-:W-:Y:S01]  /*1fc0*/  IMAD.MOV.U32 R25, RZ, RZ, RZ ;  /* 0x000000ffff197224 */ /* 0x000fe200078e00ff */
[----:B--2---:R0:W1:Y:S01]  /*1fd0*/  I2F.U64 R24, R2 ;  /* 0x0000000200187312 */ /* 0x0040620000301000 */
[----:B------:R-:W-:Y:S05]  /*1fe0*/  BRA `(.L_x_7075) ;  /* 0x0000003000007947 */ /* 0x000fea0003800000 */
.L_x_7094:
[----:B------:R-:W2:Y:S01]  /*1ff0*/  LDG.E R2, [R2.64] ;  /* 0x0000002402027981 */ /* 0x000ea2000c1e1900 */
[----:B------:R-:W-:Y:S01]  /*2000*/  IMAD.MOV.U32 R25, RZ, RZ, RZ ;  /* 0x000000ffff197224 */ /* 0x000fe200078e00ff */
[----:B--2---:R0:W1:Y:S06]  /*2010*/  I2F.U32 R24, R2 ;  /* 0x0000000200187306 */ /* 0x00406c0000201000 */
.L_x_7075:
[----:B------:R-:W-:Y:S05]  /*2020*/  BSYNC B7 ;  /* 0x0000000000077941 */ /* 0x000fea0003800000 */
.L_x_7069:
[----:B------:R-:W-:Y:S02]  /*2030*/  IADD3 R22, R22, 0x80, RZ ;  /* 0x0000008016167810 */ /* 0x000fe40007ffe0ff */
.L_x_7068:
[----:B------:R-:W-:Y:S05]  /*2040*/  BSYNC B6 ;  /* 0x0000000000067941 */ /* 0x000fea0003800000 */
.L_x_7067:
[----:B------:R-:W-:Y:S01]  /*2050*/  ISETP.GE.AND P0, PT, R22, R28, PT ;  /* 0x0000001c1600720c */ /* 0x000fe20003f06270 */
[----:B------:R-:W-:Y:S01]  /*2060*/  BSSY B6, `(.L_x_7098) ;  /* 0x00000fd000067945 */ /* 0x000fe20003800000 */
[----:B------:R-:W-:Y:S01]  /*2070*/  IMAD.MOV.U32 R19, RZ, RZ, RZ ;  /* 0x000000ffff137224 */ /* 0x000fe200078e00ff */
[----:B------:R-:W-:-:S10]  /*2080*/  CS2R R16, SRZ ;  /* 0x0000000000107805 */ /* 0x000fd4000001ff00 */
[----:B------:R-:W-:Y:S05]  /*2090*/  @P0 BRA `(.L_x_7099) ;  /* 0x00000f9000000947 */ /* 0x000fea0003800000 */
[----:B------:R-:W-:Y:S01]  /*20a0*/  IMAD R0, R29, 0x200, R22 ;  /* 0x000002001d007824 */ /* 0x000fe200078e0216 */
[----:B0-----:R-:W-:Y:S01]  /*20b0*/  PRMT R3, R23, 0x9910, RZ ;  /* 0x0000991017037816 */ /* 0x001fe200000000ff */
        /* <DEDUP_REMOVED lines=17> */
[----:B--2---:R0:W2:Y:S01]  /*21d0*/  I2F.S16 R16, R2 ;  /* 0x0000000200107306 */ /* 0x0040a20000101400 */
[----:B------:R-:W-:Y:S05]  /*21e0*/  BRA `(.L_x_7106) ;  /* 0x00000e2000007947 */ /* 0x000fea0003800000 */
.L_x_7104:
[----:B------:R-:W2:Y:S01]  /*21f0*/  LDG.E.U8 R2, [R2.64] ;  /* 0x0000002402027981 */ /* 0x000ea2000c1e1100 */
[----:B------:R-:W-:Y:S01]  /*2200*/  MOV R17, RZ ;  /* 0x000000ff00117202 */ /* 0x000fe20000000f00 */
[----:B--2---:R0:W2:Y:S01]  /*2210*/  I2F.U16 R16, R2 ;  /* 0x0000000200107306 */ /* 0x0040a20000101000 */
[----:B------:R-:W-:Y:S05]  /*2220*/  BRA `(.L_x_7106) ;  /* 0x00000de000007947 */ /* 0x000fea0003800000 */
.L_x_7103:
        /* <DEDUP_REMOVED lines=8> */
[----:B--2---:R0:W2:Y:S01]  /*22b0*/  I2F.S64 R16, R2 ;  /* 0x0000000200107312 */ /* 0x0040a20000301400 */
[----:B------:R-:W-:Y:S05]  /*22c0*/  BRA `(.L_x_7106) ;  /* 0x00000d4000007947 */ /* 0x000fea0003800000 */
.L_x_7108:
[----:B------:R-:W2:Y:S01]  /*22d0*/  LDG.E R2, [R2.64] ;  /* 0x0000002402027981 */ /* 0x000ea2000c1e1900 */
[----:B------:R-:W-:Y:S01]  /*22e0*/  IMAD.MOV.U32 R17, RZ, RZ, RZ ;  /* 0x000000ffff117224 */ /* 0x000fe200078e00ff */
[----:B--2---:R0:W2:Y:S01]  /*22f0*/  I2F R16, R2 ;  /* 0x0000000200107306 */ /* 0x0040a20000201400 */
[----:B------:R-:W-:Y:S05]  /*2300*/  BRA `(.L_x_7106) ;  /* 0x00000d0000007947 */ /* 0x000fea0003800000 */
.L_x_7107:
[----:B------:R-:W2:Y:S01]  /*2310*/  LDG.E.U16 R2, [R2.64] ;  /* 0x0000002402027981 */ /* 0x000ea2000c1e1500 */
[----:B------:R-:W-:Y:S01]  /*2320*/  IMAD.MOV.U32 R17, RZ, RZ, RZ ;  /* 0x000000ffff117224 */ /* 0x000fe200078e00ff */
[----:B--2---:R0:W2:Y:S01]  /*2330*/  I2F.S16 R16, R2 ;  /* 0x0000000200107306 */ /* 0x0040a20000101400 */
[----:B------:R-:W-:Y:S05]  /*2340*/  BRA `(.L_x_7106) ;  /* 0x00000cc000007947 */ /* 0x000fea0003800000 */
.L_x_7102:
        /* <DEDUP_REMOVED lines=9> */
.L_x_7110:
[----:B------:R-:W2:Y:S01]  /*23e0*/  LDG.E.U16 R2, [R2.64] ;  /* 0x0000002402027981 */ /* 0x000ea2000c1e1500 */
[----:B------:R-:W-:Y:S01]  /*23f0*/  IMAD.MOV.U32 R17, RZ, RZ, RZ ;  /* 0x000000ffff117224 */ /* 0x000fe200078e00ff */
[----:B--2---:R-:W-:Y:S01]  /*2400*/  HADD2.F32 R16, -RZ, R2.H0_H0 ;  /* 0x20000002ff107230 */ /* 0x004fe20000004100 */
[----:B------:R-:W-:Y:S05]  /*2410*/  BRA `(.L_x_7106) ;  /* 0x00000bf000007947 */ /* 0x000fea0003800000 */
.L_x_7109:
        /* <DEDUP_REMOVED lines=8> */
.L_x_7112:
[----:B------:R-:W2:Y:S02]  /*24a0*/  LDG.E R2, [R2.64] ;  /* 0x0000002402027981 */ /* 0x000ea4000c1e1900 */
[--C-:B--2---:R-:W-:Y:S02]  /*24b0*/  HADD2.F32 R17, -RZ, R2.reuse.H1_H1 ;  /* 0x30000002ff117230 */ /* 0x104fe40000004100 */
[----:B------:R-:W-:Y:S01]  /*24c0*/  HADD2.F32 R16, -RZ, R2.H0_H0 ;  /* 0x20000002ff107230 */ /* 0x000fe20000004100 */
[----:B------:R-:W-:Y:S05]  /*24d0*/  BRA `(.L_x_7106) ;  /* 0x00000b3000007947 */ /* 0x000fea0003800000 */
.L_x_7111:
[----:B------:R-:W2:Y:S01]  /*24e0*/  LDG.E.64 R2, [R2.64] ;  /* 0x0000002402027981 */ /* 0x000ea2000c1e1b00 */
[----:B------:R-:W-:Y:S01]  /*24f0*/  IMAD.MOV.U32 R17, RZ, RZ, RZ ;  /* 0x000000ffff117224 */ /* 0x000fe200078e00ff */
[----:B--2---:R-:W0:Y:S01]  /*2500*/  F2F.F32.F64 R16, R2 ;  /* 0x0000000200107310 */ /* 0x004e220000301000 */
[----:B------:R-:W0:-:S14]  /*2510*/  DSETP.GEU.AND P0, PT, |R2|, c[0x2][0x0], PT ;  /* 0x008000000200762a */ /* 0x000e1c0003f0e200 */
[----:B0-----:R-:W-:Y:S01]  /*2520*/  @!P0 FMUL R16, R16, 1.175494350822287508e-38 ;  /* 0x0080000010108820 */ /* 0x001fe20000400000 */
[----:B------:R-:W-:Y:S05]  /*2530*/  BRA `(.L_x_7106) ;  /* 0x00000ad000007947 */ /* 0x000fea0003800000 */
.L_x_7101:
        /* <DEDUP_REMOVED lines=13> */
.L_x_7115:
[----:B------:R-:W2:Y:S02]  /*2610*/  LDG.E.128 R4, [R2.64] ;  /* 0x0000002402047981 */ /* 0x000ea4000c1e1d00 */
[----:B--2---:R-:W0:Y:S01]  /*2620*/  F2F.F32.F64 R17, R6 ;  /* 0x0000000600117310 */ /* 0x004e220000301000 */
[----:B------:R-:W0:-:S04]  /*2630*/  DSETP.GEU.AND P0, PT, |R6|, c[0x2][0x0], PT ;  /* 0x008000000600762a */ /* 0x000e080003f0e200 */
[----:B------:R-:W2:-:S03]  /*2640*/  DSETP.GEU.AND P1, PT, |R4|, c[0x2][0x0], PT ;  /* 0x008000000400762a */ /* 0x000e860003f2e200 */
[----:B------:R-:W2:Y:S07]  /*2650*/  F2F.F32.F64 R16, R4 ;  /* 0x0000000400107310 */ /* 0x000eae0000301000 */
[----:B0-----:R-:W-:-:S04]  /*2660*/  @!P0 FMUL R17, R17, 1.175494350822287508e-38 ;  /* 0x0080000011118820 */ /* 0x001fc80000400000 */
[----:B--2---:R-:W-:Y:S01]  /*2670*/  @!P1 FMUL R16, R16, 1.175494350822287508e-38 ;  /* 0x0080000010109820 */ /* 0x004fe20000400000 */
[----:B------:R-:W-:Y:S05]  /*2680*/  BRA `(.L_x_7106) ;  /* 0x0000098000007947 */ /* 0x000fea0003800000 */
.L_x_7114:
        /* <DEDUP_REMOVED lines=27> */
.L_x_7117:
        /* <DEDUP_REMOVED lines=14> */
.L_x_7116:
[----:B------:R-:W2:Y:S01]  /*2920*/  LDG.E.U16 R2, [R2.64] ;  /* 0x0000002402027981 */ /* 0x000ea2000c1e1500 */
[----:B------:R-:W-:Y:S02]  /*2930*/  MOV R17, RZ ;  /* 0x000000ff00117202 */ /* 0x000fe40000000f00 */
[----:B--2---:R-:W-:Y:S01]  /*2940*/  PRMT R16, RZ, 0x5410, R2 ;  /* 0x00005410ff107816 */ /* 0x004fe20000000002 */
[----:B------:R-:W-:Y:S05]  /*2950*/  BRA `(.L_x_7106) ;  /* 0x000006b000007947 */ /* 0x000fea0003800000 */
.L_x_7113:
        /* <DEDUP_REMOVED lines=10> */
[----:B--2---:R0:W2:Y:S01]  /*2a00*/  I2F.U16 R16, R2 ;  /* 0x0000000200107306 */ /* 0x0040a20000101000 */
[----:B------:R-:W-:Y:S05]  /*2a10*/  BRA `(.L_x_7106) ;  /* 0x000005f000007947 */ /* 0x000fea0003800000 */
.L_x_7120:
        /* <DEDUP_REMOVED lines=20> */
.L_x_7122:
[----:B------:R-:W-:Y:S05]  /*2b60*/  BSYNC B0 ;  /* 0x0000000000007941 */ /* 0x000fea0003800000 */
.L_x_7121:
[----:B------:R-:W-:Y:S01]  /*2b70*/  IMAD.SHL.U32 R2, R2, 0x100000, RZ ;  /* 0x0010000002027824 */ /* 0x000fe200078e00ff */
[----:B------:R-:W-:-:S04]  /*2b80*/  LEA R3, R0, 0x3b800000, 0x17 ;  /* 0x3b80000000037811 */ /* 0x000fc800078eb8ff */
[----:B------:R-:W-:Y:S01]  /*2b90*/  LOP3.LUT R16, R3, R2, R16, 0xfe, !PT ;  /* 0x0000000203107212 */ /* 0x000fe200078efe10 */
[----:B------:R-:W-:Y:S05]  /*2ba0*/  BRA `(.L_x_7106) ;  /* 0x0000046000007947 */ /* 0x000fea0003800000 */
.L_x_7119:
        /* <DEDUP_REMOVED lines=20> */
.L_x_7124:
[----:B------:R-:W-:Y:S05]  /*2cf0*/  BSYNC B0 ;  /* 0x0000000000007941 */ /* 0x000fea0003800000 */
.L_x_7123:
[----:B------:R-:W-:Y:S01]  /*2d00*/  IMAD.SHL.U32 R2, R2, 0x200000, RZ ;  /* 0x0020000002027824 */ /* 0x000fe200078e00ff */
[----:B------:R-:W-:-:S04]  /*2d10*/  LEA R3, R0, 0x37800000, 0x17 ;  /* 0x3780000000037811 */ /* 0x000fc800078eb8ff */
[----:B------:R-:W-:Y:S01]  /*2d20*/  LOP3.LUT R16, R3, R2, R16, 0xfe, !PT ;  /* 0x0000000203107212 */ /* 0x000fe200078efe10 */
[----:B------:R-:W-:Y:S05]  /*2d30*/  BRA `(.L_x_7106) ;  /* 0x000002d000007947 */ /* 0x000fea0003800000 */
.L_x_7118:
        /* <DEDUP_REMOVED lines=14> */
.L_x_7128:
[----:B------:R-:W-:Y:S05]  /*2e20*/  BSYNC B0 ;  /* 0x0000000000007941 */ /* 0x000fea0003800000 */
.L_x_7127:
[----:B------:R-:W-:Y:S01]  /*2e30*/  IMAD.MOV.U32 R17, RZ, RZ, RZ ;  /* 0x000000ffff117224 */ /* 0x000fe200078e00ff */
[----:B------:R-:W-:Y:S05]  /*2e40*/  BRA `(.L_x_7106) ;  /* 0x000001c000007947 */ /* 0x000fea0003800000 */
.L_x_7105:
        /* <DEDUP_REMOVED lines=19> */
[----:B------:R-:W-:Y:S01]  /*2f80*/  CS2R R16, SRZ ;  /* 0x0000000000107805 */ /* 0x000fe2000001ff00 */
[----:B------:R-:W-:Y:S05]  /*2f90*/  BRA `(.L_x_7106) ;  /* 0x0000007000007947 */ /* 0x000fea0003800000 */
.L_x_7126:
[----:B------:R-:W2:Y:S01]  /*2fa0*/  LDG.E.64 R2, [R2.64] ;  /* 0x0000002402027981 */ /* 0x000ea2000c1e1b00 */
[----:B------:R-:W-:Y:S01]  /*2fb0*/  IMAD.MOV.U32 R17, RZ, RZ, RZ ;  /* 0x000000ffff117224 */ /* 0x000fe200078e00ff */
[----:B--2---:R0:W2:Y:S01]  /*2fc0*/  I2F.U64 R16, R2 ;  /* 0x0000000200107312 */ /* 0x0040a20000301000 */
[----:B------:R-:W-:Y:S05]  /*2fd0*/  BRA `(.L_x_7106) ;  /* 0x0000003000007947 */ /* 0x000fea0003800000 */
.L_x_7125:
[----:B------:R-:W2:Y:S01]  /*2fe0*/  LDG.E R2, [R2.64] ;  /* 0x0000002402027981 */ /* 0x000ea2000c1e1900 */
[----:B------:R-:W-:Y:S01]  /*2ff0*/  IMAD.MOV.U32 R17, RZ, RZ, RZ ;  /* 0x000000ffff117224 */ /* 0x000fe200078e00ff */
[----:B--2---:R0:W2:Y:S06]  /*3000*/  I2F.U32 R16, R2 ;  /* 0x0000000200107306 */ /* 0x0040ac0000201000 */
.L_x_7106:
[----:B------:R-:W-:Y:S05]  /*3010*/  BSYNC B7 ;  /* 0x0000000000077941 */ /* 0x000fea0003800000 */
.L_x_7100:
[----:B------:R-:W-:Y:S02]  /*3020*/  IADD3 R22, R22, 0x80, RZ ;  /* 0x0000008016167810 */ /* 0x000fe40007ffe0ff */
.L_x_7099:
[----:B------:R-:W-:Y:S05]  /*3030*/  BSYNC B6 ;  /* 0x0000000000067941 */ /* 0x000fea0003800000 */
.L_x_7098:
[----:B------:R-:W-:Y:S01]  /*3040*/  ISETP.GE.AND P0, PT, R22, R28, PT ;  /* 0x0000001c1600720c */ /* 0x000fe20003f06270 */
[----:B------:R-:W-:Y:S01]  /*3050*/  BSSY B6, `(.L_x_7129) ;  /* 0x00000f8000067945 */ /* 0x000fe20003800000 */
[----:B------:R-:W-:-:S11]  /*3060*/  IMAD.MOV.U32 R18, RZ, RZ, RZ ;  /* 0x000000ffff127224 */ /* 0x000fd600078e00ff */
[----:B------:R-:W-:Y:S05]  /*3070*/  @P0 BRA `(.L_x_7130) ;  /* 0x00000f5000000947 */ /* 0x000fea0003800000 */
[----:B------:R-:W-:Y:S02]  /*3080*/  PRMT R0, R23, 0x9910, RZ ;  /* 0x0000991017007816 */ /* 0x000fe400000000ff */
[----:B------:R-:W-:Y:S02]  /*3090*/  LEA R22, R29, R22, 0x9 ;  /* 0x000000161d167211 */ /* 0x000fe400078e48ff */
[----:B------:R-:W-:-:S03]  /*30a0*/  ISETP.GT.AND P1, PT, R0, 0x9, PT ;  /* 0x000000090000780c */ /* 0x000fc60003f24270 */
[----:B------:R-:W-:-:S05]  /*30b0*/  IMAD R22, R22, c[0x0][0x180], RZ ;  /* 0x0000600016167a24 */ /* 0x000fca00078e02ff */
[----:B0-----:R-:W-:-:S05]  /*30c0*/  IADD3 R2, P0, R22, c[0x0][0x170], RZ ;  /* 0x00005c0016027a10 */ /* 0x001fca0007f1e0ff */
[----:B------:R-:W-:Y:S01]  /*30d0*/  IMAD.X R3, RZ, RZ, c[0x0][0x174], P0 ;  /* 0x00005d00ff037624 */ /* 0x000fe200000e06ff */
        /* <DEDUP_REMOVED lines=9> */
[----:B------:R-:W3:Y:S01]  /*3170*/  LDG.E.S8 R2, [R2.64] ;  /* 0x0000002402027981 */ /* 0x000ee2000c1e1300 */
[----:B------:R-:W-:Y:S01]  /*3180*/  IMAD.MOV.U32 R19, RZ, RZ, RZ ;  /* 0x000000ffff137224 */ /* 0x000fe200078e00ff */
[----:B---3--:R0:W3:Y:S01]  /*3190*/  I2F.S16 R18, R2 ;  /* 0x0000000200127306 */ /* 0x0080e20000101400 */
[----:B------:R-:W-:Y:S05]  /*31a0*/  BRA `(.L_x_7130) ;  /* 0x00000e2000007947 */ /* 0x000fea0003800000 */
.L_x_7134:
[----:B------:R-:W3:Y:S01]  /*31b0*/  LDG.E.U8 R2, [R2.64] ;  /* 0x0000002402027981 */ /* 0x000ee2000c1e1100 */
[----:B------:R-:W-:Y:S01]  /*31c0*/  IMAD.MOV.U32 R19, RZ, RZ, RZ ;  /* 0x000000ffff137224 */ /* 0x000fe200078e00ff */
[----:B---3--:R0:W3:Y:S01]  /*31d0*/  I2F.U16 R18, R2 ;  /* 0x0000000200127306 */ /* 0x0080e20000101000 */
[----:B------:R-:W-:Y:S05]  /*31e0*/  BRA `(.L_x_7130) ;  /* 0x00000de000007947 */ /* 0x000fea0003800000 */
.L_x_7133:
[----:B------:R-:W-:-:S13]  /*31f0*/  ISETP.NE.AND P0, PT, R0, 0x2, PT ;  /* 0x000000020000780c */ /* 0x000fda0003f05270 */
[----:B------:R-:W-:Y:S05]  /*3200*/  @!P0 BRA `(.L_x_7136) ;  /* 0x000000c000008947 */ /* 0x000fea0003800000 */
[----:B------:R-:W-:-:S13]  /*3210*/  ISETP.NE.AND P0, PT, R0, 0x3, PT ;  /* 0x000000030000780c */ /* 0x000fda0003f05270 */
[----:B------:R-:W-:Y:S05]  /*3220*/  @!P0 BRA `(.L_x_7137) ;  /* 0x0000006000008947 */ /* 0x000fea0003800000 */
[----:B------:R-:W-:-:S13]  /*3230*/  ISETP.NE.AND P0, PT, R0, 0x4, PT ;  /* 0x000000040000780c */ /* 0x000fda0003f05270 */
[----:B------:R-:W-:Y:S05]  /*3240*/  @P0 BRA `(.L_x_7135) ;  /* 0x00000bc000000947 */ /* 0x000fea0003800000 */
[----:B------:R-:W3:Y:S01]  /*3250*/  LDG.E.64 R2, [R2.64] ;  /* 0x0000002402027981 */ /* 0x000ee2000c1e1b00 */
[----:B------:R-:W-:Y:S01]  /*3260*/  IMAD.MOV.U32 R19, RZ, RZ, RZ ;  /* 0x000000ffff137224 */ /* 0x000fe200078e00ff */
[----:B---3--:R0:W3:Y:S01]  /*3270*/  I2F.S64 R18, R2 ;  /* 0x0000000200127312 */ /* 0x0080e20000301400 */
[----:B------:R-:W-:Y:S05]  /*3280*/  BRA `(.L_x_7130) ;  /* 0x00000d4000007947 */ /* 0x000fea0003800000 */
.L_x_7137:
[----:B------:R-:W3:Y:S01]  /*3290*/  LDG.E R2, [R2.64] ;  /* 0x0000002402027981 */ /* 0x000ee2000c1e1900 */
[----:B------:R-:W-:Y:S01]  /*32a0*/  IMAD.MOV.U32 R19, RZ, RZ, RZ ;  /* 0x000000ffff137224 */ /* 0x000fe200078e00ff */
[----:B---3--:R0:W3:Y:S01]  /*32b0*/  I2F R18, R2 ;  /* 0x0000000200127306 */ /* 0x0080e20000201400 */
[----:B------:R-:W-:Y:S05]  /*32c0*/  BRA `(.L_x_7130) ;  /* 0x00000d0000007947 */ /* 0x000fea0003800000 */
.L_x_7136:
[----:B------:R-:W3:Y:S01]  /*32d0*/  LDG.E.U16 R2, [R2.64] ;  /* 0x0000002402027981 */ /* 0x000ee2000c1e1500 */
[----:B------:R-:W-:Y:S01]  /*32e0*/  IMAD.MOV.U32 R19, RZ, RZ, RZ ;  /* 0x000000ffff137224 */ /* 0x000fe200078e00ff */
[----:B---3--:R0:W3:Y:S01]  /*32f0*/  I2F.S16 R18, R2 ;  /* 0x0000000200127306 */ /* 0x0080e20000101400 */
[----:B------:R-:W-:Y:S05]  /*3300*/  BRA `(.L_x_7130) ;  /* 0x00000cc000007947 */ /* 0x000fea0003800000 */
.L_x_7132:
        /* <DEDUP_REMOVED lines=9> */
.L_x_7139:
[----:B------:R-:W3:Y:S01]  /*33a0*/  LDG.E.U16 R2, [R2.64] ;  /* 0x0000002402027981 */ /* 0x000ee2000c1e1500 */
[----:B------:R-:W-:Y:S01]  /*33b0*/  IMAD.MOV.U32 R19, RZ, RZ, RZ ;  /* 0x000000ffff137224 */ /* 0x000fe200078e00ff */
[----:B---3--:R-:W-:Y:S01]  /*33c0*/  HADD2.F32 R18, -RZ, R2.H0_H0 ;  /* 0x20000002ff127230 */ /* 0x008fe20000004100 */
[----:B------:R-:W-:Y:S05]  /*33d0*/  BRA `(.L_x_7130) ;  /* 0x00000bf000007947 */ /* 0x000fea0003800000 */
.L_x_7138:
        /* <DEDUP_REMOVED lines=8> */
.L_x_7141:
[----:B------:R-:W3:Y:S02]  /*3460*/  LDG.E R2, [R2.64] ;  /* 0x0000002402027981 */ /* 0x000ee4000c1e1900 */
[--C-:B---3--:R-:W-:Y:S02]  /*3470*/  HADD2.F32 R19, -RZ, R2.reuse.H1_H1 ;  /* 0x30000002ff137230 */ /* 0x108fe40000004100 */
[----:B------:R-:W-:Y:S01]  /*3480*/  HADD2.F32 R18, -RZ, R2.H0_H0 ;  /* 0x20000002ff127230 */ /* 0x000fe20000004100 */
[----:B------:R-:W-:Y:S05]  /*3490*/  BRA `(.L_x_7130) ;  /* 0x00000b3000007947 */ /* 0x000fea0003800000 */
.L_x_7140:
[----:B------:R-:W3:Y:S01]  /*34a0*/  LDG.E.64 R2, [R2.64] ;  /* 0x0000002402027981 */ /* 0x000ee2000c1e1b00 */
[----:B------:R-:W-:Y:S01]  /*34b0*/  IMAD.MOV.U32 R19, RZ, RZ, RZ ;  /* 0x000000ffff137224 */ /* 0x000fe200078e00ff */
[----:B---3--:R-:W0:Y:S01]  /*34c0*/  F2F.F32.F64 R18, R2 ;  /* 0x0000000200127310 */ /* 0x008e220000301000 */
[----:B------:R-:W0:-:S14]  /*34d0*/  DSETP.GEU.AND P0, PT, |R2|, c[0x2][0x0], PT ;  /* 0x008000000200762a */ /* 0x000e1c0003f0e200 */
[----:B0-----:R-:W-:Y:S01]  /*34e0*/  @!P0 FMUL R18, R18, 1.175494350822287508e-38 ;  /* 0x0080000012128820 */ /* 0x001fe20000400000 */
[----:B------:R-:W-:Y:S05]  /*34f0*/  BRA `(.L_x_7130) ;  /* 0x00000ad000007947 */ /* 0x000fea0003800000 */
.L_x_7131:
        /* <DEDUP_REMOVED lines=11> */
[----:B------:R-:W-:Y:S01]  /*35b0*/  FSEL R18, RZ, 1, !P0 ;  /* 0x3f800000ff127808 */ /* 0x000fe20004000000 */
[----:B------:R-:W-:Y:S05]  /*35c0*/  BRA `(.L_x_7130) ;  /* 0x00000a0000007947 */ /* 0x000fea0003800000 */
.L_x_7144:
[----:B------:R-:W3:Y:S02]  /*35d0*/  LDG.E.128 R4, [R2.64] ;  /* 0x0000002402047981 */ /* 0x000ee4000c1e1d00 */
[----:B---3--:R-:W0:Y:S01]  /*35e0*/  F2F.F32.F64 R19, R6 ;  /* 0x0000000600137310 */ /* 0x008e220000301000 */
[----:B------:R-:W0:-:S04]  /*35f0*/  DSETP.GEU.AND P0, PT, |R6|, c[0x2][0x0], PT ;  /* 0x008000000600762a */ /* 0x000e080003f0e200 */
[----:B------:R-:W3:-:S03]  /*3600*/  DSETP.GEU.AND P1, PT, |R4|, c[0x2][0x0], PT ;  /* 0x008000000400762a */ /* 0x000ec60003f2e200 */
[----:B------:R-:W3:Y:S07]  /*3610*/  F2F.F32.F64 R18, R4 ;  /* 0x0000000400127310 */ /* 0x000eee0000301000 */
[----:B0-----:R-:W-:-:S04]  /*3620*/  @!P0 FMUL R19, R19, 1.175494350822287508e-38 ;  /* 0x0080000013138820 */ /* 0x001fc80000400000 */
[----:B---3--:R-:W-:Y:S01]  /*3630*/  @!P1 FMUL R18, R18, 1.175494350822287508e-38 ;  /* 0x0080000012129820 */ /* 0x008fe20000400000 */
[----:B------:R-:W-:Y:S05]  /*3640*/  BRA `(.L_x_7130) ;  /* 0x0000098000007947 */ /* 0x000fea0003800000 */
.L_x_7143:
        /* <DEDUP_REMOVED lines=8> */
[----:B------:R-:W-:Y:S02]  /*36d0*/  IMAD.MOV.U32 R19, RZ, RZ, RZ ;  /* 0x000000ffff137224 */ /* 0x000fe400078e00ff */
[----:B---3--:R-:W-:-:S05]  /*36e0*/  IMAD.SHL.U32 R18, R18, 0x1000000, RZ ;  /* 0x0100000012127824 */ /* 0x008fca00078e00ff */
        /* <DEDUP_REMOVED lines=17> */
.L_x_7146:
[----:B------:R-:W3:Y:S01]  /*3800*/  LDG.E.U8 R2, [R2.64] ;  /* 0x0000002402027981 */ /* 0x000ee2000c1e1100 */
[----:B------:R-:W-:Y:S01]  /*3810*/  IMAD.MOV.U32 R19, RZ, RZ, RZ ;  /* 0x000000ffff137224 */ /* 0x000fe200078e00ff */
[C---:B---3--:R-:W-:Y:S01]  /*3820*/  SHF.L.U32 R0, R2.reuse, 0x19, RZ ;  /* 0x0000001902007819 */ /* 0x048fe200000006ff */
        /* <DEDUP_REMOVED lines=11> */
.L_x_7145:
[----:B------:R-:W3:Y:S01]  /*38e0*/  LDG.E.U16 R2, [R2.64] ;  /* 0x0000002402027981 */ /* 0x000ee2000c1e1500 */
[----:B------:R-:W-:Y:S01]  /*38f0*/  IMAD.MOV.U32 R19, RZ, RZ, RZ ;  /* 0x000000ffff137224 */ /* 0x000fe200078e00ff */
[----:B---3--:R-:W-:Y:S01]  /*3900*/  PRMT R18, RZ, 0x5410, R2 ;  /* 0x00005410ff127816 */ /* 0x008fe20000000002 */
[----:B------:R-:W-:Y:S05]  /*3910*/  BRA `(.L_x_7130) ;  /* 0x000006b000007947 */ /* 0x000fea0003800000 */
.L_x_7142:
        /* <DEDUP_REMOVED lines=8> */
[----:B------:R-:W3:Y:S01]  /*39a0*/  LDG.E.U16 R2, [R2.64] ;  /* 0x0000002402027981 */ /* 0x000ee2000c1e1500 */
[----:B------:R-:W-:Y:S01]  /*39b0*/  IMAD.MOV.U32 R19, RZ, RZ, RZ ;  /* 0x000000ffff137224 */ /* 0x000fe200078e00ff */
[----:B---3--:R0:W3:Y:S01]  /*39c0*/  I2F.U16 R18, R2 ;  /* 0x0000000200127306 */ /* 0x0080e20000101000 */
[----:B------:R-:W-:Y:S05]  /*39d0*/  BRA `(.L_x_7130) ;  /* 0x000005f000007947 */ /* 0x000fea0003800000 */
.L_x_7149:
[----:B------:R-:W3:Y:S01]  /*39e0*/  LDG.E.U8 R2, [R2.64] ;  /* 0x0000002402027981 */ /* 0x000ee2000c1e1100 */
[----:B------:R-:W-:Y:S01]  /*39f0*/  CS2R R18, SRZ ;  /* 0x0000000000127805 */ /* 0x000fe2000001ff00 */
[----:B---3--:R-:W-:-:S13]  /*3a00*/  ISETP.NE.AND P0, PT, R2, RZ, PT ;  /* 0x000000ff0200720c */ /* 0x008fda0003f05270 */
        /* <DEDUP_REMOVED lines=17> */
.L_x_7151:
[----:B------:R-:W-:Y:S05]  /*3b20*/  BSYNC B0 ;  /* 0x0000000000007941 */ /* 0x000fea0003800000 */
.L_x_7150:
[----:B------:R-:W-:Y:S01]  /*3b30*/  IMAD.SHL.U32 R2, R2, 0x100000, RZ ;  /* 0x0010000002027824 */ /* 0x000fe200078e00ff */
[----:B------:R-:W-:-:S04]  /*3b40*/  LEA R3, R0, 0x3b800000, 0x17 ;  /* 0x3b80000000037811 */ /* 0x000fc800078eb8ff */
[----:B------:R-:W-:Y:S01]  /*3b50*/  LOP3.LUT R18, R3, R2, R18, 0xfe, !PT ;  /* 0x0000000203127212 */ /* 0x000fe200078efe12 */
[----:B------:R-:W-:Y:S05]  /*3b60*/  BRA `(.L_x_7130) ;  /* 0x0000046000007947 */ /* 0x000fea0003800000 */
.L_x_7148:
[----:B------:R-:W3:Y:S01]  /*3b70*/  LDG.E.U8 R2, [R2.64] ;  /* 0x0000002402027981 */ /* 0x000ee2000c1e1100 */
[----:B------:R-:W-:Y:S01]  /*3b80*/  CS2R R18, SRZ ;  /* 0x0000000000127805 */ /* 0x000fe2000001ff00 */
        /* <DEDUP_REMOVED lines=18> */
.L_x_7153:
[----:B------:R-:W-:Y:S05]  /*3cb0*/  BSYNC B0 ;  /* 0x0000000000007941 */ /* 0x000fea0003800000 */
.L_x_7152:
[----:B------:R-:W-:Y:S01]  /*3cc0*/  IMAD.SHL.U32 R2, R2, 0x200000, RZ ;  /* 0x0020000002027824 */ /* 0x000fe200078e00ff */
[----:B------:R-:W-:-:S04]  /*3cd0*/  LEA R3, R0, 0x37800000, 0x17 ;  /* 0x3780000000037811 */ /* 0x000fc800078eb8ff */
[----:B------:R-:W-:Y:S01]  /*3ce0*/  LOP3.LUT R18, R3, R2, R18, 0xfe, !PT ;  /* 0x0000000203127212 */ /* 0x000fe200078efe12 */
[----:B------:R-:W-:Y:S05]  /*3cf0*/  BRA `(.L_x_7130) ;  /* 0x000002d000007947 */ /* 0x000fea0003800000 */
.L_x_7147:
        /* <DEDUP_REMOVED lines=12> */
[----:B------:R-:W-:Y:S01]  /*3dc0*/  @!P0 MOV R18, 0x7f800001 ;  /* 0x7f80000100128802 */ /* 0x000fe20000000f00 */
[----:B------:R-:W-:Y:S02]  /*3dd0*/  @P0 IMAD.SHL.U32 R18, R2, 0x800000, RZ ;  /* 0x0080000002120824 */ /* 0x000fe400078e00ff */
.L_x_7157:
[----:B------:R-:W-:Y:S05]  /*3de0*/  BSYNC B0 ;  /* 0x0000000000007941 */ /* 0x000fea0003800000 */
.L_x_7156:
[----:B------:R-:W-:Y:S01]  /*3df0*/  IMAD.MOV.U32 R19, RZ, RZ, RZ ;  /* 0x000000ffff137224 */ /* 0x000fe200078e00ff */
[----:B------:R-:W-:Y:S05]  /*3e00*/  BRA `(.L_x_7130) ;  /* 0x000001c000007947 */ /* 0x000fea0003800000 */
.L_x_7135:
[----:B------:R-:W-:Y:S01]  /*3e10*/  MOV R2, 0x0 ;  /* 0x0000000000027802 */ /* 0x000fe20000000f00 */
[----:B------:R-:W-:Y:S01]  /*3e20*/  HFMA2.MMA R8, -RZ, RZ, 0, 4.64916229248046875e-06 ;  /* 0x0000004eff087435 */ /* 0x000fe200000001ff */
[----:B------:R-:W-:Y:S02]  /*3e30*/  IMAD.MOV.U32 R4, RZ, RZ, c[0x4][0x158] ;  /* 0x01005600ff047624 */ /* 0x000fe400078e00ff */
[----:B------:R-:W-:Y:S02]  /*3e40*/  IMAD.MOV.U32 R5, RZ, RZ, c[0x4][0x15c] ;  /* 0x01005700ff057624 */ /* 0x000fe400078e00ff */
[----:B------:R-:W0:Y:S01]  /*3e50*/  LDC.64 R2, c[0x4][R2] ;  /* 0x0100000002027b82 */ /* 0x000e220000000a00 */
[----:B------:R-:W-:Y:S02]  /*3e60*/  IMAD.MOV.U32 R6, RZ, RZ, c[0x4][0x160] ;  /* 0x01005800ff067624 */ /* 0x000fe400078e00ff */
[----:B------:R-:W-:-:S02]  /*3e70*/  IMAD.MOV.U32 R7, RZ, RZ, c[0x4][0x164] ;  /* 0x01005900ff077624 */ /* 0x000fc400078e00ff */
        /* <DEDUP_REMOVED lines=12> */
[----:B------:R-:W-:Y:S01]  /*3f40*/  CS2R R18, SRZ ;  /* 0x0000000000127805 */ /* 0x000fe2000001ff00 */
[----:B------:R-:W-:Y:S05]  /*3f50*/  BRA `(.L_x_7130) ;  /* 0x0000007000007947 */ /* 0x000fea0003800000 */
.L_x_7155:
[----:B------:R-:W3:Y:S01]  /*3f60*/  LDG.E.64 R2, [R2.64] ;  /* 0x0000002402027981 */ /* 0x000ee2000c1e1b00 */
[----:B------:R-:W-:Y:S01]  /*3f70*/  IMAD.MOV.U32 R19, RZ, RZ, RZ ;  /* 0x000000ffff137224 */ /* 0x000fe200078e00ff */
[----:B---3--:R0:W3:Y:S01]  /*3f80*/  I2F.U64 R18, R2 ;  /* 0x0000000200127312 */ /* 0x0080e20000301000 */
[----:B------:R-:W-:Y:S05]  /*3f90*/  BRA `(.L_x_7130) ;  /* 0x0000003000007947 */ /* 0x000fea0003800000 */
.L_x_7154:
[----:B------:R-:W3:Y:S01]  /*3fa0*/  LDG.E R2, [R2.64] ;  /* 0x0000002402027981 */ /* 0x000ee2000c1e1900 */
[----:B------:R-:W-:Y:S01]  /*3fb0*/  IMAD.MOV.U32 R19, RZ, RZ, RZ ;  /* 0x000000ffff137224 */ /* 0x000fe200078e00ff */
[----:B---3--:R0:W3:Y:S06]  /*3fc0*/  I2F.U32 R18, R2 ;  /* 0x0000000200127306 */ /* 0x0080ec0000201000 */
.L_x_7130:
[----:B------:R-:W-:Y:S05]  /*3fd0*/  BSYNC B6 ;  /* 0x0000000000067941 */ /* 0x000fea0003800000 */
.L_x_7129:
[----:B------:R-:W-:Y:S01]  /*3fe0*/  ISETP.NE.AND P0, PT, R30, RZ, PT ;  /* 0x000000ff1e00720c */ /* 0x000fe20003f05270 */
[----:B------:R-:W-:Y:S01]  /*3ff0*/  BSSY B0, `(.L_x_7158) ;  /* 0x00002bd000007945 */ /* 0x000fe20003800000 */
[----:B------:R-:W-:Y:S01]  /*4000*/  MOV R23, RZ ;  /* 0x000000ff00177202 */ /* 0x000fe20000000f00 */
[----:B------:R-:W-:-:S10]  /*4010*/  CS2R R10, SRZ ;  /* 0x00000000000a7805 */ /* 0x000fd4000001ff00 */
[----:B------:R-:W-:Y:S05]  /*4020*/  @P0 BRA `(.L_x_7159) ;  /* 0x00002b9000000947 */ /* 0x000fea0003800000 */
[----:B-----5:R-:W-:Y:S01]  /*4030*/  FSETP.GTU.FTZ.AND P0, PT, |R26|, +INF , PT ;  /* 0x7f8000001a00780b */ /* 0x020fe20003f1c200 */
[C---:B0-----:R-:W-:Y:S01]  /*4040*/  FADD.FTZ R2, |R27|.reuse, -RZ ;  /* 0x800000ff1b027221 */ /* 0x041fe20000010200 */
[----:B------:R-:W-:-:S04]  /*4050*/  FSETP.GTU.FTZ.AND P1, PT, |R27|, +INF , PT ;  /* 0x7f8000001b00780b */ /* 0x000fc80003f3c200 */
[----:B------:R-:W-:-:S13]  /*4060*/  PLOP3.LUT P0, PT, P0, P1, PT, 0xa8, 0x0 ;  /* 0x000000000000781c */ /* 0x000fda0000703570 */
[----:B------:R-:W-:Y:S05]  /*4070*/  @P0 BRA `(.L_x_7160) ;  /* 0x00002a5000000947 */ /* 0x000fea0003800000 */
[C---:B------:R-:W-:Y:S01]  /*4080*/  FSETP.GT.FTZ.AND P0, PT, |R26|.reuse, 8388608, PT ;  /* 0x4b0000001a00780b */ /* 0x040fe20003f14200 */
[----:B------:R-:W-:Y:S01]  /*4090*/  FADD.FTZ R13, |R26|, -RZ ;  /* 0x800000ff1a0d7221 */ /* 0x000fe20000010200 */
[----:B------:R-:W-:-:S04]  /*40a0*/  FSETP.GT.FTZ.AND P1, PT, R2, 8388608, PT ;  /* 0x4b0000000200780b */ /* 0x000fc80003f34000 */
[----:B------:R-:W-:-:S13]  /*40b0*/  PLOP3.LUT P0, PT, P0, P1, PT, 0xa8, 0x0 ;  /* 0x000000000000781c */ /* 0x000fda0000703570 */
[----:B------:R-:W-:Y:S05]  /*40c0*/  @P0 BRA `(.L_x_7161) ;  /* 0x000013b000000947 */ /* 0x000fea0003800000 */
[----:B------:R-:W-:Y:S01]  /*40d0*/  FSETP.NEU.FTZ.AND P1, PT, R26, RZ, PT ;  /* 0x000000ff1a00720b */ /* 0x000fe20003f3d000 */
[----:B------:R-:W-:Y:S01]  /*40e0*/  IMAD.MOV.U32 R10, RZ, RZ, R26 ;  /* 0x000000ffff0a7224 */ /* 0x000fe200078e001a */
[----:B------:R-:W-:Y:S01]  /*40f0*/  FSETP.NEU.FTZ.AND P0, PT, R27, RZ, PT ;  /* 0x000000ff1b00720b */ /* 0x000fe20003f1d000 */
[----:B------:R-:W-:-:S12]  /*4100*/  IMAD.MOV.U32 R11, RZ, RZ, R27 ;  /* 0x000000ffff0b7224 */ /* 0x000fd800078e001b */
[----:B------:R-:W-:Y:S05]  /*4110*/  @!P0 BRA !P1, `(.L_x_7159) ;  /* 0x00002aa000008947 */ /* 0x000fea0004800000 */
[----:B------:R-:W-:Y:S01]  /*4120*/  FSETP.GEU.FTZ.AND P0, PT, R2, 0.00021143197955098003149, PT ;  /* 0x395db3d70200780b */ /* 0x000fe20003f1e000 */
[----:B------:R-:W-:Y:S01]  /*4130*/  IMAD.MOV.U32 R10, RZ, RZ, R26 ;  /* 0x000000ffff0a7224 */ /* 0x000fe200078e001a */
[----:B------:R-:W-:Y:S01]  /*4140*/  FSETP.GEU.FTZ.AND P1, PT, |R26|, 0.00021143197955098003149, PT ;  /* 0x395db3d71a00780b */ /* 0x000fe20003f3e200 */
[----:B------:R-:W-:-:S12]  /*4150*/  IMAD.MOV.U32 R11, RZ, RZ, R27 ;  /* 0x000000ffff0b7224 */ /* 0x000fd800078e001b */
[----:B------:R-:W-:Y:S05]  /*4160*/  @!P0 BRA !P1, `(.L_x_7159) ;  /* 0x00002a5000008947 */ /* 0x000fea0004800000 */
        /* <DEDUP_REMOVED lines=28> */
[----:B------:R-:W4:Y:S01]  /*4330*/  MUFU.SQRT R14, R14 ;  /* 0x0000000e000e7308 */ /* 0x000f220000002000 */
[----:B0-----:R-:W-:Y:S01]  /*4340*/  @P0 FMUL.FTZ R5, R10, R7 ;  /* 0x000000070a050220 */ /* 0x001fe20000410000 */
[----:B------:R-:W-:-:S04]  /*4350*/  FSETP.NEU.FTZ.AND P0, PT, R11, +INF , PT ;  /* 0x7f8000000b00780b */ /* 0x000fc80003f1d000 */
[----:B------:R-:W-:Y:S01]  /*4360*/  FSEL R5, R5, +INF , P1 ;  /* 0x7f80000005057808 */ /* 0x000fe20000800000 */
[----:B----4-:R-:W-:-:S05]  /*4370*/  @P2 FMUL.FTZ R4, R14, R9 ;  /* 0x000000090e042220 */ /* 0x010fca0000410000 */
        /* <DEDUP_REMOVED lines=22> */
[----:B0-----:R-:W-:Y:S01]  /*44e0*/  @!P0 FMUL.FTZ R12, R11, |R26| ;  /* 0x4000001a0b0c8220 */ /* 0x001fe20000410000 */
[----:B------:R-:W-:Y:S05]  /*44f0*/  @!P0 BRA `(.L_x_7163) ;  /* 0x0000060000008947 */ /* 0x000fea0003800000 */
[----:B------:R-:W-:Y:S01]  /*4500*/  FMUL.FTZ R8, R0, R3 ;  /* 0x0000000300087220 */ /* 0x000fe20000410000 */
[----:B------:R-:W-:Y:S01]  /*4510*/  HFMA2.MMA R15, -RZ, RZ, 1.3056640625, -1.8671875 ;  /* 0x3d39bf78ff0f7435 */ /* 0x000fe200000001ff */
[----:B------:R-:W-:-:S02]  /*4520*/  IMAD.MOV.U32 R12, RZ, RZ, 0x3e800000 ;  /* 0x3e800000ff0c7424 */ /* 0x000fc400078e00ff */
        /* <DEDUP_REMOVED lines=30> */
.L_x_7165:
[----:B------:R-:W-:Y:S01]  /*4710*/  FSETP.GEU.FTZ.AND P0, PT, R0, RZ, PT ;  /* 0x000000ff0000720b */ /* 0x000fe20003f1e000 */
[----:B------:R-:W-:-:S12]  /*4720*/  BSSY B2, `(.L_x_7166) ;  /* 0x000000b000027945 */ /* 0x000fd80003800000 */
[----:B------:R-:W-:Y:S05]  /*4730*/  @!P0 BRA `(.L_x_7167) ;  /* 0x0000007000008947 */ /* 0x000fea0003800000 */
[----:B------:R-:W-:-:S13]  /*4740*/  FSETP.NEU.FTZ.AND P0, PT, R0, RZ, PT ;  /* 0x000000ff0000720b */ /* 0x000fda0003f1d000 */
[----:B------:R-:W-:Y:S02]  /*4750*/  @P0 FADD.FTZ R8, R0, R5 ;  /* 0x0000000500080221 */ /* 0x000fe40000010000 */
[----:B------:R-:W-:Y:S02]  /*4760*/  @P0 FMUL.FTZ R6, R26, R26 ;  /* 0x0000001a1a060220 */ /* 0x000fe40000410000 */
[----:B------:R-:W0:Y:S02]  /*4770*/  @P0 MUFU.RCP R9, R8 ;  /* 0x0000000800090308 */ /* 0x000e240000001000 */
[----:B0-----:R-:W-:Y:S02]  /*4780*/  @P0 FMUL.FTZ.D2 R6, R6, R9 ;  /* 0x0000000906060220 */ /* 0x001fe40000310000 */
[----:B------:R-:W-:Y:S01]  /*4790*/  @!P0 FMUL.FTZ R6, |R26|, 0.5 ;  /* 0x3f0000001a068820 */ /* 0x000fe20000410200 */
[----:B------:R-:W-:Y:S05]  /*47a0*/  BRA `(.L_x_7168) ;  /* 0x0000002000007947 */ /* 0x000fea0003800000 */
.L_x_7167:
[----:B------:R-:W-:-:S04]  /*47b0*/  FADD.FTZ R6, -R0, R5 ;  /* 0x0000000500067221 */ /* 0x000fc80000010100 */
[----:B------:R-:W-:Y:S02]  /*47c0*/  FMUL.FTZ R6, R6, 0.5 ;  /* 0x3f00000006067820 */ /* 0x000fe40000410000 */
.L_x_7168:
[----:B------:R-:W-:Y:S05]  /*47d0*/  BSYNC B2 ;  /* 0x0000000000027941 */ /* 0x000fea0003800000 */
.L_x_7166:
        /* <DEDUP_REMOVED lines=11> */
.L_x_7170:
[----:B------:R-:W-:-:S04]  /*4890*/  FADD.FTZ R8, R4, -R9 ;  /* 0x8000000904087221 */ /* 0x000fc80000010000 */
[----:B------:R-:W-:Y:S02]  /*48a0*/  FMUL.FTZ R9, R8, 0.5 ;  /* 0x3f00000008097820 */ /* 0x000fe40000410000 */
.L_x_7171:
[----:B------:R-:W-:Y:S05]  /*48b0*/  BSYNC B2 ;  /* 0x0000000000027941 */ /* 0x000fea0003800000 */
.L_x_7169:
        /* <DEDUP_REMOVED lines=35> */
.L_x_7164:
[----:B------:R0:W4:Y:S02]  /*4af0*/  MUFU.SQRT R12, R13 ;  /* 0x0000000d000c7308 */ /* 0x0001240000002000 */
.L_x_7163:
[----:B------:R-:W-:Y:S05]  /*4b00*/  BSYNC B1 ;  /* 0x0000000000017941 */ /* 0x000fea0003800000 */
.L_x_7162:
[----:B------:R-:W-:Y:S01]  /*4b10*/  FSETP.GEU.FTZ.AND P0, PT, R2, 4.336808689942017736e-19, PT ;  /* 0x210000000200780b */ /* 0x000fe20003f1e000 */
[----:B------:R-:W-:Y:S01]  /*4b20*/  BSSY B3, `(.L_x_7172) ;  /* 0x0000092000037945 */ /* 0x000fe20003800000 */
[----:B------:R-:W-:Y:S11]  /*4b30*/  BSSY B1, `(.L_x_7173) ;  /* 0x000005d000017945 */ /* 0x000ff60003800000 */
[----:B------:R-:W-:Y:S05]  /*4b40*/  @!P0 BRA `(.L_x_7174) ;  /* 0x0000059000008947 */ /* 0x000fea0003800000 */
[----:B------:R-:W5:Y:S02]  /*4b50*/  MUFU.RCP R9, R7 ;  /* 0x0000000700097308 */ /* 0x000f640000001000 */
[----:B-----5:R-:W-:-:S05]  /*4b60*/  FMUL.FTZ R6, R2, R9 ;  /* 0x0000000902067220 */ /* 0x020fca0000410000 */
[----:B------:R-:W-:-:S13]  /*4b70*/  FSETP.GT.FTZ.AND P0, PT, R6, 0.64170002937316894531, PT ;  /* 0x3f2446740600780b */ /* 0x000fda0003f14000 */
[----:B------:R-:W-:Y:S01]  /*4b80*/  @!P0 BREAK B1 ;  /* 0x0000000000018942 */ /* 0x000fe20003800000 */
[----:B------:R-:W-:Y:S05]  /*4b90*/  @P0 BRA `(.L_x_7175) ;  /* 0x000001a000000947 */ /* 0x000fea0003800000 */
[----:B------:R-:W-:Y:S01]  /*4ba0*/  IMAD.MOV.U32 R3, RZ, RZ, 0x3f000000 ;  /* 0x3f000000ff037424 */ /* 0x000fe200078e00ff */
[C---:B------:R-:W-:Y:S01]  /*4bb0*/  FSETP.GT.FTZ.AND P0, PT, |R6|.reuse, 0.56000000238418579102, PT ;  /* 0x3f0f5c290600780b */ /* 0x040fe20003f14200 */
[C---:B------:R-:W-:Y:S01]  /*4bc0*/  FADD.FTZ R0, |R6|.reuse, -RZ ;  /* 0x800000ff06007221 */ /* 0x040fe20000010200 */
[----:B------:R-:W-:Y:S01]  /*4bd0*/  FSETP.NEU.FTZ.AND P1, PT, |R6|, 1, PT ;  /* 0x3f8000000600780b */ /* 0x000fe20003f3d200 */
[----:B------:R-:W-:Y:S02]  /*4be0*/  IMAD.MOV.U32 R5, RZ, RZ, 0x3fd774eb ;  /* 0x3fd774ebff057424 */ /* 0x000fe400078e00ff */
[----:B------:R-:W-:-:S04]  /*4bf0*/  FFMA.FTZ R2, -R0, R3, 0.5 ;  /* 0x3f00000000027423 */ /* 0x000fc80000010103 */
[----:B------:R-:W5:Y:S02]  /*4c00*/  MUFU.RSQ R3, R2 ;  /* 0x0000000200037308 */ /* 0x000f640000001400 */
[----:B-----5:R-:W-:Y:S02]  /*4c10*/  FMUL.FTZ R4, R2, R3 ;  /* 0x0000000302047220 */ /* 0x020fe40000410000 */
        /* <DEDUP_REMOVED lines=18> */
.L_x_7175:
        /* <DEDUP_REMOVED lines=13> */
[----:B------:R-:W5:Y:S02]  /*4e10*/  @P0 MUFU.RCP R5, R5 ;  /* 0x0000000500050308 */ /* 0x000f640000001000 */
[----:B-----5:R-:W-:Y:S02]  /*4e20*/  @P0 FMUL.FTZ.D2 R0, R0, R5 ;  /* 0x0000000500000220 */ /* 0x020fe40000310000 */
[----:B------:R-:W-:Y:S01]  /*4e30*/  @!P0 FMUL.FTZ R0, |R26|, 0.5 ;  /* 0x3f0000001a008820 */ /* 0x000fe20000410200 */
[----:B------:R-:W-:Y:S05]  /*4e40*/  BRA `(.L_x_7182) ;  /* 0x0000002000007947 */ /* 0x000fea0003800000 */
.L_x_7181:
[----:B------:R-:W-:-:S04]  /*4e50*/  FADD.FTZ R0, -R0, R5 ;  /* 0x0000000500007221 */ /* 0x000fc80000010100 */
[----:B------:R-:W-:Y:S02]  /*4e60*/  FMUL.FTZ R0, R0, 0.5 ;  /* 0x3f00000000007820 */ /* 0x000fe40000410000 */
.L_x_7182:
[----:B------:R-:W-:Y:S05]  /*4e70*/  BSYNC B4 ;  /* 0x0000000000047941 */ /* 0x000fea0003800000 */
.L_x_7180:
        /* <DEDUP_REMOVED lines=10> */
.L_x_7184:
[----:B------:R-:W-:-:S04]  /*4f20*/  FADD.FTZ R3, -R3, R4 ;  /* 0x0000000403037221 */ /* 0x000fc80000010100 */
[----:B------:R-:W-:Y:S02]  /*4f30*/  FMUL.FTZ R3, R3, 0.5 ;  /* 0x3f00000003037820 */ /* 0x000fe40000410000 */
.L_x_7185:
[----:B------:R-:W-:Y:S05]  /*4f40*/  BSYNC B4 ;  /* 0x0000000000047941 */ /* 0x000fea0003800000 */
.L_x_7183:
[----:B------:R-:W-:Y:S02]  /*4f50*/  FADD.FTZ R0, R3, R0 ;  /* 0x0000000003007221 */ /* 0x000fe40000010000 */
[----:B------:R-:W-:-:S04]  /*4f60*/  FADD.FTZ R7, R2, R7 ;  /* 0x0000000702077221 */ /* 0x000fc80000010000 */
[----:B------:R-:W-:-:S04]  /*4f70*/  FMUL.FTZ R0, R7, R0 ;  /* 0x0000000007007220 */ /* 0x000fc80000410000 */
[----:B------:R0:W4:Y:S01]  /*4f80*/  MUFU.SQRT R10, R0 ;  /* 0x00000000000a7308 */ /* 0x0001220000002000 */
[----:B------:R-:W-:Y:S05]  /*4f90*/  BRA `(.L_x_7186) ;  /* 0x0000012000007947 */ /* 0x000fea0003800000 */
.L_x_7179:
[----:B------:R-:W-:-:S13]  /*4fa0*/  FSETP.GT.FTZ.AND P0, PT, R2, 1, PT ;  /* 0x3f8000000200780b */ /* 0x000fda0003f14000 */
[----:B------:R-:W-:Y:S02]  /*4fb0*/  @P0 FMUL.FTZ R5, R0, R3 ;  /* 0x0000000300050220 */ /* 0x000fe40000410000 */
[----:B------:R-:W-:-:S04]  /*4fc0*/  @!P0 FADD.FTZ R3, -R2, 1 ;  /* 0x3f80000002038421 */ /* 0x000fc80000010100 */
[----:B------:R-:W5:Y:S01]  /*4fd0*/  @P0 MUFU.SQRT R5, R5 ;  /* 0x0000000500050308 */ /* 0x000f620000002000 */
[----:B------:R-:W-:Y:S02]  /*4fe0*/  @!P0 FMUL.FTZ R4, R0, R3 ;  /* 0x0000000300048220 */ /* 0x000fe40000410000 */
[----:B------:R-:W-:-:S04]  /*4ff0*/  @P0 FMUL.FTZ R3, |R26|, 2.81474976710656000000e+14 ;  /* 0x578000001a030820 */ /* 0x000fc80000410200 */
[----:B------:R-:W-:Y:S01]  /*5000*/  @P0 FMUL.FTZ R3, R2, R3 ;  /* 0x0000000302030220 */ /* 0x000fe20000410000 */
[----:B------:R-:W-:Y:S01]  /*5010*/  @!P0 MUFU.SQRT R10, R4 ;  /* 0x00000004000a8308 */ /* 0x000fe20000002000 */
[----:B------:R-:W-:-:S07]  /*5020*/  @P0 FMUL.FTZ R2, R2, 2.81474976710656000000e+14 ;  /* 0x5780000002020820 */ /* 0x000fce0000410000 */
[----:B-----5:R-:W5:Y:S02]  /*5030*/  @P0 MUFU.RCP R0, R5 ;  /* 0x0000000500000308 */ /* 0x020f640000001000 */
[----:B-----5:R-:W-:Y:S01]  /*5040*/  @P0 FMUL.FTZ R10, R3, R0 ;  /* 0x00000000030a0220 */ /* 0x020fe20000410000 */
[----:B------:R-:W-:Y:S05]  /*5050*/  BRA `(.L_x_7186) ;  /* 0x0000006000007947 */ /* 0x000fea0003800000 */
.L_x_7178:
[----:B------:R-:W-:Y:S01]  /*5060*/  FADD.FTZ R0, R7, 1 ;  /* 0x3f80000007007421 */ /* 0x000fe20000010000 */
[----:B0-----:R-:W-:Y:S01]  /*5070*/  MUFU.SQRT R13, R13 ;  /* 0x0000000d000d7308 */ /* 0x001fe20000002000 */
[----:B------:R-:W-:Y:S02]  /*5080*/  IMAD.MOV.U32 R2, RZ, RZ, 0x3f800000 ;  /* 0x3f800000ff027424 */ /* 0x000fe400078e00ff */
[----:B------:R-:W-:-:S06]  /*5090*/  FMUL.FTZ R0, R0, 0.5 ;  /* 0x3f00000000007820 */ /* 0x000fcc0000410000 */
[----:B------:R-:W0:Y:S02]  /*50a0*/  MUFU.SQRT R0, R0 ;  /* 0x0000000000007308 */ /* 0x000e240000002000 */
[----:B0-----:R-:W-:-:S06]  /*50b0*/  FMUL.FTZ R10, R13, R0 ;  /* 0x000000000d0a7220 */ /* 0x001fcc0000410000 */
.L_x_7186:
[----:B------:R-:W-:Y:S05]  /*50c0*/  BSYNC B2 ;  /* 0x0000000000027941 */ /* 0x000fea0003800000 */
.L_x_7177:
[----:B------:R-:W-:Y:S05]  /*50d0*/  BRA `(.L_x_7187) ;  /* 0x0000002000007947 */ /* 0x000fea0003800000 */
.L_x_7174:
[----:B------:R-:W-:Y:S02]  /*50e0*/  FMUL.FTZ R10, R7, 16777216 ;  /* 0x4b800000070a7820 */ /* 0x000fe40000410000 */
[----:B------:R-:W-:Y:S02]  /*50f0*/  FMUL.FTZ R2, R2, 16777216 ;  /* 0x4b80000002027820 */ /* 0x000fe40000410000 */
.L_x_7187:
[----:B------:R-:W-:Y:S05]  /*5100*/  BSYNC B1 ;  /* 0x0000000000017941 */ /* 0x000fea0003800000 */
.L_x_7173:
[C---:B0-----:R-:W-:Y:S01]  /*5110*/  FADD.FTZ R0, |R2|.reuse, -RZ ;  /* 0x800000ff02007221 */ /* 0x041fe20000010200 */
[----:B----4-:R-:W-:Y:S01]  /*5120*/  FSETP.GT.FTZ.AND P6, PT, |R2|, |R10|, PT ;  /* 0x4000000a0200720b */ /* 0x010fe20003fd4200 */
[----:B------:R-:W-:Y:S01]  /*5130*/  FADD.FTZ R3, |R10|, -RZ ;  /* 0x800000ff0a037221 */ /* 0x000fe20000010200 */
[----:B------:R-:W-:Y:S04]  /*5140*/  BSSY B4, `(.L_x_7188) ;  /* 0x000000e000047945 */ /* 0x000fe80003800000 */
[----:B------:R-:W-:-:S02]  /*5150*/  FSEL R11, R0, R3, P6 ;  /* 0x00000003000b7208 */ /* 0x000fc40003000000 */
[----:B------:R-:W-:Y:S02]  /*5160*/  FSEL R6, R3, R0, P6 ;  /* 0x0000000003067208 */ /* 0x000fe40003000000 */
[----:B------:R-:W0:Y:S08]  /*5170*/  MUFU.RCP R4, R11 ;  /* 0x0000000b00047308 */ /* 0x000e300000001000 */
[----:B------:R-:W4:Y:S01]  /*5180*/  FCHK P0, R6, R11 ;  /* 0x0000000b06007302 */ /* 0x000f220000000000 */
[----:B0-----:R-:W-:-:S04]  /*5190*/  FFMA R5, -R11, R4, 1 ;  /* 0x3f8000000b057423 */ /* 0x001fc80000000104 */
[----:B------:R-:W-:-:S04]  /*51a0*/  FFMA R5, R4, R5, R4 ;  /* 0x0000000504057223 */ /* 0x000fc80000000004 */
[----:B------:R-:W-:-:S04]  /*51b0*/  FFMA R0, R6, R5, RZ ;  /* 0x0000000506007223 */ /* 0x000fc800000000ff */
[----:B------:R-:W-:-:S04]  /*51c0*/  FFMA R3, -R11, R0, R6 ;  /* 0x000000000b037223 */ /* 0x000fc80000000106 */
[----:B------:R-:W-:Y:S01]  /*51d0*/  FFMA R3, R5, R3, R0 ;  /* 0x0000000305037223 */ /* 0x000fe20000000000 */
[----:B----4-:R-:W-:Y:S05]  /*51e0*/  @!P0 BRA `(.L_x_7189) ;  /* 0x0000003000008947 */ /* 0x010fea0003800000 */
[----:B------:R-:W-:Y:S01]  /*51f0*/  IMAD.MOV.U32 R9, RZ, RZ, R11 ;  /* 0x000000ffff097224 */ /* 0x000fe200078e000b */
[----:B------:R-:W-:Y:S02]  /*5200*/  MOV R0, 0x5220 ;  /* 0x0000522000007802 */ /* 0x000fe40000000f00 */
[----:B-123--:R-:W-:Y:S05]  /*5210*/  CALL.REL.NOINC `($__internal_13_$__cuda_sm3x_div_rn_ftz_f32_slowpath) ;  /* 0x0000dae000007944 */ /* 0x00efea0003c00000 */
.L_x_7189:
[----:B------:R-:W-:Y:S05]  /*5220*/  BSYNC B4 ;  /* 0x0000000000047941 */ /* 0x000fea0003800000 */
.L_x_7188:
        /* <DEDUP_REMOVED lines=18> */
.L_x_7191:
[----:B------:R-:W-:Y:S01]  /*5350*/  ISETP.GE.AND P0, PT, R10, RZ, PT ;  /* 0x000000ff0a00720c */ /* 0x000fe20003f06270 */
[----:B------:R-:W-:-:S12]  /*5360*/  IMAD.MOV.U32 R3, RZ, RZ, 0x3fd774eb ;  /* 0x3fd774ebff037424 */ /* 0x000fd800078e00ff */
[----:B------:R-:W-:-:S04]  /*5370*/  @P0 FFMA.FTZ R0, R3, 0.93318945169448852539, -R0 ;  /* 0x3f6ee58103000823 */ /* 0x000fc80000010800 */
[----:B------:R-:W-:Y:S02]  /*5380*/  @!P0 FFMA.FTZ R0, R3, 0.93318945169448852539, R0 ;  /* 0x3f6ee58103008823 */ /* 0x000fe40000010000 */
.L_x_7192:
[----:B------:R-:W-:Y:S05]  /*5390*/  BSYNC B1 ;  /* 0x0000000000017941 */ /* 0x000fea0003800000 */
.L_x_7190:
        /* <DEDUP_REMOVED lines=10> */
.L_x_7176:
[----:B------:R-:W-:Y:S05]  /*5440*/  BSYNC B3 ;  /* 0x0000000000037941 */ /* 0x000fea0003800000 */
.L_x_7172:
[----:B------:R-:W-:Y:S02]  /*5450*/  LOP3.LUT R11, R6, 0x80000000, R27, 0xb8, !PT ;  /* 0x80000000060b7812 */ /* 0x000fe400078eb81b */
[----:B----4-:R-:W-:Y:S01]  /*5460*/  LOP3.LUT R10, R12, 0x80000000, R26, 0xb8, !PT ;  /* 0x800000000c0a7812 */ /* 0x010fe200078eb81a */
[----:B------:R-:W-:Y:S05]  /*5470*/  BRA `(.L_x_7159) ;  /* 0x0000174000007947 */ /* 0x000fea0003800000 */
.L_x_7161:
        /* <DEDUP_REMOVED lines=18> */
[----:B------:R-:W4:Y:S01]  /*55a0*/  FCHK P0, R6, R2 ;  /* 0x0000000206007302 */ /* 0x000f220000000000 */
[----:B0-----:R-:W-:-:S04]  /*55b0*/  FFMA R0, -R2, R3, 1 ;  /* 0x3f80000002007423 */ /* 0x001fc80000000103 */
[----:B------:R-:W-:Y:S02]  /*55c0*/  FFMA R5, R3, R0, R3 ;  /* 0x0000000003057223 */ /* 0x000fe40000000003 */
[C---:B------:R-:W-:Y:S02]  /*55d0*/  FMUL.FTZ R3, R6.reuse, R6 ;  /* 0x0000000606037220 */ /* 0x040fe40000410000 */
[----:B------:R-:W-:Y:S02]  /*55e0*/  FFMA R7, R6, R5, RZ ;  /* 0x0000000506077223 */ /* 0x000fe400000000ff */
[C---:B------:R-:W-:Y:S02]  /*55f0*/  FFMA.FTZ R12, R2.reuse, R2, R3 ;  /* 0x00000002020c7223 */ /* 0x040fe40000010003 */
[----:B------:R-:W-:-:S04]  /*5600*/  FFMA R0, -R2, R7, R6 ;  /* 0x0000000702007223 */ /* 0x000fc80000000106 */
[----:B------:R-:W-:Y:S01]  /*5610*/  FFMA R3, R5, R0, R7 ;  /* 0x0000000005037223 */ /* 0x000fe20000000007 */
[----:B----4-:R-:W-:Y:S05]  /*5620*/  @!P0 BRA `(.L_x_7198) ;  /* 0x0000003000008947 */ /* 0x010fea0003800000 */
[----:B------:R-:W-:Y:S01]  /*5630*/  IMAD.MOV.U32 R9, RZ, RZ, R2 ;  /* 0x000000ffff097224 */ /* 0x000fe200078e0002 */
[----:B------:R-:W-:Y:S02]  /*5640*/  MOV R0, 0x5660 ;  /* 0x0000566000007802 */ /* 0x000fe40000000f00 */
[----:B-123--:R-:W-:Y:S05]  /*5650*/  CALL.REL.NOINC `($__internal_13_$__cuda_sm3x_div_rn_ftz_f32_slowpath) ;  /* 0x0000d6a000007944 */ /* 0x00efea0003c00000 */
.L_x_7198:
[----:B------:R-:W-:Y:S05]  /*5660*/  BSYNC B4 ;  /* 0x0000000000047941 */ /* 0x000fea0003800000 */
.L_x_7197:
        /* <DEDUP_REMOVED lines=18> */
.L_x_7200:
[----:B------:R-:W-:Y:S01]  /*5790*/  ISETP.GE.AND P0, PT, R10, RZ, PT ;  /* 0x000000ff0a00720c */ /* 0x000fe20003f06270 */
[----:B------:R-:W-:-:S12]  /*57a0*/  IMAD.MOV.U32 R3, RZ, RZ, 0x3fd774eb ;  /* 0x3fd774ebff037424 */ /* 0x000fd800078e00ff */
[----:B------:R-:W-:-:S04]  /*57b0*/  @P0 FFMA.FTZ R0, R3, 0.93318945169448852539, -R0 ;  /* 0x3f6ee58103000823 */ /* 0x000fc80000010800 */
[----:B------:R-:W-:Y:S02]  /*57c0*/  @!P0 FFMA.FTZ R0, R3, 0.93318945169448852539, R0 ;  /* 0x3f6ee58103008823 */ /* 0x000fe40000010000 */
.L_x_7201:
[----:B------:R-:W-:Y:S05]  /*57d0*/  BSYNC B1 ;  /* 0x0000000000017941 */ /* 0x000fea0003800000 */
.L_x_7199:
        /* <DEDUP_REMOVED lines=13> */
.L_x_7196:
[----:B------:R-:W0:Y:S01]  /*58b0*/  MUFU.RCP R3, R2 ;  /* 0x0000000200037308 */ /* 0x000e220000001000 */
[----:B------:R-:W-:Y:S07]  /*58c0*/  BSSY B4, `(.L_x_7203) ;  /* 0x000000b000047945 */ /* 0x000fee0003800000 */
        /* <DEDUP_REMOVED lines=10> */
.L_x_7204:
[----:B------:R-:W-:Y:S05]  /*5970*/  BSYNC B4 ;  /* 0x0000000000047941 */ /* 0x000fea0003800000 */
.L_x_7203:
        /* <DEDUP_REMOVED lines=18> */
.L_x_7206:
[----:B------:R-:W-:Y:S01]  /*5aa0*/  ISETP.GE.AND P0, PT, R10, RZ, PT ;  /* 0x000000ff0a00720c */ /* 0x000fe20003f06270 */
[----:B------:R-:W-:-:S12]  /*5ab0*/  IMAD.MOV.U32 R3, RZ, RZ, 0x3fd774eb ;  /* 0x3fd774ebff037424 */ /* 0x000fd800078e00ff */
[----:B------:R-:W-:-:S04]  /*5ac0*/  @P0 FFMA.FTZ R0, R3, 0.93318945169448852539, -R0 ;  /* 0x3f6ee58103000823 */ /* 0x000fc80000010800 */
[----:B------:R-:W-:Y:S02]  /*5ad0*/  @!P0 FFMA.FTZ R0, R3, 0.93318945169448852539, R0 ;  /* 0x3f6ee58103008823 */ /* 0x000fe40000010000 */
.L_x_7207:
[----:B------:R-:W-:Y:S05]  /*5ae0*/  BSYNC B1 ;  /* 0x0000000000017941 */ /* 0x000fea0003800000 */
.L_x_7205:
        /* <DEDUP_REMOVED lines=12> */
[----:B------:R-:W-:-:S04]  /*5bb0*/  FFMA.FTZ R6, R5, R5, R6 ;  /* 0x0000000505067223 */ /* 0x000fc80000010006 */
[----:B------:R-:W0:Y:S02]  /*5bc0*/  MUFU.SQRT R5, R6 ;  /* 0x0000000600057308 */ /* 0x000e240000002000 */
[----:B0-----:R-:W-:Y:S01]  /*5bd0*/  @P0 FMUL.FTZ R3, R4, R5 ;  /* 0x0000000504030220 */ /* 0x001fe20000410000 */
[----:B------:R-:W-:Y:S01]  /*5be0*/  FSETP.NEU.FTZ.AND P0, PT, R12, +INF , PT ;  /* 0x7f8000000c00780b */ /* 0x000fe20003f1d000 */
[----:B------:R-:W-:-:S03]  /*5bf0*/  FADD.FTZ R5, |R10|, |R11| ;  /* 0x4000000b0a057221 */ /* 0x000fc60000010200 */
        /* <DEDUP_REMOVED lines=10> */
.L_x_7195:
[----:B------:R-:W-:Y:S01]  /*5ca0*/  FMUL.FTZ R0, R26, -0.36787945032119750977 ;  /* 0xbebc5ab21a007820 */ /* 0x000fe20000410000 */
[----:B------:R-:W-:Y:S01]  /*5cb0*/  BSSY B4, `(.L_x_7208) ;  /* 0x0000020000047945 */ /* 0x000fe20003800000 */
[----:B------:R-:W-:Y:S02]  /*5cc0*/  FMUL.FTZ R3, R27, -0.36787945032119750977 ;  /* 0xbebc5ab21b037820 */ /* 0x000fe40000410000 */
        /* <DEDUP_REMOVED lines=16> */
[----:B------:R-:W-:-:S02]  /*5dd0*/  FFMA R0, -R2, R3, 1 ;  /* 0x3f80000002007423 */ /* 0x000fc40000000103 */
[----:B------:R-:W-:Y:S01]  /*5de0*/  IMAD.MOV.U32 R5, RZ, RZ, 0x3f800000 ;  /* 0x3f800000ff057424 */ /* 0x000fe200078e00ff */
[----:B------:R-:W-:Y:S01]  /*5df0*/  FSEL R4, R4, +INF , P0 ;  /* 0x7f80000004047808 */ /* 0x000fe20000000000 */
[----:B------:R-:W-:-:S04]  /*5e00*/  FFMA R3, R3, R0, R3 ;  /* 0x0000000003037223 */ /* 0x000fc80000000003 */
[----:B------:R-:W-:Y:S01]  /*5e10*/  FFMA R7, R6, R3, RZ ;  /* 0x0000000306077223 */ /* 0x000fe200000000ff */
[----:B------:R-:W0:Y:S03]  /*5e20*/  MUFU.LG2 R4, R4 ;  /* 0x0000000400047308 */ /* 0x000e260000000c00 */
[----:B------:R-:W-:-:S04]  /*5e30*/  FFMA R0, -R2, R7, R6 ;  /* 0x0000000702007223 */ /* 0x000fc80000000106 */
[----:B------:R-:W-:Y:S01]  /*5e40*/  FFMA R3, R3, R0, R7 ;  /* 0x0000000003037223 */ /* 0x000fe20000000007 */
[----:B------:R-:W4:Y:S01]  /*5e50*/  FCHK P0, R6, R2 ;  /* 0x0000000206007302 */ /* 0x000f220000000000 */
[----:B0-----:R-:W-:Y:S01]  /*5e60*/  FFMA.FTZ R12, R4, 0.69314718246459960938, R5 ;  /* 0x3f317218040c7823 */ /* 0x001fe20000010005 */
[----:B----4-:R-:W-:Y:S06]  /*5e70*/  @!P0 BRA `(.L_x_7209) ;  /* 0x0000003000008947 */ /* 0x010fec0003800000 */
[----:B------:R-:W-:Y:S01]  /*5e80*/  IMAD.MOV.U32 R9, RZ, RZ, R2 ;  /* 0x000000ffff097224 */ /* 0x000fe200078e0002 */
[----:B------:R-:W-:Y:S02]  /*5e90*/  MOV R0, 0x5eb0 ;  /* 0x00005eb000007802 */ /* 0x000fe40000000f00 */
[----:B-123--:R-:W-:Y:S05]  /*5ea0*/  CALL.REL.NOINC `($__internal_13_$__cuda_sm3x_div_rn_ftz_f32_slowpath) ;  /* 0x0000ce5000007944 */ /* 0x00efea0003c00000 */
.L_x_7209:
[----:B------:R-:W-:Y:S05]  /*5eb0*/  BSYNC B4 ;  /* 0x0000000000047941 */ /* 0x000fea0003800000 */
.L_x_7208:
        /* <DEDUP_REMOVED lines=18> */
.L_x_7211:
[----:B------:R-:W-:Y:S01]  /*5fe0*/  ISETP.GE.AND P0, PT, R10, RZ, PT ;  /* 0x000000ff0a00720c */ /* 0x000fe20003f06270 */
[----:B------:R-:W-:-:S12]  /*5ff0*/  IMAD.MOV.U32 R3, RZ, RZ, 0x3fd774eb ;  /* 0x3fd774ebff037424 */ /* 0x000fd800078e00ff */
[----:B------:R-:W-:-:S04]  /*6000*/  @P0 FFMA.FTZ R0, R3, 0.93318945169448852539, -R0 ;  /* 0x3f6ee58103000823 */ /* 0x000fc80000010800 */
[----:B------:R-:W-:Y:S02]  /*6010*/  @!P0 FFMA.FTZ R0, R3, 0.93318945169448852539, R0 ;  /* 0x3f6ee58103008823 */ /* 0x000fe40000010000 */
.L_x_7212:
[----:B------:R-:W-:Y:S05]  /*6020*/  BSYNC B1 ;  /* 0x0000000000017941 */ /* 0x000fea0003800000 */
.L_x_7210:
        /* <DEDUP_REMOVED lines=9> */
[----:B------:R-:W-:Y:S01]  /*60c0*/  FSEL R0, R3, R0, P0 ;  /* 0x0000000003007208 */ /* 0x000fe20000000000 */
[----:B------:R-:W-:Y:S05]  /*60d0*/  BRA `(.L_x_7202) ;  /* 0x000009a000007947 */ /* 0x000fea0003800000 */
.L_x_7194:
        /* <DEDUP_REMOVED lines=23> */
.L_x_7216:
[----:B------:R-:W-:Y:S05]  /*6250*/  BSYNC B4 ;  /* 0x0000000000047941 */ /* 0x000fea0003800000 */
.L_x_7215:
[----:B------:R-:W-:Y:S01]  /*6260*/  IMAD.MOV.U32 R5, RZ, RZ, 0x3b33710b ;  /* 0x3b33710bff057424 */ /* 0x000fe200078e00ff */
[----:B------:R-:W4:Y:S01]  /*6270*/  MUFU.LG2 R11, R11 ;  /* 0x0000000b000b7308 */ /* 0x000f220000000c00 */
[----:B0-----:R-:W-:Y:S01]  /*6280*/  FMUL.FTZ R0, R3, R3 ;  /* 0x0000000303007220 */ /* 0x001fe20000410000 */
[----:B------:R-:W-:Y:S01]  /*6290*/  FSETP.NEU.FTZ.AND P0, PT, |R26|, R2, PT ;  /* 0x000000021a00720b */ /* 0x000fe20003f1d200 */
[----:B------:R-:W-:Y:S01]  /*62a0*/  FADD.FTZ R2, R2, |R26| ;  /* 0x4000001a02027221 */ /* 0x000fe20000010000 */
[----:B------:R-:W-:Y:S01]  /*62b0*/  FSETP.NEU.FTZ.AND P1, PT, R10, RZ, PT ;  /* 0x000000ff0a00720b */ /* 0x000fe20003f3d000 */
[----:B------:R-:W-:-:S04]  /*62c0*/  FFMA.FTZ R5, R0, R5, -0.015681877732276916504 ;  /* 0xbc80774800057423 */ /* 0x000fc80000010005 */
[----:B------:R-:W-:-:S04]  /*62d0*/  FFMA.FTZ R5, R0, R5, 0.042200751602649688721 ;  /* 0x3d2cdab200057423 */ /* 0x000fc80000010005 */
[C---:B------:R-:W-:Y:S02]  /*62e0*/  FFMA.FTZ R5, R0.reuse, R5, -0.074792981147766113281 ;  /* 0xbd992d1000057423 */ /* 0x040fe40000010005 */
[----:B----4-:R-:W-:Y:S02]  /*62f0*/  FMUL.FTZ.D2 R12, R11, 0.69314718246459960938 ;  /* 0x3f3172180b0c7820 */ /* 0x010fe40000310000 */
        /* <DEDUP_REMOVED lines=14> */
.L_x_7214:
        /* <DEDUP_REMOVED lines=12> */
.L_x_7218:
[----:B------:R-:W-:Y:S05]  /*64a0*/  BSYNC B4 ;  /* 0x0000000000047941 */ /* 0x000fea0003800000 */
.L_x_7217:
[-C--:B------:R-:W-:Y:S01]  /*64b0*/  IMNMX R4, R13, R2.reuse, !PT ;  /* 0x000000020d047217 */ /* 0x080fe20007800200 */
[----:B0-----:R-:W-:Y:S01]  /*64c0*/  FMUL.FTZ R0, R3, R3 ;  /* 0x0000000303007220 */ /* 0x001fe20000410000 */
[----:B------:R-:W-:Y:S02]  /*64d0*/  IMNMX R13, R13, R2, PT ;  /* 0x000000020d0d7217 */ /* 0x000fe40003800200 */
[----:B------:R-:W-:Y:S02]  /*64e0*/  LOP3.LUT R6, R4, 0xfe000000, RZ, 0xc0, !PT ;  /* 0xfe00000004067812 */ /* 0x000fe400078ec0ff */
[----:B------:R-:W-:Y:S02]  /*64f0*/  MOV R5, 0x3b33710b ;  /* 0x3b33710b00057802 */ /* 0x000fe40000000f00 */
[----:B------:R-:W-:-:S02]  /*6500*/  IADD3 R7, -R6, 0x7e800000, RZ ;  /* 0x7e80000006077810 */ /* 0x000fc40007ffe1ff */
[C---:B------:R-:W-:Y:S01]  /*6510*/  FSETP.NEU.FTZ.AND P0, PT, R13.reuse, RZ, PT ;  /* 0x000000ff0d00720b */ /* 0x040fe20003f1d000 */
[----:B------:R-:W-:Y:S01]  /*6520*/  FFMA.FTZ R5, R0, R5, -0.015681877732276916504 ;  /* 0xbc80774800057423 */ /* 0x000fe20000010005 */
[----:B------:R-:W-:Y:S01]  /*6530*/  LOP3.LUT R6, R6, 0x800000, RZ, 0xfc, !PT ;  /* 0x0080000006067812 */ /* 0x000fe200078efcff */
[-C--:B------:R-:W-:Y:S01]  /*6540*/  FMUL.FTZ R8, R13, R7.reuse ;  /* 0x000000070d087220 */ /* 0x080fe20000410000 */
[----:B------:R-:W-:Y:S01]  /*6550*/  FSETP.NEU.FTZ.AND P1, PT, R10, RZ, PT ;  /* 0x000000ff0a00720b */ /* 0x000fe20003f3d000 */
        /* <DEDUP_REMOVED lines=16> */
[----:B------:R-:W-:Y:S01]  /*6660*/  FSETP.NEU.FTZ.AND P0, PT, |R26|, R2, PT ;  /* 0x000000021a00720b */ /* 0x000fe20003f1d200 */
[----:B------:R-:W-:-:S02]  /*6670*/  FADD.FTZ R3, R2, |R26| ;  /* 0x4000001a02037221 */ /* 0x000fc40000010000 */
        /* <DEDUP_REMOVED lines=9> */
.L_x_7213:
        /* <DEDUP_REMOVED lines=33> */
.L_x_7220:
[----:B------:R-:W-:Y:S05]  /*6920*/  BSYNC B4 ;  /* 0x0000000000047941 */ /* 0x000fea0003800000 */
.L_x_7219:
        /* <DEDUP_REMOVED lines=13> */
[----:B------:R-:W-:Y:S02]  /*6a00*/  FFMA.FTZ R0, R0, R3, R3 ;  /* 0x0000000300007223 */ /* 0x000fe40000010003 */
[----:B------:R-:W-:Y:S02]  /*6a10*/  FADD.FTZ R3, R2, |R26| ;  /* 0x4000001a02037221 */ /* 0x000fe40000010000 */
[----:B------:R-:W-:-:S05]  /*6a20*/  @!P6 FFMA.FTZ R0, R5, 0.93318945169448852539, -R0 ;  /* 0x3f6ee5810500e823 */ /* 0x000fca0000010800 */
[----:B------:R-:W-:Y:S02]  /*6a30*/  FSEL R0, R0, 0.78539818525314331055, P0 ;  /* 0x3f490fdb00007808 */ /* 0x000fe40000000000 */
[----:B------:R-:W-:Y:S02]  /*6a40*/  FSETP.GTU.FTZ.AND P0, PT, |R3|, +INF , PT ;  /* 0x7f8000000300780b */ /* 0x000fe40003f1c200 */
[----:B------:R-:W-:-:S04]  /*6a50*/  FSEL R0, R0, RZ, P1 ;  /* 0x000000ff00007208 */ /* 0x000fc80000800000 */
[----:B------:R-:W-:-:S04]  /*6a60*/  LOP3.LUT R0, R0, 0x80000000, R27, 0xb8, !PT ;  /* 0x8000000000007812 */ /* 0x000fc800078eb81b */
[----:B------:R-:W-:Y:S02]  /*6a70*/  FSEL R0, R3, R0, P0 ;  /* 0x0000000003007208 */ /* 0x000fe40000000000 */
.L_x_7202:
[----:B------:R-:W-:Y:S05]  /*6a80*/  BSYNC B3 ;  /* 0x0000000000037941 */ /* 0x000fea0003800000 */
.L_x_7193:
[----:B------:R-:W-:Y:S01]  /*6a90*/  FADD.FTZ R3, R12, 0.69314718246459960938 ;  /* 0x3f3172180c037421 */ /* 0x000fe20000010000 */
[----:B------:R-:W-:-:S04]  /*6aa0*/  LOP3.LUT R11, R0, 0x80000000, R27, 0xb8, !PT ;  /* 0x80000000000b7812 */ /* 0x000fc800078eb81b */
[----:B------:R-:W-:Y:S01]  /*6ab0*/  LOP3.LUT R10, R3, 0x80000000, R26, 0xb8, !PT ;  /* 0x80000000030a7812 */ /* 0x000fe200078eb81a */
[----:B------:R-:W-:Y:S05]  /*6ac0*/  BRA `(.L_x_7159) ;  /* 0x000000f000007947 */ /* 0x000fea0003800000 */
.L_x_7160:
[----:B------:R-:W-:-:S13]  /*6ad0*/  FSETP.NEU.FTZ.AND P0, PT, |R26|, +INF , PT ;  /* 0x7f8000001a00780b */ /* 0x000fda0003f1d200 */
[----:B------:R-:W-:Y:S02]  /*6ae0*/  @!P0 FADD.FTZ R11, R27, R27 ;  /* 0x0000001b1b0b8221 */ /* 0x000fe40000010000 */
[----:B------:R-:W-:Y:S01]  /*6af0*/  @!P0 IMAD.MOV.U32 R10, RZ, RZ, R26 ;  /* 0x000000ffff0a8224 */ /* 0x000fe200078e001a */
[----:B------:R-:W-:Y:S05]  /*6b00*/  @!P0 BRA `(.L_x_7159) ;  /* 0x000000b000008947 */ /* 0x000fea0003800000 */
[----:B------:R-:W-:-:S13]  /*6b10*/  FSETP.NEU.FTZ.AND P0, PT, R2, +INF , PT ;  /* 0x7f8000000200780b */ /* 0x000fda0003f1d000 */
[----:B------:R-:W-:Y:S01]  /*6b20*/  @!P0 FADD.FTZ R11, R26, R26 ;  /* 0x0000001a1a0b8221 */ /* 0x000fe20000010000 */
[----:B------:R-:W-:Y:S01]  /*6b30*/  @!P0 MOV R10, R27 ;  /* 0x0000001b000a8202 */ /* 0x000fe20000000f00 */
[----:B------:R-:W-:Y:S05]  /*6b40*/  @!P0 BRA `(.L_x_7159) ;  /* 0x0000007000008947 */ /* 0x000fea0003800000 */
[----:B------:R-:W-:-:S13]  /*6b50*/  FSETP.NEU.FTZ.AND P0, PT, R27, RZ, PT ;  /* 0x000000ff1b00720b */ /* 0x000fda0003f1d000 */
[----:B------:R-:W-:Y:S02]  /*6b60*/  @P0 FADD.FTZ R11, RZ, R26 ;  /* 0x0000001aff0b0221 */ /* 0x000fe40000010000 */
[----:B------:R-:W-:-:S04]  /*6b70*/  @P0 FADD.FTZ R0, RZ, R27 ;  /* 0x0000001bff000221 */ /* 0x000fc80000010000 */
[----:B------:R-:W-:-:S04]  /*6b80*/  @P0 FADD.FTZ R11, R11, R0 ;  /* 0x000000000b0b0221 */ /* 0x000fc80000010000 */
[----:B------:R-:W-:Y:S02]  /*6b90*/  @P0 IMAD.MOV.U32 R10, RZ, RZ, R11 ;  /* 0x000000ffff0a0224 */ /* 0x000fe400078e000b */
[----:B------:R-:W-:Y:S02]  /*6ba0*/  @!P0 FADD.FTZ R10, R26, R26 ;  /* 0x0000001a1a0a8221 */ /* 0x000fe40000010000 */
[----:B------:R-:W-:Y:S02]  /*6bb0*/  @!P0 IMAD.MOV.U32 R11, RZ, RZ, R27 ;  /* 0x000000ffff0b8224 */ /* 0x000fe400078e001b */
.L_x_7159:
[----:B------:R-:W-:Y:S05]  /*6bc0*/  BSYNC B0 ;  /* 0x0000000000007941 */ /* 0x000fea0003800000 */
.L_x_7158:
[----:B0-----:R-:W0:Y:S01]  /*6bd0*/  S2R R2, SR_TID.X ;  /* 0x0000000000027919 */ /* 0x001e220000002100 */
[----:B------:R-:W-:Y:S01]  /*6be0*/  BSSY B0, `(.L_x_7221) ;  /* 0x00002be000007945 */ /* 0x000fe20003800000 */
[----:B------:R-:W-:Y:S01]  /*6bf0*/  IMAD.MOV.U32 R22, RZ, RZ, RZ ;  /* 0x000000ffff167224 */ /* 0x000fe200078e00ff */
[----:B0-----:R-:W-:-:S04]  /*6c00*/  IADD3 R3, R2, 0x80, RZ ;  /* 0x0000008002037810 */ /* 0x001fc80007ffe0ff */
[----:B------:R-:W-:-:S13]  /*6c10*/  ISETP.GE.AND P0, PT, R3, R28, PT ;  /* 0x0000001c0300720c */ /* 0x000fda0003f06270 */
[----:B------:R-:W-:Y:S05]  /*6c20*/  @P0 BRA `(.L_x_7222) ;  /* 0x00002b9000000947 */ /* 0x000fea0003800000 */
[----:B-1---5:R-:W-:Y:S01]  /*6c30*/  FSETP.GTU.FTZ.AND P0, PT, |R24|, +INF , PT ;  /* 0x7f8000001800780b */ /* 0x022fe20003f1c200 */
[C---:B------:R-:W-:Y:S01]  /*6c40*/  FADD.FTZ R12, |R25|.reuse, -RZ ;  /* 0x800000ff190c7221 */ /* 0x040fe20000010200 */
        /* <DEDUP_REMOVED lines=15> */
[----:B------:R-:W-:Y:S02]  /*6d40*/  FSETP.GEU.FTZ.AND P1, PT, |R24|, 0.00021143197955098003149, PT ;  /* 0x395db3d71800780b */ /* 0x000fe40003f3e200 */
[----:B------:R-:W-:-:S11]  /*6d50*/  MOV R23, R25 ;  /* 0x0000001900177202 */ /* 0x000fd60000000f00 */
        /* <DEDUP_REMOVED lines=91> */
.L_x_7228:
        /* <DEDUP_REMOVED lines=10> */
.L_x_7230:
[----:B------:R-:W-:-:S04]  /*73b0*/  FADD.FTZ R6, -R0, R5 ;  /* 0x0000000500067221 */ /* 0x000fc80000010100 */
[----:B------:R-:W-:Y:S02]  /*73c0*/  FMUL.FTZ R6, R6, 0.5 ;  /* 0x3f00000006067820 */ /* 0x000fe40000410000 */
.L_x_7231:
[----:B------:R-:W-:Y:S05]  /*73d0*/  BSYNC B2 ;  /* 0x0000000000027941 */ /* 0x000fea0003800000 */
.L_x_7229:
        /* <DEDUP_REMOVED lines=11> */
.L_x_7233:
[----:B------:R-:W-:-:S04]  /*7490*/  FADD.FTZ R7, R4, -R7 ;  /* 0x8000000704077221 */ /* 0x000fc80000010000 */
[----:B------:R-:W-:Y:S02]  /*74a0*/  FMUL.FTZ R7, R7, 0.5 ;  /* 0x3f00000007077820 */ /* 0x000fe40000410000 */
.L_x_7234:
[----:B------:R-:W-:Y:S05]  /*74b0*/  BSYNC B2 ;  /* 0x0000000000027941 */ /* 0x000fea0003800000 */
.L_x_7232:
[----:B------:R-:W-:Y:S01]  /*74c0*/  FADD.FTZ R7, R7, R6 ;  /* 0x0000000607077221 */ /* 0x000fe20000010000 */
[----:B------:R-:W-:Y:S01]  /*74d0*/  HFMA2.MMA R22, -RZ, RZ, 1.3056640625, -1.8671875 ;  /* 0x3d39bf78ff167435 */ /* 0x000fe200000001ff */
[----:B------:R-:W-:Y:S02]  /*74e0*/  FADD.FTZ R6, R13, 1 ;  /* 0x3f8000000d067421 */ /* 0x000fe40000010000 */
[----:B------:R-:W-:Y:S02]  /*74f0*/  IMAD.MOV.U32 R20, RZ, RZ, 0x3f800000 ;  /* 0x3f800000ff147424 */ /* 0x000fe400078e00ff */
[----:B------:R-:W-:-:S04]  /*7500*/  FMUL.FTZ R8, R6, R7 ;  /* 0x0000000706087220 */ /* 0x000fc80000410000 */
        /* <DEDUP_REMOVED lines=30> */
.L_x_7227:
[----:B------:R0:W1:Y:S02]  /*76f0*/  MUFU.SQRT R22, R14 ;  /* 0x0000000e00167308 */ /* 0x0000640000002000 */
.L_x_7226:
[----:B------:R-:W-:Y:S05]  /*7700*/  BSYNC B1 ;  /* 0x0000000000017941 */ /* 0x000fea0003800000 */
.L_x_7225:
[----:B------:R-:W-:Y:S01]  /*7710*/  FSETP.GEU.FTZ.AND P0, PT, R12, 4.336808689942017736e-19, PT ;  /* 0x210000000c00780b */ /* 0x000fe20003f1e000 */
[----:B------:R-:W-:Y:S01]  /*7720*/  BSSY B3, `(.L_x_7235) ;  /* 0x0000092000037945 */ /* 0x000fe20003800000 */
[----:B------:R-:W-:Y:S11]  /*7730*/  BSSY B1, `(.L_x_7236) ;  /* 0x000005d000017945 */ /* 0x000ff60003800000 */
[----:B------:R-:W-:Y:S05]  /*7740*/  @!P0 BRA `(.L_x_7237) ;  /* 0x0000059000008947 */ /* 0x000fea0003800000 */
[----:B------:R-:W4:Y:S02]  /*7750*/  MUFU.RCP R7, R13 ;  /* 0x0000000d00077308 */ /* 0x000f240000001000 */
[----:B----4-:R-:W-:-:S05]  /*7760*/  FMUL.FTZ R6, R12, R7 ;  /* 0x000000070c067220 */ /* 0x010fca0000410000 */
        /* <DEDUP_REMOVED lines=8> */
[----:B------:R-:W4:Y:S02]  /*77f0*/  MUFU.RSQ R4, R3 ;  /* 0x0000000300047308 */ /* 0x000f240000001400 */
[----:B----4-:R-:W-:Y:S02]  /*7800*/  FMUL.FTZ R5, R3, R4 ;  /* 0x0000000403057220 */ /* 0x010fe40000410000 */
        /* <DEDUP_REMOVED lines=19> */
.L_x_7238:
        /* <DEDUP_REMOVED lines=13> */
[----:B------:R-:W4:Y:S02]  /*7a10*/  @P0 MUFU.RCP R5, R5 ;  /* 0x0000000500050308 */ /* 0x000f240000001000 */
[----:B----4-:R-:W-:Y:S02]  /*7a20*/  @P0 FMUL.FTZ.D2 R0, R0, R5 ;  /* 0x0000000500000220 */ /* 0x010fe40000310000 */
[----:B------:R-:W-:Y:S01]  /*7a30*/  @!P0 FMUL.FTZ R0, |R24|, 0.5 ;  /* 0x3f00000018008820 */ /* 0x000fe20000410200 */
[----:B------:R-:W-:Y:S05]  /*7a40*/  BRA `(.L_x_7245) ;  /* 0x0000002000007947 */ /* 0x000fea0003800000 */
.L_x_7244:
[----:B------:R-:W-:-:S04]  /*7a50*/  FADD.FTZ R0, -R0, R5 ;  /* 0x0000000500007221 */ /* 0x000fc80000010100 */
[----:B------:R-:W-:Y:S02]  /*7a60*/  FMUL.FTZ R0, R0, 0.5 ;  /* 0x3f00000000007820 */ /* 0x000fe40000410000 */
.L_x_7245:
[----:B------:R-:W-:Y:S05]  /*7a70*/  BSYNC B4 ;  /* 0x0000000000047941 */ /* 0x000fea0003800000 */
.L_x_7243:
        /* <DEDUP_REMOVED lines=10> */
.L_x_7247:
[----:B------:R-:W-:-:S04]  /*7b20*/  FADD.FTZ R3, -R3, R4 ;  /* 0x0000000403037221 */ /* 0x000fc80000010100 */
[----:B------:R-:W-:Y:S02]  /*7b30*/  FMUL.FTZ R3, R3, 0.5 ;  /* 0x3f00000003037820 */ /* 0x000fe40000410000 */
.L_x_7248:
[----:B------:R-:W-:Y:S05]  /*7b40*/  BSYNC B4 ;  /* 0x0000000000047941 */ /* 0x000fea0003800000 */
.L_x_7246:
[----:B------:R-:W-:Y:S02]  /*7b50*/  FADD.FTZ R0, R3, R0 ;  /* 0x0000000003007221 */ /* 0x000fe40000010000 */
[----:B------:R-:W-:-:S04]  /*7b60*/  FADD.FTZ R13, R12, R13 ;  /* 0x0000000d0c0d7221 */ /* 0x000fc80000010000 */
[----:B------:R-:W-:-:S06]  /*7b70*/  FMUL.FTZ R13, R13, R0 ;  /* 0x000000000d0d7220 */ /* 0x000fcc0000410000 */
[----:B------:R-:W4:Y:S01]  /*7b80*/  MUFU.SQRT R13, R13 ;  /* 0x0000000d000d7308 */ /* 0x000f220000002000 */
[----:B------:R-:W-:Y:S05]  /*7b90*/  BRA `(.L_x_7249) ;  /* 0x0000012000007947 */ /* 0x000fea0003800000 */
.L_x_7242:
[----:B------:R-:W-:-:S13]  /*7ba0*/  FSETP.GT.FTZ.AND P0, PT, R12, 1, PT ;  /* 0x3f8000000c00780b */ /* 0x000fda0003f14000 */
[----:B------:R-:W-:Y:S02]  /*7bb0*/  @P0 FMUL.FTZ R5, R0, R3 ;  /* 0x0000000300050220 */ /* 0x000fe40000410000 */
[----:B------:R-:W-:-:S04]  /*7bc0*/  @!P0 FADD.FTZ R3, -R12, 1 ;  /* 0x3f8000000c038421 */ /* 0x000fc80000010100 */
[----:B------:R-:W4:Y:S01]  /*7bd0*/  @P0 MUFU.SQRT R5, R5 ;  /* 0x0000000500050308 */ /* 0x000f220000002000 */
[----:B------:R-:W-:Y:S02]  /*7be0*/  @!P0 FMUL.FTZ R4, R0, R3 ;  /* 0x0000000300048220 */ /* 0x000fe40000410000 */
[----:B------:R-:W-:-:S04]  /*7bf0*/  @P0 FMUL.FTZ R3, |R24|, 2.81474976710656000000e+14 ;  /* 0x5780000018030820 */ /* 0x000fc80000410200 */
[----:B------:R-:W-:Y:S01]  /*7c00*/  @P0 FMUL.FTZ R3, R12, R3 ;  /* 0x000000030c030220 */ /* 0x000fe20000410000 */
[----:B------:R-:W-:Y:S01]  /*7c10*/  @!P0 MUFU.SQRT R13, R4 ;  /* 0x00000004000d8308 */ /* 0x000fe20000002000 */
[----:B------:R-:W-:-:S07]  /*7c20*/  @P0 FMUL.FTZ R12, R12, 2.81474976710656000000e+14 ;  /* 0x578000000c0c0820 */ /* 0x000fce0000410000 */
[----:B----4-:R-:W4:Y:S02]  /*7c30*/  @P0 MUFU.RCP R0, R5 ;  /* 0x0000000500000308 */ /* 0x010f240000001000 */
[----:B----4-:R-:W-:Y:S01]  /*7c40*/  @P0 FMUL.FTZ R13, R3, R0 ;  /* 0x00000000030d0220 */ /* 0x010fe20000410000 */
[----:B------:R-:W-:Y:S05]  /*7c50*/  BRA `(.L_x_7249) ;  /* 0x0000006000007947 */ /* 0x000fea0003800000 */
.L_x_7241:
[----:B------:R-:W-:Y:S01]  /*7c60*/  FADD.FTZ R0, R13, 1 ;  /* 0x3f8000000d007421 */ /* 0x000fe20000010000 */
[----:B------:R-:W-:Y:S01]  /*7c70*/  MUFU.SQRT R3, R14 ;  /* 0x0000000e00037308 */ /* 0x000fe20000002000 */
[----:B------:R-:W-:Y:S02]  /*7c80*/  IMAD.MOV.U32 R12, RZ, RZ, 0x3f800000 ;  /* 0x3f800000ff0c7424 */ /* 0x000fe400078e00ff */
[----:B------:R-:W-:-:S06]  /*7c90*/  FMUL.FTZ R0, R0, 0.5 ;  /* 0x3f00000000007820 */ /* 0x000fcc0000410000 */
[----:B------:R-:W4:Y:S02]  /*7ca0*/  MUFU.SQRT R0, R0 ;  /* 0x0000000000007308 */ /* 0x000f240000002000 */
[----:B----4-:R-:W-:-:S06]  /*7cb0*/  FMUL.FTZ R13, R3, R0 ;  /* 0x00000000030d7220 */ /* 0x010fcc0000410000 */
.L_x_7249:
[----:B------:R-:W-:Y:S05]  /*7cc0*/  BSYNC B2 ;  /* 0x0000000000027941 */ /* 0x000fea0003800000 */
.L_x_7240:
[----:B------:R-:W-:Y:S05]  /*7cd0*/  BRA `(.L_x_7250) ;  /* 0x0000002000007947 */ /* 0x000fea0003800000 */
.L_x_7237:
[----:B------:R-:W-:Y:S02]  /*7ce0*/  FMUL.FTZ R13, R13, 16777216 ;  /* 0x4b8000000d0d7820 */ /* 0x000fe40000410000 */
[----:B------:R-:W-:Y:S02]  /*7cf0*/  FMUL.FTZ R12, R12, 16777216 ;  /* 0x4b8000000c0c7820 */ /* 0x000fe40000410000 */
.L_x_7250:
[----:B------:R-:W-:Y:S05]  /*7d00*/  BSYNC B1 ;  /* 0x0000000000017941 */ /* 0x000fea0003800000 */
.L_x_7236:
[C---:B------:R-:W-:Y:S01]  /*7d10*/  FADD.FTZ R0, |R12|.reuse, -RZ ;  /* 0x800000ff0c007221 */ /* 0x040fe20000010200 */
[----:B----4-:R-:W-:Y:S01]  /*7d20*/  FSETP.GT.FTZ.AND P6, PT, |R12|, |R13|, PT ;  /* 0x4000000d0c00720b */ /* 0x010fe20003fd4200 */
[----:B------:R-:W-:Y:S01]  /*7d30*/  FADD.FTZ R3, |R13|, -RZ ;  /* 0x800000ff0d037221 */ /* 0x000fe20000010200 */
[----:B------:R-:W-:Y:S04]  /*7d40*/  BSSY B4, `(.L_x_7251) ;  /* 0x000000e000047945 */ /* 0x000fe80003800000 */
[----:B0-----:R-:W-:-:S02]  /*7d50*/  FSEL R14, R0, R3, P6 ;  /* 0x00000003000e7208 */ /* 0x001fc40003000000 */
        /* <DEDUP_REMOVED lines=12> */
.L_x_7252:
[----:B------:R-:W-:Y:S05]  /*7e20*/  BSYNC B4 ;  /* 0x0000000000047941 */ /* 0x000fea0003800000 */
.L_x_7251:
        /* <DEDUP_REMOVED lines=18> */
.L_x_7254:
[----:B------:R-:W-:Y:S01]  /*7f50*/  ISETP.GE.AND P0, PT, R13, RZ, PT ;  /* 0x000000ff0d00720c */ /* 0x000fe20003f06270 */
[----:B------:R-:W-:-:S12]  /*7f60*/  IMAD.MOV.U32 R3, RZ, RZ, 0x3fd774eb ;  /* 0x3fd774ebff037424 */ /* 0x000fd800078e00ff */
[----:B------:R-:W-:-:S04]  /*7f70*/  @P0 FFMA.FTZ R0, R3, 0.93318945169448852539, -R0 ;  /* 0x3f6ee58103000823 */ /* 0x000fc80000010800 */
[----:B------:R-:W-:Y:S02]  /*7f80*/  @!P0 FFMA.FTZ R0, R3, 0.93318945169448852539, R0 ;  /* 0x3f6ee58103008823 */ /* 0x000fe40000010000 */
.L_x_7255:
[----:B------:R-:W-:Y:S05]  /*7f90*/  BSYNC B1 ;  /* 0x0000000000017941 */ /* 0x000fea0003800000 */
.L_x_7253:
        /* <DEDUP_REMOVED lines=10> */
.L_x_7239:
[----:B------:R-:W-:Y:S05]  /*8040*/  BSYNC B3 ;  /* 0x0000000000037941 */ /* 0x000fea0003800000 */
.L_x_7235:
[----:B------:R-:W-:Y:S02]  /*8050*/  LOP3.LUT R23, R6, 0x80000000, R25, 0xb8, !PT ;  /* 0x8000000006177812 */ /* 0x000fe400078eb819 */
[----:B-1----:R-:W-:Y:S01]  /*8060*/  LOP3.LUT R22, R22, 0x80000000, R24, 0xb8, !PT ;  /* 0x8000000016167812 */ /* 0x002fe200078eb818 */
[----:B------:R-:W-:Y:S05]  /*8070*/  BRA `(.L_x_7222) ;  /* 0x0000174000007947 */ /* 0x000fea0003800000 */
.L_x_7224:
        /* <DEDUP_REMOVED lines=29> */
[----:B--23--:R-:W-:Y:S05]  /*8250*/  CALL.REL.NOINC `($__internal_13_$__cuda_sm3x_div_rn_ftz_f32_slowpath) ;  /* 0x0000aaa000007944 */ /* 0x00cfea0003c00000 */
.L_x_7261:
[----:B------:R-:W-:Y:S05]  /*8260*/  BSYNC B4 ;  /* 0x0000000000047941 */ /* 0x000fea0003800000 */
.L_x_7260:
        /* <DEDUP_REMOVED lines=18> */
.L_x_7263:
[----:B------:R-:W-:Y:S01]  /*8390*/  ISETP.GE.AND P0, PT, R13, RZ, PT ;  /* 0x000000ff0d00720c */ /* 0x000fe20003f06270 */
[----:B------:R-:W-:-:S12]  /*83a0*/  HFMA2.MMA R3, -RZ, RZ, 1.9599609375, 20144 ;  /* 0x3fd774ebff037435 */ /* 0x000fd800000001ff */
[----:B------:R-:W-:-:S04]  /*83b0*/  @P0 FFMA.FTZ R0, R3, 0.93318945169448852539, -R0 ;  /* 0x3f6ee58103000823 */ /* 0x000fc80000010800 */
[----:B------:R-:W-:Y:S02]  /*83c0*/  @!P0 FFMA.FTZ R0, R3, 0.93318945169448852539, R0 ;  /* 0x3f6ee58103008823 */ /* 0x000fe40000010000 */
.L_x_7264:
[----:B------:R-:W-:Y:S05]  /*83d0*/  BSYNC B1 ;  /* 0x0000000000017941 */ /* 0x000fea0003800000 */
.L_x_7262:
        /* <DEDUP_REMOVED lines=13> */
.L_x_7259:
        /* <DEDUP_REMOVED lines=12> */
.L_x_7267:
[----:B------:R-:W-:Y:S05]  /*8570*/  BSYNC B4 ;  /* 0x0000000000047941 */ /* 0x000fea0003800000 */
.L_x_7266:
        /* <DEDUP_REMOVED lines=18> */
.L_x_7269:
[----:B------:R-:W-:Y:S01]  /*86a0*/  ISETP.GE.AND P0, PT, R13, RZ, PT ;  /* 0x000000ff0d00720c */ /* 0x000fe20003f06270 */
[----:B------:R-:W-:-:S12]  /*86b0*/  IMAD.MOV.U32 R3, RZ, RZ, 0x3fd774eb ;  /* 0x3fd774ebff037424 */ /* 0x000fd800078e00ff */
[----:B------:R-:W-:-:S04]  /*86c0*/  @P0 FFMA.FTZ R0, R3, 0.93318945169448852539, -R0 ;  /* 0x3f6ee58103000823 */ /* 0x000fc80000010800 */
[----:B------:R-:W-:Y:S02]  /*86d0*/  @!P0 FFMA.FTZ R0, R3, 0.93318945169448852539, R0 ;  /* 0x3f6ee58103008823 */ /* 0x000fe40000010000 */
.L_x_7270:
[----:B------:R-:W-:Y:S05]  /*86e0*/  BSYNC B1 ;  /* 0x0000000000017941 */ /* 0x000fea0003800000 */
.L_x_7268:
        /* <DEDUP_REMOVED lines=27> */
.L_x_7258:
[----:B------:R-:W-:Y:S01]  /*88a0*/  FMUL.FTZ R0, R24, -0.36787945032119750977 ;  /* 0xbebc5ab218007820 */ /* 0x000fe20000410000 */
[----:B------:R-:W-:Y:S01]  /*88b0*/  MOV R15, 0x3f800000 ;  /* 0x3f800000000f7802 */ /* 0x000fe20000000f00 */
[----:B------:R-:W-:Y:S01]  /*88c0*/  FMUL.FTZ R3, R25, -0.36787945032119750977 ;  /* 0xbebc5ab219037820 */ /* 0x000fe20000410000 */
        /* <DEDUP_REMOVED lines=29> */
[----:B--23--:R-:W-:Y:S05]  /*8aa0*/  CALL.REL.NOINC `($__internal_13_$__cuda_sm3x_div_rn_ftz_f32_slowpath) ;  /* 0x0000a25000007944 */ /* 0x00cfea0003c00000 */
.L_x_7272:
[----:B------:R-:W-:Y:S05]  /*8ab0*/  BSYNC B4 ;  /* 0x0000000000047941 */ /* 0x000fea0003800000 */
.L_x_7271:
        /* <DEDUP_REMOVED lines=18> */
.L_x_7274:
[----:B------:R-:W-:Y:S01]  /*8be0*/  ISETP.GE.AND P0, PT, R13, RZ, PT ;  /* 0x000000ff0d00720c */ /* 0x000fe20003f06270 */
[----:B------:R-:W-:-:S12]  /*8bf0*/  IMAD.MOV.U32 R3, RZ, RZ, 0x3fd774eb ;  /* 0x3fd774ebff037424 */ /* 0x000fd800078e00ff */
[----:B------:R-:W-:-:S04]  /*8c00*/  @P0 FFMA.FTZ R0, R3, 0.93318945169448852539, -R0 ;  /* 0x3f6ee58103000823 */ /* 0x000fc80000010800 */
[----:B------:R-:W-:Y:S02]  /*8c10*/  @!P0 FFMA.FTZ R0, R3, 0.93318945169448852539, R0 ;  /* 0x3f6ee58103008823 */ /* 0x000fe40000010000 */
.L_x_7275:
[----:B------:R-:W-:Y:S05]  /*8c20*/  BSYNC B1 ;  /* 0x0000000000017941 */ /* 0x000fea0003800000 */
.L_x_7273:
        /* <DEDUP_REMOVED lines=11> */
.L_x_7257:
        /* <DEDUP_REMOVED lines=23> */
.L_x_7279:
[----:B------:R-:W-:Y:S05]  /*8e50*/  BSYNC B4 ;  /* 0x0000000000047941 */ /* 0x000fea0003800000 */
.L_x_7278:
[----:B------:R-:W-:Y:S01]  /*8e60*/  HFMA2.MMA R5, -RZ, RZ, 0.89990234375, 10328 ;  /* 0x3b33710bff057435 */ /* 0x000fe200000001ff */
[----:B0-----:R-:W-:Y:S01]  /*8e70*/  FMUL.FTZ R0, R3, R3 ;  /* 0x0000000303007220 */ /* 0x001fe20000410000 */
[----:B------:R-:W0:Y:S01]  /*8e80*/  MUFU.LG2 R14, R14 ;  /* 0x0000000e000e7308 */ /* 0x000e220000000c00 */
[----:B------:R-:W-:Y:S01]  /*8e90*/  FSETP.NEU.FTZ.AND P0, PT, |R24|, R12, PT ;  /* 0x0000000c1800720b */ /* 0x000fe20003f1d200 */
[----:B------:R-:W-:Y:S01]  /*8ea0*/  FADD.FTZ R12, R12, |R24| ;  /* 0x400000180c0c7221 */ /* 0x000fe20000010000 */
        /* <DEDUP_REMOVED lines=19> */
.L_x_7277:
        /* <DEDUP_REMOVED lines=12> */
.L_x_7281:
[----:B------:R-:W-:Y:S05]  /*90a0*/  BSYNC B4 ;  /* 0x0000000000047941 */ /* 0x000fea0003800000 */
.L_x_7280:
        /* <DEDUP_REMOVED lines=27> */
[----:B------:R-:W-:Y:S01]  /*9260*/  FADD.FTZ R3, R12, |R24| ;  /* 0x400000180c037221 */ /* 0x000fe20000010000 */
        /* <DEDUP_REMOVED lines=10> */
.L_x_7276:
[----:B------:R-:W-:Y:S01]  /*9310*/  FMUL.FTZ R0, R24, 0.36787945032119750977 ;  /* 0x3ebc5ab218007820 */ /* 0x000fe20000410000 */
[----:B------:R-:W0:Y:S01]  /*9320*/  MUFU.RCP R14, R13 ;  /* 0x0000000d000e7308 */ /* 0x000e220000001000 */
        /* <DEDUP_REMOVED lines=30> */
[----:B--23--:R-:W-:Y:S05]  /*9510*/  CALL.REL.NOINC `($__internal_13_$__cuda_sm3x_div_rn_ftz_f32_slowpath) ;  /* 0x000097e000007944 */ /* 0x00cfea0003c00000 */
.L_x_7283:
[----:B------:R-:W-:Y:S05]  /*9520*/  BSYNC B4 ;  /* 0x0000000000047941 */ /* 0x000fea0003800000 */
.L_x_7282:
        /* <DEDUP_REMOVED lines=21> */
.L_x_7265:
[----:B------:R-:W-:Y:S05]  /*9680*/  BSYNC B3 ;  /* 0x0000000000037941 */ /* 0x000fea0003800000 */
.L_x_7256:
[----:B------:R-:W-:Y:S01]  /*9690*/  FADD.FTZ R15, R15, 0.69314718246459960938 ;  /* 0x3f3172180f0f7421 */ /* 0x000fe20000010000 */
[----:B------:R-:W-:-:S04]  /*96a0*/  LOP3.LUT R23, R0, 0x80000000, R25, 0xb8, !PT ;  /* 0x8000000000177812 */ /* 0x000fc800078eb819 */
[----:B------:R-:W-:Y:S01]  /*96b0*/  LOP3.LUT R22, R15, 0x80000000, R24, 0xb8, !PT ;  /* 0x800000000f167812 */ /* 0x000fe200078eb818 */
[----:B------:R-:W-:Y:S05]  /*96c0*/  BRA `(.L_x_7222) ;  /* 0x000000f000007947 */ /* 0x000fea0003800000 */
.L_x_7223:
[----:B------:R-:W-:-:S13]  /*96d0*/  FSETP.NEU.FTZ.AND P0, PT, |R24|, +INF , PT ;  /* 0x7f8000001800780b */ /* 0x000fda0003f1d200 */
[----:B------:R-:W-:Y:S02]  /*96e0*/  @!P0 FADD.FTZ R23, R25, R25 ;  /* 0x0000001919178221 */ /* 0x000fe40000010000 */
[----:B------:R-:W-:Y:S01]  /*96f0*/  @!P0 IMAD.MOV.U32 R22, RZ, RZ, R24 ;  /* 0x000000ffff168224 */ /* 0x000fe200078e0018 */
[----:B------:R-:W-:Y:S05]  /*9700*/  @!P0 BRA `(.L_x_7222) ;  /* 0x000000b000008947 */ /* 0x000fea0003800000 */
[----:B------:R-:W-:-:S13]  /*9710*/  FSETP.NEU.FTZ.AND P0, PT, R12, +INF , PT ;  /* 0x7f8000000c00780b */ /* 0x000fda0003f1d000 */
[----:B------:R-:W-:Y:S02]  /*9720*/  @!P0 FADD.FTZ R23, R24, R24 ;  /* 0x0000001818178221 */ /* 0x000fe40000010000 */
[----:B------:R-:W-:Y:S01]  /*9730*/  @!P0 IMAD.MOV.U32 R22, RZ, RZ, R25 ;  /* 0x000000ffff168224 */ /* 0x000fe200078e0019 */
        /* <DEDUP_REMOVED lines=8> */
.L_x_7222:
[----:B------:R-:W-:Y:S05]  /*97c0*/  BSYNC B0 ;  /* 0x0000000000007941 */ /* 0x000fea0003800000 */
.L_x_7221:
[----:B------:R-:W-:Y:S01]  /*97d0*/  IADD3 R3, R2, 0x100, RZ ;  /* 0x0000010002037810 */ /* 0x000fe20007ffe0ff */
[----:B------:R-:W-:Y:S01]  /*97e0*/  BSSY B0, `(.L_x_7284) ;  /* 0x00002be000007945 */ /* 0x000fe20003800000 */
[----:B-----5:R-:W-:Y:S01]  /*97f0*/  IMAD.MOV.U32 R25, RZ, RZ, RZ ;  /* 0x000000ffff197224 */ /* 0x020fe200078e00ff */
[----:B------:R-:W-:Y:S01]  /*9800*/  CS2R R26, SRZ ;  /* 0x00000000001a7805 */ /* 0x000fe2000001ff00 */
[----:B------:R-:W-:-:S13]  /*9810*/  ISETP.GE.AND P0, PT, R3, R28, PT ;  /* 0x0000001c0300720c */ /* 0x000fda0003f06270 */
[----:B------:R-:W-:Y:S05]  /*9820*/  @P0 BRA `(.L_x_7285) ;  /* 0x00002b9000000947 */ /* 0x000fea0003800000 */
[----:B--2---:R-:W-:Y:S01]  /*9830*/  FSETP.GTU.FTZ.AND P0, PT, |R16|, +INF , PT ;  /* 0x7f8000001000780b */ /* 0x004fe20003f1c200 */
[C---:B------:R-:W-:Y:S01]  /*9840*/  FADD.FTZ R12, |R17|.reuse, -RZ ;  /* 0x800000ff110c7221 */ /* 0x040fe20000010200 */
[----:B------:R-:W-:-:S04]  /*9850*/  FSETP.GTU.FTZ.AND P1, PT, |R17|, +INF , PT ;  /* 0x7f8000001100780b */ /* 0x000fc80003f3c200 */
[----:B------:R-:W-:-:S13]  /*9860*/  PLOP3.LUT P0, PT, P0, P1, PT, 0xa8, 0x0 ;  /* 0x000000000000781c */ /* 0x000fda0000703570 */
[----:B------:R-:W-:Y:S05]  /*9870*/  @P0 BRA `(.L_x_7286) ;  /* 0x00002a5000000947 */ /* 0x000fea0003800000 */
[C---:B------:R-:W-:Y:S01]  /*9880*/  FSETP.GT.FTZ.AND P0, PT, |R16|.reuse, 8388608, PT ;  /* 0x4b0000001000780b */ /* 0x040fe20003f14200 */
[----:B0-----:R-:W-:Y:S01]  /*9890*/  FADD.FTZ R14, |R16|, -RZ ;  /* 0x800000ff100e7221 */ /* 0x001fe20000010200 */
[----:B------:R-:W-:-:S04]  /*98a0*/  FSETP.GT.FTZ.AND P1, PT, R12, 8388608, PT ;  /* 0x4b0000000c00780b */ /* 0x000fc80003f34000 */
[----:B------:R-:W-:-:S13]  /*98b0*/  PLOP3.LUT P0, PT, P0, P1, PT, 0xa8, 0x0 ;  /* 0x000000000000781c */ /* 0x000fda0000703570 */
[----:B------:R-:W-:Y:S05]  /*98c0*/  @P0 BRA `(.L_x_7287) ;  /* 0x000013b000000947 */ /* 0x000fea0003800000 */
[----:B------:R-:W-:Y:S01]  /*98d0*/  FSETP.NEU.FTZ.AND P1, PT, R16, RZ, PT ;  /* 0x000000ff1000720b */ /* 0x000fe20003f3d000 */
[----:B------:R-:W-:Y:S01]  /*98e0*/  IMAD.MOV.U32 R27, RZ, RZ, R17 ;  /* 0x000000ffff1b7224 */ /* 0x000fe200078e0011 */
[----:B------:R-:W-:Y:S02]  /*98f0*/  FSETP.NEU.FTZ.AND P0, PT, R17, RZ, PT ;  /* 0x000000ff1100720b */ /* 0x000fe40003f1d000 */
[----:B------:R-:W-:-:S11]  /*9900*/  MOV R26, R16 ;  /* 0x00000010001a7202 */ /* 0x000fd60000000f00 */
        /* <DEDUP_REMOVED lines=20> */
[----:B-1----:R-:W-:Y:S01]  /*9a50*/  IADD3 R24, -R15, 0x7e800000, RZ ;  /* 0x7e8000000f187810 */ /* 0x002fe20007ffe1ff */
        /* <DEDUP_REMOVED lines=75> */
.L_x_7291:
        /* <DEDUP_REMOVED lines=10> */
.L_x_7293:
[----:B------:R-:W-:-:S04]  /*9fb0*/  FADD.FTZ R5, -R0, R7 ;  /* 0x0000000700057221 */ /* 0x000fc80000010100 */
[----:B------:R-:W-:Y:S02]  /*9fc0*/  FMUL.FTZ R5, R5, 0.5 ;  /* 0x3f00000005057820 */ /* 0x000fe40000410000 */
.L_x_7294:
[----:B------:R-:W-:Y:S05]  /*9fd0*/  BSYNC B2 ;  /* 0x0000000000027941 */ /* 0x000fea0003800000 */
.L_x_7292:
        /* <DEDUP_REMOVED lines=11> */
.L_x_7296:
[----:B------:R-:W-:-:S04]  /*a090*/  FADD.FTZ R6, R4, -R9 ;  /* 0x8000000904067221 */ /* 0x000fc80000010000 */
[----:B------:R-:W-:Y:S02]  /*a0a0*/  FMUL.FTZ R6, R6, 0.5 ;  /* 0x3f00000006067820 */ /* 0x000fe40000410000 */
.L_x_7297:
[----:B------:R-:W-:Y:S05]  /*a0b0*/  BSYNC B2 ;  /* 0x0000000000027941 */ /* 0x000fea0003800000 */
.L_x_7295:
        /* <DEDUP_REMOVED lines=35> */
.L_x_7290:
[----:B------:R0:W1:Y:S02]  /*a2f0*/  MUFU.SQRT R26, R14 ;  /* 0x0000000e001a7308 */ /* 0x0000640000002000 */
.L_x_7289:
[----:B------:R-:W-:Y:S05]  /*a300*/  BSYNC B1 ;  /* 0x0000000000017941 */ /* 0x000fea0003800000 */
.L_x_7288:
        /* <DEDUP_REMOVED lines=35> */
.L_x_7301:
        /* <DEDUP_REMOVED lines=17> */
.L_x_7307:
[----:B------:R-:W-:-:S04]  /*a650*/  FADD.FTZ R0, -R0, R7 ;  /* 0x0000000700007221 */ /* 0x000fc80000010100 */
[----:B------:R-:W-:Y:S02]  /*a660*/  FMUL.FTZ R0, R0, 0.5 ;  /* 0x3f00000000007820 */ /* 0x000fe40000410000 */
.L_x_7308:
[----:B------:R-:W-:Y:S05]  /*a670*/  BSYNC B4 ;  /* 0x0000000000047941 */ /* 0x000fea0003800000 */
.L_x_7306:
        /* <DEDUP_REMOVED lines=10> */
.L_x_7310:
[----:B------:R-:W-:-:S04]  /*a720*/  FADD.FTZ R3, -R3, R4 ;  /* 0x0000000403037221 */ /* 0x000fc80000010100 */
[----:B------:R-:W-:Y:S02]  /*a730*/  FMUL.FTZ R3, R3, 0.5 ;  /* 0x3f00000003037820 */ /* 0x000fe40000410000 */
.L_x_7311:
[----:B------:R-:W-:Y:S05]  /*a740*/  BSYNC B4 ;  /* 0x0000000000047941 */ /* 0x000fea0003800000 */
.L_x_7309:
[----:B------:R-:W-:Y:S02]  /*a750*/  FADD.FTZ R0, R3, R0 ;  /* 0x0000000003007221 */ /* 0x000fe40000010000 */
[----:B------:R-:W-:-:S04]  /*a760*/  FADD.FTZ R13, R12, R13 ;  /* 0x0000000d0c0d7221 */ /* 0x000fc80000010000 */
[----:B------:R-:W-:-:S06]  /*a770*/  FMUL.FTZ R13, R13, R0 ;  /* 0x000000000d0d7220 */ /* 0x000fcc0000410000 */
[----:B------:R-:W2:Y:S01]  /*a780*/  MUFU.SQRT R13, R13 ;  /* 0x0000000d000d7308 */ /* 0x000ea20000002000 */
[----:B------:R-:W-:Y:S05]  /*a790*/  BRA `(.L_x_7312) ;  /* 0x0000012000007947 */ /* 0x000fea0003800000 */
.L_x_7305:
        /* <DEDUP_REMOVED lines=12> */
.L_x_7304:
[----:B------:R-:W-:Y:S01]  /*a860*/  FADD.FTZ R0, R13, 1 ;  /* 0x3f8000000d007421 */ /* 0x000fe20000010000 */
[----:B------:R-:W-:Y:S01]  /*a870*/  MUFU.SQRT R3, R14 ;  /* 0x0000000e00037308 */ /* 0x000fe20000002000 */
[----:B------:R-:W-:Y:S02]  /*a880*/  IMAD.MOV.U32 R12, RZ, RZ, 0x3f800000 ;  /* 0x3f800000ff0c7424 */ /* 0x000fe400078e00ff */
[----:B------:R-:W-:-:S06]  /*a890*/  FMUL.FTZ R0, R0, 0.5 ;  /* 0x3f00000000007820 */ /* 0x000fcc0000410000 */
[----:B------:R-:W2:Y:S02]  /*a8a0*/  MUFU.SQRT R0, R0 ;  /* 0x0000000000007308 */ /* 0x000ea40000002000 */
[----:B--2---:R-:W-:-:S06]  /*a8b0*/  FMUL.FTZ R13, R3, R0 ;  /* 0x00000000030d7220 */ /* 0x004fcc0000410000 */
.L_x_7312:
[----:B------:R-:W-:Y:S05]  /*a8c0*/  BSYNC B2 ;  /* 0x0000000000027941 */ /* 0x000fea0003800000 */
.L_x_7303:
[----:B------:R-:W-:Y:S05]  /*a8d0*/  BRA `(.L_x_7313) ;  /* 0x0000002000007947 */ /* 0x000fea0003800000 */
.L_x_7300:
[----:B------:R-:W-:Y:S02]  /*a8e0*/  FMUL.FTZ R13, R13, 16777216 ;  /* 0x4b8000000d0d7820 */ /* 0x000fe40000410000 */
[----:B------:R-:W-:Y:S02]  /*a8f0*/  FMUL.FTZ R12, R12, 16777216 ;  /* 0x4b8000000c0c7820 */ /* 0x000fe40000410000 */
.L_x_7313:
[----:B------:R-:W-:Y:S05]  /*a900*/  BSYNC B1 ;  /* 0x0000000000017941 */ /* 0x000fea0003800000 */
.L_x_7299:
        /* <DEDUP_REMOVED lines=16> */
[----:B-1-3--:R-:W-:Y:S05]  /*aa10*/  CALL.REL.NOINC `($__internal_13_$__cuda_sm3x_div_rn_ftz_f32_slowpath) ;  /* 0x000082e000007944 */ /* 0x00afea0003c00000 */
.L_x_7315:
[----:B------:R-:W-:Y:S05]  /*aa20*/  BSYNC B4 ;  /* 0x0000000000047941 */ /* 0x000fea0003800000 */
.L_x_7314:
        /* <DEDUP_REMOVED lines=18> */
.L_x_7317:
[----:B------:R-:W-:Y:S01]  /*ab50*/  ISETP.GE.AND P0, PT, R13, RZ, PT ;  /* 0x000000ff0d00720c */ /* 0x000fe20003f06270 */
[----:B------:R-:W-:-:S12]  /*ab60*/  IMAD.MOV.U32 R3, RZ, RZ, 0x3fd774eb ;  /* 0x3fd774ebff037424 */ /* 0x000fd800078e00ff */
[----:B------:R-:W-:-:S04]  /*ab70*/  @P0 FFMA.FTZ R0, R3, 0.93318945169448852539, -R0 ;  /* 0x3f6ee58103000823 */ /* 0x000fc80000010800 */
[----:B------:R-:W-:Y:S02]  /*ab80*/  @!P0 FFMA.FTZ R0, R3, 0.93318945169448852539, R0 ;  /* 0x3f6ee58103008823 */ /* 0x000fe40000010000 */
.L_x_7318:
[----:B------:R-:W-:Y:S05]  /*ab90*/  BSYNC B1 ;  /* 0x0000000000017941 */ /* 0x000fea0003800000 */
.L_x_7316:
        /* <DEDUP_REMOVED lines=10> */
.L_x_7302:
[----:B------:R-:W-:Y:S05]  /*ac40*/  BSYNC B3 ;  /* 0x0000000000037941 */ /* 0x000fea0003800000 */
.L_x_7298:
[----:B------:R-:W-:Y:S02]  /*ac50*/  LOP3.LUT R27, R0, 0x80000000, R17, 0xb8, !PT ;  /* 0x80000000001b7812 */ /* 0x000fe400078eb811 */
[----:B-1----:R-:W-:Y:S01]  /*ac60*/  LOP3.LUT R26, R26, 0x80000000, R16, 0xb8, !PT ;  /* 0x800000001a1a7812 */ /* 0x002fe200078eb810 */
[----:B------:R-:W-:Y:S05]  /*ac70*/  BRA `(.L_x_7285) ;  /* 0x0000174000007947 */ /* 0x000fea0003800000 */
.L_x_7287:
        /* <DEDUP_REMOVED lines=29> */
[----:B-1-3--:R-:W-:Y:S05]  /*ae50*/  CALL.REL.NOINC `($__internal_13_$__cuda_sm3x_div_rn_ftz_f32_slowpath) ;  /* 0x00007ea000007944 */ /* 0x00afea0003c00000 */
.L_x_7324:
[----:B------:R-:W-:Y:S05]  /*ae60*/  BSYNC B4 ;  /* 0x0000000000047941 */ /* 0x000fea0003800000 */
.L_x_7323:
        /* <DEDUP_REMOVED lines=18> */
.L_x_7326:
[----:B------:R-:W-:Y:S01]  /*af90*/  ISETP.GE.AND P0, PT, R13, RZ, PT ;  /* 0x000000ff0d00720c */ /* 0x000fe20003f06270 */
[----:B------:R-:W-:-:S12]  /*afa0*/  IMAD.MOV.U32 R3, RZ, RZ, 0x3fd774eb ;  /* 0x3fd774ebff037424 */ /* 0x000fd800078e00ff */
[----:B------:R-:W-:-:S04]  /*afb0*/  @P0 FFMA.FTZ R0, R3, 0.93318945169448852539, -R0 ;  /* 0x3f6ee58103000823 */ /* 0x000fc80000010800 */
[----:B------:R-:W-:Y:S02]  /*afc0*/  @!P0 FFMA.FTZ R0, R3, 0.93318945169448852539, R0 ;  /* 0x3f6ee58103008823 */ /* 0x000fe40000010000 */
.L_x_7327:
[----:B------:R-:W-:Y:S05]  /*afd0*/  BSYNC B1 ;  /* 0x0000000000017941 */ /* 0x000fea0003800000 */
.L_x_7325:
        /* <DEDUP_REMOVED lines=13> */
.L_x_7322:
[----:B------:R-:W0:Y:S01]  /*b0b0*/  MUFU.RCP R3, R12 ;  /* 0x0000000c00037308 */ /* 0x000e220000001000 */
[----:B------:R-:W-:Y:S07]  /*b0c0*/  BSSY B4, `(.L_x_7329) ;  /* 0x000000b000047945 */ /* 0x000fee0003800000 */
        /* <DEDUP_REMOVED lines=10> */
.L_x_7330:
[----:B------:R-:W-:Y:S05]  /*b170*/  BSYNC B4 ;  /* 0x0000000000047941 */ /* 0x000fea0003800000 */
.L_x_7329:
        /* <DEDUP_REMOVED lines=18> */
.L_x_7332:
[----:B------:R-:W-:Y:S01]  /*b2a0*/  ISETP.GE.AND P0, PT, R13, RZ, PT ;  /* 0x000000ff0d00720c */ /* 0x000fe20003f06270 */
[----:B------:R-:W-:-:S12]  /*b2b0*/  IMAD.MOV.U32 R3, RZ, RZ, 0x3fd774eb ;  /* 0x3fd774ebff037424 */ /* 0x000fd800078e00ff */
[----:B------:R-:W-:-:S04]  /*b2c0*/  @P0 FFMA.FTZ R0, R3, 0.93318945169448852539, -R0 ;  /* 0x3f6ee58103000823 */ /* 0x000fc80000010800 */
[----:B------:R-:W-:Y:S02]  /*b2d0*/  @!P0 FFMA.FTZ R0, R3, 0.93318945169448852539, R0 ;  /* 0x3f6ee58103008823 */ /* 0x000fe40000010000 */
.L_x_7333:
[----:B------:R-:W-:Y:S05]  /*b2e0*/  BSYNC B1 ;  /* 0x0000000000017941 */ /* 0x000fea0003800000 */
.L_x_7331:
        /* <DEDUP_REMOVED lines=27> */
.L_x_7321:
[----:B------:R-:W-:Y:S01]  /*b4a0*/  FMUL.FTZ R0, R16, -0.36787945032119750977 ;  /* 0xbebc5ab210007820 */ /* 0x000fe20000410000 */
[----:B------:R-:W-:Y:S01]  /*b4b0*/  BSSY B4, `(.L_x_7334) ;  /* 0x0000020000047945 */ /* 0x000fe20003800000 */
[----:B------:R-:W-:Y:S02]  /*b4c0*/  FMUL.FTZ R3, R17, -0.36787945032119750977 ;  /* 0xbebc5ab211037820 */ /* 0x000fe40000410000 */
        /* <DEDUP_REMOVED lines=24> */
[----:B------:R-:W2:Y:S01]  /*b650*/  FCHK P0, R6, R12 ;  /* 0x0000000c06007302 */ /* 0x000ea20000000000 */
[----:B0-----:R-:W-:Y:S01]  /*b660*/  FFMA.FTZ R15, R4, 0.69314718246459960938, R15 ;  /* 0x3f317218040f7823 */ /* 0x001fe2000001000f */
[----:B--2---:R-:W-:Y:S06]  /*b670*/  @!P0 BRA `(.L_x_7335) ;  /* 0x0000003000008947 */ /* 0x004fec0003800000 */
[----:B------:R-:W-:Y:S01]  /*b680*/  IMAD.MOV.U32 R9, RZ, RZ, R12 ;  /* 0x000000ffff097224 */ /* 0x000fe200078e000c */
[----:B------:R-:W-:Y:S02]  /*b690*/  MOV R0, 0xb6b0 ;  /* 0x0000b6b000007802 */ /* 0x000fe40000000f00 */
[----:B-1-3--:R-:W-:Y:S05]  /*b6a0*/  CALL.REL.NOINC `($__internal_13_$__cuda_sm3x_div_rn_ftz_f32_slowpath) ;  /* 0x0000765000007944 */ /* 0x00afea0003c00000 */
.L_x_7335:
[----:B------:R-:W-:Y:S05]  /*b6b0*/  BSYNC B4 ;  /* 0x0000000000047941 */ /* 0x000fea0003800000 */
.L_x_7334:
        /* <DEDUP_REMOVED lines=18> */
.L_x_7337:
[----:B------:R-:W-:Y:S02]  /*b7e0*/  ISETP.GE.AND P0, PT, R13, RZ, PT ;  /* 0x000000ff0d00720c */ /* 0x000fe40003f06270 */
[----:B------:R-:W-:-:S11]  /*b7f0*/  MOV R3, 0x3fd774eb ;  /* 0x3fd774eb00037802 */ /* 0x000fd60000000f00 */
[----:B------:R-:W-:-:S04]  /*b800*/  @P0 FFMA.FTZ R0, R3, 0.93318945169448852539, -R0 ;  /* 0x3f6ee58103000823 */ /* 0x000fc80000010800 */
[----:B------:R-:W-:Y:S02]  /*b810*/  @!P0 FFMA.FTZ R0, R3, 0.93318945169448852539, R0 ;  /* 0x3f6ee58103008823 */ /* 0x000fe40000010000 */
.L_x_7338:
[----:B------:R-:W-:Y:S05]  /*b820*/  BSYNC B1 ;  /* 0x0000000000017941 */ /* 0x000fea0003800000 */
.L_x_7336:
        /* <DEDUP_REMOVED lines=11> */
.L_x_7320:
        /* <DEDUP_REMOVED lines=23> */
.L_x_7342:
[----:B------:R-:W-:Y:S05]  /*ba50*/  BSYNC B4 ;  /* 0x0000000000047941 */ /* 0x000fea0003800000 */
.L_x_7341:
[----:B------:R-:W-:Y:S01]  /*ba60*/  IMAD.MOV.U32 R5, RZ, RZ, 0x3b33710b ;  /* 0x3b33710bff057424 */ /* 0x000fe200078e00ff */
[----:B------:R-:W2:Y:S01]  /*ba70*/  MUFU.LG2 R14, R14 ;  /* 0x0000000e000e7308 */ /* 0x000ea20000000c00 */
[----:B0-----:R-:W-:Y:S01]  /*ba80*/  FMUL.FTZ R0, R3, R3 ;  /* 0x0000000303007220 */ /* 0x001fe20000410000 */
[----:B------:R-:W-:Y:S01]  /*ba90*/  FSETP.NEU.FTZ.AND P0, PT, |R16|, R12, PT ;  /* 0x0000000c1000720b */ /* 0x000fe20003f1d200 */
[----:B------:R-:W-:Y:S01]  /*baa0*/  FADD.FTZ R12, R12, |R16| ;  /* 0x400000100c0c7221 */ /* 0x000fe20000010000 */
[----:B------:R-:W-:Y:S01]  /*bab0*/  FSETP.NEU.FTZ.AND P1, PT, R13, RZ, PT ;  /* 0x000000ff0d00720b */ /* 0x000fe20003f3d000 */
[----:B------:R-:W-:-:S04]  /*bac0*/  FFMA.FTZ R5, R0, R5, -0.015681877732276916504 ;  /* 0xbc80774800057423 */ /* 0x000fc80000010005 */
[----:B------:R-:W-:-:S04]  /*bad0*/  FFMA.FTZ R5, R0, R5, 0.042200751602649688721 ;  /* 0x3d2cdab200057423 */ /* 0x000fc80000010005 */
[----:B------:R-:W-:Y:S02]  /*bae0*/  FFMA.FTZ R5, R0, R5, -0.074792981147766113281 ;  /* 0xbd992d1000057423 */ /* 0x000fe40000010005 */
[----:B--2---:R-:W-:Y:S02]  /*baf0*/  FMUL.FTZ.D2 R15, R14, 0.69314718246459960938 ;  /* 0x3f3172180e0f7820 */ /* 0x004fe40000310000 */
        /* <DEDUP_REMOVED lines=14> */
.L_x_7340:
        /* <DEDUP_REMOVED lines=12> */
.L_x_7344:
[----:B------:R-:W-:Y:S05]  /*bca0*/  BSYNC B4 ;  /* 0x0000000000047941 */ /* 0x000fea0003800000 */
.L_x_7343:
        /* <DEDUP_REMOVED lines=25> */
[----:B------:R-:W-:Y:S02]  /*be40*/  FFMA.FTZ R0, R0, R3, R3 ;  /* 0x0000000300007223 */ /* 0x000fe40000010003 */
[----:B------:R-:W-:Y:S01]  /*be50*/  FADD.FTZ R3, R12, |R16| ;  /* 0x400000100c037221 */ /* 0x000fe20000010000 */
[----:B------:R-:W-:Y:S01]  /*be60*/  FSEL R4, R4, +INF , P0 ;  /* 0x7f80000004047808 */ /* 0x000fe20000000000 */
[----:B------:R-:W-:Y:S01]  /*be70*/  @!P6 FFMA.FTZ R0, R5, 0.93318945169448852539, -R0 ;  /* 0x3f6ee5810500e823 */ /* 0x000fe20000010800 */
[----:B------:R-:W-:-:S04]  /*be80*/  FSETP.NEU.FTZ.AND P0, PT, |R16|, R12, PT ;  /* 0x0000000c1000720b */ /* 0x000fc80003f1d200 */
        /* <DEDUP_REMOVED lines=8> */
.L_x_7339:
        /* <DEDUP_REMOVED lines=27> */
[----:B------:R-:W2:Y:S01]  /*c0c0*/  FCHK P0, R6, R13 ;  /* 0x0000000d06007302 */ /* 0x000ea20000000000 */
[----:B0-----:R-:W-:Y:S01]  /*c0d0*/  FFMA.FTZ R15, R4, 0.69314718246459960938, R15 ;  /* 0x3f317218040f7823 */ /* 0x001fe2000001000f */
[----:B--2---:R-:W-:Y:S06]  /*c0e0*/  @!P0 BRA `(.L_x_7346) ;  /* 0x0000003000008947 */ /* 0x004fec0003800000 */
[----:B------:R-:W-:Y:S01]  /*c0f0*/  IMAD.MOV.U32 R9, RZ, RZ, R13 ;  /* 0x000000ffff097224 */ /* 0x000fe200078e000d */
[----:B------:R-:W-:-:S02]  /*c100*/  MOV R0, 0xc120 ;  /* 0x0000c12000007802 */ /* 0x000fc40000000f00 */
[----:B-1-3--:R-:W-:Y:S05]  /*c110*/  CALL.REL.NOINC `($__internal_13_$__cuda_sm3x_div_rn_ftz_f32_slowpath) ;  /* 0x00006be000007944 */ /* 0x00afea0003c00000 */
.L_x_7346:
[----:B------:R-:W-:Y:S05]  /*c120*/  BSYNC B4 ;  /* 0x0000000000047941 */ /* 0x000fea0003800000 */
.L_x_7345:
        /* <DEDUP_REMOVED lines=21> */
.L_x_7328:
[----:B------:R-:W-:Y:S05]  /*c280*/  BSYNC B3 ;  /* 0x0000000000037941 */ /* 0x000fea0003800000 */
.L_x_7319:
[----:B------:R-:W-:Y:S01]  /*c290*/  FADD.FTZ R15, R15, 0.69314718246459960938 ;  /* 0x3f3172180f0f7421 */ /* 0x000fe20000010000 */
[----:B------:R-:W-:-:S04]  /*c2a0*/  LOP3.LUT R27, R0, 0x80000000, R17, 0xb8, !PT ;  /* 0x80000000001b7812 */ /* 0x000fc800078eb811 */
[----:B------:R-:W-:Y:S01]  /*c2b0*/  LOP3.LUT R26, R15, 0x80000000, R16, 0xb8, !PT ;  /* 0x800000000f1a7812 */ /* 0x000fe200078eb810 */
[----:B------:R-:W-:Y:S05]  /*c2c0*/  BRA `(.L_x_7285) ;  /* 0x000000f000007947 */ /* 0x000fea0003800000 */
.L_x_7286:
        /* <DEDUP_REMOVED lines=11> */
[----:B------:R-:W-:-:S05]  /*c380*/  @P0 FADD.FTZ R27, R27, R0 ;  /* 0x000000001b1b0221 */ /* 0x000fca0000010000 */
[----:B------:R-:W-:Y:S01]  /*c390*/  @P0 MOV R26, R27 ;  /* 0x0000001b001a0202 */ /* 0x000fe20000000f00 */
[----:B------:R-:W-:Y:S02]  /*c3a0*/  @!P0 FADD.FTZ R26, R16, R16 ;  /* 0x00000010101a8221 */ /* 0x000fe40000010000 */
[----:B------:R-:W-:Y:S02]  /*c3b0*/  @!P0 IMAD.MOV.U32 R27, RZ, RZ, R17 ;  /* 0x000000ffff1b8224 */ /* 0x000fe400078e0011 */
.L_x_7285:
[----:B------:R-:W-:Y:S05]  /*c3c0*/  BSYNC B0 ;  /* 0x0000000000007941 */ /* 0x000fea0003800000 */
.L_x_7284:
[----:B------:R-:W-:Y:S01]  /*c3d0*/  IADD3 R3, R2, 0x180, RZ ;  /* 0x0000018002037810 */ /* 0x000fe20007ffe0ff */
[----:B------:R-:W-:Y:S01]  /*c3e0*/  BSSY B0, `(.L_x_7347) ;  /* 0x00002bd000007945 */ /* 0x000fe20003800000 */
[----:B-1----:R-:W-:Y:S02]  /*c3f0*/  IMAD.MOV.U32 R24, RZ, RZ, RZ ;  /* 0x000000ffff187224 */ /* 0x002fe400078e00ff */
[----:B------:R-:W-:-:S13]  /*c400*/  ISETP.GE.AND P0, PT, R3, R28, PT ;  /* 0x0000001c0300720c */ /* 0x000fda0003f06270 */
[----:B------:R-:W-:Y:S05]  /*c410*/  @P0 BRA `(.L_x_7348) ;  /* 0x00002b9000000947 */ /* 0x000fea0003800000 */
[----:B---3--:R-:W-:Y:S01]  /*c420*/  FSETP.GTU.FTZ.AND P0, PT, |R18|, +INF , PT ;  /* 0x7f8000001200780b */ /* 0x008fe20003f1c200 */
        /* <DEDUP_REMOVED lines=25> */
[----:B--2---:R-:W-:Y:S01]  /*c5c0*/  FADD.FTZ R16, |R3|, -RZ ;  /* 0x800000ff03107221 */ /* 0x004fe20000010200 */
        /* <DEDUP_REMOVED lines=51> */
[----:B------:R-:W-:Y:S01]  /*c900*/  HFMA2.MMA R16, -RZ, RZ, 1.875, 0 ;  /* 0x3f800000ff107435 */ /* 0x000fe200000001ff */
        /* <DEDUP_REMOVED lines=31> */
.L_x_7354:
        /* <DEDUP_REMOVED lines=10> */
.L_x_7356:
[----:B------:R-:W-:-:S04]  /*cba0*/  FADD.FTZ R6, -R0, R5 ;  /* 0x0000000500067221 */ /* 0x000fc80000010100 */
[----:B------:R-:W-:Y:S02]  /*cbb0*/  FMUL.FTZ R6, R6, 0.5 ;  /* 0x3f00000006067820 */ /* 0x000fe40000410000 */
.L_x_7357:
[----:B------:R-:W-:Y:S05]  /*cbc0*/  BSYNC B2 ;  /* 0x0000000000027941 */ /* 0x000fea0003800000 */
.L_x_7355:
        /* <DEDUP_REMOVED lines=11> */
.L_x_7359:
[----:B------:R-:W-:-:S04]  /*cc80*/  FADD.FTZ R7, R4, -R7 ;  /* 0x8000000704077221 */ /* 0x000fc80000010000 */
[----:B------:R-:W-:Y:S02]  /*cc90*/  FMUL.FTZ R7, R7, 0.5 ;  /* 0x3f00000007077820 */ /* 0x000fe40000410000 */
.L_x_7360:
[----:B------:R-:W-:Y:S05]  /*cca0*/  BSYNC B2 ;  /* 0x0000000000027941 */ /* 0x000fea0003800000 */
.L_x_7358:
        /* <DEDUP_REMOVED lines=35> */
.L_x_7353:
[----:B------:R0:W1:Y:S02]  /*cee0*/  MUFU.SQRT R24, R14 ;  /* 0x0000000e00187308 */ /* 0x0000640000002000 */
.L_x_7352:
[----:B------:R-:W-:Y:S05]  /*cef0*/  BSYNC B1 ;  /* 0x0000000000017941 */ /* 0x000fea0003800000 */
.L_x_7351:
        /* <DEDUP_REMOVED lines=35> */
.L_x_7364:
        /* <DEDUP_REMOVED lines=17> */
.L_x_7370:
[----:B------:R-:W-:-:S04]  /*d240*/  FADD.FTZ R0, -R0, R5 ;  /* 0x0000000500007221 */ /* 0x000fc80000010100 */
[----:B------:R-:W-:Y:S02]  /*d250*/  FMUL.FTZ R0, R0, 0.5 ;  /* 0x3f00000000007820 */ /* 0x000fe40000410000 */
.L_x_7371:
[----:B------:R-:W-:Y:S05]  /*d260*/  BSYNC B4 ;  /* 0x0000000000047941 */ /* 0x000fea0003800000 */
.L_x_7369:
        /* <DEDUP_REMOVED lines=10> */
.L_x_7373:
[----:B------:R-:W-:-:S04]  /*d310*/  FADD.FTZ R3, -R3, R4 ;  /* 0x0000000403037221 */ /* 0x000fc80000010100 */
[----:B------:R-:W-:Y:S02]  /*d320*/  FMUL.FTZ R3, R3, 0.5 ;  /* 0x3f00000003037820 */ /* 0x000fe40000410000 */
.L_x_7374:
[----:B------:R-:W-:Y:S05]  /*d330*/  BSYNC B4 ;  /* 0x0000000000047941 */ /* 0x000fea0003800000 */
.L_x_7372:
[----:B------:R-:W-:Y:S02]  /*d340*/  FADD.FTZ R0, R3, R0 ;  /* 0x0000000003007221 */ /* 0x000fe40000010000 */
[----:B------:R-:W-:-:S04]  /*d350*/  FADD.FTZ R13, R12, R13 ;  /* 0x0000000d0c0d7221 */ /* 0x000fc80000010000 */
[----:B------:R-:W-:-:S06]  /*d360*/  FMUL.FTZ R13, R13, R0 ;  /* 0x000000000d0d7220 */ /* 0x000fcc0000410000 */
[----:B------:R-:W2:Y:S01]  /*d370*/  MUFU.SQRT R13, R13 ;  /* 0x0000000d000d7308 */ /* 0x000ea20000002000 */
[----:B------:R-:W-:Y:S05]  /*d380*/  BRA `(.L_x_7375) ;  /* 0x0000012000007947 */ /* 0x000fea0003800000 */
.L_x_7368:
        /* <DEDUP_REMOVED lines=12> */
.L_x_7367:
[----:B------:R-:W-:Y:S01]  /*d450*/  FADD.FTZ R0, R13, 1 ;  /* 0x3f8000000d007421 */ /* 0x000fe20000010000 */
[----:B------:R-:W-:Y:S01]  /*d460*/  MUFU.SQRT R3, R14 ;  /* 0x0000000e00037308 */ /* 0x000fe20000002000 */
[----:B------:R-:W-:Y:S02]  /*d470*/  IMAD.MOV.U32 R12, RZ, RZ, 0x3f800000 ;  /* 0x3f800000ff0c7424 */ /* 0x000fe400078e00ff */
[----:B------:R-:W-:-:S06]  /*d480*/  FMUL.FTZ R0, R0, 0.5 ;  /* 0x3f00000000007820 */ /* 0x000fcc0000410000 */
[----:B------:R-:W2:Y:S02]  /*d490*/  MUFU.SQRT R0, R0 ;  /* 0x0000000000007308 */ /* 0x000ea40000002000 */
[----:B--2---:R-:W-:-:S06]  /*d4a0*/  FMUL.FTZ R13, R3, R0 ;  /* 0x00000000030d7220 */ /* 0x004fcc0000410000 */
.L_x_7375:
[----:B------:R-:W-:Y:S05]  /*d4b0*/  BSYNC B2 ;  /* 0x0000000000027941 */ /* 0x000fea0003800000 */
.L_x_7366:
[----:B------:R-:W-:Y:S05]  /*d4c0*/  BRA `(.L_x_7376) ;  /* 0x0000002000007947 */ /* 0x000fea0003800000 */
.L_x_7363:
[----:B------:R-:W-:Y:S02]  /*d4d0*/  FMUL.FTZ R13, R13, 16777216 ;  /* 0x4b8000000d0d7820 */ /* 0x000fe40000410000 */
[----:B------:R-:W-:Y:S02]  /*d4e0*/  FMUL.FTZ R12, R12, 16777216 ;  /* 0x4b8000000c0c7820 */ /* 0x000fe40000410000 */
.L_x_7376:
[----:B------:R-:W-:Y:S05]  /*d4f0*/  BSYNC B1 ;  /* 0x0000000000017941 */ /* 0x000fea0003800000 */
.L_x_7362:
        /* <DEDUP_REMOVED lines=16> */
[----:B-1----:R-:W-:Y:S05]  /*d600*/  CALL.REL.NOINC `($__internal_13_$__cuda_sm3x_div_rn_ftz_f32_slowpath) ;  /* 0x000056f000007944 */ /* 0x002fea0003c00000 */
.L_x_7378:
[----:B------:R-:W-:Y:S05]  /*d610*/  BSYNC B4 ;  /* 0x0000000000047941 */ /* 0x000fea0003800000 */
.L_x_7377:
        /* <DEDUP_REMOVED lines=18> */
.L_x_7380:
[----:B------:R-:W-:Y:S01]  /*d740*/  ISETP.GE.AND P0, PT, R13, RZ, PT ;  /* 0x000000ff0d00720c */ /* 0x000fe20003f06270 */
[----:B------:R-:W-:-:S12]  /*d750*/  IMAD.MOV.U32 R3, RZ, RZ, 0x3fd774eb ;  /* 0x3fd774ebff037424 */ /* 0x000fd800078e00ff */
[----:B------:R-:W-:-:S04]  /*d760*/  @P0 FFMA.FTZ R0, R3, 0.93318945169448852539, -R0 ;  /* 0x3f6ee58103000823 */ /* 0x000fc80000010800 */
[----:B------:R-:W-:Y:S02]  /*d770*/  @!P0 FFMA.FTZ R0, R3, 0.93318945169448852539, R0 ;  /* 0x3f6ee58103008823 */ /* 0x000fe40000010000 */
.L_x_7381:
[----:B------:R-:W-:Y:S05]  /*d780*/  BSYNC B1 ;  /* 0x0000000000017941 */ /* 0x000fea0003800000 */
.L_x_7379:
        /* <DEDUP_REMOVED lines=10> */
.L_x_7365:
[----:B------:R-:W-:Y:S05]  /*d830*/  BSYNC B3 ;  /* 0x0000000000037941 */ /* 0x000fea0003800000 */
.L_x_7361:
[----:B------:R-:W-:Y:S02]  /*d840*/  LOP3.LUT R25, R6, 0x80000000, R19, 0xb8, !PT ;  /* 0x8000000006197812 */ /* 0x000fe400078eb813 */
[----:B-1----:R-:W-:Y:S01]  /*d850*/  LOP3.LUT R24, R24, 0x80000000, R18, 0xb8, !PT ;  /* 0x8000000018187812 */ /* 0x002fe200078eb812 */
[----:B------:R-:W-:Y:S05]  /*d860*/  BRA `(.L_x_7348) ;  /* 0x0000174000007947 */ /* 0x000fea0003800000 */
.L_x_7350:
[----:B------:R-:W-:Y:S01]  /*d870*/  ISETP.GT.AND P0, PT, R18, -0x1, PT ;  /* 0xffffffff1200780c */ /* 0x000fe20003f04270 */
[----:B------:R-:W-:-:S12]  /*d880*/  BSSY B3, `(.L_x_7382) ;  /* 0x000015f000037945 */ /* 0x000fd80003800000 */
[----:B------:R-:W-:Y:S05]  /*d890*/  @P0 BRA `(.L_x_7383) ;  /* 0x00000c3000000947 */ /* 0x000fea0003800000 */
[----:B------:R-:W-:Y:S02]  /*d8a0*/  FADD.FTZ R13, -R18, -RZ ;  /* 0x800000ff120d7221 */ /* 0x000fe40000010100 */
[----:B------:R-:W-:Y:S02]  /*d8b0*/  FADD.FTZ R14, -R19, -RZ ;  /* 0x800000ff130e7221 */ /* 0x000fe40000010100 */
[C---:B--2---:R-:W-:Y:S02]  /*d8c0*/  FADD.FTZ R16, |R13|.reuse, -RZ ;  /* 0x800000ff0d107221 */ /* 0x044fe40000010200 */
        /* <DEDUP_REMOVED lines=23> */
[----:B------:R-:W-:Y:S05]  /*da40*/  CALL.REL.NOINC `($__internal_13_$__cuda_sm3x_div_rn_ftz_f32_slowpath) ;  /* 0x000052b000007944 */ /* 0x000fea0003c00000 */
.L_x_7387:
[----:B------:R-:W-:Y:S05]  /*da50*/  BSYNC B4 ;  /* 0x0000000000047941 */ /* 0x000fea0003800000 */
.L_x_7386:
        /* <DEDUP_REMOVED lines=18> */
.L_x_7389:
[----:B------:R-:W-:Y:S01]  /*db80*/  ISETP.GE.AND P0, PT, R13, RZ, PT ;  /* 0x000000ff0d00720c */ /* 0x000fe20003f06270 */
[----:B------:R-:W-:-:S12]  /*db90*/  IMAD.MOV.U32 R3, RZ, RZ, 0x3fd774eb ;  /* 0x3fd774ebff037424 */ /* 0x000fd800078e00ff */
[----:B------:R-:W-:-:S04]  /*dba0*/  @P0 FFMA.FTZ R0, R3, 0.93318945169448852539, -R0 ;  /* 0x3f6ee58103000823 */ /* 0x000fc80000010800 */
[----:B------:R-:W-:Y:S02]  /*dbb0*/  @!P0 FFMA.FTZ R0, R3, 0.93318945169448852539, R0 ;  /* 0x3f6ee58103008823 */ /* 0x000fe40000010000 */
.L_x_7390:
[----:B------:R-:W-:Y:S05]  /*dbc0*/  BSYNC B1 ;  /* 0x0000000000017941 */ /* 0x000fea0003800000 */
.L_x_7388:
[C---:B------:R-:W-:Y:S01]  /*dbd0*/  FSETP.NEU.FTZ.AND P0, PT, |R13|.reuse, |R14|, PT ;  /* 0x4000000e0d00720b */ /* 0x040fe20003f1d200 */
        /* <DEDUP_REMOVED lines=12> */
.L_x_7385:
        /* <DEDUP_REMOVED lines=12> */
.L_x_7393:
[----:B------:R-:W-:Y:S05]  /*dd60*/  BSYNC B4 ;  /* 0x0000000000047941 */ /* 0x000fea0003800000 */
.L_x_7392:
        /* <DEDUP_REMOVED lines=18> */
.L_x_7395:
[----:B------:R-:W-:Y:S01]  /*de90*/  ISETP.GE.AND P0, PT, R13, RZ, PT ;  /* 0x000000ff0d00720c */ /* 0x000fe20003f06270 */
[----:B------:R-:W-:-:S12]  /*dea0*/  IMAD.MOV.U32 R3, RZ, RZ, 0x3fd774eb ;  /* 0x3fd774ebff037424 */ /* 0x000fd800078e00ff */
[----:B------:R-:W-:-:S04]  /*deb0*/  @P0 FFMA.FTZ R0, R3, 0.93318945169448852539, -R0 ;  /* 0x3f6ee58103000823 */ /* 0x000fc80000010800 */
[----:B------:R-:W-:Y:S02]  /*dec0*/  @!P0 FFMA.FTZ R0, R3, 0.93318945169448852539, R0 ;  /* 0x3f6ee58103008823 */ /* 0x000fe40000010000 */
.L_x_7396:
[----:B------:R-:W-:Y:S05]  /*ded0*/  BSYNC B1 ;  /* 0x0000000000017941 */ /* 0x000fea0003800000 */
.L_x_7394:
        /* <DEDUP_REMOVED lines=27> */
.L_x_7384:
        /* <DEDUP_REMOVED lines=32> */
[----:B------:R-:W-:Y:S05]  /*e290*/  CALL.REL.NOINC `($__internal_13_$__cuda_sm3x_div_rn_ftz_f32_slowpath) ;  /* 0x00004a6000007944 */ /* 0x000fea0003c00000 */
.L_x_7398:
[----:B------:R-:W-:Y:S05]  /*e2a0*/  BSYNC B4 ;  /* 0x0000000000047941 */ /* 0x000fea0003800000 */
.L_x_7397:
        /* <DEDUP_REMOVED lines=18> */
.L_x_7400:
[----:B------:R-:W-:Y:S01]  /*e3d0*/  ISETP.GE.AND P0, PT, R13, RZ, PT ;  /* 0x000000ff0d00720c */ /* 0x000fe20003f06270 */
[----:B------:R-:W-:-:S12]  /*e3e0*/  IMAD.MOV.U32 R3, RZ, RZ, 0x3fd774eb ;  /* 0x3fd774ebff037424 */ /* 0x000fd800078e00ff */
[----:B------:R-:W-:-:S04]  /*e3f0*/  @P0 FFMA.FTZ R0, R3, 0.93318945169448852539, -R0 ;  /* 0x3f6ee58103000823 */ /* 0x000fc80000010800 */
[----:B------:R-:W-:Y:S02]  /*e400*/  @!P0 FFMA.FTZ R0, R3, 0.93318945169448852539, R0 ;  /* 0x3f6ee58103008823 */ /* 0x000fe40000010000 */
.L_x_7401:
[----:B------:R-:W-:Y:S05]  /*e410*/  BSYNC B1 ;  /* 0x0000000000017941 */ /* 0x000fea0003800000 */
.L_x_7399:
        /* <DEDUP_REMOVED lines=11> */
.L_x_7383:
        /* <DEDUP_REMOVED lines=22> */
[----:B--2---:R-:W-:Y:S05]  /*e630*/  CALL.REL.NOINC `($__internal_13_$__cuda_sm3x_div_rn_ftz_f32_slowpath) ;  /* 0x000046c000007944 */ /* 0x004fea0003c00000 */
.L_x_7405:
[----:B------:R-:W-:Y:S05]  /*e640*/  BSYNC B4 ;  /* 0x0000000000047941 */ /* 0x000fea0003800000 */
.L_x_7404:
[----:B------:R-:W-:Y:S01]  /*e650*/  IMAD.MOV.U32 R5, RZ, RZ, 0x3b33710b ;  /* 0x3b33710bff057424 */ /* 0x000fe200078e00ff */
[----:B------:R-:W1:Y:S01]  /*e660*/  MUFU.LG2 R14, R14 ;  /* 0x0000000e000e7308 */ /* 0x000e620000000c00 */
[----:B0-----:R-:W-:Y:S01]  /*e670*/  FMUL.FTZ R0, R3, R3 ;  /* 0x0000000303007220 */ /* 0x001fe20000410000 */
[----:B------:R-:W-:Y:S01]  /*e680*/  FSETP.NEU.FTZ.AND P0, PT, |R18|, R12, PT ;  /* 0x0000000c1200720b */ /* 0x000fe20003f1d200 */
[----:B------:R-:W-:Y:S01]  /*e690*/  FADD.FTZ R12, R12, |R18| ;  /* 0x400000120c0c7221 */ /* 0x000fe20000010000 */
        /* <DEDUP_REMOVED lines=19> */
.L_x_7403:
        /* <DEDUP_REMOVED lines=12> */
.L_x_7407:
[----:B------:R-:W-:Y:S05]  /*e890*/  BSYNC B4 ;  /* 0x0000000000047941 */ /* 0x000fea0003800000 */
.L_x_7406:
        /* <DEDUP_REMOVED lines=38> */
.L_x_7402:
        /* <DEDUP_REMOVED lines=32> */
[----:B--2---:R-:W-:Y:S05]  /*ed00*/  CALL.REL.NOINC `($__internal_13_$__cuda_sm3x_div_rn_ftz_f32_slowpath) ;  /* 0x00003ff000007944 */ /* 0x004fea0003c00000 */
.L_x_7409:
[----:B------:R-:W-:Y:S05]  /*ed10*/  BSYNC B4 ;  /* 0x0000000000047941 */ /* 0x000fea0003800000 */
.L_x_7408:
        /* <DEDUP_REMOVED lines=21> */
.L_x_7391:
[----:B------:R-:W-:Y:S05]  /*ee70*/  BSYNC B3 ;  /* 0x0000000000037941 */ /* 0x000fea0003800000 */
.L_x_7382:
[----:B------:R-:W-:Y:S01]  /*ee80*/  FADD.FTZ R15, R15, 0.69314718246459960938 ;  /* 0x3f3172180f0f7421 */ /* 0x000fe20000010000 */
[----:B------:R-:W-:-:S04]  /*ee90*/  LOP3.LUT R25, R0, 0x80000000, R19, 0xb8, !PT ;  /* 0x8000000000197812 */ /* 0x000fc800078eb813 */
[----:B------:R-:W-:Y:S01]  /*eea0*/  LOP3.LUT R24, R15, 0x80000000, R18, 0xb8, !PT ;  /* 0x800000000f187812 */ /* 0x000fe200078eb812 */
[----:B------:R-:W-:Y:S05]  /*eeb0*/  BRA `(.L_x_7348) ;  /* 0x000000f000007947 */ /* 0x000fea0003800000 */
.L_x_7349:
        /* <DEDUP_REMOVED lines=15> */
.L_x_7348:
[----:B------:R-:W-:Y:S05]  /*efb0*/  BSYNC B0 ;  /* 0x0000000000007941 */ /* 0x000fea0003800000 */
.L_x_7347:
[----:B--2---:R-:W1:Y:S01]  /*efc0*/  LDC.U8 R16, c[0x0][0x184] ;  /* 0x00006100ff107b82 */ /* 0x004e620000000000 */
[----:B------:R-:W-:Y:S01]  /*efd0*/  ISETP.GE.AND P0, PT, R2, R28, PT ;  /* 0x0000001c0200720c */ /* 0x000fe20003f06270 */
[----:B------:R-:W-:Y:S01]  /*efe0*/  BSSY B7, `(.L_x_7410) ;  /* 0x00002e4000077945 */ /* 0x000fe20003800000 */
[----:B------:R-:W-:Y:S11]  /*eff0*/  BSSY B6, `(.L_x_7411) ;  /* 0x00001f6000067945 */ /* 0x000ff60003800000 */
[----:B------:R-:W-:Y:S05]  /*f000*/  @P0 BRA `(.L_x_7412) ;  /* 0x00001f1000000947 */ /* 0x000fea0003800000 */
[----:B------:R-:W2:Y:S01]  /*f010*/  S2R R17, SR_TID.X ;  /* 0x0000000000117919 */ /* 0x000ea20000002100 */
[----:B-1----:R-:W-:Y:S01]  /*f020*/  PRMT R2, R16, 0x9910, RZ ;  /* 0x0000991010027816 */ /* 0x002fe200000000ff */
[----:B--2---:R-:W-:-:S04]  /*f030*/  IMAD R0, R29, 0x200, R17 ;  /* 0x000002001d007824 */ /* 0x004fc800078e0211 */
[----:B------:R-:W-:Y:S02]  /*f040*/  IMAD R8, R0, c[0x0][0x188], RZ ;  /* 0x0000620000087a24 */ /* 0x000fe400078e02ff */
[----:B------:R-:W-:-:S03]  /*f050*/  IMAD.MOV.U32 R0, RZ, RZ, R2 ;  /* 0x000000ffff007224 */ /* 0x000fc600078e0002 */
[----:B------:R-:W-:Y:S02]  /*f060*/  IADD3 R8, P1, R8, c[0x0][0x168], RZ ;  /* 0x00005a0008087a10 */ /* 0x000fe40007f3e0ff */
[----:B------:R-:W-:Y:S02]  /*f070*/  ISETP.GT.AND P0, PT, R0, 0x9, PT ;  /* 0x000000090000780c */ /* 0x000fe40003f04270 */
[----:B------:R-:W-:-:S11]  /*f080*/  IADD3.X R9, RZ, c[0x0][0x16c], RZ, P1, !PT ;  /* 0x00005b00ff097a10 */ /* 0x000fd60000ffe4ff */
        /* <DEDUP_REMOVED lines=9> */
[----:B------:R-:W1:Y:S01]  /*f120*/  F2I.FTZ.TRUNC.NTZ R3, R10 ;  /* 0x0000000a00037305 */ /* 0x000e62000021f100 */
[----:B------:R-:W-:Y:S01]  /*f130*/  IADD3 R2, R17, 0x80, RZ ;  /* 0x0000008011027810 */ /* 0x000fe20007ffe0ff */
[----:B-1----:R1:W-:Y:S01]  /*f140*/  STG.E.U8 [R8.64], R3 ;  /* 0x0000000308007986 */ /* 0x0023e2000c101124 */
[----:B------:R-:W-:Y:S05]  /*f150*/  BRA `(.L_x_7418) ;  /* 0x00000ed000007947 */ /* 0x000fea0003800000 */
.L_x_7416:
[----:B------:R-:W1:Y:S01]  /*f160*/  F2I.S64.TRUNC R10, R10 ;  /* 0x0000000a000a7311 */ /* 0x000e62000020d900 */
[----:B------:R-:W-:Y:S01]  /*f170*/  IADD3 R2, R17, 0x80, RZ ;  /* 0x0000008011027810 */ /* 0x000fe20007ffe0ff */
[----:B-1----:R-:W-:-:S05]  /*f180*/  IMAD.MOV.U32 R3, RZ, RZ, R10 ;  /* 0x000000ffff037224 */ /* 0x002fca00078e000a */
[----:B------:R1:W-:Y:S01]  /*f190*/  STG.E.U8 [R8.64], R3 ;  /* 0x0000000308007986 */ /* 0x0003e2000c101124 */
[----:B------:R-:W-:Y:S05]  /*f1a0*/  BRA `(.L_x_7418) ;  /* 0x00000e8000007947 */ /* 0x000fea0003800000 */
.L_x_7415:
[----:B------:R-:W-:-:S13]  /*f1b0*/  ISETP.NE.AND P0, PT, R0, 0x2, PT ;  /* 0x000000020000780c */ /* 0x000fda0003f05270 */
[----:B------:R-:W-:Y:S05]  /*f1c0*/  @!P0 BRA `(.L_x_7419) ;  /* 0x000000c000008947 */ /* 0x000fea0003800000 */
[----:B------:R-:W-:-:S13]  /*f1d0*/  ISETP.NE.AND P0, PT, R0, 0x3, PT ;  /* 0x000000030000780c */ /* 0x000fda0003f05270 */
[----:B------:R-:W-:Y:S05]  /*f1e0*/  @!P0 BRA `(.L_x_7420) ;  /* 0x0000006000008947 */ /* 0x000fea0003800000 */
[----:B------:R-:W-:-:S13]  /*f1f0*/  ISETP.NE.AND P0, PT, R0, 0x4, PT ;  /* 0x000000040000780c */ /* 0x000fda0003f05270 */
[----:B------:R-:W-:Y:S05]  /*f200*/  @P0 BRA `(.L_x_7417) ;  /* 0x00000c6000000947 */ /* 0x000fea0003800000 */
[----:B------:R-:W1:Y:S01]  /*f210*/  F2I.S64.TRUNC R10, R10 ;  /* 0x0000000a000a7311 */ /* 0x000e62000020d900 */
[----:B------:R-:W-:Y:S01]  /*f220*/  IADD3 R2, R17, 0x80, RZ ;  /* 0x0000008011027810 */ /* 0x000fe20007ffe0ff */
[----:B-1----:R1:W-:Y:S01]  /*f230*/  STG.E.64 [R8.64], R10 ;  /* 0x0000000a08007986 */ /* 0x0023e2000c101b24 */
[----:B------:R-:W-:Y:S05]  /*f240*/  BRA `(.L_x_7418) ;  /* 0x00000de000007947 */ /* 0x000fea0003800000 */
.L_x_7420:
[----:B------:R-:W1:Y:S01]  /*f250*/  F2I.FTZ.TRUNC.NTZ R3, R10 ;  /* 0x0000000a00037305 */ /* 0x000e62000021f100 */
[----:B------:R-:W-:Y:S01]  /*f260*/  IADD3 R2, R17, 0x80, RZ ;  /* 0x0000008011027810 */ /* 0x000fe20007ffe0ff */
[----:B-1----:R1:W-:Y:S01]  /*f270*/  STG.E [R8.64], R3 ;  /* 0x0000000308007986 */ /* 0x0023e2000c101924 */
[----:B------:R-:W-:Y:S05]  /*f280*/  BRA `(.L_x_7418) ;  /* 0x00000da000007947 */ /* 0x000fea0003800000 */
.L_x_7419:
[----:B------:R-:W1:Y:S01]  /*f290*/  F2I.FTZ.TRUNC.NTZ R3, R10 ;  /* 0x0000000a00037305 */ /* 0x000e62000021f100 */
[----:B------:R-:W-:Y:S01]  /*f2a0*/  IADD3 R2, R17, 0x80, RZ ;  /* 0x0000008011027810 */ /* 0x000fe20007ffe0ff */
[----:B-1----:R1:W-:Y:S01]  /*f2b0*/  STG.E.U16 [R8.64], R3 ;  /* 0x0000000308007986 */ /* 0x0023e2000c101524 */
[----:B------:R-:W-:Y:S05]  /*f2c0*/  BRA `(.L_x_7418) ;  /* 0x00000d6000007947 */ /* 0x000fea0003800000 */
.L_x_7414:
[----:B------:R-:W-:-:S13]  /*f2d0*/  ISETP.GT.AND P0, PT, R0, 0x6, PT ;  /* 0x000000060000780c */ /* 0x000fda0003f04270 */
[----:B------:R-:W-:Y:S05]  /*f2e0*/  @P0 BRA `(.L_x_7421) ;  /* 0x000000b000000947 */ /* 0x000fea0003800000 */
[----:B------:R-:W-:-:S13]  /*f2f0*/  ISETP.NE.AND P0, PT, R0, 0x5, PT ;  /* 0x000000050000780c */ /* 0x000fda0003f05270 */
[----:B------:R-:W-:Y:S05]  /*f300*/  @!P0 BRA `(.L_x_7422) ;  /* 0x0000005000008947 */ /* 0x000fea0003800000 */
[----:B------:R-:W-:-:S13]  /*f310*/  ISETP.NE.AND P0, PT, R0, 0x6, PT ;  /* 0x000000060000780c */ /* 0x000fda0003f05270 */
[----:B------:R-:W-:Y:S05]  /*f320*/  @P0 BRA `(.L_x_7417) ;  /* 0x00000b4000000947 */ /* 0x000fea0003800000 */
[----:B------:R1:W-:Y:S01]  /*f330*/  STG.E [R8.64], R10 ;  /* 0x0000000a08007986 */ /* 0x0003e2000c101924 */
[----:B------:R-:W-:Y:S01]  /*f340*/  IADD3 R2, R17, 0x80, RZ ;  /* 0x0000008011027810 */ /* 0x000fe20007ffe0ff */
[----:B------:R-:W-:Y:S05]  /*f350*/  BRA `(.L_x_7418) ;  /* 0x00000cd000007947 */ /* 0x000fea0003800000 */
.L_x_7422:
[----:B------:R-:W-:Y:S02]  /*f360*/  F2FP.PACK_AB R10, RZ, R10 ;  /* 0x0000000aff0a723e */ /* 0x000fe400000000ff */
[----:B------:R-:W-:-:S03]  /*f370*/  IADD3 R2, R17, 0x80, RZ ;  /* 0x0000008011027810 */ /* 0x000fc60007ffe0ff */
[----:B------:R1:W-:Y:S01]  /*f380*/  STG.E.U16 [R8.64], R10 ;  /* 0x0000000a08007986 */ /* 0x0003e2000c101524 */
[----:B------:R-:W-:Y:S05]  /*f390*/  BRA `(.L_x_7418) ;  /* 0x00000c9000007947 */ /* 0x000fea0003800000 */
.L_x_7421:
[----:B------:R-:W-:-:S13]  /*f3a0*/  ISETP.NE.AND P0, PT, R0, 0x7, PT ;  /* 0x000000070000780c */ /* 0x000fda0003f05270 */
[----:B------:R-:W-:Y:S05]  /*f3b0*/  @!P0 BRA `(.L_x_7423) ;  /* 0x000000b000008947 */ /* 0x000fea0003800000 */
[----:B------:R-:W-:-:S13]  /*f3c0*/  ISETP.NE.AND P0, PT, R0, 0x8, PT ;  /* 0x000000080000780c */ /* 0x000fda0003f05270 */
[----:B------:R-:W-:Y:S05]  /*f3d0*/  @!P0 BRA `(.L_x_7424) ;  /* 0x0000005000008947 */ /* 0x000fea0003800000 */
[----:B------:R-:W-:-:S13]  /*f3e0*/  ISETP.NE.AND P0, PT, R0, 0x9, PT ;  /* 0x000000090000780c */ /* 0x000fda0003f05270 */
[----:B------:R-:W-:Y:S05]  /*f3f0*/  @P0 BRA `(.L_x_7417) ;  /* 0x00000a7000000947 */ /* 0x000fea0003800000 */
[----:B------:R1:W-:Y:S01]  /*f400*/  STG.E.64 [R8.64], R10 ;  /* 0x0000000a08007986 */ /* 0x0003e2000c101b24 */
[----:B------:R-:W-:Y:S01]  /*f410*/  IADD3 R2, R17, 0x80, RZ ;  /* 0x0000008011027810 */ /* 0x000fe20007ffe0ff */
[----:B------:R-:W-:Y:S05]  /*f420*/  BRA `(.L_x_7418) ;  /* 0x00000c0000007947 */ /* 0x000fea0003800000 */
.L_x_7424:
[----:B------:R-:W-:Y:S02]  /*f430*/  F2FP.PACK_AB R3, R11, R10 ;  /* 0x0000000a0b03723e */ /* 0x000fe400000000ff */
[----:B------:R-:W-:-:S03]  /*f440*/  IADD3 R2, R17, 0x80, RZ ;  /* 0x0000008011027810 */ /* 0x000fc60007ffe0ff */
[----:B------:R1:W-:Y:S01]  /*f450*/  STG.E [R8.64], R3 ;  /* 0x0000000308007986 */ /* 0x0003e2000c101924 */
[----:B------:R-:W-:Y:S05]  /*f460*/  BRA `(.L_x_7418) ;  /* 0x00000bc000007947 */ /* 0x000fea0003800000 */
.L_x_7423:
[----:B------:R-:W-:Y:S01]  /*f470*/  FMUL.FTZ R4, R10, 1 ;  /* 0x3f8000000a047820 */ /* 0x000fe20000410000 */
[----:B------:R-:W-:-:S05]  /*f480*/  IADD3 R2, R17, 0x80, RZ ;  /* 0x0000008011027810 */ /* 0x000fca0007ffe0ff */
[----:B------:R-:W1:Y:S02]  /*f490*/  F2F.F64.F32 R4, R4 ;  /* 0x0000000400047310 */ /* 0x000e640000201800 */
[----:B-1----:R1:W-:Y:S01]  /*f4a0*/  STG.E.64 [R8.64], R4 ;  /* 0x0000000408007986 */ /* 0x0023e2000c101b24 */
[----:B------:R-:W-:Y:S05]  /*f4b0*/  BRA `(.L_x_7418) ;  /* 0x00000b7000007947 */ /* 0x000fea0003800000 */
.L_x_7413:
        /* <DEDUP_REMOVED lines=9> */
[----:B------:R-:W-:Y:S02]  /*f550*/  FSETP.NEU.FTZ.AND P1, PT, R11, RZ, PT ;  /* 0x000000ff0b00720b */ /* 0x000fe40003f3d000 */
[----:B------:R-:W-:Y:S02]  /*f560*/  IADD3 R2, R17, 0x80, RZ ;  /* 0x0000008011027810 */ /* 0x000fe40007ffe0ff */
[----:B------:R-:W-:-:S04]  /*f570*/  PLOP3.LUT P0, PT, P0, P1, PT, 0xa8, 0x0 ;  /* 0x000000000000781c */ /* 0x000fc80000703570 */
[----:B------:R-:W-:-:S05]  /*f580*/  SEL R3, RZ, 0x1, !P0 ;  /* 0x00000001ff037807 */ /* 0x000fca0004000000 */
[----:B------:R1:W-:Y:S01]  /*f590*/  STG.E.U8 [R8.64], R3 ;  /* 0x0000000308007986 */ /* 0x0003e2000c101124 */
[----:B------:R-:W-:Y:S05]  /*f5a0*/  BRA `(.L_x_7418) ;  /* 0x00000a8000007947 */ /* 0x000fea0003800000 */
.L_x_7427:
[----:B------:R-:W-:Y:S01]  /*f5b0*/  FMUL.FTZ R6, R11, 1 ;  /* 0x3f8000000b067820 */ /* 0x000fe20000410000 */
[----:B------:R-:W-:Y:S01]  /*f5c0*/  IADD3 R2, R17, 0x80, RZ ;  /* 0x0000008011027810 */ /* 0x000fe20007ffe0ff */
[----:B------:R-:W-:-:S04]  /*f5d0*/  FMUL.FTZ R4, R10, 1 ;  /* 0x3f8000000a047820 */ /* 0x000fc80000410000 */
[----:B------:R-:W-:Y:S08]  /*f5e0*/  F2F.F64.F32 R6, R6 ;  /* 0x0000000600067310 */ /* 0x000ff00000201800 */
[----:B------:R-:W1:Y:S02]  /*f5f0*/  F2F.F64.F32 R4, R4 ;  /* 0x0000000400047310 */ /* 0x000e640000201800 */
[----:B-1----:R1:W-:Y:S01]  /*f600*/  STG.E.128 [R8.64], R4 ;  /* 0x0000000408007986 */ /* 0x0023e2000c101d24 */
[----:B------:R-:W-:Y:S05]  /*f610*/  BRA `(.L_x_7418) ;  /* 0x00000a1000007947 */ /* 0x000fea0003800000 */
.L_x_7426:
        /* <DEDUP_REMOVED lines=20> */
.L_x_7431:
[----:B------:R-:W-:Y:S05]  /*f760*/  BSYNC B0 ;  /* 0x0000000000007941 */ /* 0x000fea0003800000 */
.L_x_7430:
[----:B------:R-:W-:Y:S02]  /*f770*/  LOP3.LUT R5, R0, R5, RZ, 0xfc, !PT ;  /* 0x0000000500057212 */ /* 0x000fe400078efcff */
[----:B------:R-:W-:-:S03]  /*f780*/  IADD3 R2, R17, 0x80, RZ ;  /* 0x0000008011027810 */ /* 0x000fc60007ffe0ff */
[----:B------:R1:W-:Y:S01]  /*f790*/  STG.E.U8 [R8.64], R5 ;  /* 0x0000000508007986 */ /* 0x0003e2000c101124 */
[----:B------:R-:W-:Y:S05]  /*f7a0*/  BRA `(.L_x_7418) ;  /* 0x0000088000007947 */ /* 0x000fea0003800000 */
.L_x_7429:
        /* <DEDUP_REMOVED lines=12> */
.L_x_7433:
[----:B------:R-:W-:Y:S01]  /*f870*/  IMAD.MOV.U32 R0, RZ, RZ, 0x7f ;  /* 0x0000007fff007424 */ /* 0x000fe200078e00ff */
[----:B------:R-:W-:-:S04]  /*f880*/  ISETP.GT.U32.AND P0, PT, R2, 0x7f800000, PT ;  /* 0x7f8000000200780c */ /* 0x000fc80003f04070 */
[----:B------:R-:W-:-:S04]  /*f890*/  SEL R0, R0, 0x7c, P0 ;  /* 0x0000007c00007807 */ /* 0x000fc80000000000 */
.L_x_7434:
[----:B------:R-:W-:Y:S05]  /*f8a0*/  BSYNC B0 ;  /* 0x0000000000007941 */ /* 0x000fea0003800000 */
.L_x_7432:
[----:B------:R-:W-:Y:S02]  /*f8b0*/  LOP3.LUT R10, R10, 0x80000000, RZ, 0xc0, !PT ;  /* 0x800000000a0a7812 */ /* 0x000fe400078ec0ff */
[----:B------:R-:W-:Y:S02]  /*f8c0*/  IADD3 R2, R17, 0x80, RZ ;  /* 0x0000008011027810 */ /* 0x000fe40007ffe0ff */
[----:B------:R-:W-:-:S04]  /*f8d0*/  SHF.R.U32.HI R3, RZ, 0x18, R10 ;  /* 0x00000018ff037819 */ /* 0x000fc8000001160a */
[----:B------:R-:W-:-:S05]  /*f8e0*/  LOP3.LUT R3, R0, R3, RZ, 0xfc, !PT ;  /* 0x0000000300037212 */ /* 0x000fca00078efcff */
[----:B------:R1:W-:Y:S01]  /*f8f0*/  STG.E.U8 [R8.64], R3 ;  /* 0x0000000308007986 */ /* 0x0003e2000c101124 */
[----:B------:R-:W-:Y:S05]  /*f900*/  BRA `(.L_x_7418) ;  /* 0x0000072000007947 */ /* 0x000fea0003800000 */
.L_x_7428:
[----:B------:R-:W-:Y:S02]  /*f910*/  F2FP.BF16.PACK_AB R10, RZ, R10 ;  /* 0x0000000aff0a723e */ /* 0x000fe400000010ff */
[----:B------:R-:W-:-:S03]  /*f920*/  IADD3 R2, R17, 0x80, RZ ;  /* 0x0000008011027810 */ /* 0x000fc60007ffe0ff */
[----:B------:R1:W-:Y:S01]  /*f930*/  STG.E.U16 [R8.64], R10 ;  /* 0x0000000a08007986 */ /* 0x0003e2000c101524 */
[----:B------:R-:W-:Y:S05]  /*f940*/  BRA `(.L_x_7418) ;  /* 0x000006e000007947 */ /* 0x000fea0003800000 */
.L_x_7425:
        /* <DEDUP_REMOVED lines=8> */
[----:B------:R-:W1:Y:S01]  /*f9d0*/  F2I.FTZ.U32.TRUNC.NTZ R3, R10 ;  /* 0x0000000a00037305 */ /* 0x000e62000021f000 */
[----:B------:R-:W-:Y:S01]  /*f9e0*/  IADD3 R2, R17, 0x80, RZ ;  /* 0x0000008011027810 */ /* 0x000fe20007ffe0ff */
[----:B-1----:R1:W-:Y:S01]  /*f9f0*/  STG.E.U16 [R8.64], R3 ;  /* 0x0000000308007986 */ /* 0x0023e2000c101524 */
[----:B------:R-:W-:Y:S05]  /*fa00*/  BRA `(.L_x_7418) ;  /* 0x0000062000007947 */ /* 0x000fea0003800000 */
.L_x_7437:
        /* <DEDUP_REMOVED lines=16> */
.L_x_7440:
[----:B------:R-:W-:-:S04]  /*fb10*/  LOP3.LUT R10, R10, 0x80000000, RZ, 0xc0, !PT ;  /* 0x800000000a0a7812 */ /* 0x000fc800078ec0ff */
[----:B------:R-:W-:-:S04]  /*fb20*/  SHF.R.U32.HI R3, RZ, 0x18, R10 ;  /* 0x00000018ff037819 */ /* 0x000fc8000001160a */
[----:B------:R-:W-:-:S04]  /*fb30*/  LOP3.LUT R0, R0, R3, RZ, 0xfc, !PT ;  /* 0x0000000300007212 */ /* 0x000fc800078efcff */
[----:B------:R-:W-:Y:S02]  /*fb40*/  PRMT R4, R0, 0x7610, R4 ;  /* 0x0000761000047816 */ /* 0x000fe40000000004 */
.L_x_7439:
[----:B------:R-:W-:Y:S05]  /*fb50*/  BSYNC B0 ;  /* 0x0000000000007941 */ /* 0x000fea0003800000 */
.L_x_7438:
[----:B------:R1:W-:Y:S01]  /*fb60*/  STG.E.U8 [R8.64], R4 ;  /* 0x0000000408007986 */ /* 0x0003e2000c101124 */
[----:B------:R-:W-:Y:S01]  /*fb70*/  IADD3 R2, R17, 0x80, RZ ;  /* 0x0000008011027810 */ /* 0x000fe20007ffe0ff */
[----:B------:R-:W-:Y:S05]  /*fb80*/  BRA `(.L_x_7418) ;  /* 0x000004a000007947 */ /* 0x000fea0003800000 */
.L_x_7436:
        /* <DEDUP_REMOVED lines=16> */
.L_x_7443:
[----:B------:R-:W-:-:S04]  /*fc90*/  LOP3.LUT R10, R10, 0x80000000, RZ, 0xc0, !PT ;  /* 0x800000000a0a7812 */ /* 0x000fc800078ec0ff */
[----:B------:R-:W-:-:S04]  /*fca0*/  SHF.R.U32.HI R3, RZ, 0x18, R10 ;  /* 0x00000018ff037819 */ /* 0x000fc8000001160a */
[----:B------:R-:W-:-:S04]  /*fcb0*/  LOP3.LUT R0, R0, R3, RZ, 0xfc, !PT ;  /* 0x0000000300007212 */ /* 0x000fc800078efcff */
[----:B------:R-:W-:Y:S02]  /*fcc0*/  PRMT R4, R0, 0x7610, R4 ;  /* 0x0000761000047816 */ /* 0x000fe40000000004 */
.L_x_7442:
[----:B------:R-:W-:Y:S05]  /*fcd0*/  BSYNC B0 ;  /* 0x0000000000007941 */ /* 0x000fea0003800000 */
.L_x_7441:
[----:B------:R1:W-:Y:S01]  /*fce0*/  STG.E.U8 [R8.64], R4 ;  /* 0x0000000408007986 */ /* 0x0003e2000c101124 */
[----:B------:R-:W-:Y:S01]  /*fcf0*/  IADD3 R2, R17, 0x80, RZ ;  /* 0x0000008011027810 */ /* 0x000fe20007ffe0ff */
[----:B------:R-:W-:Y:S05]  /*fd00*/  BRA `(.L_x_7418) ;  /* 0x0000032000007947 */ /* 0x000fea0003800000 */
.L_x_7435:
        /* <DEDUP_REMOVED lines=17> */
[----:B------:R-:W-:Y:S02]  /*fe20*/  @!P0 IADD3 R0, R2, RZ, RZ ;  /* 0x000000ff02008210 */ /* 0x000fe40007ffe0ff */
[----:B------:R-:W-:-:S03]  /*fe30*/  IADD3 R2, R17, 0x80, RZ ;  /* 0x0000008011027810 */ /* 0x000fc60007ffe0ff */
[----:B------:R-:W-:-:S05]  /*fe40*/  @P2 IMAD.MOV.U32 R3, RZ, RZ, R0 ;  /* 0x000000ffff032224 */ /* 0x000fca00078e0000 */
[----:B------:R1:W-:Y:S01]  /*fe50*/  STG.E.U8 [R8.64], R3 ;  /* 0x0000000308007986 */ /* 0x0003e2000c101124 */
[----:B------:R-:W-:Y:S05]  /*fe60*/  BRA `(.L_x_7418) ;  /* 0x000001c000007947 */ /* 0x000fea0003800000 */
.L_x_7417:
[----:B0-----:R-:W-:Y:S01]  /*fe70*/  MOV R14, 0x0 ;  /* 0x00000000000e7802 */ /* 0x001fe20000000f00 */
[----:B------:R-:W-:Y:S01]  /*fe80*/  IMAD.MOV.U32 R4, RZ, RZ, c[0x4][0x158] ;  /* 0x01005600ff047624 */ /* 0x000fe200078e00ff */
[----:B------:R-:W-:Y:S01]  /*fe90*/  MOV R10, c[0x4][0x20] ;  /* 0x01000800000a7a02 */ /* 0x000fe20000000f00 */
[----:B------:R-:W-:Y:S02]  /*fea0*/  IMAD.MOV.U32 R5, RZ, RZ, c[0x4][0x15c] ;  /* 0x01005700ff057624 */ /* 0x000fe400078e00ff */
[----:B------:R-:W-:Y:S01]  /*feb0*/  IMAD.MOV.U32 R6, RZ, RZ, c[0x4][0x160] ;  /* 0x01005800ff067624 */ /* 0x000fe200078e00ff */
[----:B------:R-:W0:Y:S01]  /*fec0*/  LDC.64 R14, c[0x4][R14] ;  /* 0x010000000e0e7b82 */ /* 0x000e220000000a00 */
[----:B------:R-:W-:Y:S02]  /*fed0*/  IMAD.MOV.U32 R7, RZ, RZ, c[0x4][0x164] ;  /* 0x01005900ff077624 */ /* 0x000fe400078e00ff */
[----:B------:R-:W-:-:S02]  /*fee0*/  IMAD.MOV.U32 R8, RZ, RZ, 0x65 ;  /* 0x00000065ff087424 */ /* 0x000fc400078e00ff */
[----:B------:R-:W-:Y:S02]  /*fef0*/  IMAD.MOV.U32 R11, RZ, RZ, c[0x4][0x24] ;  /* 0x01000900ff0b7624 */ /* 0x000fe400078e00ff */
[----:B------:R-:W-:Y:S02]  /*ff00*/  IMAD.MOV.U32 R12, RZ, RZ, 0x1 ;  /* 0x00000001ff0c7424 */ /* 0x000fe400078e00ff */
[----:B------:R-:W-:Y:S02]  /*ff10*/  IMAD.MOV.U32 R13, RZ, RZ, RZ ;  /* 0x000000ffff0d7224 */ /* 0x000fe400078e00ff */
[----:B------:R-:W-:Y:S01]  /*ff20*/  LEPC R2 ;  /* 0x000000000002734e */ /* 0x000fe20000000000 */
[----:B------:R-:W-:Y:S02]  /*ff30*/  MOV R9, 0xffa0 ;  /* 0x0000ffa000097802 */ /* 0x000fe40000000f00 */
[----:B------:R-:W-:Y:S02]  /*ff40*/  MOV R20, 0xff20 ;  /* 0x0000ff2000147802 */ /* 0x000fe40000000f00 */
[----:B------:R-:W-:Y:S02]  /*ff50*/  MOV R21, 0x0 ;  /* 0x0000000000157802 */ /* 0x000fe40000000f00 */
[----:B------:R-:W-:-:S02]  /*ff60*/  MOV R0, 0x0 ;  /* 0x0000000000007802 */ /* 0x000fc40000000f00 */
[----:B------:R-:W-:-:S04]  /*ff70*/  IADD3 R20, P0, P1, -R20, R9, R2 ;  /* 0x0000000914147210 */ /* 0x000fc8000791e102 */
[----:B------:R-:W-:-:S04]  /*ff80*/  IADD3.X R21, ~R0, R21, R3, P0, P1 ;  /* 0x0000001500157210 */ /* 0x000fc800007e2503 */
[----:B0--3--:R-:W-:Y:S05]  /*ff90*/  CALL.ABS.NOINC R14 ;  /* 0x000000000e007343 */ /* 0x009fea0003c00000 */
[----:B------:R-:W-:Y:S01]  /*ffa0*/  IADD3 R2, R17, 0x80, RZ ;  /* 0x0000008011027810 */ /* 0x000fe20007ffe0ff */
[----:B------:R-:W-:Y:S05]  /*ffb0*/  BRA `(.L_x_7418) ;  /* 0x0000007000007947 */ /* 0x000fea0003800000 */
.L_x_7445:
[----:B------:R-:W1:Y:S01]  /*ffc0*/  F2I.U64.TRUNC R10, R10 ;  /* 0x0000000a000a7311 */ /* 0x000e62000020d800 */
[----:B------:R-:W-:Y:S01]  /*ffd0*/  IADD3 R2, R17, 0x80, RZ ;  /* 0x0000008011027810 */ /* 0x000fe20007ffe0ff */
[----:B-1----:R1:W-:Y:S01]  /*ffe0*/  STG.E.64 [R8.64], R10 ;  /* 0x0000000a08007986 */ /* 0x0023e2000c101b24 */
[----:B------:R-:W-:Y:S05]  /*fff0*/  BRA `(.L_x_7418) ;  /* 0x0000003000007947 */ /* 0x000fea0003800000 */
.L_x_7444:
[----:B------:R-:W1:Y:S01]  /*10000*/  F2I.FTZ.U32.TRUNC.NTZ R3, R10 ;  /* 0x0000000a00037305 */ /* 0x000e62000021f000 */
[----:B------:R-:W-:Y:S01]  /*10010*/  IADD3 R2, R17, 0x80, RZ ;  /* 0x0000008011027810 */ /* 0x000fe20007ffe0ff */
[----:B-1----:R1:W-:Y:S06]  /*10020*/  STG.E [R8.64], R3 ;  /* 0x0000000308007986 */ /* 0x0023ec000c101924 */
.L_x_7418:
[----:B------:R-:W-:-:S13]  /*10030*/  ISETP.GE.AND P0, PT, R2, R28, PT ;  /* 0x0000001c0200720c */ /* 0x000fda0003f06270 */
[----:B------:R-:W-:Y:S01]  /*10040*/  @P0 BREAK B6 ;  /* 0x0000000000060942 */ /* 0x000fe20003800000 */
[----:B------:R-:W-:Y:S05]  /*10050*/  @P0 BRA `(.L_x_7446) ;  /* 0x00001dc000000947 */ /* 0x000fea0003800000 */
[----:B------:R-:W-:Y:S01]  /*10060*/  IMAD R0, R29, 0x200, R2 ;  /* 0x000002001d007824 */ /* 0x000fe200078e0202 */
        /* <DEDUP_REMOVED lines=15> */
[----:B------:R-:W1:Y:S02]  /*10160*/  F2I.FTZ.TRUNC.NTZ R3, R22 ;  /* 0x0000001600037305 */ /* 0x000e64000021f100 */
[----:B-1----:R1:W-:Y:S01]  /*10170*/  STG.E.U8 [R8.64], R3 ;  /* 0x0000000308007986 */ /* 0x0023e2000c101124 */
[----:B------:R-:W-:Y:S05]  /*10180*/  BRA `(.L_x_7452) ;  /* 0x00000d8000007947 */ /* 0x000fea0003800000 */
.L_x_7450:
[----:B------:R-:W1:Y:S02]  /*10190*/  F2I.S64.TRUNC R22, R22 ;  /* 0x0000001600167311 */ /* 0x000e64000020d900 */
[----:B-1----:R-:W-:-:S05]  /*101a0*/  MOV R3, R22 ;  /* 0x0000001600037202 */ /* 0x002fca0000000f00 */
[----:B------:R1:W-:Y:S01]  /*101b0*/  STG.E.U8 [R8.64], R3 ;  /* 0x0000000308007986 */ /* 0x0003e2000c101124 */
[----:B------:R-:W-:Y:S05]  /*101c0*/  BRA `(.L_x_7452) ;  /* 0x00000d4000007947 */ /* 0x000fea0003800000 */
.L_x_7449:
[----:B------:R-:W-:-:S13]  /*101d0*/  ISETP.NE.AND P0, PT, R0, 0x2, PT ;  /* 0x000000020000780c */ /* 0x000fda0003f05270 */
[----:B------:R-:W-:Y:S05]  /*101e0*/  @!P0 BRA `(.L_x_7453) ;  /* 0x000000a000008947 */ /* 0x000fea0003800000 */
[----:B------:R-:W-:-:S13]  /*101f0*/  ISETP.NE.AND P0, PT, R0, 0x3, PT ;  /* 0x000000030000780c */ /* 0x000fda0003f05270 */
[----:B------:R-:W-:Y:S05]  /*10200*/  @!P0 BRA `(.L_x_7454) ;  /* 0x0000005000008947 */ /* 0x000fea0003800000 */
[----:B------:R-:W-:-:S13]  /*10210*/  ISETP.NE.AND P0, PT, R0, 0x4, PT ;  /* 0x000000040000780c */ /* 0x000fda0003f05270 */
[----:B------:R-:W-:Y:S05]  /*10220*/  @P0 BRA `(.L_x_7451) ;  /* 0x00000b5000000947 */ /* 0x000fea0003800000 */
[----:B------:R-:W1:Y:S02]  /*10230*/  F2I.S64.TRUNC R22, R22 ;  /* 0x0000001600167311 */ /* 0x000e64000020d900 */
[----:B-1----:R1:W-:Y:S01]  /*10240*/  STG.E.64 [R8.64], R22 ;  /* 0x0000001608007986 */ /* 0x0023e2000c101b24 */
[----:B------:R-:W-:Y:S05]  /*10250*/  BRA `(.L_x_7452) ;  /* 0x00000cb000007947 */ /* 0x000fea0003800000 */
.L_x_7454:
[----:B------:R-:W1:Y:S02]  /*10260*/  F2I.FTZ.TRUNC.NTZ R3, R22 ;  /* 0x0000001600037305 */ /* 0x000e64000021f100 */
[----:B-1----:R1:W-:Y:S01]  /*10270*/  STG.E [R8.64], R3 ;  /* 0x0000000308007986 */ /* 0x0023e2000c101924 */
[----:B------:R-:W-:Y:S05]  /*10280*/  BRA `(.L_x_7452) ;  /* 0x00000c8000007947 */ /* 0x000fea0003800000 */
.L_x_7453:
[----:B------:R-:W1:Y:S02]  /*10290*/  F2I.FTZ.TRUNC.NTZ R3, R22 ;  /* 0x0000001600037305 */ /* 0x000e64000021f100 */
[----:B-1----:R1:W-:Y:S01]  /*102a0*/  STG.E.U16 [R8.64], R3 ;  /* 0x0000000308007986 */ /* 0x0023e2000c101524 */
[----:B------:R-:W-:Y:S05]  /*102b0*/  BRA `(.L_x_7452) ;  /* 0x00000c5000007947 */ /* 0x000fea0003800000 */
.L_x_7448:
        /* <DEDUP_REMOVED lines=8> */
.L_x_7456:
[----:B------:R-:W-:-:S05]  /*10340*/  F2FP.PACK_AB R22, RZ, R22 ;  /* 0x00000016ff16723e */ /* 0x000fca00000000ff */
[----:B------:R1:W-:Y:S01]  /*10350*/  STG.E.U16 [R8.64], R22 ;  /* 0x0000001608007986 */ /* 0x0003e2000c101524 */
[----:B------:R-:W-:Y:S05]  /*10360*/  BRA `(.L_x_7452) ;  /* 0x00000ba000007947 */ /* 0x000fea0003800000 */
.L_x_7455:
        /* <DEDUP_REMOVED lines=8> */
.L_x_7458:
[----:B------:R-:W-:-:S05]  /*103f0*/  F2FP.PACK_AB R3, R23, R22 ;  /* 0x000000161703723e */ /* 0x000fca00000000ff */
[----:B------:R1:W-:Y:S01]  /*10400*/  STG.E [R8.64], R3 ;  /* 0x0000000308007986 */ /* 0x0003e2000c101924 */
[----:B------:R-:W-:Y:S05]  /*10410*/  BRA `(.L_x_7452) ;  /* 0x00000af000007947 */ /* 0x000fea0003800000 */
.L_x_7457:
[----:B------:R-:W-:-:S06]  /*10420*/  FMUL.FTZ R4, R22, 1 ;  /* 0x3f80000016047820 */ /* 0x000fcc0000410000 */
[----:B------:R-:W1:Y:S02]  /*10430*/  F2F.F64.F32 R4, R4 ;  /* 0x0000000400047310 */ /* 0x000e640000201800 */
[----:B-1----:R1:W-:Y:S01]  /*10440*/  STG.E.64 [R8.64], R4 ;  /* 0x0000000408007986 */ /* 0x0023e2000c101b24 */
[----:B------:R-:W-:Y:S05]  /*10450*/  BRA `(.L_x_7452) ;  /* 0x00000ab000007947 */ /* 0x000fea0003800000 */
.L_x_7447:
        /* <DEDUP_REMOVED lines=14> */
.L_x_7461:
[----:B------:R-:W-:Y:S02]  /*10540*/  FMUL.FTZ R6, R23, 1 ;  /* 0x3f80000017067820 */ /* 0x000fe40000410000 */
[----:B------:R-:W-:-:S04]  /*10550*/  FMUL.FTZ R4, R22, 1 ;  /* 0x3f80000016047820 */ /* 0x000fc80000410000 */
[----:B------:R-:W-:Y:S08]  /*10560*/  F2F.F64.F32 R6, R6 ;  /* 0x0000000600067310 */ /* 0x000ff00000201800 */
[----:B------:R-:W1:Y:S02]  /*10570*/  F2F.F64.F32 R4, R4 ;  /* 0x0000000400047310 */ /* 0x000e640000201800 */
[----:B-1----:R1:W-:Y:S01]  /*10580*/  STG.E.128 [R8.64], R4 ;  /* 0x0000000408007986 */ /* 0x0023e2000c101d24 */
[----:B------:R-:W-:Y:S05]  /*10590*/  BRA `(.L_x_7452) ;  /* 0x0000097000007947 */ /* 0x000fea0003800000 */
.L_x_7460:
        /* <DEDUP_REMOVED lines=20> */
.L_x_7465:
[----:B------:R-:W-:Y:S05]  /*106e0*/  BSYNC B0 ;  /* 0x0000000000007941 */ /* 0x000fea0003800000 */
.L_x_7464:
[----:B------:R-:W-:-:S05]  /*106f0*/  LOP3.LUT R5, R0, R5, RZ, 0xfc, !PT ;  /* 0x0000000500057212 */ /* 0x000fca00078efcff */
[----:B------:R1:W-:Y:S01]  /*10700*/  STG.E.U8 [R8.64], R5 ;  /* 0x0000000508007986 */ /* 0x0003e2000c101124 */
[----:B------:R-:W-:Y:S05]  /*10710*/  BRA `(.L_x_7452) ;  /* 0x000007f000007947 */ /* 0x000fea0003800000 */
.L_x_7463:
        /* <DEDUP_REMOVED lines=12> */
.L_x_7467:
[----:B------:R-:W-:Y:S01]  /*107e0*/  IMAD.MOV.U32 R0, RZ, RZ, 0x7f ;  /* 0x0000007fff007424 */ /* 0x000fe200078e00ff */
[----:B------:R-:W-:-:S04]  /*107f0*/  ISETP.GT.U32.AND P0, PT, R4, 0x7f800000, PT ;  /* 0x7f8000000400780c */ /* 0x000fc80003f04070 */
[----:B------:R-:W-:-:S04]  /*10800*/  SEL R0, R0, 0x7c, P0 ;  /* 0x0000007c00007807 */ /* 0x000fc80000000000 */
.L_x_7468:
[----:B------:R-:W-:Y:S05]  /*10810*/  BSYNC B0 ;  /* 0x0000000000007941 */ /* 0x000fea0003800000 */
.L_x_7466:
[----:B------:R-:W-:-:S04]  /*10820*/  LOP3.LUT R22, R22, 0x80000000, RZ, 0xc0, !PT ;  /* 0x8000000016167812 */ /* 0x000fc800078ec0ff */
[----:B------:R-:W-:-:S04]  /*10830*/  SHF.R.U32.HI R3, RZ, 0x18, R22 ;  /* 0x00000018ff037819 */ /* 0x000fc80000011616 */
[----:B------:R-:W-:-:S05]  /*10840*/  LOP3.LUT R3, R0, R3, RZ, 0xfc, !PT ;  /* 0x0000000300037212 */ /* 0x000fca00078efcff */
[----:B------:R1:W-:Y:S01]  /*10850*/  STG.E.U8 [R8.64], R3 ;  /* 0x0000000308007986 */ /* 0x0003e2000c101124 */
[----:B------:R-:W-:Y:S05]  /*10860*/  BRA `(.L_x_7452) ;  /* 0x000006a000007947 */ /* 0x000fea0003800000 */
.L_x_7462:
[----:B------:R-:W-:-:S05]  /*10870*/  F2FP.BF16.PACK_AB R22, RZ, R22 ;  /* 0x00000016ff16723e */ /* 0x000fca00000010ff */
[----:B------:R1:W-:Y:S01]  /*10880*/  STG.E.U16 [R8.64], R22 ;  /* 0x0000001608007986 */ /* 0x0003e2000c101524 */
[----:B------:R-:W-:Y:S05]  /*10890*/  BRA `(.L_x_7452) ;  /* 0x0000067000007947 */ /* 0x000fea0003800000 */
.L_x_7459:
        /* <DEDUP_REMOVED lines=8> */
[----:B------:R-:W1:Y:S02]  /*10920*/  F2I.FTZ.U32.TRUNC.NTZ R3, R22 ;  /* 0x0000001600037305 */ /* 0x000e64000021f000 */
[----:B-1----:R1:W-:Y:S01]  /*10930*/  STG.E.U16 [R8.64], R3 ;  /* 0x0000000308007986 */ /* 0x0023e2000c101524 */
[----:B------:R-:W-:Y:S05]  /*10940*/  BRA `(.L_x_7452) ;  /* 0x000005c000007947 */ /* 0x000fea0003800000 */
.L_x_7471:
        /* <DEDUP_REMOVED lines=16> */
.L_x_7474:
[----:B------:R-:W-:-:S04]  /*10a50*/  LOP3.LUT R22, R22, 0x80000000, RZ, 0xc0, !PT ;  /* 0x8000000016167812 */ /* 0x000fc800078ec0ff */
[----:B------:R-:W-:-:S04]  /*10a60*/  SHF.R.U32.HI R3, RZ, 0x18, R22 ;  /* 0x00000018ff037819 */ /* 0x000fc80000011616 */
[----:B------:R-:W-:-:S04]  /*10a70*/  LOP3.LUT R0, R0, R3, RZ, 0xfc, !PT ;  /* 0x0000000300007212 */ /* 0x000fc800078efcff */
[----:B------:R-:W-:Y:S02]  /*10a80*/  PRMT R4, R0, 0x7610, R4 ;  /* 0x0000761000047816 */ /* 0x000fe40000000004 */
.L_x_7473:
[----:B------:R-:W-:Y:S05]  /*10a90*/  BSYNC B0 ;  /* 0x0000000000007941 */ /* 0x000fea0003800000 */
.L_x_7472:
[----:B------:R1:W-:Y:S01]  /*10aa0*/  STG.E.U8 [R8.64], R4 ;  /* 0x0000000408007986 */ /* 0x0003e2000c101124 */
[----:B------:R-:W-:Y:S05]  /*10ab0*/  BRA `(.L_x_7452) ;  /* 0x0000045000007947 */ /* 0x000fea0003800000 */
.L_x_7470:
        /* <DEDUP_REMOVED lines=16> */
.L_x_7477:
[----:B------:R-:W-:-:S04]  /*10bc0*/  LOP3.LUT R22, R22, 0x80000000, RZ, 0xc0, !PT ;  /* 0x8000000016167812 */ /* 0x000fc800078ec0ff */
[----:B------:R-:W-:-:S04]  /*10bd0*/  SHF.R.U32.HI R3, RZ, 0x18, R22 ;  /* 0x00000018ff037819 */ /* 0x000fc80000011616 */
[----:B------:R-:W-:-:S04]  /*10be0*/  LOP3.LUT R0, R0, R3, RZ, 0xfc, !PT ;  /* 0x0000000300007212 */ /* 0x000fc800078efcff */
[----:B------:R-:W-:Y:S02]  /*10bf0*/  PRMT R4, R0, 0x7610, R4 ;  /* 0x0000761000047816 */ /* 0x000fe40000000004 */
.L_x_7476:
[----:B------:R-:W-:Y:S05]  /*10c00*/  BSYNC B0 ;  /* 0x0000000000007941 */ /* 0x000fea0003800000 */
.L_x_7475:
[----:B------:R1:W-:Y:S01]  /*10c10*/  STG.E.U8 [R8.64], R4 ;  /* 0x0000000408007986 */ /* 0x0003e2000c101124 */
[----:B------:R-:W-:Y:S05]  /*10c20*/  BRA `(.L_x_7452) ;  /* 0x000002e000007947 */ /* 0x000fea0003800000 */
.L_x_7469:
        /* <DEDUP_REMOVED lines=21> */
.L_x_7451:
        /* <DEDUP_REMOVED lines=11> */
[----:B---3--:R-:W-:Y:S01]  /*10e30*/  LEPC R18 ;  /* 0x000000000012734e */ /* 0x008fe20000000000 */
[----:B------:R-:W-:Y:S02]  /*10e40*/  MOV R3, 0x10eb0 ;  /* 0x00010eb000037802 */ /* 0x000fe40000000f00 */
[----:B------:R-:W-:Y:S02]  /*10e50*/  MOV R20, 0x10e30 ;  /* 0x00010e3000147802 */ /* 0x000fe40000000f00 */
[----:B------:R-:W-:Y:S02]  /*10e60*/  MOV R21, 0x0 ;  /* 0x0000000000157802 */ /* 0x000fe40000000f00 */
[----:B------:R-:W-:-:S02]  /*10e70*/  MOV R0, 0x0 ;  /* 0x0000000000007802 */ /* 0x000fc40000000f00 */
[----:B------:R-:W-:-:S04]  /*10e80*/  IADD3 R20, P0, P1, -R20, R3, R18 ;  /* 0x0000000314147210 */ /* 0x000fc8000791e112 */
[----:B------:R-:W-:-:S04]  /*10e90*/  IADD3.X R21, ~R0, R21, R19, P0, P1 ;  /* 0x0000001500157210 */ /* 0x000fc800007e2513 */
[----:B0-----:R-:W-:Y:S05]  /*10ea0*/  CALL.ABS.NOINC R14 ;  /* 0x000000000e007343 */ /* 0x001fea0003c00000 */
[----:B------:R-:W-:Y:S05]  /*10eb0*/  BRA `(.L_x_7452) ;  /* 0x0000005000007947 */ /* 0x000fea0003800000 */
.L_x_7479:
[----:B------:R-:W1:Y:S02]  /*10ec0*/  F2I.U64.TRUNC R22, R22 ;  /* 0x0000001600167311 */ /* 0x000e64000020d800 */
[----:B-1----:R1:W-:Y:S01]  /*10ed0*/  STG.E.64 [R8.64], R22 ;  /* 0x0000001608007986 */ /* 0x0023e2000c101b24 */
[----:B------:R-:W-:Y:S05]  /*10ee0*/  BRA `(.L_x_7452) ;  /* 0x0000002000007947 */ /* 0x000fea0003800000 */
.L_x_7478:
[----:B------:R-:W1:Y:S02]  /*10ef0*/  F2I.FTZ.U32.TRUNC.NTZ R3, R22 ;  /* 0x0000001600037305 */ /* 0x000e64000021f000 */
[----:B-1----:R1:W-:Y:S02]  /*10f00*/  STG.E [R8.64], R3 ;  /* 0x0000000308007986 */ /* 0x0023e4000c101924 */
.L_x_7452:
[----:B------:R-:W-:-:S04]  /*10f10*/  IADD3 R2, R2, 0x80, RZ ;  /* 0x0000008002027810 */ /* 0x000fc80007ffe0ff */
.L_x_7412:
[----:B------:R-:W-:-:S13]  /*10f20*/  ISETP.GE.AND P0, PT, R2, R28, PT ;  /* 0x0000001c0200720c */ /* 0x000fda0003f06270 */
[----:B------:R-:W-:Y:S01]  /*10f30*/  @P0 BREAK B6 ;  /* 0x0000000000060942 */ /* 0x000fe20003800000 */
[----:B------:R-:W-:Y:S05]  /*10f40*/  @P0 BRA `(.L_x_7446) ;  /* 0x00000ed000000947 */ /* 0x000fea0003800000 */
[----:B------:R-:W-:Y:S05]  /*10f50*/  BSYNC B6 ;  /* 0x0000000000067941 */ /* 0x000fea0003800000 */
.L_x_7411:
        /* <DEDUP_REMOVED lines=19> */
.L_x_7483:
[----:B------:R-:W1:Y:S02]  /*11090*/  F2I.S64.TRUNC R26, R26 ;  /* 0x0000001a001a7311 */ /* 0x000e64000020d900 */
[----:B-1----:R-:W-:-:S05]  /*110a0*/  IMAD.MOV.U32 R3, RZ, RZ, R26 ;  /* 0x000000ffff037224 */ /* 0x002fca00078e001a */
[----:B------:R1:W-:Y:S01]  /*110b0*/  STG.E.U8 [R4.64], R3 ;  /* 0x0000000304007986 */ /* 0x0003e2000c101124 */
[----:B------:R-:W-:Y:S05]  /*110c0*/  BRA `(.L_x_7485) ;  /* 0x00000d4000007947 */ /* 0x000fea0003800000 */
.L_x_7482:
        /* <DEDUP_REMOVED lines=9> */
.L_x_7487:
[----:B------:R-:W1:Y:S02]  /*11160*/  F2I.FTZ.TRUNC.NTZ R3, R26 ;  /* 0x0000001a00037305 */ /* 0x000e64000021f100 */
[----:B-1----:R1:W-:Y:S01]  /*11170*/  STG.E [R4.64], R3 ;  /* 0x0000000304007986 */ /* 0x0023e2000c101924 */
[----:B------:R-:W-:Y:S05]  /*11180*/  BRA `(.L_x_7485) ;  /* 0x00000c8000007947 */ /* 0x000fea0003800000 */
.L_x_7486:
[----:B------:R-:W1:Y:S02]  /*11190*/  F2I.FTZ.TRUNC.NTZ R3, R26 ;  /* 0x0000001a00037305 */ /* 0x000e64000021f100 */
[----:B-1----:R1:W-:Y:S01]  /*111a0*/  STG.E.U16 [R4.64], R3 ;  /* 0x0000000304007986 */ /* 0x0023e2000c101524 */
[----:B------:R-:W-:Y:S05]  /*111b0*/  BRA `(.L_x_7485) ;  /* 0x00000c5000007947 */ /* 0x000fea0003800000 */
.L_x_7481:
        /* <DEDUP_REMOVED lines=8> */
.L_x_7489:
[----:B------:R-:W-:-:S05]  /*11240*/  F2FP.PACK_AB R26, RZ, R26 ;  /* 0x0000001aff1a723e */ /* 0x000fca00000000ff */
[----:B------:R1:W-:Y:S01]  /*11250*/  STG.E.U16 [R4.64], R26 ;  /* 0x0000001a04007986 */ /* 0x0003e2000c101524 */
[----:B------:R-:W-:Y:S05]  /*11260*/  BRA `(.L_x_7485) ;  /* 0x00000ba000007947 */ /* 0x000fea0003800000 */
.L_x_7488:
        /* <DEDUP_REMOVED lines=8> */
.L_x_7491:
[----:B------:R-:W-:-:S05]  /*112f0*/  F2FP.PACK_AB R3, R27, R26 ;  /* 0x0000001a1b03723e */ /* 0x000fca00000000ff */
[----:B------:R1:W-:Y:S01]  /*11300*/  STG.E [R4.64], R3 ;  /* 0x0000000304007986 */ /* 0x0003e2000c101924 */
[----:B------:R-:W-:Y:S05]  /*11310*/  BRA `(.L_x_7485) ;  /* 0x00000af000007947 */ /* 0x000fea0003800000 */
.L_x_7490:
[----:B------:R-:W-:-:S06]  /*11320*/  FMUL.FTZ R6, R26, 1 ;  /* 0x3f8000001a067820 */ /* 0x000fcc0000410000 */
[----:B------:R-:W1:Y:S02]  /*11330*/  F2F.F64.F32 R6, R6 ;  /* 0x0000000600067310 */ /* 0x000e640000201800 */
[----:B-1----:R1:W-:Y:S01]  /*11340*/  STG.E.64 [R4.64], R6 ;  /* 0x0000000604007986 */ /* 0x0023e2000c101b24 */
[----:B------:R-:W-:Y:S05]  /*11350*/  BRA `(.L_x_7485) ;  /* 0x00000ab000007947 */ /* 0x000fea0003800000 */
.L_x_7480:
        /* <DEDUP_REMOVED lines=14> */
.L_x_7494:
[----:B------:R-:W-:Y:S02]  /*11440*/  FMUL.FTZ R10, R27, 1 ;  /* 0x3f8000001b0a7820 */ /* 0x000fe40000410000 */
[----:B------:R-:W-:-:S04]  /*11450*/  FMUL.FTZ R8, R26, 1 ;  /* 0x3f8000001a087820 */ /* 0x000fc80000410000 */
[----:B------:R-:W-:Y:S08]  /*11460*/  F2F.F64.F32 R10, R10 ;  /* 0x0000000a000a7310 */ /* 0x000ff00000201800 */
[----:B------:R-:W1:Y:S02]  /*11470*/  F2F.F64.F32 R8, R8 ;  /* 0x0000000800087310 */ /* 0x000e640000201800 */
[----:B-1----:R1:W-:Y:S01]  /*11480*/  STG.E.128 [R4.64], R8 ;  /* 0x0000000804007986 */ /* 0x0023e2000c101d24 */
[----:B------:R-:W-:Y:S05]  /*11490*/  BRA `(.L_x_7485) ;  /* 0x0000097000007947 */ /* 0x000fea0003800000 */
.L_x_7493:
        /* <DEDUP_REMOVED lines=20> */
.L_x_7498:
[----:B------:R-:W-:Y:S05]  /*115e0*/  BSYNC B0 ;  /* 0x0000000000007941 */ /* 0x000fea0003800000 */
.L_x_7497:
[----:B------:R-:W-:-:S05]  /*115f0*/  LOP3.LUT R7, R0, R7, RZ, 0xfc, !PT ;  /* 0x0000000700077212 */ /* 0x000fca00078efcff */
[----:B------:R1:W-:Y:S01]  /*11600*/  STG.E.U8 [R4.64], R7 ;  /* 0x0000000704007986 */ /* 0x0003e2000c101124 */
[----:B------:R-:W-:Y:S05]  /*11610*/  BRA `(.L_x_7485) ;  /* 0x000007f000007947 */ /* 0x000fea0003800000 */
.L_x_7496:
        /* <DEDUP_REMOVED lines=12> */
.L_x_7500:
[----:B------:R-:W-:Y:S01]  /*116e0*/  IMAD.MOV.U32 R0, RZ, RZ, 0x7f ;  /* 0x0000007fff007424 */ /* 0x000fe200078e00ff */
[----:B------:R-:W-:-:S04]  /*116f0*/  ISETP.GT.U32.AND P0, PT, R6, 0x7f800000, PT ;  /* 0x7f8000000600780c */ /* 0x000fc80003f04070 */
[----:B------:R-:W-:-:S04]  /*11700*/  SEL R0, R0, 0x7c, P0 ;  /* 0x0000007c00007807 */ /* 0x000fc80000000000 */
.L_x_7501:
[----:B------:R-:W-:Y:S05]  /*11710*/  BSYNC B0 ;  /* 0x0000000000007941 */ /* 0x000fea0003800000 */
.L_x_7499:
[----:B------:R-:W-:-:S04]  /*11720*/  LOP3.LUT R26, R26, 0x80000000, RZ, 0xc0, !PT ;  /* 0x800000001a1a7812 */ /* 0x000fc800078ec0ff */
[----:B------:R-:W-:-:S04]  /*11730*/  SHF.R.U32.HI R3, RZ, 0x18, R26 ;  /* 0x00000018ff037819 */ /* 0x000fc8000001161a */
[----:B------:R-:W-:-:S05]  /*11740*/  LOP3.LUT R3, R0, R3, RZ, 0xfc, !PT ;  /* 0x0000000300037212 */ /* 0x000fca00078efcff */
[----:B------:R1:W-:Y:S01]  /*11750*/  STG.E.U8 [R4.64], R3 ;  /* 0x0000000304007986 */ /* 0x0003e2000c101124 */
[----:B------:R-:W-:Y:S05]  /*11760*/  BRA `(.L_x_7485) ;  /* 0x000006a000007947 */ /* 0x000fea0003800000 */
.L_x_7495:
[----:B------:R-:W-:-:S05]  /*11770*/  F2FP.BF16.PACK_AB R26, RZ, R26 ;  /* 0x0000001aff1a723e */ /* 0x000fca00000010ff */
[----:B------:R1:W-:Y:S01]  /*11780*/  STG.E.U16 [R4.64], R26 ;  /* 0x0000001a04007986 */ /* 0x0003e2000c101524 */
[----:B------:R-:W-:Y:S05]  /*11790*/  BRA `(.L_x_7485) ;  /* 0x0000067000007947 */ /* 0x000fea0003800000 */
.L_x_7492:
        /* <DEDUP_REMOVED lines=11> */
.L_x_7504:
        /* <DEDUP_REMOVED lines=16> */
.L_x_7507:
[----:B------:R-:W-:-:S04]  /*11950*/  LOP3.LUT R26, R26, 0x80000000, RZ, 0xc0, !PT ;  /* 0x800000001a1a7812 */ /* 0x000fc800078ec0ff */
[----:B------:R-:W-:-:S04]  /*11960*/  SHF.R.U32.HI R26, RZ, 0x18, R26 ;  /* 0x00000018ff1a7819 */ /* 0x000fc8000001161a */
[----:B------:R-:W-:-:S04]  /*11970*/  LOP3.LUT R3, R3, R26, RZ, 0xfc, !PT ;  /* 0x0000001a03037212 */ /* 0x000fc800078efcff */
[----:B------:R-:W-:Y:S02]  /*11980*/  PRMT R0, R3, 0x7610, R0 ;  /* 0x0000761003007816 */ /* 0x000fe40000000000 */
.L_x_7506:
[----:B------:R-:W-:Y:S05]  /*11990*/  BSYNC B0 ;  /* 0x0000000000007941 */ /* 0x000fea0003800000 */
.L_x_7505:
[----:B------:R1:W-:Y:S01]  /*119a0*/  STG.E.U8 [R4.64], R0 ;  /* 0x0000000004007986 */ /* 0x0003e2000c101124 */
[----:B------:R-:W-:Y:S05]  /*119b0*/  BRA `(.L_x_7485) ;  /* 0x0000045000007947 */ /* 0x000fea0003800000 */
.L_x_7503:
        /* <DEDUP_REMOVED lines=16> */
.L_x_7510:
[----:B------:R-:W-:-:S04]  /*11ac0*/  LOP3.LUT R26, R26, 0x80000000, RZ, 0xc0, !PT ;  /* 0x800000001a1a7812 */ /* 0x000fc800078ec0ff */
[----:B------:R-:W-:-:S04]  /*11ad0*/  SHF.R.U32.HI R26, RZ, 0x18, R26 ;  /* 0x00000018ff1a7819 */ /* 0x000fc8000001161a */
[----:B------:R-:W-:-:S04]  /*11ae0*/  LOP3.LUT R3, R3, R26, RZ, 0xfc, !PT ;  /* 0x0000001a03037212 */ /* 0x000fc800078efcff */
[----:B------:R-:W-:Y:S02]  /*11af0*/  PRMT R0, R3, 0x7610, R0 ;  /* 0x0000761003007816 */ /* 0x000fe40000000000 */
.L_x_7509:
[----:B------:R-:W-:Y:S05]  /*11b00*/  BSYNC B0 ;  /* 0x0000000000007941 */ /* 0x000fea0003800000 */
.L_x_7508:
[----:B------:R1:W-:Y:S01]  /*11b10*/  STG.E.U8 [R4.64], R0 ;  /* 0x0000000004007986 */ /* 0x0003e2000c101124 */
[----:B------:R-:W-:Y:S05]  /*11b20*/  BRA `(.L_x_7485) ;  /* 0x000002e000007947 */ /* 0x000fea0003800000 */
.L_x_7502:
        /* <DEDUP_REMOVED lines=21> */
.L_x_7484:
[----:B0-----:R-:W-:Y:S01]  /*11c80*/  MOV R14, 0x0 ;  /* 0x00000000000e7802 */ /* 0x001fe20000000f00 */
[----:B------:R-:W-:Y:S01]  /*11c90*/  HFMA2.MMA R12, -RZ, RZ, 0, 5.9604644775390625e-08 ;  /* 0x00000001ff0c7435 */ /* 0x000fe200000001ff */
[----:B------:R-:W-:Y:S01]  /*11ca0*/  MOV R4, c[0x4][0x158] ;  /* 0x0100560000047a02 */ /* 0x000fe20000000f00 */
[----:B------:R-:W-:Y:S02]  /*11cb0*/  IMAD.MOV.U32 R5, RZ, RZ, c[0x4][0x15c] ;  /* 0x01005700ff057624 */ /* 0x000fe400078e00ff */
[----:B------:R-:W-:Y:S01]  /*11cc0*/  IMAD.MOV.U32 R6, RZ, RZ, c[0x4][0x160] ;  /* 0x01005800ff067624 */ /* 0x000fe200078e00ff */
[----:B------:R-:W0:Y:S01]  /*11cd0*/  LDC.64 R14, c[0x4][R14] ;  /* 0x010000000e0e7b82 */ /* 0x000e220000000a00 */
[----:B------:R-:W-:Y:S02]  /*11ce0*/  IMAD.MOV.U32 R7, RZ, RZ, c[0x4][0x164] ;  /* 0x01005900ff077624 */ /* 0x000fe400078e00ff */
[----:B------:R-:W-:-:S02]  /*11cf0*/  IMAD.MOV.U32 R8, RZ, RZ, 0x65 ;  /* 0x00000065ff087424 */ /* 0x000fc400078e00ff */
[----:B------:R-:W-:Y:S02]  /*11d00*/  IMAD.MOV.U32 R10, RZ, RZ, c[0x4][0x20] ;  /* 0x01000800ff0a7624 */ /* 0x000fe400078e00ff */
[----:B------:R-:W-:Y:S02]  /*11d10*/  IMAD.MOV.U32 R11, RZ, RZ, c[0x4][0x24] ;  /* 0x01000900ff0b7624 */ /* 0x000fe400078e00ff */
        /* <DEDUP_REMOVED lines=10> */
.L_x_7512:
[----:B------:R-:W1:Y:S02]  /*11dc0*/  F2I.U64.TRUNC R26, R26 ;  /* 0x0000001a001a7311 */ /* 0x000e64000020d800 */
[----:B-1----:R1:W-:Y:S01]  /*11dd0*/  STG.E.64 [R4.64], R26 ;  /* 0x0000001a04007986 */ /* 0x0023e2000c101b24 */
[----:B------:R-:W-:Y:S05]  /*11de0*/  BRA `(.L_x_7485) ;  /* 0x0000002000007947 */ /* 0x000fea0003800000 */
.L_x_7511:
[----:B------:R-:W1:Y:S02]  /*11df0*/  F2I.FTZ.U32.TRUNC.NTZ R3, R26 ;  /* 0x0000001a00037305 */ /* 0x000e64000021f000 */
[----:B-1----:R1:W-:Y:S02]  /*11e00*/  STG.E [R4.64], R3 ;  /* 0x0000000304007986 */ /* 0x0023e4000c101924 */
.L_x_7485:
[----:B------:R-:W-:Y:S02]  /*11e10*/  IADD3 R2, R2, 0x80, RZ ;  /* 0x0000008002027810 */ /* 0x000fe40007ffe0ff */
.L_x_7446:
[----:B------:R-:W-:Y:S05]  /*11e20*/  BSYNC B7 ;  /* 0x0000000000077941 */ /* 0x000fea0003800000 */
.L_x_7410:
[----:B------:R-:W-:-:S13]  /*11e30*/  ISETP.GE.AND P0, PT, R2, R28, PT ;  /* 0x0000001c0200720c */ /* 0x000fda0003f06270 */
[----:B------:R-:W-:Y:S05]  /*11e40*/  @P0 EXIT ;  /* 0x000000000000094d */ /* 0x000fea0003800000 */
        /* <DEDUP_REMOVED lines=16> */
[----:B-1----:R-:W-:Y:S01]  /*11f50*/  STG.E.U8 [R2.64], R5 ;  /* 0x0000000502007986 */ /* 0x002fe2000c101124 */
[----:B------:R-:W-:Y:S05]  /*11f60*/  EXIT ;  /* 0x000000000000794d */ /* 0x000fea0003800000 */
.L_x_7516:
[----:B------:R-:W1:Y:S02]  /*11f70*/  F2I.S64.TRUNC R24, R24 ;  /* 0x0000001800187311 */ /* 0x000e64000020d900 */
[----:B-1----:R-:W-:-:S05]  /*11f80*/  IMAD.MOV.U32 R5, RZ, RZ, R24 ;  /* 0x000000ffff057224 */ /* 0x002fca00078e0018 */
[----:B------:R-:W-:Y:S01]  /*11f90*/  STG.E.U8 [R2.64], R5 ;  /* 0x0000000502007986 */ /* 0x000fe2000c101124 */
[----:B------:R-:W-:Y:S05]  /*11fa0*/  EXIT ;  /* 0x000000000000794d */ /* 0x000fea0003800000 */
.L_x_7515:
[----:B------:R-:W-:-:S13]  /*11fb0*/  ISETP.NE.AND P0, PT, R0, 0x2, PT ;  /* 0x000000020000780c */ /* 0x000fda0003f05270 */
[----:B------:R-:W-:Y:S05]  /*11fc0*/  @!P0 BRA `(.L_x_7518) ;  /* 0x000000a000008947 */ /* 0x000fea0003800000 */
[----:B------:R-:W-:-:S13]  /*11fd0*/  ISETP.NE.AND P0, PT, R0, 0x3, PT ;  /* 0x000000030000780c */ /* 0x000fda0003f05270 */
[----:B------:R-:W-:Y:S05]  /*11fe0*/  @!P0 BRA `(.L_x_7519) ;  /* 0x0000005000008947 */ /* 0x000fea0003800000 */
[----:B------:R-:W-:-:S13]  /*11ff0*/  ISETP.NE.AND P0, PT, R0, 0x4, PT ;  /* 0x000000040000780c */ /* 0x000fda0003f05270 */
[----:B------:R-:W-:Y:S05]  /*12000*/  @P0 BRA `(.L_x_7517) ;  /* 0x00000b5000000947 */ /* 0x000fea0003800000 */
[----:B------:R-:W1:Y:S02]  /*12010*/  F2I.S64.TRUNC R24, R24 ;  /* 0x0000001800187311 */ /* 0x000e64000020d900 */
[----:B-1----:R-:W-:Y:S01]  /*12020*/  STG.E.64 [R2.64], R24 ;  /* 0x0000001802007986 */ /* 0x002fe2000c101b24 */
[----:B------:R-:W-:Y:S05]  /*12030*/  EXIT ;  /* 0x000000000000794d */ /* 0x000fea0003800000 */
.L_x_7519:
[----:B------:R-:W1:Y:S02]  /*12040*/  F2I.FTZ.TRUNC.NTZ R5, R24 ;  /* 0x0000001800057305 */ /* 0x000e64000021f100 */
[----:B-1----:R-:W-:Y:S01]  /*12050*/  STG.E [R2.64], R5 ;  /* 0x0000000502007986 */ /* 0x002fe2000c101924 */
[----:B------:R-:W-:Y:S05]  /*12060*/  EXIT ;  /* 0x000000000000794d */ /* 0x000fea0003800000 */
.L_x_7518:
[----:B------:R-:W1:Y:S02]  /*12070*/  F2I.FTZ.TRUNC.NTZ R5, R24 ;  /* 0x0000001800057305 */ /* 0x000e64000021f100 */
[----:B-1----:R-:W-:Y:S01]  /*12080*/  STG.E.U16 [R2.64], R5 ;  /* 0x0000000502007986 */ /* 0x002fe2000c101524 */
[----:B------:R-:W-:Y:S05]  /*12090*/  EXIT ;  /* 0x000000000000794d */ /* 0x000fea0003800000 */
.L_x_7514:
        /* <DEDUP_REMOVED lines=8> */
.L_x_7521:
[----:B------:R-:W-:-:S05]  /*12120*/  F2FP.PACK_AB R24, RZ, R24 ;  /* 0x00000018ff18723e */ /* 0x000fca00000000ff */
[----:B------:R-:W-:Y:S01]  /*12130*/  STG.E.U16 [R2.64], R24 ;  /* 0x0000001802007986 */ /* 0x000fe2000c101524 */
[----:B------:R-:W-:Y:S05]  /*12140*/  EXIT ;  /* 0x000000000000794d */ /* 0x000fea0003800000 */
.L_x_7520:
        /* <DEDUP_REMOVED lines=8> */
.L_x_7523:
[----:B------:R-:W-:-:S05]  /*121d0*/  F2FP.PACK_AB R5, R25, R24 ;  /* 0x000000181905723e */ /* 0x000fca00000000ff */
[----:B------:R-:W-:Y:S01]  /*121e0*/  STG.E [R2.64], R5 ;  /* 0x0000000502007986 */ /* 0x000fe2000c101924 */
[----:B------:R-:W-:Y:S05]  /*121f0*/  EXIT ;  /* 0x000000000000794d */ /* 0x000fea0003800000 */
.L_x_7522:
[----:B------:R-:W-:-:S06]  /*12200*/  FMUL.FTZ R4, R24, 1 ;  /* 0x3f80000018047820 */ /* 0x000fcc0000410000 */
[----:B------:R-:W1:Y:S02]  /*12210*/  F2F.F64.F32 R4, R4 ;  /* 0x0000000400047310 */ /* 0x000e640000201800 */
[----:B-1----:R-:W-:Y:S01]  /*12220*/  STG.E.64 [R2.64], R4 ;  /* 0x0000000402007986 */ /* 0x002fe2000c101b24 */
[----:B------:R-:W-:Y:S05]  /*12230*/  EXIT ;  /* 0x000000000000794d */ /* 0x000fea0003800000 */
.L_x_7513:
        /* <DEDUP_REMOVED lines=14> */
.L_x_7526:
[----:B------:R-:W-:Y:S02]  /*12320*/  FMUL.FTZ R6, R25, 1 ;  /* 0x3f80000019067820 */ /* 0x000fe40000410000 */
[----:B------:R-:W-:-:S04]  /*12330*/  FMUL.FTZ R4, R24, 1 ;  /* 0x3f80000018047820 */ /* 0x000fc80000410000 */
[----:B------:R-:W-:Y:S08]  /*12340*/  F2F.F64.F32 R6, R6 ;  /* 0x0000000600067310 */ /* 0x000ff00000201800 */
[----:B------:R-:W1:Y:S02]  /*12350*/  F2F.F64.F32 R4, R4 ;  /* 0x0000000400047310 */ /* 0x000e640000201800 */
[----:B-1----:R-:W-:Y:S01]  /*12360*/  STG.E.128 [R2.64], R4 ;  /* 0x0000000402007986 */ /* 0x002fe2000c101d24 */
[----:B------:R-:W-:Y:S05]  /*12370*/  EXIT ;  /* 0x000000000000794d */ /* 0x000fea0003800000 */
.L_x_7525:
        /* <DEDUP_REMOVED lines=20> */
.L_x_7530:
[----:B------:R-:W-:Y:S05]  /*124c0*/  BSYNC B0 ;  /* 0x0000000000007941 */ /* 0x000fea0003800000 */
.L_x_7529:
[----:B------:R-:W-:-:S05]  /*124d0*/  LOP3.LUT R7, R0, R7, RZ, 0xfc, !PT ;  /* 0x0000000700077212 */ /* 0x000fca00078efcff */
[----:B------:R-:W-:Y:S01]  /*124e0*/  STG.E.U8 [R2.64], R7 ;  /* 0x0000000702007986 */ /* 0x000fe2000c101124 */
[----:B------:R-:W-:Y:S05]  /*124f0*/  EXIT ;  /* 0x000000000000794d */ /* 0x000fea0003800000 */
.L_x_7528:
        /* <DEDUP_REMOVED lines=12> */
.L_x_7532:
[----:B------:R-:W-:Y:S01]  /*125c0*/  IMAD.MOV.U32 R0, RZ, RZ, 0x7f ;  /* 0x0000007fff007424 */ /* 0x000fe200078e00ff */
[----:B------:R-:W-:-:S04]  /*125d0*/  ISETP.GT.U32.AND P0, PT, R4, 0x7f800000, PT ;  /* 0x7f8000000400780c */ /* 0x000fc80003f04070 */
[----:B------:R-:W-:-:S04]  /*125e0*/  SEL R0, R0, 0x7c, P0 ;  /* 0x0000007c00007807 */ /* 0x000fc80000000000 */
.L_x_7533:
[----:B------:R-:W-:Y:S05]  /*125f0*/  BSYNC B0 ;  /* 0x0000000000007941 */ /* 0x000fea0003800000 */
.L_x_7531:
[----:B------:R-:W-:-:S04]  /*12600*/  LOP3.LUT R24, R24, 0x80000000, RZ, 0xc0, !PT ;  /* 0x8000000018187812 */ /* 0x000fc800078ec0ff */
[----:B------:R-:W-:-:S04]  /*12610*/  SHF.R.U32.HI R5, RZ, 0x18, R24 ;  /* 0x00000018ff057819 */ /* 0x000fc80000011618 */
[----:B------:R-:W-:-:S05]  /*12620*/  LOP3.LUT R5, R0, R5, RZ, 0xfc, !PT ;  /* 0x0000000500057212 */ /* 0x000fca00078efcff */
[----:B------:R-:W-:Y:S01]  /*12630*/  STG.E.U8 [R2.64], R5 ;  /* 0x0000000502007986 */ /* 0x000fe2000c101124 */
[----:B------:R-:W-:Y:S05]  /*12640*/  EXIT ;  /* 0x000000000000794d */ /* 0x000fea0003800000 */
.L_x_7527:
[----:B------:R-:W-:-:S05]  /*12650*/  F2FP.BF16.PACK_AB R24, RZ, R24 ;  /* 0x00000018ff18723e */ /* 0x000fca00000010ff */
[----:B------:R-:W-:Y:S01]  /*12660*/  STG.E.U16 [R2.64], R24 ;  /* 0x0000001802007986 */ /* 0x000fe2000c101524 */
[----:B------:R-:W-:Y:S05]  /*12670*/  EXIT ;  /* 0x000000000000794d */ /* 0x000fea0003800000 */
.L_x_7524:
        /* <DEDUP_REMOVED lines=9> */
[----:B-1----:R-:W-:Y:S01]  /*12710*/  STG.E.U16 [R2.64], R5 ;  /* 0x0000000502007986 */ /* 0x002fe2000c101524 */
[----:B------:R-:W-:Y:S05]  /*12720*/  EXIT ;  /* 0x000000000000794d */ /* 0x000fea0003800000 */
.L_x_7536:
        /* <DEDUP_REMOVED lines=16> */
.L_x_7539:
[----:B------:R-:W-:-:S04]  /*12830*/  LOP3.LUT R24, R24, 0x80000000, RZ, 0xc0, !PT ;  /* 0x8000000018187812 */ /* 0x000fc800078ec0ff */
[----:B------:R-:W-:-:S04]  /*12840*/  SHF.R.U32.HI R5, RZ, 0x18, R24 ;  /* 0x00000018ff057819 */ /* 0x000fc80000011618 */
[----:B------:R-:W-:-:S04]  /*12850*/  LOP3.LUT R4, R4, R5, RZ, 0xfc, !PT ;  /* 0x0000000504047212 */ /* 0x000fc800078efcff */
[----:B------:R-:W-:Y:S02]  /*12860*/  PRMT R0, R4, 0x7610, R0 ;  /* 0x0000761004007816 */ /* 0x000fe40000000000 */
.L_x_7538:
[----:B------:R-:W-:Y:S05]  /*12870*/  BSYNC B0 ;  /* 0x0000000000007941 */ /* 0x000fea0003800000 */
.L_x_7537:
[----:B------:R-:W-:Y:S01]  /*12880*/  STG.E.U8 [R2.64], R0 ;  /* 0x0000000002007986 */ /* 0x000fe2000c101124 */
[----:B------:R-:W-:Y:S05]  /*12890*/  EXIT ;  /* 0x000000000000794d */ /* 0x000fea0003800000 */
.L_x_7535:
        /* <DEDUP_REMOVED lines=16> */
.L_x_7542:
[----:B------:R-:W-:-:S04]  /*129a0*/  LOP3.LUT R24, R24, 0x80000000, RZ, 0xc0, !PT ;  /* 0x8000000018187812 */ /* 0x000fc800078ec0ff */
[----:B------:R-:W-:-:S04]  /*129b0*/  SHF.R.U32.HI R5, RZ, 0x18, R24 ;  /* 0x00000018ff057819 */ /* 0x000fc80000011618 */
[----:B------:R-:W-:-:S04]  /*129c0*/  LOP3.LUT R4, R4, R5, RZ, 0xfc, !PT ;  /* 0x0000000504047212 */ /* 0x000fc800078efcff */
[----:B------:R-:W-:Y:S02]  /*129d0*/  PRMT R0, R4, 0x7610, R0 ;  /* 0x0000761004007816 */ /* 0x000fe40000000000 */
.L_x_7541:
[----:B------:R-:W-:Y:S05]  /*129e0*/  BSYNC B0 ;  /* 0x0000000000007941 */ /* 0x000fea0003800000 */
.L_x_7540:
[----:B------:R-:W-:Y:S01]  /*129f0*/  STG.E.U8 [R2.64], R0 ;  /* 0x0000000002007986 */ /* 0x000fe2000c101124 */
[----:B------:R-:W-:Y:S05]  /*12a00*/  EXIT ;  /* 0x000000000000794d */ /* 0x000fea0003800000 */
.L_x_7534:
        /* <DEDUP_REMOVED lines=21> */
.L_x_7517:
[----:B------:R-:W-:Y:S01]  /*12b60*/  MOV R0, 0x0 ;  /* 0x0000000000007802 */ /* 0x000fe20000000f00 */
[----:B------:R-:W-:Y:S01]  /*12b70*/  IMAD.MOV.U32 R4, RZ, RZ, c[0x4][0x158] ;  /* 0x01005600ff047624 */ /* 0x000fe200078e00ff */
[----:B------:R-:W-:Y:S01]  /*12b80*/  MOV R6, c[0x4][0x160] ;  /* 0x0100580000067a02 */ /* 0x000fe20000000f00 */
[----:B------:R-:W-:Y:S01]  /*12b90*/  IMAD.MOV.U32 R5, RZ, RZ, c[0x4][0x15c] ;  /* 0x01005700ff057624 */ /* 0x000fe200078e00ff */
[----:B------:R1:W2:Y:S01]  /*12ba0*/  LDC.64 R2, c[0x4][R0] ;  /* 0x0100000000027b82 */ /* 0x0002a20000000a00 */
[----:B------:R-:W-:Y:S02]  /*12bb0*/  IMAD.MOV.U32 R7, RZ, RZ, c[0x4][0x164] ;  /* 0x01005900ff077624 */ /* 0x000fe400078e00ff */
[----:B------:R-:W-:Y:S02]  /*12bc0*/  IMAD.MOV.U32 R8, RZ, RZ, 0x65 ;  /* 0x00000065ff087424 */ /* 0x000fe400078e00ff */
[----:B------:R-:W-:-:S02]  /*12bd0*/  IMAD.MOV.U32 R10, RZ, RZ, c[0x4][0x20] ;  /* 0x01000800ff0a7624 */ /* 0x000fc400078e00ff */
[----:B------:R-:W-:Y:S02]  /*12be0*/  IMAD.MOV.U32 R11, RZ, RZ, c[0x4][0x24] ;  /* 0x01000900ff0b7624 */ /* 0x000fe400078e00ff */
[----:B------:R-:W-:Y:S02]  /*12bf0*/  IMAD.MOV.U32 R12, RZ, RZ, 0x1 ;  /* 0x00000001ff0c7424 */ /* 0x000fe400078e00ff */
[----:B------:R-:W-:Y:S02]  /*12c00*/  IMAD.MOV.U32 R13, RZ, RZ, RZ ;  /* 0x000000ffff0d7224 */ /* 0x000fe400078e00ff */
[----:B01----:R-:W-:Y:S01]  /*12c10*/  LEPC R14 ;  /* 0x00000000000e734e */ /* 0x003fe20000000000 */
[----:B------:R-:W-:Y:S02]  /*12c20*/  MOV R9, 0x12c90 ;  /* 0x00012c9000097802 */ /* 0x000fe40000000f00 */
[----:B------:R-:W-:Y:S02]  /*12c30*/  MOV R20, 0x12c10 ;  /* 0x00012c1000147802 */ /* 0x000fe40000000f00 */
[----:B------:R-:W-:Y:S02]  /*12c40*/  MOV R21, 0x0 ;  /* 0x0000000000157802 */ /* 0x000fe40000000f00 */
[----:B------:R-:W-:-:S02]  /*12c50*/  MOV R0, 0x0 ;  /* 0x0000000000007802 */ /* 0x000fc40000000f00 */
[----:B------:R-:W-:-:S04]  /*12c60*/  IADD3 R20, P0, P1, -R20, R9, R14 ;  /* 0x0000000914147210 */ /* 0x000fc8000791e10e */
[----:B------:R-:W-:-:S04]  /*12c70*/  IADD3.X R21, ~R0, R21, R15, P0, P1 ;  /* 0x0000001500157210 */ /* 0x000fc800007e250f */
[----:B--23--:R-:W-:Y:S05]  /*12c80*/  CALL.ABS.NOINC R2 ;  /* 0x0000000002007343 */ /* 0x00cfea0003c00000 */
[----:B------:R-:W-:Y:S05]  /*12c90*/  EXIT ;  /* 0x000000000000794d */ /* 0x000fea0003800000 */
.L_x_7544:
[----:B------:R-:W1:Y:S02]  /*12ca0*/  F2I.U64.TRUNC R24, R24 ;  /* 0x0000001800187311 */ /* 0x000e64000020d800 */
[----:B-1----:R-:W-:Y:S01]  /*12cb0*/  STG.E.64 [R2.64], R24 ;  /* 0x0000001802007986 */ /* 0x002fe2000c101b24 */
[----:B------:R-:W-:Y:S05]  /*12cc0*/  EXIT ;  /* 0x000000000000794d */ /* 0x000fea0003800000 */
.L_x_7543:
[----:B------:R-:W1:Y:S02]  /*12cd0*/  F2I.FTZ.U32.TRUNC.NTZ R5, R24 ;  /* 0x0000001800057305 */ /* 0x000e64000021f000 */
[----:B-1----:R-:W-:Y:S01]  /*12ce0*/  STG.E [R2.64], R5 ;  /* 0x0000000502007986 */ /* 0x002fe2000c101924 */
[----:B------:R-:W-:Y:S05]  /*12cf0*/  EXIT ;  /* 0x000000000000794d */ /* 0x000fea0003800000 */
        .weak           $__internal_13_$__cuda_sm3x_div_rn_ftz_f32_slowpath
        .type           $__internal_13_$__cuda_sm3x_div_rn_ftz_f32_slowpath,@function
        .size           $__internal_13_$__cuda_sm3x_div_rn_ftz_f32_slowpath,(.L_x_16808 - $__internal_13_$__cuda_sm3x_div_rn_ftz_f32_slowpath)
$__internal_13_$__cuda_sm3x_div_rn_ftz_f32_slowpath:
        /* <DEDUP_REMOVED lines=32> */
.L_x_7547:
[----:B------:R-:W-:Y:S05]  /*12f00*/  BSYNC B2 ;  /* 0x0000000000027941 */ /* 0x000fea0003800000 */
.L_x_7546:
[----:B------:R-:W-:Y:S01]  /*12f10*/  IADD3 R3, R3, -0x7f, RZ ;  /* 0xffffff8103037810 */ /* 0x000fe20007ffe0ff */
[----:B------:R-:W-:Y:S01]  /*12f20*/  BSSY B2, `(.L_x_7552) ;  /* 0x000001b000027945 */ /* 0x000fe20003800000 */
[----:B------:R-:W-:-:S03]  /*12f30*/  IADD3 R5, R5, -0x7f, RZ ;  /* 0xffffff8105057810 */ /* 0x000fc60007ffe0ff */
[----:B------:R-:W-:Y:S01]  /*12f40*/  IMAD R4, R3, -0x800000, R9 ;  /* 0xff80000003047824 */ /* 0x000fe200078e0209 */
[C---:B------:R-:W-:Y:S01]  /*12f50*/  IADD3 R3, R5.reuse, -R3, RZ ;  /* 0x8000000305037210 */ /* 0x040fe20007ffe0ff */
[----:B------:R-:W-:Y:S02]  /*12f60*/  IMAD R6, R5, -0x800000, R6 ;  /* 0xff80000005067824 */ /* 0x000fe400078e0206 */
[----:B------:R0:W1:Y:S02]  /*12f70*/  MUFU.RCP R7, R4 ;  /* 0x0000000400077308 */ /* 0x0000640000001000 */
        /* <DEDUP_REMOVED lines=20> */
.L_x_7553:
[----:B------:R-:W-:Y:S02]  /*130c0*/  IMAD R4, R3, 0x800000, R4 ;  /* 0x0080000003047824 */ /* 0x000fe400078e0204 */
.L_x_7554:
[----:B------:R-:W-:Y:S05]  /*130d0*/  BSYNC B2 ;  /* 0x0000000000027941 */ /* 0x000fea0003800000 */
.L_x_7552:
[----:B------:R-:W-:Y:S01]  /*130e0*/  IMAD.MOV.U32 R3, RZ, RZ, R4 ;  /* 0x000000ffff037224 */ /* 0x000fe200078e0004 */
[----:B------:R-:W-:Y:S05]  /*130f0*/  BRA `(.L_x_7555) ;  /* 0x0000008000007947 */ /* 0x000fea0003800000 */
.L_x_7551:
[----:B------:R-:W-:-:S04]  /*13100*/  LOP3.LUT R3, R9, 0x80000000, R6, 0x48, !PT ;  /* 0x8000000009037812 */ /* 0x000fc800078e4806 */
[----:B------:R-:W-:Y:S01]  /*13110*/  LOP3.LUT R3, R3, 0x7f800000, RZ, 0xfc, !PT ;  /* 0x7f80000003037812 */ /* 0x000fe200078efcff */
[----:B------:R-:W-:Y:S05]  /*13120*/  BRA `(.L_x_7555) ;  /* 0x0000005000007947 */ /* 0x000fea0003800000 */
.L_x_7550:
[----:B------:R-:W-:Y:S01]  /*13130*/  LOP3.LUT R3, R9, 0x80000000, R6, 0x48, !PT ;  /* 0x8000000009037812 */ /* 0x000fe200078e4806 */
[----:B------:R-:W-:Y:S05]  /*13140*/  BRA `(.L_x_7555) ;  /* 0x0000003000007947 */ /* 0x000fea0003800000 */
.L_x_7549:
[----:B------:R-:W0:Y:S01]  /*13150*/  MUFU.RSQ R3, -QNAN ;  /* 0xffc0000000037908 */ /* 0x000e220000001400 */
[----:B------:R-:W-:Y:S05]  /*13160*/  BRA `(.L_x_7555) ;  /* 0x0000001000007947 */ /* 0x000fea0003800000 */
.L_x_7548:
[----:B------:R-:W-:Y:S02]  /*13170*/  FADD.FTZ R3, R6, R9 ;  /* 0x0000000906037221 */ /* 0x000fe40000010000 */
.L_x_7555:
[----:B------:R-:W-:Y:S05]  /*13180*/  BSYNC B1 ;  /* 0x0000000000017941 */ /* 0x000fea0003800000 */
.L_x_7545:
[----:B------:R-:W-:Y:S02]  /*13190*/  IMAD.MOV.U32 R4, RZ, RZ, R0 ;  /* 0x000000ffff047224 */ /* 0x000fe400078e0000 */
[----:B------:R-:W-:-:S04]  /*131a0*/  IMAD.MOV.U32 R5, RZ, RZ, 0x0 ;  /* 0x00000000ff057424 */ /* 0x000fc800078e00ff */
[----:B------:R-:W-:Y:S05]  /*131b0*/  RET.REL.NODEC R4 `(_ZN2at6native27unrolled_elementwise_kernelIZZZNS0_17asinh_kernel_cudaERNS_18TensorIteratorBaseEENKUlvE_clEvENKUlvE0_clEvEUlN3c107complexIfEEE_St5arrayIPcLm2EELi4E23TrivialOffsetCalculatorILi1EjESE_NS0_6memory12LoadWithCastILi1EEENSF_13StoreWithCastILi1EEEEEviT_T0_T2_T3_T4_T5_) ;  /* 0xfffece4004007950 */ /* 0x000fea0003c3ffff */
.L_x_7556:
        /* <DEDUP_REMOVED lines=12> */
.L_x_16808:


//--------------------- .text._ZN2at6native18elementwise_kernelILi128ELi2EZNS0_22gpu_kernel_impl_nocastIZZZNS0_17asinh_kernel_cudaERNS_18TensorIteratorBaseEENKUlvE_clEvENKUlvE0_clEvEUlN3c107complexIfEEE_EEvS4_RKT_EUliE_EEviT1_ --------------------------
	.section	.text._ZN2at6native18elementwise_kernelILi128ELi2EZNS0_22gpu_kernel_impl_nocastIZZZNS0_17asinh_kernel_cudaERNS_18TensorIteratorBaseEENKUlvE_clEvENKUlvE0_clEvEUlN3c107complexIfEEE_EEvS4_RKT_EUliE_EEviT1_,"ax",@progbits
	.sectioninfo	@"SHI_REGISTERS=24"
	.align	128
        .global         _ZN2at6native18elementwise_kernelILi128ELi2EZNS0_22gpu_kernel_impl_nocastIZZZNS0_17asinh_kernel_cudaERNS_18TensorIteratorBaseEENKUlvE_clEvENKUlvE0_clEvEUlN3c107complexIfEEE_EEvS4_RKT_EUliE_EEviT1_
        .type           _ZN2at6native18elementwise_kernelILi128ELi2EZNS0_22gpu_kernel_impl_nocastIZZZNS0_17asinh_kernel_cudaERNS_18TensorIteratorBaseEENKUlvE_clEvENKUlvE0_clEvEUlN3c107complexIfEEE_EEvS4_RKT_EUliE_EEviT1_,@function
        .size           _ZN2at6native18elementwise_kernelILi128ELi2EZNS0_22gpu_kernel_impl_nocastIZZZNS0_17asinh_kernel_cudaERNS_18TensorIteratorBaseEENKUlvE_clEvENKUlvE0_clEvEUlN3c107complexIfEEE_EEvS4_RKT_EUliE_EEviT1_,(.L_x_16809 - _ZN2at6native18elementwise_kernelILi128ELi2EZNS0_22gpu_kernel_impl_nocastIZZZNS0_17asinh_kernel_cudaERNS_18TensorIteratorBaseEENKUlvE_clEvENKUlvE0_clEvEUlN3c107complexIfEEE_EEvS4_RKT_EUliE_EEviT1_)
        .other          _ZN2at6native18elementwise_kernelILi128ELi2EZNS0_22gpu_kernel_impl_nocastIZZZNS0_17asinh_kernel_cudaERNS_18TensorIteratorBaseEENKUlvE_clEvENKUlvE0_clEvEUlN3c107complexIfEEE_EEvS4_RKT_EUliE_EEviT1_,@"STO_CUDA_ENTRY STV_DEFAULT"
_ZN2at6native18elementwise_kernelILi128ELi2EZNS0_22gpu_kernel_impl_nocastIZZZNS0_17asinh_kernel_cudaERNS_18TensorIteratorBaseEENKUlvE_clEvENKUlvE0_clEvEUlN3c107complexIfEEE_EEvS4_RKT_EUliE_EEviT1_:
.text._ZN2at6native18elementwise_kernelILi128ELi2EZNS0_22gpu_kernel_impl_nocastIZZZNS0_17asinh_kernel_cudaERNS_18TensorIteratorBaseEENKUlvE_clEvENKUlvE0_clEvEUlN3c107complexIfEEE_EEvS4_RKT_EUliE_EEviT1_:
        /* <DEDUP_REMOVED lines=236> */
.L_x_7559:
[----:B------:R-:W-:-:S04]  /*0ec0*/  IADD3 R16, P0, R2, c[0x0][0x368], RZ ;  /* 0x0000da0002107a10 */ /* 0x000fc80007f1e0ff */
[----:B------:R-:W-:-:S06]  /*0ed0*/  IADD3.X R17, RZ, c[0x0][0x36c], RZ, P0, !PT ;  /* 0x0000db00ff117a10 */ /* 0x000fcc00007fe4ff */
[----:B------:R-:W2:Y:S01]  /*0ee0*/  LDG.E.64 R16, [R16.64] ;  /* 0x0000000410107981 */ /* 0x000ea2000c1e1b00 */
[----:B------:R-:W-:Y:S01]  /*0ef0*/  BSSY B0, `(.L_x_7560) ;  /* 0x00002b8000007945 */ /* 0x000fe20003800000 */
[----:B--2---:R-:W-:Y:S01]  /*0f00*/  FSETP.GTU.FTZ.AND P0, PT, |R16|, +INF , PT ;  /* 0x7f8000001000780b */ /* 0x004fe20003f1c200 */
[C---:B------:R-:W-:Y:S01]  /*0f10*/  FADD.FTZ R15, |R17|.reuse, -RZ ;  /* 0x800000ff110f7221 */ /* 0x040fe20000010200 */
[----:B------:R-:W-:Y:S02]  /*0f20*/  FSETP.GTU.FTZ.AND P1, PT, |R17|, +INF , PT ;  /* 0x7f8000001100780b */ /* 0x000fe40003f3c200 */
        /* <DEDUP_REMOVED lines=105> */
.L_x_7567:
        /* <DEDUP_REMOVED lines=10> */
.L_x_7569:
[----:B------:R-:W-:-:S04]  /*1660*/  FADD.FTZ R6, -R2, R7 ;  /* 0x0000000702067221 */ /* 0x000fc80000010100 */
[----:B------:R-:W-:Y:S02]  /*1670*/  FMUL.FTZ R6, R6, 0.5 ;  /* 0x3f00000006067820 */ /* 0x000fe40000410000 */
.L_x_7570:
[----:B------:R-:W-:Y:S05]  /*1680*/  BSYNC B3 ;  /* 0x0000000000037941 */ /* 0x000fea0003800000 */
.L_x_7568:
        /* <DEDUP_REMOVED lines=11> */
.L_x_7572:
[----:B------:R-:W-:-:S04]  /*1740*/  FADD.FTZ R11, R8, -R11 ;  /* 0x8000000b080b7221 */ /* 0x000fc80000010000 */
[----:B------:R-:W-:Y:S02]  /*1750*/  FMUL.FTZ R11, R11, 0.5 ;  /* 0x3f0000000b0b7820 */ /* 0x000fe40000410000 */
.L_x_7573:
[----:B------:R-:W-:Y:S05]  /*1760*/  BSYNC B3 ;  /* 0x0000000000037941 */ /* 0x000fea0003800000 */
.L_x_7571:
        /* <DEDUP_REMOVED lines=35> */
.L_x_7566:
[----:B------:R0:W1:Y:S02]  /*19a0*/  MUFU.SQRT R11, R18 ;  /* 0x00000012000b7308 */ /* 0x0000640000002000 */
.L_x_7565:
[----:B------:R-:W-:Y:S05]  /*19b0*/  BSYNC B2 ;  /* 0x0000000000027941 */ /* 0x000fea0003800000 */
.L_x_7564:
        /* <DEDUP_REMOVED lines=35> */
.L_x_7577:
        /* <DEDUP_REMOVED lines=17> */
.L_x_7583:
[----:B------:R-:W-:-:S04]  /*1d00*/  FADD.FTZ R2, -R2, R7 ;  /* 0x0000000702027221 */ /* 0x000fc80000010100 */
[----:B------:R-:W-:Y:S02]  /*1d10*/  FMUL.FTZ R2, R2, 0.5 ;  /* 0x3f00000002027820 */ /* 0x000fe40000410000 */
.L_x_7584:
[----:B------:R-:W-:Y:S05]  /*1d20*/  BSYNC B5 ;  /* 0x0000000000057941 */ /* 0x000fea0003800000 */
.L_x_7582:
        /* <DEDUP_REMOVED lines=10> */
.L_x_7586:
[----:B------:R-:W-:-:S04]  /*1dd0*/  FADD.FTZ R5, -R5, R8 ;  /* 0x0000000805057221 */ /* 0x000fc80000010100 */
[----:B------:R-:W-:Y:S02]  /*1de0*/  FMUL.FTZ R5, R5, 0.5 ;  /* 0x3f00000005057820 */ /* 0x000fe40000410000 */
.L_x_7587:
[----:B------:R-:W-:Y:S05]  /*1df0*/  BSYNC B5 ;  /* 0x0000000000057941 */ /* 0x000fea0003800000 */
.L_x_7585:
[----:B------:R-:W-:Y:S02]  /*1e00*/  FADD.FTZ R5, R5, R2 ;  /* 0x0000000205057221 */ /* 0x000fe40000010000 */
[----:B------:R-:W-:-:S04]  /*1e10*/  FADD.FTZ R10, R15, R10 ;  /* 0x0000000a0f0a7221 */ /* 0x000fc80000010000 */
[----:B------:R-:W-:-:S06]  /*1e20*/  FMUL.FTZ R10, R10, R5 ;  /* 0x000000050a0a7220 */ /* 0x000fcc0000410000 */
[----:B------:R-:W2:Y:S01]  /*1e30*/  MUFU.SQRT R10, R10 ;  /* 0x0000000a000a7308 */ /* 0x000ea20000002000 */
[----:B------:R-:W-:Y:S05]  /*1e40*/  BRA `(.L_x_7588) ;  /* 0x0000012000007947 */ /* 0x000fea0003800000 */
.L_x_7581:
        /* <DEDUP_REMOVED lines=12> */
.L_x_7580:
[----:B------:R-:W-:Y:S01]  /*1f10*/  FADD.FTZ R2, R10, 1 ;  /* 0x3f8000000a027421 */ /* 0x000fe20000010000 */
[----:B------:R-:W-:Y:S01]  /*1f20*/  MUFU.SQRT R5, R18 ;  /* 0x0000001200057308 */ /* 0x000fe20000002000 */
[----:B------:R-:W-:Y:S02]  /*1f30*/  HFMA2.MMA R15, -RZ, RZ, 1.875, 0 ;  /* 0x3f800000ff0f7435 */ /* 0x000fe400000001ff */
[----:B------:R-:W-:-:S06]  /*1f40*/  FMUL.FTZ R2, R2, 0.5 ;  /* 0x3f00000002027820 */ /* 0x000fcc0000410000 */
[----:B------:R-:W2:Y:S02]  /*1f50*/  MUFU.SQRT R2, R2 ;  /* 0x0000000200027308 */ /* 0x000ea40000002000 */
[----:B--2---:R-:W-:-:S06]  /*1f60*/  FMUL.FTZ R10, R5, R2 ;  /* 0x00000002050a7220 */ /* 0x004fcc0000410000 */
.L_x_7588:
[----:B------:R-:W-:Y:S05]  /*1f70*/  BSYNC B4 ;  /* 0x0000000000047941 */ /* 0x000fea0003800000 */
.L_x_7579:
[----:B------:R-:W-:Y:S05]  /*1f80*/  BRA `(.L_x_7589) ;  /* 0x0000002000007947 */ /* 0x000fea0003800000 */
.L_x_7576:
[----:B------:R-:W-:Y:S02]  /*1f90*/  FMUL.FTZ R10, R10, 16777216 ;  /* 0x4b8000000a0a7820 */ /* 0x000fe40000410000 */
[----:B------:R-:W-:Y:S02]  /*1fa0*/  FMUL.FTZ R15, R15, 16777216 ;  /* 0x4b8000000f0f7820 */ /* 0x000fe40000410000 */
.L_x_7589:
[----:B------:R-:W-:Y:S05]  /*1fb0*/  BSYNC B2 ;  /* 0x0000000000027941 */ /* 0x000fea0003800000 */
.L_x_7575:
        /* <DEDUP_REMOVED lines=15> */
[----:B------:R-:W-:Y:S02]  /*20b0*/  MOV R14, R16 ;  /* 0x00000010000e7202 */ /* 0x000fe40000000f00 */
[----:B------:R-:W-:Y:S02]  /*20c0*/  MOV R2, 0x20e0 ;  /* 0x000020e000027802 */ /* 0x000fe40000000f00 */
[----:B01----:R-:W-:Y:S05]  /*20d0*/  CALL.REL.NOINC `($__internal_14_$__cuda_sm3x_div_rn_ftz_f32_slowpath) ;  /* 0x000054a000007944 */ /* 0x003fea0003c00000 */
.L_x_7591:
[----:B------:R-:W-:Y:S05]  /*20e0*/  BSYNC B5 ;  /* 0x0000000000057941 */ /* 0x000fea0003800000 */
.L_x_7590:
        /* <DEDUP_REMOVED lines=18> */
.L_x_7593:
[----:B------:R-:W-:Y:S02]  /*2210*/  ISETP.GE.AND P0, PT, R10, RZ, PT ;  /* 0x000000ff0a00720c */ /* 0x000fe40003f06270 */
[----:B------:R-:W-:-:S11]  /*2220*/  MOV R5, 0x3fd774eb ;  /* 0x3fd774eb00057802 */ /* 0x000fd60000000f00 */
[----:B------:R-:W-:-:S04]  /*2230*/  @P0 FFMA.FTZ R2, R5, 0.93318945169448852539, -R2 ;  /* 0x3f6ee58105020823 */ /* 0x000fc80000010802 */
[----:B------:R-:W-:Y:S02]  /*2240*/  @!P0 FFMA.FTZ R2, R5, 0.93318945169448852539, R2 ;  /* 0x3f6ee58105028823 */ /* 0x000fe40000010002 */
.L_x_7594:
[----:B------:R-:W-:Y:S05]  /*2250*/  BSYNC B2 ;  /* 0x0000000000027941 */ /* 0x000fea0003800000 */
.L_x_7592:
        /* <DEDUP_REMOVED lines=10> */
.L_x_7578:
[----:B------:R-:W-:Y:S05]  /*2300*/  BSYNC B3 ;  /* 0x0000000000037941 */ /* 0x000fea0003800000 */
.L_x_7574:
[----:B-1----:R-:W-:Y:S02]  /*2310*/  LOP3.LUT R4, R11, 0x80000000, R4, 0xb8, !PT ;  /* 0x800000000b047812 */ /* 0x002fe400078eb804 */
[----:B------:R-:W-:Y:S01]  /*2320*/  LOP3.LUT R17, R6, 0x80000000, R17, 0xb8, !PT ;  /* 0x8000000006117812 */ /* 0x000fe200078eb811 */
[----:B------:R-:W-:Y:S05]  /*2330*/  BRA `(.L_x_7563) ;  /* 0x0000173000007947 */ /* 0x000fea0003800000 */
.L_x_7562:
        /* <DEDUP_REMOVED lines=29> */
[----:B------:R-:W-:Y:S05]  /*2510*/  CALL.REL.NOINC `($__internal_14_$__cuda_sm3x_div_rn_ftz_f32_slowpath) ;  /* 0x0000506000007944 */ /* 0x000fea0003c00000 */
.L_x_7600:
[----:B------:R-:W-:Y:S05]  /*2520*/  BSYNC B5 ;  /* 0x0000000000057941 */ /* 0x000fea0003800000 */
.L_x_7599:
        /* <DEDUP_REMOVED lines=18> */
.L_x_7602:
[----:B------:R-:W-:Y:S02]  /*2650*/  ISETP.GE.AND P0, PT, R10, RZ, PT ;  /* 0x000000ff0a00720c */ /* 0x000fe40003f06270 */
[----:B------:R-:W-:-:S11]  /*2660*/  MOV R5, 0x3fd774eb ;  /* 0x3fd774eb00057802 */ /* 0x000fd60000000f00 */
[----:B------:R-:W-:-:S04]  /*2670*/  @P0 FFMA.FTZ R2, R5, 0.93318945169448852539, -R2 ;  /* 0x3f6ee58105020823 */ /* 0x000fc80000010802 */
[----:B------:R-:W-:Y:S02]  /*2680*/  @!P0 FFMA.FTZ R2, R5, 0.93318945169448852539, R2 ;  /* 0x3f6ee58105028823 */ /* 0x000fe40000010002 */
.L_x_7603:
[----:B------:R-:W-:Y:S05]  /*2690*/  BSYNC B2 ;  /* 0x0000000000027941 */ /* 0x000fea0003800000 */
.L_x_7601:
        /* <DEDUP_REMOVED lines=13> */
.L_x_7598:
        /* <DEDUP_REMOVED lines=11> */
[----:B------:R-:W-:Y:S05]  /*2820*/  CALL.REL.NOINC `($__internal_14_$__cuda_sm3x_div_rn_ftz_f32_slowpath) ;  /* 0x00004d5000007944 */ /* 0x000fea0003c00000 */
.L_x_7606:
[----:B------:R-:W-:Y:S05]  /*2830*/  BSYNC B5 ;  /* 0x0000000000057941 */ /* 0x000fea0003800000 */
.L_x_7605:
        /* <DEDUP_REMOVED lines=18> */
.L_x_7608:
[----:B------:R-:W-:Y:S02]  /*2960*/  ISETP.GE.AND P0, PT, R10, RZ, PT ;  /* 0x000000ff0a00720c */ /* 0x000fe40003f06270 */
[----:B------:R-:W-:-:S11]  /*2970*/  MOV R5, 0x3fd774eb ;  /* 0x3fd774eb00057802 */ /* 0x000fd60000000f00 */
[----:B------:R-:W-:-:S04]  /*2980*/  @P0 FFMA.FTZ R2, R5, 0.93318945169448852539, -R2 ;  /* 0x3f6ee58105020823 */ /* 0x000fc80000010802 */
[----:B------:R-:W-:Y:S02]  /*2990*/  @!P0 FFMA.FTZ R2, R5, 0.93318945169448852539, R2 ;  /* 0x3f6ee58105028823 */ /* 0x000fe40000010002 */
.L_x_7609:
[----:B------:R-:W-:Y:S05]  /*29a0*/  BSYNC B2 ;  /* 0x0000000000027941 */ /* 0x000fea0003800000 */
.L_x_7607:
        /* <DEDUP_REMOVED lines=27> */
.L_x_7597:
        /* <DEDUP_REMOVED lines=22> */
[----:B------:R-:W-:-:S03]  /*2cc0*/  MOV R11, 0x3f800000 ;  /* 0x3f800000000b7802 */ /* 0x000fc60000000f00 */
        /* <DEDUP_REMOVED lines=9> */
[----:B------:R-:W-:Y:S05]  /*2d60*/  CALL.REL.NOINC `($__internal_14_$__cuda_sm3x_div_rn_ftz_f32_slowpath) ;  /* 0x0000481000007944 */ /* 0x000fea0003c00000 */
.L_x_7611:
[----:B------:R-:W-:Y:S05]  /*2d70*/  BSYNC B5 ;  /* 0x0000000000057941 */ /* 0x000fea0003800000 */
.L_x_7610:
        /* <DEDUP_REMOVED lines=18> */
.L_x_7613:
[----:B------:R-:W-:Y:S02]  /*2ea0*/  ISETP.GE.AND P0, PT, R10, RZ, PT ;  /* 0x000000ff0a00720c */ /* 0x000fe40003f06270 */
[----:B------:R-:W-:-:S11]  /*2eb0*/  MOV R5, 0x3fd774eb ;  /* 0x3fd774eb00057802 */ /* 0x000fd60000000f00 */
[----:B------:R-:W-:-:S04]  /*2ec0*/  @P0 FFMA.FTZ R2, R5, 0.93318945169448852539, -R2 ;  /* 0x3f6ee58105020823 */ /* 0x000fc80000010802 */
[----:B------:R-:W-:Y:S02]  /*2ed0*/  @!P0 FFMA.FTZ R2, R5, 0.93318945169448852539, R2 ;  /* 0x3f6ee58105028823 */ /* 0x000fe40000010002 */
.L_x_7614:
[----:B------:R-:W-:Y:S05]  /*2ee0*/  BSYNC B2 ;  /* 0x0000000000027941 */ /* 0x000fea0003800000 */
.L_x_7612:
        /* <DEDUP_REMOVED lines=11> */
.L_x_7596:
        /* <DEDUP_REMOVED lines=23> */
.L_x_7618:
[----:B------:R-:W-:Y:S05]  /*3110*/  BSYNC B5 ;  /* 0x0000000000057941 */ /* 0x000fea0003800000 */
.L_x_7617:
        /* <DEDUP_REMOVED lines=24> */
.L_x_7616:
        /* <DEDUP_REMOVED lines=12> */
.L_x_7620:
[----:B------:R-:W-:Y:S05]  /*3360*/  BSYNC B5 ;  /* 0x0000000000057941 */ /* 0x000fea0003800000 */
.L_x_7619:
        /* <DEDUP_REMOVED lines=38> */
.L_x_7615:
        /* <DEDUP_REMOVED lines=33> */
.L_x_7622:
[----:B------:R-:W-:Y:S05]  /*37e0*/  BSYNC B5 ;  /* 0x0000000000057941 */ /* 0x000fea0003800000 */
.L_x_7621:
        /* <DEDUP_REMOVED lines=21> */
.L_x_7604:
[----:B------:R-:W-:Y:S05]  /*3940*/  BSYNC B3 ;  /* 0x0000000000037941 */ /* 0x000fea0003800000 */
.L_x_7595:
[----:B------:R-:W-:Y:S01]  /*3950*/  FADD.FTZ R11, R11, 0.69314718246459960938 ;  /* 0x3f3172180b0b7421 */ /* 0x000fe20000010000 */
[----:B------:R-:W-:-:S04]  /*3960*/  LOP3.LUT R17, R2, 0x80000000, R17, 0xb8, !PT ;  /* 0x8000000002117812 */ /* 0x000fc800078eb811 */
[----:B------:R-:W-:Y:S01]  /*3970*/  LOP3.LUT R4, R11, 0x80000000, R4, 0xb8, !PT ;  /* 0x800000000b047812 */ /* 0x000fe200078eb804 */
[----:B------:R-:W-:Y:S05]  /*3980*/  BRA `(.L_x_7563) ;  /* 0x000000e000007947 */ /* 0x000fea0003800000 */
.L_x_7561:
        /* <DEDUP_REMOVED lines=14> */
.L_x_7563:
[----:B------:R-:W-:Y:S05]  /*3a70*/  BSYNC B0 ;  /* 0x0000000000007941 */ /* 0x000fea0003800000 */
.L_x_7560:
[----:B------:R-:W-:Y:S02]  /*3a80*/  IADD3 R6, P0, R9, c[0x0][0x360], RZ ;  /* 0x0000d80009067a10 */ /* 0x000fe40007f1e0ff */
[----:B------:R-:W-:Y:S02]  /*3a90*/  MOV R5, R17 ;  /* 0x0000001100057202 */ /* 0x000fe40000000f00 */
[----:B------:R-:W-:Y:S02]  /*3aa0*/  IADD3.X R7, RZ, c[0x0][0x364], RZ, P0, !PT ;  /* 0x0000d900ff077a10 */ /* 0x000fe400007fe4ff */
[----:B------:R-:W-:-:S03]  /*3ab0*/  LEA R0, R3, R0, 0x8 ;  /* 0x0000000003007211 */ /* 0x000fc600078e40ff */
[----:B------:R1:W-:Y:S01]  /*3ac0*/  STG.E.64 [R6.64], R4 ;  /* 0x0000000406007986 */ /* 0x0003e2000c101b04 */
[----:B------:R-:W-:-:S03]  /*3ad0*/  IADD3 R11, R0, 0x80, RZ ;  /* 0x00000080000b7810 */ /* 0x000fc60007ffe0ff */
.L_x_7558:
[----:B------:R-:W-:Y:S05]  /*3ae0*/  BSYNC B1 ;  /* 0x0000000000017941 */ /* 0x000fea0003800000 */
.L_x_7557:
[----:B------:R-:W-:Y:S01]  /*3af0*/  WARPSYNC 0xffffffff ;  /* 0xffffffff00007948 */ /* 0x000fe20003800000 */
[----:B------:R-:W-:-:S13]  /*3b00*/  ISETP.GE.AND P0, PT, R11, c[0x0][0x160], PT ;  /* 0x000058000b007a0c */ /* 0x000fda0003f06270 */
[----:B------:R-:W-:Y:S05]  /*3b10*/  @P0 EXIT ;  /* 0x000000000000094d */ /* 0x000fea0003800000 */
[----:B------:R-:W-:Y:S01]  /*3b20*/  ISETP.NE.AND P0, PT, RZ, c[0x0][0x168], PT ;  /* 0x00005a00ff007a0c */ /* 0x000fe20003f05270 */
[----:B------:R-:W-:Y:S01]  /*3b30*/  HFMA2.MMA R0, -RZ, RZ, 0, 0 ;  /* 0x00000000ff007435 */ /* 0x000fe200000001ff */
[----:B------:R-:W-:-:S11]  /*3b40*/  MOV R16, RZ ;  /* 0x000000ff00107202 */ /* 0x000fd60000000f00 */
        /* <DEDUP_REMOVED lines=225> */
.L_x_7623:
[----:B------:R-:W-:-:S04]  /*4960*/  IADD3 R10, P0, R0, c[0x0][0x368], RZ ;  /* 0x0000da00000a7a10 */ /* 0x000fc80007f1e0ff */
[----:B------:R-:W-:-:S06]  /*4970*/  IADD3.X R11, RZ, c[0x0][0x36c], RZ, P0, !PT ;  /* 0x0000db00ff0b7a10 */ /* 0x000fcc00007fe4ff */
[----:B------:R-:W2:Y:S01]  /*4980*/  LDG.E.64 R10, [R10.64] ;  /* 0x000000040a0a7981 */ /* 0x000ea2000c1e1b00 */
[----:B------:R-:W-:Y:S01]  /*4990*/  IADD3 R16, P2, R16, c[0x0][0x360], RZ ;  /* 0x0000d80010107a10 */ /* 0x000fe20007f5e0ff */
[----:B------:R-:W-:Y:S03]  /*49a0*/  BSSY B0, `(.L_x_7624) ;  /* 0x00002b9000007945 */ /* 0x000fe60003800000 */
[----:B------:R-:W-:Y:S02]  /*49b0*/  IADD3.X R17, RZ, c[0x0][0x364], RZ, P2, !PT ;  /* 0x0000d900ff117a10 */ /* 0x000fe400017fe4ff */
[----:B--2---:R-:W-:Y:S01]  /*49c0*/  FSETP.GTU.FTZ.AND P0, PT, |R10|, +INF , PT ;  /* 0x7f8000000a00780b */ /* 0x004fe20003f1c200 */
[C---:B------:R-:W-:Y:S01]  /*49d0*/  FADD.FTZ R3, |R11|.reuse, -RZ ;  /* 0x800000ff0b037221 */ /* 0x040fe20000010200 */
[----:B------:R-:W-:Y:S02]  /*49e0*/  FSETP.GTU.FTZ.AND P1, PT, |R11|, +INF , PT ;  /* 0x7f8000000b00780b */ /* 0x000fe40003f3c200 */
[----:B-1----:R-:W-:-:S02]  /*49f0*/  MOV R4, R10 ;  /* 0x0000000a00047202 */ /* 0x002fc40000000f00 */
        /* <DEDUP_REMOVED lines=20> */
[----:B0-----:R-:W-:Y:S01]  /*4b40*/  FADD.FTZ R18, |R5|, -RZ ;  /* 0x800000ff05127221 */ /* 0x001fe20000010200 */
        /* <DEDUP_REMOVED lines=83> */
.L_x_7631:
        /* <DEDUP_REMOVED lines=10> */
.L_x_7633:
[----:B------:R-:W-:-:S04]  /*5120*/  FADD.FTZ R8, -R2, R7 ;  /* 0x0000000702087221 */ /* 0x000fc80000010100 */
[----:B------:R-:W-:Y:S02]  /*5130*/  FMUL.FTZ R8, R8, 0.5 ;  /* 0x3f00000008087820 */ /* 0x000fe40000410000 */
.L_x_7634:
[----:B------:R-:W-:Y:S05]  /*5140*/  BSYNC B2 ;  /* 0x0000000000027941 */ /* 0x000fea0003800000 */
.L_x_7632:
        /* <DEDUP_REMOVED lines=11> */
.L_x_7636:
[----:B------:R-:W-:-:S04]  /*5200*/  FADD.FTZ R9, R6, -R9 ;  /* 0x8000000906097221 */ /* 0x000fc80000010000 */
[----:B------:R-:W-:Y:S02]  /*5210*/  FMUL.FTZ R9, R9, 0.5 ;  /* 0x3f00000009097820 */ /* 0x000fe40000410000 */
.L_x_7637:
[----:B------:R-:W-:Y:S05]  /*5220*/  BSYNC B2 ;  /* 0x0000000000027941 */ /* 0x000fea0003800000 */
.L_x_7635:
        /* <DEDUP_REMOVED lines=35> */
.L_x_7630:
[----:B------:R0:W1:Y:S02]  /*5460*/  MUFU.SQRT R9, R0 ;  /* 0x0000000000097308 */ /* 0x0000640000002000 */
.L_x_7629:
[----:B------:R-:W-:Y:S05]  /*5470*/  BSYNC B1 ;  /* 0x0000000000017941 */ /* 0x000fea0003800000 */
.L_x_7628:
        /* <DEDUP_REMOVED lines=10> */
[C---:B0-----:R-:W-:Y:S01]  /*5520*/  FADD.FTZ R0, |R8|.reuse, -RZ ;  /* 0x800000ff08007221 */ /* 0x041fe20000010200 */
[C---:B------:R-:W-:Y:S02]  /*5530*/  FSETP.GT.FTZ.AND P0, PT, |R8|.reuse, 0.56000000238418579102, PT ;  /* 0x3f0f5c290800780b */ /* 0x040fe40003f14200 */
[----:B------:R-:W-:Y:S01]  /*5540*/  FSETP.NEU.FTZ.AND P1, PT, |R8|, 1, PT ;  /* 0x3f8000000800780b */ /* 0x000fe20003f3d200 */
[----:B------:R-:W-:-:S04]  /*5550*/  FFMA.FTZ R2, -R0, R3, 0.5 ;  /* 0x3f00000000027423 */ /* 0x000fc80000010103 */
[----:B------:R-:W0:Y:S02]  /*5560*/  MUFU.RSQ R3, R2 ;  /* 0x0000000200037308 */ /* 0x000e240000001400 */
[----:B0-----:R-:W-:Y:S02]  /*5570*/  FMUL.FTZ R5, R2, R3 ;  /* 0x0000000302057220 */ /* 0x001fe40000410000 */
[----:B------:R-:W-:-:S04]  /*5580*/  FMUL.FTZ R6, R3, 0.5 ;  /* 0x3f00000003067820 */ /* 0x000fc80000410000 */
[----:B------:R-:W-:-:S04]  /*5590*/  FFMA.FTZ R6, -R5, R6, 0.5 ;  /* 0x3f00000005067423 */ /* 0x000fc80000010106 */
[----:B------:R-:W-:Y:S01]  /*55a0*/  FFMA.FTZ R6, R5, R6, R5 ;  /* 0x0000000605067223 */ /* 0x000fe20000010005 */
[----:B------:R-:W-:-:S04]  /*55b0*/  MOV R5, 0x3fd774eb ;  /* 0x3fd774eb00057802 */ /* 0x000fc80000000f00 */
        /* <DEDUP_REMOVED lines=15> */
.L_x_7641:
        /* <DEDUP_REMOVED lines=17> */
.L_x_7647:
[----:B0-----:R-:W-:-:S04]  /*57c0*/  FADD.FTZ R0, -R2, R7 ;  /* 0x0000000702007221 */ /* 0x001fc80000010100 */
[----:B------:R-:W-:Y:S02]  /*57d0*/  FMUL.FTZ R0, R0, 0.5 ;  /* 0x3f00000000007820 */ /* 0x000fe40000410000 */
.L_x_7648:
[----:B------:R-:W-:Y:S05]  /*57e0*/  BSYNC B4 ;  /* 0x0000000000047941 */ /* 0x000fea0003800000 */
.L_x_7646:
        /* <DEDUP_REMOVED lines=10> */
.L_x_7650:
[----:B------:R-:W-:-:S04]  /*5890*/  FADD.FTZ R5, -R5, R6 ;  /* 0x0000000605057221 */ /* 0x000fc80000010100 */
[----:B------:R-:W-:Y:S02]  /*58a0*/  FMUL.FTZ R5, R5, 0.5 ;  /* 0x3f00000005057820 */ /* 0x000fe40000410000 */
.L_x_7651:
[----:B------:R-:W-:Y:S05]  /*58b0*/  BSYNC B4 ;  /* 0x0000000000047941 */ /* 0x000fea0003800000 */
.L_x_7649:
[----:B------:R-:W-:Y:S02]  /*58c0*/  FADD.FTZ R5, R5, R0 ;  /* 0x0000000005057221 */ /* 0x000fe40000010000 */
[----:B------:R-:W-:-:S04]  /*58d0*/  FADD.FTZ R18, R3, R18 ;  /* 0x0000001203127221 */ /* 0x000fc80000010000 */
[----:B------:R-:W-:-:S06]  /*58e0*/  FMUL.FTZ R18, R18, R5 ;  /* 0x0000000512127220 */ /* 0x000fcc0000410000 */
[----:B------:R-:W0:Y:S01]  /*58f0*/  MUFU.SQRT R18, R18 ;  /* 0x0000001200127308 */ /* 0x000e220000002000 */
[----:B------:R-:W-:Y:S05]  /*5900*/  BRA `(.L_x_7652) ;  /* 0x0000012000007947 */ /* 0x000fea0003800000 */
.L_x_7645:
        /* <DEDUP_REMOVED lines=12> */
.L_x_7644:
[----:B------:R-:W-:Y:S01]  /*59d0*/  FADD.FTZ R2, R18, 1 ;  /* 0x3f80000012027421 */ /* 0x000fe20000010000 */
[----:B------:R-:W-:Y:S01]  /*59e0*/  MUFU.SQRT R5, R0 ;  /* 0x0000000000057308 */ /* 0x000fe20000002000 */
[----:B------:R-:W-:-:S02]  /*59f0*/  HFMA2.MMA R3, -RZ, RZ, 1.875, 0 ;  /* 0x3f800000ff037435 */ /* 0x000fc400000001ff */
[----:B------:R-:W-:-:S06]  /*5a00*/  FMUL.FTZ R2, R2, 0.5 ;  /* 0x3f00000002027820 */ /* 0x000fcc0000410000 */
[----:B------:R-:W2:Y:S02]  /*5a10*/  MUFU.SQRT R2, R2 ;  /* 0x0000000200027308 */ /* 0x000ea40000002000 */
[----:B--2---:R-:W-:-:S06]  /*5a20*/  FMUL.FTZ R18, R5, R2 ;  /* 0x0000000205127220 */ /* 0x004fcc0000410000 */
.L_x_7652:
[----:B------:R-:W-:Y:S05]  /*5a30*/  BSYNC B3 ;  /* 0x0000000000037941 */ /* 0x000fea0003800000 */
.L_x_7643:
[----:B------:R-:W-:Y:S05]  /*5a40*/  BRA `(.L_x_7653) ;  /* 0x0000002000007947 */ /* 0x000fea0003800000 */
.L_x_7640:
[----:B------:R-:W-:Y:S02]  /*5a50*/  FMUL.FTZ R18, R18, 16777216 ;  /* 0x4b80000012127820 */ /* 0x000fe40000410000 */
[----:B------:R-:W-:Y:S02]  /*5a60*/  FMUL.FTZ R3, R3, 16777216 ;  /* 0x4b80000003037820 */ /* 0x000fe40000410000 */
.L_x_7653:
[----:B------:R-:W-:Y:S05]  /*5a70*/  BSYNC B2 ;  /* 0x0000000000027941 */ /* 0x000fea0003800000 */
.L_x_7639:
        /* <DEDUP_REMOVED lines=15> */
[----:B------:R-:W-:Y:S02]  /*5b70*/  MOV R14, R0 ;  /* 0x00000000000e7202 */ /* 0x000fe40000000f00 */
[----:B------:R-:W-:Y:S02]  /*5b80*/  MOV R2, 0x5ba0 ;  /* 0x00005ba000027802 */ /* 0x000fe40000000f00 */
[----:B-1----:R-:W-:Y:S05]  /*5b90*/  CALL.REL.NOINC `($__internal_14_$__cuda_sm3x_div_rn_ftz_f32_slowpath) ;  /* 0x000019e000007944 */ /* 0x002fea0003c00000 */
.L_x_7655:
[----:B------:R-:W-:Y:S05]  /*5ba0*/  BSYNC B3 ;  /* 0x0000000000037941 */ /* 0x000fea0003800000 */
.L_x_7654:
        /* <DEDUP_REMOVED lines=18> */
.L_x_7657:
[----:B------:R-:W-:Y:S02]  /*5cd0*/  ISETP.GE.AND P0, PT, R18, RZ, PT ;  /* 0x000000ff1200720c */ /* 0x000fe40003f06270 */
[----:B------:R-:W-:-:S11]  /*5ce0*/  MOV R5, 0x3fd774eb ;  /* 0x3fd774eb00057802 */ /* 0x000fd60000000f00 */
[----:B------:R-:W-:-:S04]  /*5cf0*/  @P0 FFMA.FTZ R2, R5, 0.93318945169448852539, -R2 ;  /* 0x3f6ee58105020823 */ /* 0x000fc80000010802 */
[----:B------:R-:W-:Y:S02]  /*5d00*/  @!P0 FFMA.FTZ R2, R5, 0.93318945169448852539, R2 ;  /* 0x3f6ee58105028823 */ /* 0x000fe40000010002 */
.L_x_7658:
[----:B------:R-:W-:Y:S05]  /*5d10*/  BSYNC B2 ;  /* 0x0000000000027941 */ /* 0x000fea0003800000 */
.L_x_7656:
        /* <DEDUP_REMOVED lines=10> */
.L_x_7642:
[----:B------:R-:W-:Y:S05]  /*5dc0*/  BSYNC B1 ;  /* 0x0000000000017941 */ /* 0x000fea0003800000 */
.L_x_7638:
[----:B------:R-:W-:Y:S02]  /*5dd0*/  LOP3.LUT R11, R8, 0x80000000, R11, 0xb8, !PT ;  /* 0x80000000080b7812 */ /* 0x000fe400078eb80b */
[----:B-1----:R-:W-:Y:S01]  /*5de0*/  LOP3.LUT R4, R9, 0x80000000, R4, 0xb8, !PT ;  /* 0x8000000009047812 */ /* 0x002fe200078eb804 */
[----:B------:R-:W-:Y:S05]  /*5df0*/  BRA `(.L_x_7627) ;  /* 0x0000173000007947 */ /* 0x000fea0003800000 */
.L_x_7626:
        /* <DEDUP_REMOVED lines=27> */
[----:B------:R-:W-:Y:S02]  /*5fb0*/  MOV R14, R15 ;  /* 0x0000000f000e7202 */ /* 0x000fe40000000f00 */
[----:B------:R-:W-:Y:S02]  /*5fc0*/  MOV R2, 0x5fe0 ;  /* 0x00005fe000027802 */ /* 0x000fe40000000f00 */
[----:B0-----:R-:W-:Y:S05]  /*5fd0*/  CALL.REL.NOINC `($__internal_14_$__cuda_sm3x_div_rn_ftz_f32_slowpath) ;  /* 0x000015a000007944 */ /* 0x001fea0003c00000 */
.L_x_7664:
[----:B------:R-:W-:Y:S05]  /*5fe0*/  BSYNC B3 ;  /* 0x0000000000037941 */ /* 0x000fea0003800000 */
.L_x_7663:
        /* <DEDUP_REMOVED lines=18> */
.L_x_7666:
[----:B------:R-:W-:Y:S02]  /*6110*/  ISETP.GE.AND P0, PT, R10, RZ, PT ;  /* 0x000000ff0a00720c */ /* 0x000fe40003f06270 */
[----:B------:R-:W-:-:S11]  /*6120*/  MOV R5, 0x3fd774eb ;  /* 0x3fd774eb00057802 */ /* 0x000fd60000000f00 */
[----:B------:R-:W-:-:S04]  /*6130*/  @P0 FFMA.FTZ R0, R5, 0.93318945169448852539, -R0 ;  /* 0x3f6ee58105000823 */ /* 0x000fc80000010800 */
[----:B------:R-:W-:Y:S02]  /*6140*/  @!P0 FFMA.FTZ R0, R5, 0.93318945169448852539, R0 ;  /* 0x3f6ee58105008823 */ /* 0x000fe40000010000 */
.L_x_7667:
[----:B------:R-:W-:Y:S05]  /*6150*/  BSYNC B2 ;  /* 0x0000000000027941 */ /* 0x000fea0003800000 */
.L_x_7665:
        /* <DEDUP_REMOVED lines=8> */
[----:B------:R-:W-:Y:S02]  /*61e0*/  FSETP.GTU.FTZ.AND P0, PT, |R2|, +INF , PT ;  /* 0x7f8000000200780b */ /* 0x000fe40003f1c200 */
[----:B------:R-:W-:Y:S01]  /*61f0*/  LOP3.LUT R9, R0, 0x80000000, R9, 0xb8, !PT ;  /* 0x8000000000097812 */ /* 0x000fe200078eb809 */
[----:B0-----:R-:W-:-:S03]  /*6200*/  FMUL.FTZ.D2 R0, R3, 0.69314718246459960938 ;  /* 0x3f31721803007820 */ /* 0x001fc60000310000 */
[----:B------:R-:W-:Y:S01]  /*6210*/  FSEL R2, R2, R9, P0 ;  /* 0x0000000902027208 */ /* 0x000fe20000000000 */
[----:B------:R-:W-:Y:S05]  /*6220*/  BRA `(.L_x_7668) ;  /* 0x000011d000007947 */ /* 0x000fea0003800000 */
.L_x_7662:
        /* <DEDUP_REMOVED lines=9> */
[----:B------:R-:W-:Y:S02]  /*62c0*/  MOV R14, R15 ;  /* 0x0000000f000e7202 */ /* 0x000fe40000000f00 */
[----:B------:R-:W-:Y:S02]  /*62d0*/  MOV R2, 0x62f0 ;  /* 0x000062f000027802 */ /* 0x000fe40000000f00 */
[----:B0-----:R-:W-:Y:S05]  /*62e0*/  CALL.REL.NOINC `($__internal_14_$__cuda_sm3x_div_rn_ftz_f32_slowpath) ;  /* 0x0000129000007944 */ /* 0x001fea0003c00000 */
.L_x_7670:
[----:B------:R-:W-:Y:S05]  /*62f0*/  BSYNC B3 ;  /* 0x0000000000037941 */ /* 0x000fea0003800000 */
.L_x_7669:
        /* <DEDUP_REMOVED lines=18> */
.L_x_7672:
[----:B------:R-:W-:Y:S02]  /*6420*/  ISETP.GE.AND P0, PT, R10, RZ, PT ;  /* 0x000000ff0a00720c */ /* 0x000fe40003f06270 */
[----:B------:R-:W-:-:S11]  /*6430*/  MOV R5, 0x3fd774eb ;  /* 0x3fd774eb00057802 */ /* 0x000fd60000000f00 */
[----:B------:R-:W-:-:S04]  /*6440*/  @P0 FFMA.FTZ R2, R5, 0.93318945169448852539, -R2 ;  /* 0x3f6ee58105020823 */ /* 0x000fc80000010802 */
[----:B------:R-:W-:Y:S02]  /*6450*/  @!P0 FFMA.FTZ R2, R5, 0.93318945169448852539, R2 ;  /* 0x3f6ee58105028823 */ /* 0x000fe40000010002 */
.L_x_7673:
[----:B------:R-:W-:Y:S05]  /*6460*/  BSYNC B2 ;  /* 0x0000000000027941 */ /* 0x000fea0003800000 */
.L_x_7671:
        /* <DEDUP_REMOVED lines=27> */
.L_x_7661:
[----:B------:R-:W-:Y:S01]  /*6620*/  FMUL.FTZ R0, R10, 0.36787945032119750977 ;  /* 0x3ebc5ab20a007820 */ /* 0x000fe20000410000 */
[----:B------:R-:W1:Y:S01]  /*6630*/  MUFU.RCP R8, R15 ;  /* 0x0000000f00087308 */ /* 0x000e620000001000 */
        /* <DEDUP_REMOVED lines=16> */
[----:B------:R-:W-:Y:S01]  /*6740*/  FFMA R8, R8, R3, R8 ;  /* 0x0000000308087223 */ /* 0x000fe20000000008 */
[----:B------:R-:W-:Y:S01]  /*6750*/  MOV R3, 0x3f800000 ;  /* 0x3f80000000037802 */ /* 0x000fe20000000f00 */
        /* <DEDUP_REMOVED lines=10> */
[----:B------:R-:W-:Y:S02]  /*6800*/  MOV R14, R15 ;  /* 0x0000000f000e7202 */ /* 0x000fe40000000f00 */
[----:B------:R-:W-:-:S02]  /*6810*/  MOV R2, 0x6830 ;  /* 0x0000683000027802 */ /* 0x000fc40000000f00 */
[----:B0-----:R-:W-:Y:S05]  /*6820*/  CALL.REL.NOINC `($__internal_14_$__cuda_sm3x_div_rn_ftz_f32_slowpath) ;  /* 0x00000d5000007944 */ /* 0x001fea0003c00000 */
.L_x_7675:
[----:B------:R-:W-:Y:S05]  /*6830*/  BSYNC B3 ;  /* 0x0000000000037941 */ /* 0x000fea0003800000 */
.L_x_7674:
        /* <DEDUP_REMOVED lines=18> */
.L_x_7677:
[----:B------:R-:W-:Y:S02]  /*6960*/  ISETP.GE.AND P0, PT, R10, RZ, PT ;  /* 0x000000ff0a00720c */ /* 0x000fe40003f06270 */
[----:B------:R-:W-:-:S11]  /*6970*/  MOV R3, 0x3fd774eb ;  /* 0x3fd774eb00037802 */ /* 0x000fd60000000f00 */
[----:B------:R-:W-:-:S04]  /*6980*/  @P0 FFMA.FTZ R2, R3, 0.93318945169448852539, -R2 ;  /* 0x3f6ee58103020823 */ /* 0x000fc80000010802 */
[----:B------:R-:W-:Y:S02]  /*6990*/  @!P0 FFMA.FTZ R2, R3, 0.93318945169448852539, R2 ;  /* 0x3f6ee58103028823 */ /* 0x000fe40000010002 */
.L_x_7678:
[----:B------:R-:W-:Y:S05]  /*69a0*/  BSYNC B2 ;  /* 0x0000000000027941 */ /* 0x000fea0003800000 */
.L_x_7676:
        /* <DEDUP_REMOVED lines=11> */
.L_x_7660:
        /* <DEDUP_REMOVED lines=23> */
.L_x_7682:
[----:B------:R-:W-:Y:S05]  /*6bd0*/  BSYNC B3 ;  /* 0x0000000000037941 */ /* 0x000fea0003800000 */
.L_x_7681:
        /* <DEDUP_REMOVED lines=24> */
.L_x_7680:
        /* <DEDUP_REMOVED lines=12> */
.L_x_7684:
[----:B------:R-:W-:Y:S05]  /*6e20*/  BSYNC B3 ;  /* 0x0000000000037941 */ /* 0x000fea0003800000 */
.L_x_7683:
        /* <DEDUP_REMOVED lines=38> */
.L_x_7679:
        /* <DEDUP_REMOVED lines=30> */
[----:B------:R-:W-:Y:S02]  /*7270*/  MOV R14, R15 ;  /* 0x0000000f000e7202 */ /* 0x000fe40000000f00 */
[----:B------:R-:W-:Y:S02]  /*7280*/  MOV R2, 0x72a0 ;  /* 0x000072a000027802 */ /* 0x000fe40000000f00 */
[----:B0-----:R-:W-:Y:S05]  /*7290*/  CALL.REL.NOINC `($__internal_14_$__cuda_sm3x_div_rn_ftz_f32_slowpath) ;  /* 0x000002e000007944 */ /* 0x001fea0003c00000 */
.L_x_7686:
[----:B------:R-:W-:Y:S05]  /*72a0*/  BSYNC B3 ;  /* 0x0000000000037941 */ /* 0x000fea0003800000 */
.L_x_7685:
        /* <DEDUP_REMOVED lines=21> */
.L_x_7668:
[----:B------:R-:W-:Y:S05]  /*7400*/  BSYNC B1 ;  /* 0x0000000000017941 */ /* 0x000fea0003800000 */
.L_x_7659:
[----:B------:R-:W-:Y:S01]  /*7410*/  FADD.FTZ R3, R0, 0.69314718246459960938 ;  /* 0x3f31721800037421 */ /* 0x000fe20000010000 */
[----:B------:R-:W-:-:S04]  /*7420*/  LOP3.LUT R11, R2, 0x80000000, R11, 0xb8, !PT ;  /* 0x80000000020b7812 */ /* 0x000fc800078eb80b */
[----:B------:R-:W-:Y:S01]  /*7430*/  LOP3.LUT R4, R3, 0x80000000, R4, 0xb8, !PT ;  /* 0x8000000003047812 */ /* 0x000fe200078eb804 */
[----:B------:R-:W-:Y:S05]  /*7440*/  BRA `(.L_x_7627) ;  /* 0x000000e000007947 */ /* 0x000fea0003800000 */
.L_x_7625:
        /* <DEDUP_REMOVED lines=14> */
.L_x_7627:
[----:B------:R-:W-:Y:S05]  /*7530*/  BSYNC B0 ;  /* 0x0000000000007941 */ /* 0x000fea0003800000 */
.L_x_7624:
[----:B------:R-:W-:Y:S01]  /*7540*/  WARPSYNC 0xffffffff ;  /* 0xffffffff00007948 */ /* 0x000fe20003800000 */
[----:B------:R-:W-:-:S05]  /*7550*/  MOV R5, R11 ;  /* 0x0000000b00057202 */ /* 0x000fca0000000f00 */
[----:B------:R-:W-:Y:S01]  /*7560*/  STG.E.64 [R16.64], R4 ;  /* 0x0000000410007986 */ /* 0x000fe2000c101b04 */
[----:B------:R-:W-:Y:S05]  /*7570*/  EXIT ;  /* 0x000000000000794d */ /* 0x000fea0003800000 */
        .weak           $__internal_14_$__cuda_sm3x_div_rn_ftz_f32_slowpath
        .type           $__internal_14_$__cuda_sm3x_div_rn_ftz_f32_slowpath,@function
        .size           $__internal_14_$__cuda_sm3x_div_rn_ftz_f32_slowpath,(.L_x_16809 - $__internal_14_$__cuda_sm3x_div_rn_ftz_f32_slowpath)
$__internal_14_$__cuda_sm3x_div_rn_ftz_f32_slowpath:
        /* <DEDUP_REMOVED lines=32> */
.L_x_7689:
[----:B------:R-:W-:Y:S05]  /*7780*/  BSYNC B4 ;  /* 0x0000000000047941 */ /* 0x000fea0003800000 */
.L_x_7688:
        /* <DEDUP_REMOVED lines=27> */
.L_x_7695:
[----:B------:R-:W-:Y:S02]  /*7940*/  LEA R6, R5, R6, 0x17 ;  /* 0x0000000605067211 */ /* 0x000fe400078eb8ff */
.L_x_7696:
[----:B------:R-:W-:Y:S05]  /*7950*/  BSYNC B4 ;  /* 0x0000000000047941 */ /* 0x000fea0003800000 */
.L_x_7694:
[----:B------:R-:W-:Y:S01]  /*7960*/  MOV R5, R6 ;  /* 0x0000000600057202 */ /* 0x000fe20000000f00 */
[----:B------:R-:W-:Y:S05]  /*7970*/  BRA `(.L_x_7697) ;  /* 0x0000008000007947 */ /* 0x000fea0003800000 */
.L_x_7693:
[----:B------:R-:W-:-:S04]  /*7980*/  LOP3.LUT R7, R14, 0x80000000, R7, 0x48, !PT ;  /* 0x800000000e077812 */ /* 0x000fc800078e4807 */
[----:B------:R-:W-:Y:S01]  /*7990*/  LOP3.LUT R5, R7, 0x7f800000, RZ, 0xfc, !PT ;  /* 0x7f80000007057812 */ /* 0x000fe200078efcff */
[----:B------:R-:W-:Y:S05]  /*79a0*/  BRA `(.L_x_7697) ;  /* 0x0000005000007947 */ /* 0x000fea0003800000 */
.L_x_7692:
[----:B------:R-:W-:Y:S01]  /*79b0*/  LOP3.LUT R5, R14, 0x80000000, R7, 0x48, !PT ;  /* 0x800000000e057812 */ /* 0x000fe200078e4807 */
[----:B------:R-:W-:Y:S05]  /*79c0*/  BRA `(.L_x_7697) ;  /* 0x0000003000007947 */ /* 0x000fea0003800000 */
.L_x_7691:
[----:B------:R-:W0:Y:S01]  /*79d0*/  MUFU.RSQ R5, -QNAN ;  /* 0xffc0000000057908 */ /* 0x000e220000001400 */
[----:B------:R-:W-:Y:S05]  /*79e0*/  BRA `(.L_x_7697) ;  /* 0x0000001000007947 */ /* 0x000fea0003800000 */
.L_x_7690:
[----:B------:R-:W-:Y:S02]  /*79f0*/  FADD.FTZ R5, R7, R14 ;  /* 0x0000000e07057221 */ /* 0x000fe40000010000 */
.L_x_7697:
[----:B------:R-:W-:Y:S05]  /*7a00*/  BSYNC B2 ;  /* 0x0000000000027941 */ /* 0x000fea0003800000 */
.L_x_7687:
[----:B------:R-:W-:Y:S01]  /*7a10*/  HFMA2.MMA R7, -RZ, RZ, 0, 0 ;  /* 0x00000000ff077435 */ /* 0x000fe200000001ff */
[----:B------:R-:W-:-:S05]  /*7a20*/  MOV R6, R2 ;  /* 0x0000000200067202 */ /* 0x000fca0000000f00 */
[----:B------:R-:W-:Y:S05]  /*7a30*/  RET.REL.NODEC R6 `(_ZN2at6native18elementwise_kernelILi128ELi2EZNS0_22gpu_kernel_impl_nocastIZZZNS0_17asinh_kernel_cudaERNS_18TensorIteratorBaseEENKUlvE_clEvENKUlvE0_clEvEUlN3c107complexIfEEE_EEvS4_RKT_EUliE_EEviT1_) ;  /* 0xffff85c006007950 */ /* 0x000fea0003c3ffff */
.L_x_7698:
        /* <DEDUP_REMOVED lines=12> */
.L_x_16809:


//--------------------- .text._ZN2at6native27unrolled_elementwise_kernelIZZZNS0_17asinh_kernel_cudaERNS_18TensorIteratorBaseEENKUlvE_clEvENKUlvE0_clEvEUlN3c107complexIfEEE_St5arrayIPcLm2EELi4E23TrivialOffsetCalculatorILi1EjESE_NS0_6memory15LoadWithoutCastENSF_16StoreWithoutCastEEEviT_T0_T2_T3_T4_T5_ --------------------------
	.section	.text._ZN2at6native27unrolled_elementwise_kernelIZZZNS0_17asinh_kernel_cudaERNS_18TensorIteratorBaseEENKUlvE_clEvENKUlvE0_clEvEUlN3c107complexIfEEE_St5arrayIPcLm2EELi4E23TrivialOffsetCalculatorILi1EjESE_NS0_6memory15LoadWithoutCastENSF_16StoreWithoutCastEEEviT_T0_T2_T3_T4_T5_,"ax",@progbits
	.sectioninfo	@"SHI_REGISTERS=30"
	.align	128
        .global         _ZN2at6native27unrolled_elementwise_kernelIZZZNS0_17asinh_kernel_cudaERNS_18TensorIteratorBaseEENKUlvE_clEvENKUlvE0_clEvEUlN3c107complexIfEEE_St5arrayIPcLm2EELi4E23TrivialOffsetCalculatorILi1EjESE_NS0_6memory15LoadWithoutCastENSF_16StoreWithoutCastEEEviT_T0_T2_T3_T4_T5_
        .type           _ZN2at6native27unrolled_elementwise_kernelIZZZNS0_17asinh_kernel_cudaERNS_18TensorIteratorBaseEENKUlvE_clEvENKUlvE0_clEvEUlN3c107complexIfEEE_St5arrayIPcLm2EELi4E23TrivialOffsetCalculatorILi1EjESE_NS0_6memory15LoadWithoutCastENSF_16StoreWithoutCastEEEviT_T0_T2_T3_T4_T5_,@function
        .size           _ZN2at6native27unrolled_elementwise_kernelIZZZNS0_17asinh_kernel_cudaERNS_18TensorIteratorBaseEENKUlvE_clEvENKUlvE0_clEvEUlN3c107complexIfEEE_St5arrayIPcLm2EELi4E23TrivialOffsetCalculatorILi1EjESE_NS0_6memory15LoadWithoutCastENSF_16StoreWithoutCastEEEviT_T0_T2_T3_T4_T5_,(.L_x_16810 - _ZN2at6native27unrolled_elementwise_kernelIZZZNS0_17asinh_kernel_cudaERNS_18TensorIteratorBaseEENKUlvE_clEvENKUlvE0_clEvEUlN3c107complexIfEEE_St5arrayIPcLm2EELi4E23TrivialOffsetCalculatorILi1EjESE_NS0_6memory15LoadWithoutCastENSF_16StoreWithoutCastEEEviT_T0_T2_T3_T4_T5_)
        .other          _ZN2at6native27unrolled_elementwise_kernelIZZZNS0_17asinh_kernel_cudaERNS_18TensorIteratorBaseEENKUlvE_clEvENKUlvE0_clEvEUlN3c107complexIfEEE_St5arrayIPcLm2EELi4E23TrivialOffsetCalculatorILi1EjESE_NS0_6memory15LoadWithoutCastENSF_16StoreWithoutCastEEEviT_T0_T2_T3_T4_T5_,@"STO_CUDA_ENTRY STV_DEFAULT"
_ZN2at6native27unrolled_elementwise_kernelIZZZNS0_17asinh_kernel_cudaERNS_18TensorIteratorBaseEENKUlvE_clEvENKUlvE0_clEvEUlN3c107complexIfEEE_St5arrayIPcLm2EELi4E23TrivialOffsetCalculatorILi1EjESE_NS0_6memory15LoadWithoutCastENSF_16StoreWithoutCastEEEviT_T0_T2_T3_T4_T5_:
.text._ZN2at6native27unrolled_elementwise_kernelIZZZNS0_17asinh_kernel_cudaERNS_18TensorIteratorBaseEENKUlvE_clEvENKUlvE0_clEvEUlN3c107complexIfEEE_St5arrayIPcLm2EELi4E23TrivialOffsetCalculatorILi1EjESE_NS0_6memory15LoadWithoutCastENSF_16StoreWithoutCastEEEviT_T0_T2_T3_T4_T5_:
[----:B------:R-:W-:Y:S02]  /*0000*/  MOV R1, c[0x0][0x28] ;  /* 0x00000a0000017a02 */ /* 0x000fe40000000f00 */
[----:B------:R-:W0:Y:S01]  /*0010*/  S2R R2, SR_CTAID.X ;  /* 0x0000000000027919 */ /* 0x000e220000002500 */
[----:B------:R-:W-:Y:S01]  /*0020*/  MOV R5, 0xfffffe00 ;  /* 0xfffffe0000057802 */ /* 0x000fe20000000f00 */
        /* <DEDUP_REMOVED lines=8> */
[----:B------:R-:W-:Y:S02]  /*00b0*/  @!P2 LEA R4, R2, R3, 0x9 ;  /* 0x000000030204a211 */ /* 0x000fe400078e48ff */
[----:B------:R-:W-:Y:S02]  /*00c0*/  @!P2 IADD3 R3, R3, 0x80, RZ ;  /* 0x000000800303a810 */ /* 0x000fe40007ffe0ff */
[----:B------:R-:W-:Y:S02]  /*00d0*/  @!P2 MOV R5, 0x8 ;  /* 0x000000080005a802 */ /* 0x000fe40000000f00 */
[----:B------:R-:W-:-:S03]  /*00e0*/  ISETP.GE.AND P0, PT, R3, R0, PT ;  /* 0x000000000300720c */ /* 0x000fc60003f06270 */
[----:B------:R-:W-:-:S05]  /*00f0*/  @!P2 IMAD.WIDE.U32 R4, R4, R5, c[0x0][0x170] ;  /* 0x00005c000404a625 */ /* 0x000fca00078e0005 */
[----:B------:R0:W5:Y:S05]  /*0100*/  @!P2 LDG.E.64 R18, [R4.64] ;  /* 0x000000040412a981 */ /* 0x00016a000c1e1b00 */
        /* <DEDUP_REMOVED lines=13> */
[----:B------:R-:W-:-:S05]  /*01e0*/  @!P1 MOV R7, 0x8 ;  /* 0x0000000800079802 */ /* 0x000fca0000000f00 */
[----:B------:R-:W-:-:S05]  /*01f0*/  @!P1 IMAD.WIDE.U32 R6, R6, R7, c[0x0][0x170] ;  /* 0x00005c0006069625 */ /* 0x000fca00078e0007 */
[----:B------:R0:W5:Y:S01]  /*0200*/  @!P1 LDG.E.64 R16, [R6.64] ;  /* 0x0000000406109981 */ /* 0x000162000c1e1b00 */
[----:B------:R-:W-:Y:S01]  /*0210*/  BSSY B0, `(.L_x_7699) ;  /* 0x00002bd000007945 */ /* 0x000fe20003800000 */
[----:B------:R-:W-:Y:S01]  /*0220*/  HFMA2.MMA R13, -RZ, RZ, 0, 0 ;  /* 0x00000000ff0d7435 */ /* 0x000fe200000001ff */
[----:B------:R-:W-:Y:S01]  /*0230*/  CS2R R14, SRZ ;  /* 0x00000000000e7805 */ /* 0x000fe2000001ff00 */
        /* <DEDUP_REMOVED lines=13> */
[----:B------:R-:W-:Y:S02]  /*0310*/  MOV R14, R18 ;  /* 0x00000012000e7202 */ /* 0x000fe40000000f00 */
[----:B------:R-:W-:-:S09]  /*0320*/  MOV R15, R19 ;  /* 0x00000013000f7202 */ /* 0x000fd20000000f00 */
[----:B------:R-:W-:Y:S05]  /*0330*/  @!P0 BRA !P1, `(.L_x_7700) ;  /* 0x00002aa000008947 */ /* 0x000fea0004800000 */
[----:B------:R-:W-:Y:S02]  /*0340*/  FSETP.GEU.FTZ.AND P0, PT, R9, 0.00021143197955098003149, PT ;  /* 0x395db3d70900780b */ /* 0x000fe40003f1e000 */
[----:B------:R-:W-:Y:S02]  /*0350*/  FSETP.GEU.FTZ.AND P1, PT, |R18|, 0.00021143197955098003149, PT ;  /* 0x395db3d71200780b */ /* 0x000fe40003f3e200 */
[----:B------:R-:W-:Y:S02]  /*0360*/  MOV R14, R18 ;  /* 0x00000012000e7202 */ /* 0x000fe40000000f00 */
[----:B------:R-:W-:-:S09]  /*0370*/  MOV R15, R19 ;  /* 0x00000013000f7202 */ /* 0x000fd20000000f00 */
[----:B------:R-:W-:Y:S05]  /*0380*/  @!P0 BRA !P1, `(.L_x_7700) ;  /* 0x00002a5000008947 */ /* 0x000fea0004800000 */
        /* <DEDUP_REMOVED lines=90> */
.L_x_7706:
        /* <DEDUP_REMOVED lines=10> */
.L_x_7708:
[----:B------:R-:W-:-:S04]  /*09d0*/  FADD.FTZ R7, -R3, R6 ;  /* 0x0000000603077221 */ /* 0x000fc80000010100 */
[----:B------:R-:W-:Y:S02]  /*09e0*/  FMUL.FTZ R7, R7, 0.5 ;  /* 0x3f00000007077820 */ /* 0x000fe40000410000 */
.L_x_7709:
[----:B------:R-:W-:Y:S05]  /*09f0*/  BSYNC B2 ;  /* 0x0000000000027941 */ /* 0x000fea0003800000 */
.L_x_7707:
        /* <DEDUP_REMOVED lines=11> */
.L_x_7711:
[----:B------:R-:W-:-:S04]  /*0ab0*/  FADD.FTZ R8, R5, -R8 ;  /* 0x8000000805087221 */ /* 0x000fc80000010000 */
[----:B------:R-:W-:Y:S02]  /*0ac0*/  FMUL.FTZ R8, R8, 0.5 ;  /* 0x3f00000008087820 */ /* 0x000fe40000410000 */
.L_x_7712:
[----:B------:R-:W-:Y:S05]  /*0ad0*/  BSYNC B2 ;  /* 0x0000000000027941 */ /* 0x000fea0003800000 */
.L_x_7710:
        /* <DEDUP_REMOVED lines=35> */
.L_x_7705:
[----:B------:R0:W1:Y:S02]  /*0d10*/  MUFU.SQRT R25, R12 ;  /* 0x0000000c00197308 */ /* 0x0000640000002000 */
.L_x_7704:
[----:B------:R-:W-:Y:S05]  /*0d20*/  BSYNC B1 ;  /* 0x0000000000017941 */ /* 0x000fea0003800000 */
.L_x_7703:
        /* <DEDUP_REMOVED lines=35> */
.L_x_7716:
        /* <DEDUP_REMOVED lines=17> */
.L_x_7722:
[----:B------:R-:W-:-:S04]  /*1070*/  FADD.FTZ R3, -R3, R6 ;  /* 0x0000000603037221 */ /* 0x000fc80000010100 */
[----:B------:R-:W-:Y:S02]  /*1080*/  FMUL.FTZ R3, R3, 0.5 ;  /* 0x3f00000003037820 */ /* 0x000fe40000410000 */
.L_x_7723:
[----:B------:R-:W-:Y:S05]  /*1090*/  BSYNC B4 ;  /* 0x0000000000047941 */ /* 0x000fea0003800000 */
.L_x_7721:
        /* <DEDUP_REMOVED lines=10> */
.L_x_7725:
[----:B------:R-:W-:-:S04]  /*1140*/  FADD.FTZ R4, -R4, R5 ;  /* 0x0000000504047221 */ /* 0x000fc80000010100 */
[----:B------:R-:W-:Y:S02]  /*1150*/  FMUL.FTZ R4, R4, 0.5 ;  /* 0x3f00000004047820 */ /* 0x000fe40000410000 */
.L_x_7726:
[----:B------:R-:W-:Y:S05]  /*1160*/  BSYNC B4 ;  /* 0x0000000000047941 */ /* 0x000fea0003800000 */
.L_x_7724:
[----:B------:R-:W-:Y:S02]  /*1170*/  FADD.FTZ R3, R4, R3 ;  /* 0x0000000304037221 */ /* 0x000fe40000010000 */
[----:B------:R-:W-:-:S04]  /*1180*/  FADD.FTZ R14, R9, R14 ;  /* 0x0000000e090e7221 */ /* 0x000fc80000010000 */
[----:B------:R-:W-:-:S06]  /*1190*/  FMUL.FTZ R14, R14, R3 ;  /* 0x000000030e0e7220 */ /* 0x000fcc0000410000 */
[----:B------:R-:W2:Y:S01]  /*11a0*/  MUFU.SQRT R14, R14 ;  /* 0x0000000e000e7308 */ /* 0x000ea20000002000 */
[----:B------:R-:W-:Y:S05]  /*11b0*/  BRA `(.L_x_7727) ;  /* 0x0000012000007947 */ /* 0x000fea0003800000 */
.L_x_7720:
        /* <DEDUP_REMOVED lines=12> */
.L_x_7719:
[----:B------:R-:W-:Y:S01]  /*1280*/  FADD.FTZ R3, R14, 1 ;  /* 0x3f8000000e037421 */ /* 0x000fe20000010000 */
[----:B0-----:R-:W-:Y:S01]  /*1290*/  MUFU.SQRT R12, R12 ;  /* 0x0000000c000c7308 */ /* 0x001fe20000002000 */
[----:B------:R-:W-:Y:S02]  /*12a0*/  MOV R9, 0x3f800000 ;  /* 0x3f80000000097802 */ /* 0x000fe40000000f00 */
[----:B------:R-:W-:-:S06]  /*12b0*/  FMUL.FTZ R3, R3, 0.5 ;  /* 0x3f00000003037820 */ /* 0x000fcc0000410000 */
[----:B------:R-:W0:Y:S02]  /*12c0*/  MUFU.SQRT R3, R3 ;  /* 0x0000000300037308 */ /* 0x000e240000002000 */
[----:B0-----:R-:W-:-:S06]  /*12d0*/  FMUL.FTZ R14, R12, R3 ;  /* 0x000000030c0e7220 */ /* 0x001fcc0000410000 */
.L_x_7727:
[----:B------:R-:W-:Y:S05]  /*12e0*/  BSYNC B2 ;  /* 0x0000000000027941 */ /* 0x000fea0003800000 */
.L_x_7718:
[----:B------:R-:W-:Y:S05]  /*12f0*/  BRA `(.L_x_7728) ;  /* 0x0000002000007947 */ /* 0x000fea0003800000 */
.L_x_7715:
[----:B------:R-:W-:Y:S02]  /*1300*/  FMUL.FTZ R14, R14, 16777216 ;  /* 0x4b8000000e0e7820 */ /* 0x000fe40000410000 */
[----:B------:R-:W-:Y:S02]  /*1310*/  FMUL.FTZ R9, R9, 16777216 ;  /* 0x4b80000009097820 */ /* 0x000fe40000410000 */
.L_x_7728:
[----:B------:R-:W-:Y:S05]  /*1320*/  BSYNC B1 ;  /* 0x0000000000017941 */ /* 0x000fea0003800000 */
.L_x_7714:
        /* <DEDUP_REMOVED lines=16> */
[----:B-1----:R-:W-:Y:S05]  /*1430*/  CALL.REL.NOINC `($__internal_15_$__cuda_sm3x_div_rn_ftz_f32_slowpath) ;  /* 0x0000a00000007944 */ /* 0x002fea0003c00000 */
.L_x_7730:
[----:B------:R-:W-:Y:S05]  /*1440*/  BSYNC B4 ;  /* 0x0000000000047941 */ /* 0x000fea0003800000 */
.L_x_7729:
        /* <DEDUP_REMOVED lines=18> */
.L_x_7732:
[----:B------:R-:W-:Y:S02]  /*1570*/  ISETP.GE.AND P0, PT, R14, RZ, PT ;  /* 0x000000ff0e00720c */ /* 0x000fe40003f06270 */
[----:B------:R-:W-:-:S11]  /*1580*/  MOV R4, 0x3fd774eb ;  /* 0x3fd774eb00047802 */ /* 0x000fd60000000f00 */
[----:B------:R-:W-:-:S04]  /*1590*/  @P0 FFMA.FTZ R3, R4, 0.93318945169448852539, -R3 ;  /* 0x3f6ee58104030823 */ /* 0x000fc80000010803 */
[----:B------:R-:W-:Y:S02]  /*15a0*/  @!P0 FFMA.FTZ R3, R4, 0.93318945169448852539, R3 ;  /* 0x3f6ee58104038823 */ /* 0x000fe40000010003 */
.L_x_7733:
[----:B------:R-:W-:Y:S05]  /*15b0*/  BSYNC B1 ;  /* 0x0000000000017941 */ /* 0x000fea0003800000 */
.L_x_7731:
        /* <DEDUP_REMOVED lines=10> */
.L_x_7717:
[----:B------:R-:W-:Y:S05]  /*1660*/  BSYNC B3 ;  /* 0x0000000000037941 */ /* 0x000fea0003800000 */
.L_x_7713:
[----:B------:R-:W-:Y:S02]  /*1670*/  LOP3.LUT R15, R6, 0x80000000, R19, 0xb8, !PT ;  /* 0x80000000060f7812 */ /* 0x000fe400078eb813 */
[----:B-1----:R-:W-:Y:S01]  /*1680*/  LOP3.LUT R14, R25, 0x80000000, R18, 0xb8, !PT ;  /* 0x80000000190e7812 */ /* 0x002fe200078eb812 */
[----:B------:R-:W-:Y:S05]  /*1690*/  BRA `(.L_x_7700) ;  /* 0x0000174000007947 */ /* 0x000fea0003800000 */
.L_x_7702:
        /* <DEDUP_REMOVED lines=29> */
[----:B------:R-:W-:Y:S05]  /*1870*/  CALL.REL.NOINC `($__internal_15_$__cuda_sm3x_div_rn_ftz_f32_slowpath) ;  /* 0x00009bc000007944 */ /* 0x000fea0003c00000 */
.L_x_7739:
[----:B------:R-:W-:Y:S05]  /*1880*/  BSYNC B4 ;  /* 0x0000000000047941 */ /* 0x000fea0003800000 */
.L_x_7738:
        /* <DEDUP_REMOVED lines=18> */
.L_x_7741:
[----:B------:R-:W-:Y:S02]  /*19b0*/  ISETP.GE.AND P0, PT, R15, RZ, PT ;  /* 0x000000ff0f00720c */ /* 0x000fe40003f06270 */
[----:B------:R-:W-:-:S11]  /*19c0*/  MOV R4, 0x3fd774eb ;  /* 0x3fd774eb00047802 */ /* 0x000fd60000000f00 */
[----:B------:R-:W-:-:S04]  /*19d0*/  @P0 FFMA.FTZ R3, R4, 0.93318945169448852539, -R3 ;  /* 0x3f6ee58104030823 */ /* 0x000fc80000010803 */
[----:B------:R-:W-:Y:S02]  /*19e0*/  @!P0 FFMA.FTZ R3, R4, 0.93318945169448852539, R3 ;  /* 0x3f6ee58104038823 */ /* 0x000fe40000010003 */
.L_x_7742:
[----:B------:R-:W-:Y:S05]  /*19f0*/  BSYNC B1 ;  /* 0x0000000000017941 */ /* 0x000fea0003800000 */
.L_x_7740:
        /* <DEDUP_REMOVED lines=13> */
.L_x_7737:
        /* <DEDUP_REMOVED lines=12> */
.L_x_7745:
[----:B------:R-:W-:Y:S05]  /*1b90*/  BSYNC B4 ;  /* 0x0000000000047941 */ /* 0x000fea0003800000 */
.L_x_7744:
        /* <DEDUP_REMOVED lines=18> */
.L_x_7747:
[----:B------:R-:W-:Y:S02]  /*1cc0*/  ISETP.GE.AND P0, PT, R15, RZ, PT ;  /* 0x000000ff0f00720c */ /* 0x000fe40003f06270 */
[----:B------:R-:W-:-:S11]  /*1cd0*/  MOV R4, 0x3fd774eb ;  /* 0x3fd774eb00047802 */ /* 0x000fd60000000f00 */
[----:B------:R-:W-:-:S04]  /*1ce0*/  @P0 FFMA.FTZ R3, R4, 0.93318945169448852539, -R3 ;  /* 0x3f6ee58104030823 */ /* 0x000fc80000010803 */
[----:B------:R-:W-:Y:S02]  /*1cf0*/  @!P0 FFMA.FTZ R3, R4, 0.93318945169448852539, R3 ;  /* 0x3f6ee58104038823 */ /* 0x000fe40000010003 */
.L_x_7748:
[----:B------:R-:W-:Y:S05]  /*1d00*/  BSYNC B1 ;  /* 0x0000000000017941 */ /* 0x000fea0003800000 */
.L_x_7746:
        /* <DEDUP_REMOVED lines=27> */
.L_x_7736:
[----:B------:R-:W-:Y:S01]  /*1ec0*/  FMUL.FTZ R3, R18, -0.36787945032119750977 ;  /* 0xbebc5ab212037820 */ /* 0x000fe20000410000 */
[----:B------:R-:W0:Y:S01]  /*1ed0*/  MUFU.RCP R9, R24 ;  /* 0x0000001800097308 */ /* 0x000e220000001000 */
[----:B------:R-:W-:Y:S01]  /*1ee0*/  FMUL.FTZ R4, R19, -0.36787945032119750977 ;  /* 0xbebc5ab213047820 */ /* 0x000fe20000410000 */
        /* <DEDUP_REMOVED lines=18> */
[----:B------:R-:W-:-:S03]  /*2010*/  FFMA R3, R9, R4, R9 ;  /* 0x0000000409037223 */ /* 0x000fc60000000009 */
        /* <DEDUP_REMOVED lines=8> */
[----:B------:R-:W-:Y:S02]  /*20a0*/  MOV R5, R24 ;  /* 0x0000001800057202 */ /* 0x000fe40000000f00 */
[----:B------:R-:W-:Y:S02]  /*20b0*/  MOV R4, 0x20d0 ;  /* 0x000020d000047802 */ /* 0x000fe40000000f00 */
[----:B------:R-:W-:Y:S05]  /*20c0*/  CALL.REL.NOINC `($__internal_15_$__cuda_sm3x_div_rn_ftz_f32_slowpath) ;  /* 0x0000937000007944 */ /* 0x000fea0003c00000 */
.L_x_7750:
[----:B------:R-:W-:Y:S05]  /*20d0*/  BSYNC B4 ;  /* 0x0000000000047941 */ /* 0x000fea0003800000 */
.L_x_7749:
        /* <DEDUP_REMOVED lines=18> */
.L_x_7752:
[----:B------:R-:W-:Y:S02]  /*2200*/  ISETP.GE.AND P0, PT, R15, RZ, PT ;  /* 0x000000ff0f00720c */ /* 0x000fe40003f06270 */
[----:B------:R-:W-:-:S11]  /*2210*/  MOV R4, 0x3fd774eb ;  /* 0x3fd774eb00047802 */ /* 0x000fd60000000f00 */
[----:B------:R-:W-:-:S04]  /*2220*/  @P0 FFMA.FTZ R3, R4, 0.93318945169448852539, -R3 ;  /* 0x3f6ee58104030823 */ /* 0x000fc80000010803 */
[----:B------:R-:W-:Y:S02]  /*2230*/  @!P0 FFMA.FTZ R3, R4, 0.93318945169448852539, R3 ;  /* 0x3f6ee58104038823 */ /* 0x000fe40000010003 */
.L_x_7753:
[----:B------:R-:W-:Y:S05]  /*2240*/  BSYNC B1 ;  /* 0x0000000000017941 */ /* 0x000fea0003800000 */
.L_x_7751:
        /* <DEDUP_REMOVED lines=11> */
.L_x_7735:
        /* <DEDUP_REMOVED lines=23> */
.L_x_7757:
[----:B------:R-:W-:Y:S05]  /*2470*/  BSYNC B4 ;  /* 0x0000000000047941 */ /* 0x000fea0003800000 */
.L_x_7756:
[----:B------:R-:W-:Y:S01]  /*2480*/  HFMA2.MMA R5, -RZ, RZ, 0.89990234375, 10328 ;  /* 0x3b33710bff057435 */ /* 0x000fe200000001ff */
[----:B0-----:R-:W-:Y:S01]  /*2490*/  FMUL.FTZ R4, R3, R3 ;  /* 0x0000000303047220 */ /* 0x001fe20000410000 */
[----:B------:R-:W-:Y:S01]  /*24a0*/  @!P6 MOV R6, 0x3fd774eb ;  /* 0x3fd774eb0006e802 */ /* 0x000fe20000000f00 */
[----:B------:R-:W0:Y:S01]  /*24b0*/  MUFU.LG2 R12, R12 ;  /* 0x0000000c000c7308 */ /* 0x000e220000000c00 */
[----:B------:R-:W-:Y:S01]  /*24c0*/  FSETP.NEU.FTZ.AND P0, PT, |R18|, R9, PT ;  /* 0x000000091200720b */ /* 0x000fe20003f1d200 */
[----:B------:R-:W-:Y:S01]  /*24d0*/  FADD.FTZ R9, R9, |R18| ;  /* 0x4000001209097221 */ /* 0x000fe20000010000 */
[----:B------:R-:W-:-:S04]  /*24e0*/  FSETP.NEU.FTZ.AND P1, PT, R15, RZ, PT ;  /* 0x000000ff0f00720b */ /* 0x000fc80003f3d000 */
        /* <DEDUP_REMOVED lines=17> */
.L_x_7755:
        /* <DEDUP_REMOVED lines=12> */
.L_x_7759:
[----:B------:R-:W-:Y:S05]  /*26c0*/  BSYNC B4 ;  /* 0x0000000000047941 */ /* 0x000fea0003800000 */
.L_x_7758:
        /* <DEDUP_REMOVED lines=38> */
.L_x_7754:
        /* <DEDUP_REMOVED lines=32> */
[----:B------:R-:W-:Y:S05]  /*2b30*/  CALL.REL.NOINC `($__internal_15_$__cuda_sm3x_div_rn_ftz_f32_slowpath) ;  /* 0x0000890000007944 */ /* 0x000fea0003c00000 */
.L_x_7761:
[----:B------:R-:W-:Y:S05]  /*2b40*/  BSYNC B4 ;  /* 0x0000000000047941 */ /* 0x000fea0003800000 */
.L_x_7760:
[----:B------:R-:W-:Y:S01]  /*2b50*/  MOV R5, 0x3b33710b ;  /* 0x3b33710b00057802 */ /* 0x000fe20000000f00 */
[----:B0-----:R-:W-:Y:S01]  /*2b60*/  FMUL.FTZ R4, R3, R3 ;  /* 0x0000000303047220 */ /* 0x001fe20000410000 */
[----:B------:R-:W-:Y:S02]  /*2b70*/  @!P6 MOV R6, 0x3fd774eb ;  /* 0x3fd774eb0006e802 */ /* 0x000fe40000000f00 */
[----:B------:R-:W-:Y:S01]  /*2b80*/  FSETP.NEU.FTZ.AND P0, PT, |R18|, R9, PT ;  /* 0x000000091200720b */ /* 0x000fe20003f1d200 */
[----:B------:R-:W-:Y:S01]  /*2b90*/  FFMA.FTZ R5, R4, R5, -0.015681877732276916504 ;  /* 0xbc80774804057423 */ /* 0x000fe20000010005 */
[----:B------:R-:W-:Y:S01]  /*2ba0*/  FSETP.NEU.FTZ.AND P1, PT, R15, RZ, PT ;  /* 0x000000ff0f00720b */ /* 0x000fe20003f3d000 */
[----:B------:R-:W-:-:S02]  /*2bb0*/  FADD.FTZ R9, R9, |R18| ;  /* 0x4000001209097221 */ /* 0x000fc40000010000 */
        /* <DEDUP_REMOVED lines=14> */
.L_x_7743:
[----:B------:R-:W-:Y:S05]  /*2ca0*/  BSYNC B3 ;  /* 0x0000000000037941 */ /* 0x000fea0003800000 */
.L_x_7734:
[----:B------:R-:W-:Y:S01]  /*2cb0*/  FADD.FTZ R3, R14, 0.69314718246459960938 ;  /* 0x3f3172180e037421 */ /* 0x000fe20000010000 */
[----:B------:R-:W-:-:S04]  /*2cc0*/  LOP3.LUT R15, R4, 0x80000000, R19, 0xb8, !PT ;  /* 0x80000000040f7812 */ /* 0x000fc800078eb813 */
[----:B------:R-:W-:Y:S01]  /*2cd0*/  LOP3.LUT R14, R3, 0x80000000, R18, 0xb8, !PT ;  /* 0x80000000030e7812 */ /* 0x000fe200078eb812 */
[----:B------:R-:W-:Y:S05]  /*2ce0*/  BRA `(.L_x_7700) ;  /* 0x000000f000007947 */ /* 0x000fea0003800000 */
.L_x_7701:
[----:B------:R-:W-:-:S13]  /*2cf0*/  FSETP.NEU.FTZ.AND P0, PT, |R18|, +INF , PT ;  /* 0x7f8000001200780b */ /* 0x000fda0003f1d200 */
[----:B------:R-:W-:Y:S01]  /*2d00*/  @!P0 FADD.FTZ R15, R19, R19 ;  /* 0x00000013130f8221 */ /* 0x000fe20000010000 */
[----:B------:R-:W-:Y:S01]  /*2d10*/  @!P0 MOV R14, R18 ;  /* 0x00000012000e8202 */ /* 0x000fe20000000f00 */
        /* <DEDUP_REMOVED lines=8> */
[----:B------:R-:W-:-:S05]  /*2da0*/  @P0 FADD.FTZ R15, R15, R4 ;  /* 0x000000040f0f0221 */ /* 0x000fca0000010000 */
[----:B------:R-:W-:Y:S01]  /*2db0*/  @P0 MOV R14, R15 ;  /* 0x0000000f000e0202 */ /* 0x000fe20000000f00 */
[----:B------:R-:W-:Y:S01]  /*2dc0*/  @!P0 FADD.FTZ R14, R18, R18 ;  /* 0x00000012120e8221 */ /* 0x000fe20000010000 */
[----:B------:R-:W-:Y:S02]  /*2dd0*/  @!P0 MOV R15, R19 ;  /* 0x00000013000f8202 */ /* 0x000fe40000000f00 */
.L_x_7700:
[----:B------:R-:W-:Y:S05]  /*2de0*/  BSYNC B0 ;  /* 0x0000000000007941 */ /* 0x000fea0003800000 */
.L_x_7699:
[----:B------:R-:W-:Y:S01]  /*2df0*/  WARPSYNC 0xffffffff ;  /* 0xffffffff00007948 */ /* 0x000fe20003800000 */
[----:B------:R-:W1:Y:S01]  /*2e00*/  S2R R25, SR_TID.X ;  /* 0x0000000000197919 */ /* 0x000e620000002100 */
[----:B------:R-:W-:Y:S01]  /*2e10*/  BSSY B0, `(.L_x_7762) ;  /* 0x00002be000007945 */ /* 0x000fe20003800000 */
[----:B0-----:R-:W-:Y:S01]  /*2e20*/  HFMA2.MMA R12, -RZ, RZ, 0, 0 ;  /* 0x00000000ff0c7435 */ /* 0x001fe200000001ff */
[----:B-1----:R-:W-:-:S04]  /*2e30*/  IADD3 R3, R25, 0x80, RZ ;  /* 0x0000008019037810 */ /* 0x002fc80007ffe0ff */
[----:B------:R-:W-:-:S13]  /*2e40*/  ISETP.GE.AND P0, PT, R3, R0, PT ;  /* 0x000000000300720c */ /* 0x000fda0003f06270 */
[----:B------:R-:W-:Y:S05]  /*2e50*/  @P0 BRA `(.L_x_7763) ;  /* 0x00002b9000000947 */ /* 0x000fea0003800000 */
[----:B-----5:R-:W-:Y:S01]  /*2e60*/  FSETP.GTU.FTZ.AND P0, PT, |R20|, +INF , PT ;  /* 0x7f8000001400780b */ /* 0x020fe20003f1c200 */
        /* <DEDUP_REMOVED lines=109> */
.L_x_7769:
        /* <DEDUP_REMOVED lines=10> */
.L_x_7771:
[----:B------:R-:W-:-:S04]  /*35e0*/  FADD.FTZ R7, -R3, R6 ;  /* 0x0000000603077221 */ /* 0x000fc80000010100 */
[----:B------:R-:W-:Y:S02]  /*35f0*/  FMUL.FTZ R7, R7, 0.5 ;  /* 0x3f00000007077820 */ /* 0x000fe40000410000 */
.L_x_7772:
[----:B------:R-:W-:Y:S05]  /*3600*/  BSYNC B2 ;  /* 0x0000000000027941 */ /* 0x000fea0003800000 */
.L_x_7770:
        /* <DEDUP_REMOVED lines=11> */
.L_x_7774:
[----:B------:R-:W-:-:S04]  /*36c0*/  FADD.FTZ R8, R5, -R8 ;  /* 0x8000000805087221 */ /* 0x000fc80000010000 */
[----:B------:R-:W-:Y:S02]  /*36d0*/  FMUL.FTZ R8, R8, 0.5 ;  /* 0x3f00000008087820 */ /* 0x000fe40000410000 */
.L_x_7775:
[----:B------:R-:W-:Y:S05]  /*36e0*/  BSYNC B2 ;  /* 0x0000000000027941 */ /* 0x000fea0003800000 */
.L_x_7773:
        /* <DEDUP_REMOVED lines=35> */
.L_x_7768:
[----:B------:R0:W1:Y:S02]  /*3920*/  MUFU.SQRT R19, R18 ;  /* 0x0000001200137308 */ /* 0x0000640000002000 */
.L_x_7767:
[----:B------:R-:W-:Y:S05]  /*3930*/  BSYNC B1 ;  /* 0x0000000000017941 */ /* 0x000fea0003800000 */
.L_x_7766:
        /* <DEDUP_REMOVED lines=35> */
.L_x_7779:
        /* <DEDUP_REMOVED lines=17> */
.L_x_7785:
[----:B------:R-:W-:-:S04]  /*3c80*/  FADD.FTZ R3, -R3, R6 ;  /* 0x0000000603037221 */ /* 0x000fc80000010100 */
[----:B------:R-:W-:Y:S02]  /*3c90*/  FMUL.FTZ R3, R3, 0.5 ;  /* 0x3f00000003037820 */ /* 0x000fe40000410000 */
.L_x_7786:
[----:B------:R-:W-:Y:S05]  /*3ca0*/  BSYNC B4 ;  /* 0x0000000000047941 */ /* 0x000fea0003800000 */
.L_x_7784:
        /* <DEDUP_REMOVED lines=10> */
.L_x_7788:
[----:B------:R-:W-:-:S04]  /*3d50*/  FADD.FTZ R4, -R4, R5 ;  /* 0x0000000504047221 */ /* 0x000fc80000010100 */
[----:B------:R-:W-:Y:S02]  /*3d60*/  FMUL.FTZ R4, R4, 0.5 ;  /* 0x3f00000004047820 */ /* 0x000fe40000410000 */
.L_x_7789:
[----:B------:R-:W-:Y:S05]  /*3d70*/  BSYNC B4 ;  /* 0x0000000000047941 */ /* 0x000fea0003800000 */
.L_x_7787:
[----:B------:R-:W-:Y:S02]  /*3d80*/  FADD.FTZ R3, R4, R3 ;  /* 0x0000000304037221 */ /* 0x000fe40000010000 */
[----:B------:R-:W-:-:S04]  /*3d90*/  FADD.FTZ R12, R9, R12 ;  /* 0x0000000c090c7221 */ /* 0x000fc80000010000 */
[----:B------:R-:W-:-:S06]  /*3da0*/  FMUL.FTZ R12, R12, R3 ;  /* 0x000000030c0c7220 */ /* 0x000fcc0000410000 */
[----:B------:R-:W2:Y:S01]  /*3db0*/  MUFU.SQRT R12, R12 ;  /* 0x0000000c000c7308 */ /* 0x000ea20000002000 */
[----:B------:R-:W-:Y:S05]  /*3dc0*/  BRA `(.L_x_7790) ;  /* 0x0000012000007947 */ /* 0x000fea0003800000 */
.L_x_7783:
        /* <DEDUP_REMOVED lines=12> */
.L_x_7782:
[----:B------:R-:W-:Y:S01]  /*3e90*/  FADD.FTZ R3, R12, 1 ;  /* 0x3f8000000c037421 */ /* 0x000fe20000010000 */
[----:B0-----:R-:W-:Y:S01]  /*3ea0*/  MUFU.SQRT R18, R18 ;  /* 0x0000001200127308 */ /* 0x001fe20000002000 */
[----:B------:R-:W-:Y:S02]  /*3eb0*/  MOV R9, 0x3f800000 ;  /* 0x3f80000000097802 */ /* 0x000fe40000000f00 */
[----:B------:R-:W-:-:S06]  /*3ec0*/  FMUL.FTZ R3, R3, 0.5 ;  /* 0x3f00000003037820 */ /* 0x000fcc0000410000 */
[----:B------:R-:W0:Y:S02]  /*3ed0*/  MUFU.SQRT R3, R3 ;  /* 0x0000000300037308 */ /* 0x000e240000002000 */
[----:B0-----:R-:W-:-:S06]  /*3ee0*/  FMUL.FTZ R12, R18, R3 ;  /* 0x00000003120c7220 */ /* 0x001fcc0000410000 */
.L_x_7790:
[----:B------:R-:W-:Y:S05]  /*3ef0*/  BSYNC B2 ;  /* 0x0000000000027941 */ /* 0x000fea0003800000 */
.L_x_7781:
[----:B------:R-:W-:Y:S05]  /*3f00*/  BRA `(.L_x_7791) ;  /* 0x0000002000007947 */ /* 0x000fea0003800000 */
.L_x_7778:
[----:B------:R-:W-:Y:S02]  /*3f10*/  FMUL.FTZ R12, R12, 16777216 ;  /* 0x4b8000000c0c7820 */ /* 0x000fe40000410000 */
[----:B------:R-:W-:Y:S02]  /*3f20*/  FMUL.FTZ R9, R9, 16777216 ;  /* 0x4b80000009097820 */ /* 0x000fe40000410000 */
.L_x_7791:
[----:B------:R-:W-:Y:S05]  /*3f30*/  BSYNC B1 ;  /* 0x0000000000017941 */ /* 0x000fea0003800000 */
.L_x_7777:
        /* <DEDUP_REMOVED lines=16> */
[----:B01----:R-:W-:Y:S05]  /*4040*/  CALL.REL.NOINC `($__internal_15_$__cuda_sm3x_div_rn_ftz_f32_slowpath) ;  /* 0x000073f000007944 */ /* 0x003fea0003c00000 */
.L_x_7793:
[----:B------:R-:W-:Y:S05]  /*4050*/  BSYNC B4 ;  /* 0x0000000000047941 */ /* 0x000fea0003800000 */
.L_x_7792:
        /* <DEDUP_REMOVED lines=18> */
.L_x_7795:
[----:B------:R-:W-:Y:S02]  /*4180*/  ISETP.GE.AND P0, PT, R12, RZ, PT ;  /* 0x000000ff0c00720c */ /* 0x000fe40003f06270 */
[----:B------:R-:W-:-:S11]  /*4190*/  MOV R4, 0x3fd774eb ;  /* 0x3fd774eb00047802 */ /* 0x000fd60000000f00 */
[----:B------:R-:W-:-:S04]  /*41a0*/  @P0 FFMA.FTZ R3, R4, 0.93318945169448852539, -R3 ;  /* 0x3f6ee58104030823 */ /* 0x000fc80000010803 */
[----:B------:R-:W-:Y:S02]  /*41b0*/  @!P0 FFMA.FTZ R3, R4, 0.93318945169448852539, R3 ;  /* 0x3f6ee58104038823 */ /* 0x000fe40000010003 */
.L_x_7796:
[----:B------:R-:W-:Y:S05]  /*41c0*/  BSYNC B1 ;  /* 0x0000000000017941 */ /* 0x000fea0003800000 */
.L_x_7794:
        /* <DEDUP_REMOVED lines=10> */
.L_x_7780:
[----:B------:R-:W-:Y:S05]  /*4270*/  BSYNC B3 ;  /* 0x0000000000037941 */ /* 0x000fea0003800000 */
.L_x_7776:
[----:B------:R-:W-:Y:S02]  /*4280*/  LOP3.LUT R13, R6, 0x80000000, R21, 0xb8, !PT ;  /* 0x80000000060d7812 */ /* 0x000fe400078eb815 */
[----:B-1----:R-:W-:Y:S01]  /*4290*/  LOP3.LUT R12, R19, 0x80000000, R20, 0xb8, !PT ;  /* 0x80000000130c7812 */ /* 0x002fe200078eb814 */
[----:B------:R-:W-:Y:S05]  /*42a0*/  BRA `(.L_x_7763) ;  /* 0x0000174000007947 */ /* 0x000fea0003800000 */
.L_x_7765:
        /* <DEDUP_REMOVED lines=29> */
[----:B------:R-:W-:Y:S05]  /*4480*/  CALL.REL.NOINC `($__internal_15_$__cuda_sm3x_div_rn_ftz_f32_slowpath) ;  /* 0x00006fb000007944 */ /* 0x000fea0003c00000 */
.L_x_7802:
[----:B------:R-:W-:Y:S05]  /*4490*/  BSYNC B4 ;  /* 0x0000000000047941 */ /* 0x000fea0003800000 */
.L_x_7801:
        /* <DEDUP_REMOVED lines=18> */
.L_x_7804:
[----:B------:R-:W-:Y:S02]  /*45c0*/  ISETP.GE.AND P0, PT, R13, RZ, PT ;  /* 0x000000ff0d00720c */ /* 0x000fe40003f06270 */
[----:B------:R-:W-:-:S11]  /*45d0*/  MOV R4, 0x3fd774eb ;  /* 0x3fd774eb00047802 */ /* 0x000fd60000000f00 */
[----:B------:R-:W-:-:S04]  /*45e0*/  @P0 FFMA.FTZ R3, R4, 0.93318945169448852539, -R3 ;  /* 0x3f6ee58104030823 */ /* 0x000fc80000010803 */
[----:B------:R-:W-:Y:S02]  /*45f0*/  @!P0 FFMA.FTZ R3, R4, 0.93318945169448852539, R3 ;  /* 0x3f6ee58104038823 */ /* 0x000fe40000010003 */
.L_x_7805:
[----:B------:R-:W-:Y:S05]  /*4600*/  BSYNC B1 ;  /* 0x0000000000017941 */ /* 0x000fea0003800000 */
.L_x_7803:
        /* <DEDUP_REMOVED lines=13> */
.L_x_7800:
        /* <DEDUP_REMOVED lines=12> */
.L_x_7808:
[----:B------:R-:W-:Y:S05]  /*47a0*/  BSYNC B4 ;  /* 0x0000000000047941 */ /* 0x000fea0003800000 */
.L_x_7807:
        /* <DEDUP_REMOVED lines=18> */
.L_x_7810:
[----:B------:R-:W-:Y:S02]  /*48d0*/  ISETP.GE.AND P0, PT, R13, RZ, PT ;  /* 0x000000ff0d00720c */ /* 0x000fe40003f06270 */
[----:B------:R-:W-:-:S11]  /*48e0*/  MOV R4, 0x3fd774eb ;  /* 0x3fd774eb00047802 */ /* 0x000fd60000000f00 */
[----:B------:R-:W-:-:S04]  /*48f0*/  @P0 FFMA.FTZ R3, R4, 0.93318945169448852539, -R3 ;  /* 0x3f6ee58104030823 */ /* 0x000fc80000010803 */
[----:B------:R-:W-:Y:S02]  /*4900*/  @!P0 FFMA.FTZ R3, R4, 0.93318945169448852539, R3 ;  /* 0x3f6ee58104038823 */ /* 0x000fe40000010003 */
.L_x_7811:
[----:B------:R-:W-:Y:S05]  /*4910*/  BSYNC B1 ;  /* 0x0000000000017941 */ /* 0x000fea0003800000 */
.L_x_7809:
        /* <DEDUP_REMOVED lines=27> */
.L_x_7799:
        /* <DEDUP_REMOVED lines=33> */
.L_x_7813:
[----:B------:R-:W-:Y:S05]  /*4ce0*/  BSYNC B4 ;  /* 0x0000000000047941 */ /* 0x000fea0003800000 */
.L_x_7812:
        /* <DEDUP_REMOVED lines=18> */
.L_x_7815:
[----:B------:R-:W-:Y:S02]  /*4e10*/  ISETP.GE.AND P0, PT, R13, RZ, PT ;  /* 0x000000ff0d00720c */ /* 0x000fe40003f06270 */
[----:B------:R-:W-:-:S11]  /*4e20*/  MOV R4, 0x3fd774eb ;  /* 0x3fd774eb00047802 */ /* 0x000fd60000000f00 */
[----:B------:R-:W-:-:S04]  /*4e30*/  @P0 FFMA.FTZ R3, R4, 0.93318945169448852539, -R3 ;  /* 0x3f6ee58104030823 */ /* 0x000fc80000010803 */
[----:B------:R-:W-:Y:S02]  /*4e40*/  @!P0 FFMA.FTZ R3, R4, 0.93318945169448852539, R3 ;  /* 0x3f6ee58104038823 */ /* 0x000fe40000010003 */
.L_x_7816:
[----:B------:R-:W-:Y:S05]  /*4e50*/  BSYNC B1 ;  /* 0x0000000000017941 */ /* 0x000fea0003800000 */
.L_x_7814:
        /* <DEDUP_REMOVED lines=11> */
.L_x_7798:
        /* <DEDUP_REMOVED lines=23> */
.L_x_7820:
[----:B------:R-:W-:Y:S05]  /*5080*/  BSYNC B4 ;  /* 0x0000000000047941 */ /* 0x000fea0003800000 */
.L_x_7819:
        /* <DEDUP_REMOVED lines=24> */
.L_x_7818:
        /* <DEDUP_REMOVED lines=12> */
.L_x_7822:
[----:B------:R-:W-:Y:S05]  /*52d0*/  BSYNC B4 ;  /* 0x0000000000047941 */ /* 0x000fea0003800000 */
.L_x_7821:
        /* <DEDUP_REMOVED lines=38> */
.L_x_7817:
        /* <DEDUP_REMOVED lines=33> */
.L_x_7824:
[----:B------:R-:W-:Y:S05]  /*5750*/  BSYNC B4 ;  /* 0x0000000000047941 */ /* 0x000fea0003800000 */
.L_x_7823:
        /* <DEDUP_REMOVED lines=21> */
.L_x_7806:
[----:B------:R-:W-:Y:S05]  /*58b0*/  BSYNC B3 ;  /* 0x0000000000037941 */ /* 0x000fea0003800000 */
.L_x_7797:
[----:B------:R-:W-:Y:S01]  /*58c0*/  FADD.FTZ R3, R18, 0.69314718246459960938 ;  /* 0x3f31721812037421 */ /* 0x000fe20000010000 */
[----:B------:R-:W-:-:S04]  /*58d0*/  LOP3.LUT R13, R4, 0x80000000, R21, 0xb8, !PT ;  /* 0x80000000040d7812 */ /* 0x000fc800078eb815 */
[----:B------:R-:W-:Y:S01]  /*58e0*/  LOP3.LUT R12, R3, 0x80000000, R20, 0xb8, !PT ;  /* 0x80000000030c7812 */ /* 0x000fe200078eb814 */
[----:B------:R-:W-:Y:S05]  /*58f0*/  BRA `(.L_x_7763) ;  /* 0x000000f000007947 */ /* 0x000fea0003800000 */
.L_x_7764:
        /* <DEDUP_REMOVED lines=15> */
.L_x_7763:
[----:B------:R-:W-:Y:S05]  /*59f0*/  BSYNC B0 ;  /* 0x0000000000007941 */ /* 0x000fea0003800000 */
.L_x_7762:
[----:B------:R-:W-:Y:S01]  /*5a00*/  WARPSYNC 0xffffffff ;  /* 0xffffffff00007948 */ /* 0x000fe20003800000 */
[----:B------:R-:W-:Y:S01]  /*5a10*/  IADD3 R3, R25, 0x100, RZ ;  /* 0x0000010019037810 */ /* 0x000fe20007ffe0ff */
[----:B------:R-:W-:Y:S01]  /*5a20*/  BSSY B0, `(.L_x_7825) ;  /* 0x00002be000007945 */ /* 0x000fe20003800000 */
[----:B------:R-:W-:Y:S01]  /*5a30*/  HFMA2.MMA R9, -RZ, RZ, 0, 0 ;  /* 0x00000000ff097435 */ /* 0x000fe200000001ff */
[----:B0----5:R-:W-:Y:S01]  /*5a40*/  CS2R R18, SRZ ;  /* 0x0000000000127805 */ /* 0x021fe2000001ff00 */
[----:B------:R-:W-:-:S13]  /*5a50*/  ISETP.GE.AND P0, PT, R3, R0, PT ;  /* 0x000000000300720c */ /* 0x000fda0003f06270 */
[----:B------:R-:W-:Y:S05]  /*5a60*/  @P0 BRA `(.L_x_7826) ;  /* 0x00002b9000000947 */ /* 0x000fea0003800000 */
[----:B------:R-:W-:Y:S01]  /*5a70*/  FSETP.GTU.FTZ.AND P0, PT, |R10|, +INF , PT ;  /* 0x7f8000000a00780b */ /* 0x000fe20003f1c200 */
        /* <DEDUP_REMOVED lines=37> */
[----:B------:R-:W-:Y:S02]  /*5cd0*/  FSETP.NEU.FTZ.AND P2, PT, R18, RZ, PT ;  /* 0x000000ff1200720b */ /* 0x000fe40003f5d000 */
        /* <DEDUP_REMOVED lines=71> */
.L_x_7832:
        /* <DEDUP_REMOVED lines=10> */
.L_x_7834:
[----:B------:R-:W-:-:S04]  /*61f0*/  FADD.FTZ R7, -R3, R6 ;  /* 0x0000000603077221 */ /* 0x000fc80000010100 */
[----:B------:R-:W-:Y:S02]  /*6200*/  FMUL.FTZ R7, R7, 0.5 ;  /* 0x3f00000007077820 */ /* 0x000fe40000410000 */
.L_x_7835:
[----:B------:R-:W-:Y:S05]  /*6210*/  BSYNC B2 ;  /* 0x0000000000027941 */ /* 0x000fea0003800000 */
.L_x_7833:
        /* <DEDUP_REMOVED lines=11> */
.L_x_7837:
[----:B------:R-:W-:-:S04]  /*62d0*/  FADD.FTZ R8, R5, -R8 ;  /* 0x8000000805087221 */ /* 0x000fc80000010000 */
[----:B------:R-:W-:Y:S02]  /*62e0*/  FMUL.FTZ R8, R8, 0.5 ;  /* 0x3f00000008087820 */ /* 0x000fe40000410000 */
.L_x_7838:
[----:B------:R-:W-:Y:S05]  /*62f0*/  BSYNC B2 ;  /* 0x0000000000027941 */ /* 0x000fea0003800000 */
.L_x_7836:
        /* <DEDUP_REMOVED lines=35> */
.L_x_7831:
[----:B------:R0:W1:Y:S02]  /*6530*/  MUFU.SQRT R27, R20 ;  /* 0x00000014001b7308 */ /* 0x0000640000002000 */
.L_x_7830:
[----:B------:R-:W-:Y:S05]  /*6540*/  BSYNC B1 ;  /* 0x0000000000017941 */ /* 0x000fea0003800000 */
.L_x_7829:
        /* <DEDUP_REMOVED lines=35> */
.L_x_7842:
        /* <DEDUP_REMOVED lines=17> */
.L_x_7848:
[----:B------:R-:W-:-:S04]  /*6890*/  FADD.FTZ R3, -R3, R6 ;  /* 0x0000000603037221 */ /* 0x000fc80000010100 */
[----:B------:R-:W-:Y:S02]  /*68a0*/  FMUL.FTZ R3, R3, 0.5 ;  /* 0x3f00000003037820 */ /* 0x000fe40000410000 */
.L_x_7849:
[----:B------:R-:W-:Y:S05]  /*68b0*/  BSYNC B4 ;  /* 0x0000000000047941 */ /* 0x000fea0003800000 */
.L_x_7847:
        /* <DEDUP_REMOVED lines=10> */
.L_x_7851:
[----:B------:R-:W-:-:S04]  /*6960*/  FADD.FTZ R4, -R4, R5 ;  /* 0x0000000504047221 */ /* 0x000fc80000010100 */
[----:B------:R-:W-:Y:S02]  /*6970*/  FMUL.FTZ R4, R4, 0.5 ;  /* 0x3f00000004047820 */ /* 0x000fe40000410000 */
.L_x_7852:
[----:B------:R-:W-:Y:S05]  /*6980*/  BSYNC B4 ;  /* 0x0000000000047941 */ /* 0x000fea0003800000 */
.L_x_7850:
[----:B------:R-:W-:Y:S02]  /*6990*/  FADD.FTZ R3, R4, R3 ;  /* 0x0000000304037221 */ /* 0x000fe40000010000 */
[----:B------:R-:W-:-:S04]  /*69a0*/  FADD.FTZ R18, R21, R18 ;  /* 0x0000001215127221 */ /* 0x000fc80000010000 */
[----:B------:R-:W-:-:S06]  /*69b0*/  FMUL.FTZ R18, R18, R3 ;  /* 0x0000000312127220 */ /* 0x000fcc0000410000 */
[----:B------:R-:W2:Y:S01]  /*69c0*/  MUFU.SQRT R18, R18 ;  /* 0x0000001200127308 */ /* 0x000ea20000002000 */
[----:B------:R-:W-:Y:S05]  /*69d0*/  BRA `(.L_x_7853) ;  /* 0x0000012000007947 */ /* 0x000fea0003800000 */
.L_x_7846:
        /* <DEDUP_REMOVED lines=12> */
.L_x_7845:
[----:B------:R-:W-:Y:S01]  /*6aa0*/  FADD.FTZ R3, R18, 1 ;  /* 0x3f80000012037421 */ /* 0x000fe20000010000 */
[----:B0-----:R-:W-:Y:S01]  /*6ab0*/  MUFU.SQRT R20, R20 ;  /* 0x0000001400147308 */ /* 0x001fe20000002000 */
[----:B------:R-:W-:Y:S02]  /*6ac0*/  MOV R21, 0x3f800000 ;  /* 0x3f80000000157802 */ /* 0x000fe40000000f00 */
[----:B------:R-:W-:-:S06]  /*6ad0*/  FMUL.FTZ R3, R3, 0.5 ;  /* 0x3f00000003037820 */ /* 0x000fcc0000410000 */
[----:B------:R-:W0:Y:S02]  /*6ae0*/  MUFU.SQRT R3, R3 ;  /* 0x0000000300037308 */ /* 0x000e240000002000 */
[----:B0-----:R-:W-:-:S06]  /*6af0*/  FMUL.FTZ R18, R20, R3 ;  /* 0x0000000314127220 */ /* 0x001fcc0000410000 */
.L_x_7853:
[----:B------:R-:W-:Y:S05]  /*6b00*/  BSYNC B2 ;  /* 0x0000000000027941 */ /* 0x000fea0003800000 */
.L_x_7844:
[----:B------:R-:W-:Y:S05]  /*6b10*/  BRA `(.L_x_7854) ;  /* 0x0000002000007947 */ /* 0x000fea0003800000 */
.L_x_7841:
[----:B------:R-:W-:Y:S02]  /*6b20*/  FMUL.FTZ R18, R18, 16777216 ;  /* 0x4b80000012127820 */ /* 0x000fe40000410000 */
[----:B------:R-:W-:Y:S02]  /*6b30*/  FMUL.FTZ R21, R21, 16777216 ;  /* 0x4b80000015157820 */ /* 0x000fe40000410000 */
.L_x_7854:
[----:B------:R-:W-:Y:S05]  /*6b40*/  BSYNC B1 ;  /* 0x0000000000017941 */ /* 0x000fea0003800000 */
.L_x_7840:
        /* <DEDUP_REMOVED lines=17> */
.L_x_7856:
[----:B------:R-:W-:Y:S05]  /*6c60*/  BSYNC B4 ;  /* 0x0000000000047941 */ /* 0x000fea0003800000 */
.L_x_7855:
        /* <DEDUP_REMOVED lines=18> */
.L_x_7858:
[----:B------:R-:W-:Y:S02]  /*6d90*/  ISETP.GE.AND P0, PT, R18, RZ, PT ;  /* 0x000000ff1200720c */ /* 0x000fe40003f06270 */
[----:B------:R-:W-:-:S11]  /*6da0*/  MOV R4, 0x3fd774eb ;  /* 0x3fd774eb00047802 */ /* 0x000fd60000000f00 */
[----:B------:R-:W-:-:S04]  /*6db0*/  @P0 FFMA.FTZ R3, R4, 0.93318945169448852539, -R3 ;  /* 0x3f6ee58104030823 */ /* 0x000fc80000010803 */
[----:B------:R-:W-:Y:S02]  /*6dc0*/  @!P0 FFMA.FTZ R3, R4, 0.93318945169448852539, R3 ;  /* 0x3f6ee58104038823 */ /* 0x000fe40000010003 */
.L_x_7859:
[----:B------:R-:W-:Y:S05]  /*6dd0*/  BSYNC B1 ;  /* 0x0000000000017941 */ /* 0x000fea0003800000 */
.L_x_7857:
        /* <DEDUP_REMOVED lines=10> */
.L_x_7843:
[----:B------:R-:W-:Y:S05]  /*6e80*/  BSYNC B3 ;  /* 0x0000000000037941 */ /* 0x000fea0003800000 */
.L_x_7839:
[----:B------:R-:W-:Y:S02]  /*6e90*/  LOP3.LUT R19, R6, 0x80000000, R11, 0xb8, !PT ;  /* 0x8000000006137812 */ /* 0x000fe400078eb80b */
[----:B-1----:R-:W-:Y:S01]  /*6ea0*/  LOP3.LUT R18, R27, 0x80000000, R10, 0xb8, !PT ;  /* 0x800000001b127812 */ /* 0x002fe200078eb80a */
[----:B------:R-:W-:Y:S05]  /*6eb0*/  BRA `(.L_x_7826) ;  /* 0x0000174000007947 */ /* 0x000fea0003800000 */
.L_x_7828:
        /* <DEDUP_REMOVED lines=30> */
.L_x_7865:
[----:B------:R-:W-:Y:S05]  /*70a0*/  BSYNC B4 ;  /* 0x0000000000047941 */ /* 0x000fea0003800000 */
.L_x_7864:
        /* <DEDUP_REMOVED lines=18> */
.L_x_7867:
[----:B------:R-:W-:Y:S02]  /*71d0*/  ISETP.GE.AND P0, PT, R24, RZ, PT ;  /* 0x000000ff1800720c */ /* 0x000fe40003f06270 */
[----:B------:R-:W-:-:S11]  /*71e0*/  MOV R4, 0x3fd774eb ;  /* 0x3fd774eb00047802 */ /* 0x000fd60000000f00 */
[----:B------:R-:W-:-:S04]  /*71f0*/  @P0 FFMA.FTZ R3, R4, 0.93318945169448852539, -R3 ;  /* 0x3f6ee58104030823 */ /* 0x000fc80000010803 */
[----:B------:R-:W-:Y:S02]  /*7200*/  @!P0 FFMA.FTZ R3, R4, 0.93318945169448852539, R3 ;  /* 0x3f6ee58104038823 */ /* 0x000fe40000010003 */
.L_x_7868:
[----:B------:R-:W-:Y:S05]  /*7210*/  BSYNC B1 ;  /* 0x0000000000017941 */ /* 0x000fea0003800000 */
.L_x_7866:
        /* <DEDUP_REMOVED lines=13> */
.L_x_7863:
        /* <DEDUP_REMOVED lines=12> */
.L_x_7871:
[----:B------:R-:W-:Y:S05]  /*73b0*/  BSYNC B4 ;  /* 0x0000000000047941 */ /* 0x000fea0003800000 */
.L_x_7870:
        /* <DEDUP_REMOVED lines=18> */
.L_x_7873:
[----:B------:R-:W-:Y:S02]  /*74e0*/  ISETP.GE.AND P0, PT, R24, RZ, PT ;  /* 0x000000ff1800720c */ /* 0x000fe40003f06270 */
[----:B------:R-:W-:-:S11]  /*74f0*/  MOV R4, 0x3fd774eb ;  /* 0x3fd774eb00047802 */ /* 0x000fd60000000f00 */
[----:B------:R-:W-:-:S04]  /*7500*/  @P0 FFMA.FTZ R3, R4, 0.93318945169448852539, -R3 ;  /* 0x3f6ee58104030823 */ /* 0x000fc80000010803 */
[----:B------:R-:W-:Y:S02]  /*7510*/  @!P0 FFMA.FTZ R3, R4, 0.93318945169448852539, R3 ;  /* 0x3f6ee58104038823 */ /* 0x000fe40000010003 */
.L_x_7874:
[----:B------:R-:W-:Y:S05]  /*7520*/  BSYNC B1 ;  /* 0x0000000000017941 */ /* 0x000fea0003800000 */
.L_x_7872:
        /* <DEDUP_REMOVED lines=27> */
.L_x_7862:
[----:B------:R-:W-:Y:S01]  /*76e0*/  FMUL.FTZ R3, R10, -0.36787945032119750977 ;  /* 0xbebc5ab20a037820 */ /* 0x000fe20000410000 */
[----:B------:R-:W0:Y:S01]  /*76f0*/  MUFU.RCP R19, R18 ;  /* 0x0000001200137308 */ /* 0x000e220000001000 */
        /* <DEDUP_REMOVED lines=18> */
[----:B------:R-:W-:Y:S01]  /*7820*/  FFMA R3, R19, R4, R19 ;  /* 0x0000000413037223 */ /* 0x000fe20000000013 */
[----:B------:R-:W-:Y:S02]  /*7830*/  MOV R4, 0x3f800000 ;  /* 0x3f80000000047802 */ /* 0x000fe40000000f00 */
        /* <DEDUP_REMOVED lines=11> */
.L_x_7876:
[----:B------:R-:W-:Y:S05]  /*78f0*/  BSYNC B4 ;  /* 0x0000000000047941 */ /* 0x000fea0003800000 */
.L_x_7875:
        /* <DEDUP_REMOVED lines=18> */
.L_x_7878:
[----:B------:R-:W-:Y:S02]  /*7a20*/  ISETP.GE.AND P0, PT, R24, RZ, PT ;  /* 0x000000ff1800720c */ /* 0x000fe40003f06270 */
[----:B------:R-:W-:-:S11]  /*7a30*/  MOV R4, 0x3fd774eb ;  /* 0x3fd774eb00047802 */ /* 0x000fd60000000f00 */
[----:B------:R-:W-:-:S04]  /*7a40*/  @P0 FFMA.FTZ R3, R4, 0.93318945169448852539, -R3 ;  /* 0x3f6ee58104030823 */ /* 0x000fc80000010803 */
[----:B------:R-:W-:Y:S02]  /*7a50*/  @!P0 FFMA.FTZ R3, R4, 0.93318945169448852539, R3 ;  /* 0x3f6ee58104038823 */ /* 0x000fe40000010003 */
.L_x_7879:
[----:B------:R-:W-:Y:S05]  /*7a60*/  BSYNC B1 ;  /* 0x0000000000017941 */ /* 0x000fea0003800000 */
.L_x_7877:
        /* <DEDUP_REMOVED lines=11> */
.L_x_7861:
        /* <DEDUP_REMOVED lines=23> */
.L_x_7883:
[----:B------:R-:W-:Y:S05]  /*7c90*/  BSYNC B4 ;  /* 0x0000000000047941 */ /* 0x000fea0003800000 */
.L_x_7882:
        /* <DEDUP_REMOVED lines=24> */
.L_x_7881:
        /* <DEDUP_REMOVED lines=12> */
.L_x_7885:
[----:B------:R-:W-:Y:S05]  /*7ee0*/  BSYNC B4 ;  /* 0x0000000000047941 */ /* 0x000fea0003800000 */
.L_x_7884:
        /* <DEDUP_REMOVED lines=38> */
.L_x_7880:
        /* <DEDUP_REMOVED lines=21> */
[----:B------:R-:W-:Y:S02]  /*82a0*/  HFMA2.MMA R4, -RZ, RZ, 1.875, 0 ;  /* 0x3f800000ff047435 */ /* 0x000fe400000001ff */
        /* <DEDUP_REMOVED lines=11> */
.L_x_7887:
[----:B------:R-:W-:Y:S05]  /*8360*/  BSYNC B4 ;  /* 0x0000000000047941 */ /* 0x000fea0003800000 */
.L_x_7886:
        /* <DEDUP_REMOVED lines=21> */
.L_x_7869:
[----:B------:R-:W-:Y:S05]  /*84c0*/  BSYNC B3 ;  /* 0x0000000000037941 */ /* 0x000fea0003800000 */
.L_x_7860:
[----:B------:R-:W-:Y:S01]  /*84d0*/  FADD.FTZ R3, R19, 0.69314718246459960938 ;  /* 0x3f31721813037421 */ /* 0x000fe20000010000 */
[----:B------:R-:W-:-:S04]  /*84e0*/  LOP3.LUT R19, R4, 0x80000000, R11, 0xb8, !PT ;  /* 0x8000000004137812 */ /* 0x000fc800078eb80b */
[----:B------:R-:W-:Y:S01]  /*84f0*/  LOP3.LUT R18, R3, 0x80000000, R10, 0xb8, !PT ;  /* 0x8000000003127812 */ /* 0x000fe200078eb80a */
[----:B------:R-:W-:Y:S05]  /*8500*/  BRA `(.L_x_7826) ;  /* 0x000000f000007947 */ /* 0x000fea0003800000 */
.L_x_7827:
        /* <DEDUP_REMOVED lines=15> */
.L_x_7826:
[----:B------:R-:W-:Y:S05]  /*8600*/  BSYNC B0 ;  /* 0x0000000000007941 */ /* 0x000fea0003800000 */
.L_x_7825:
[----:B------:R-:W-:Y:S01]  /*8610*/  WARPSYNC 0xffffffff ;  /* 0xffffffff00007948 */ /* 0x000fe20003800000 */
[----:B------:R-:W-:Y:S01]  /*8620*/  IADD3 R3, R25, 0x180, RZ ;  /* 0x0000018019037810 */ /* 0x000fe20007ffe0ff */
[----:B------:R-:W-:Y:S01]  /*8630*/  BSSY B0, `(.L_x_7888) ;  /* 0x00002bd000007945 */ /* 0x000fe20003800000 */
[----:B------:R-:W-:Y:S02]  /*8640*/  HFMA2.MMA R8, -RZ, RZ, 0, 0 ;  /* 0x00000000ff087435 */ /* 0x000fe400000001ff */
        /* <DEDUP_REMOVED lines=28> */
[----:B0-----:R-:W-:Y:S01]  /*8810*/  FADD.FTZ R20, |R4|, -RZ ;  /* 0x800000ff04147221 */ /* 0x001fe20000010200 */
        /* <DEDUP_REMOVED lines=83> */
.L_x_7895:
        /* <DEDUP_REMOVED lines=10> */
.L_x_7897:
[----:B------:R-:W-:-:S04]  /*8df0*/  FADD.FTZ R7, -R3, R6 ;  /* 0x0000000603077221 */ /* 0x000fc80000010100 */
[----:B------:R-:W-:Y:S02]  /*8e00*/  FMUL.FTZ R7, R7, 0.5 ;  /* 0x3f00000007077820 */ /* 0x000fe40000410000 */
.L_x_7898:
[----:B------:R-:W-:Y:S05]  /*8e10*/  BSYNC B2 ;  /* 0x0000000000027941 */ /* 0x000fea0003800000 */
.L_x_7896:
        /* <DEDUP_REMOVED lines=11> */
.L_x_7900:
[----:B------:R-:W-:-:S04]  /*8ed0*/  FADD.FTZ R8, R5, -R8 ;  /* 0x8000000805087221 */ /* 0x000fc80000010000 */
[----:B------:R-:W-:Y:S02]  /*8ee0*/  FMUL.FTZ R8, R8, 0.5 ;  /* 0x3f00000008087820 */ /* 0x000fe40000410000 */
.L_x_7901:
[----:B------:R-:W-:Y:S05]  /*8ef0*/  BSYNC B2 ;  /* 0x0000000000027941 */ /* 0x000fea0003800000 */
.L_x_7899:
        /* <DEDUP_REMOVED lines=35> */
.L_x_7894:
[----:B------:R0:W1:Y:S02]  /*9130*/  MUFU.SQRT R21, R10 ;  /* 0x0000000a00157308 */ /* 0x0000640000002000 */
.L_x_7893:
[----:B------:R-:W-:Y:S05]  /*9140*/  BSYNC B1 ;  /* 0x0000000000017941 */ /* 0x000fea0003800000 */
.L_x_7892:
        /* <DEDUP_REMOVED lines=35> */
.L_x_7905:
        /* <DEDUP_REMOVED lines=17> */
.L_x_7911:
[----:B------:R-:W-:-:S04]  /*9490*/  FADD.FTZ R3, -R3, R6 ;  /* 0x0000000603037221 */ /* 0x000fc80000010100 */
[----:B------:R-:W-:Y:S02]  /*94a0*/  FMUL.FTZ R3, R3, 0.5 ;  /* 0x3f00000003037820 */ /* 0x000fe40000410000 */
.L_x_7912:
[----:B------:R-:W-:Y:S05]  /*94b0*/  BSYNC B4 ;  /* 0x0000000000047941 */ /* 0x000fea0003800000 */
.L_x_7910:
        /* <DEDUP_REMOVED lines=10> */
.L_x_7914:
[----:B------:R-:W-:-:S04]  /*9560*/  FADD.FTZ R4, -R4, R5 ;  /* 0x0000000504047221 */ /* 0x000fc80000010100 */
[----:B------:R-:W-:Y:S02]  /*9570*/  FMUL.FTZ R4, R4, 0.5 ;  /* 0x3f00000004047820 */ /* 0x000fe40000410000 */
.L_x_7915:
[----:B------:R-:W-:Y:S05]  /*9580*/  BSYNC B4 ;  /* 0x0000000000047941 */ /* 0x000fea0003800000 */
.L_x_7913:
[----:B------:R-:W-:Y:S02]  /*9590*/  FADD.FTZ R3, R4, R3 ;  /* 0x0000000304037221 */ /* 0x000fe40000010000 */
[----:B------:R-:W-:-:S04]  /*95a0*/  FADD.FTZ R20, R11, R20 ;  /* 0x000000140b147221 */ /* 0x000fc80000010000 */
[----:B------:R-:W-:-:S06]  /*95b0*/  FMUL.FTZ R20, R20, R3 ;  /* 0x0000000314147220 */ /* 0x000fcc0000410000 */
[----:B------:R-:W2:Y:S01]  /*95c0*/  MUFU.SQRT R20, R20 ;  /* 0x0000001400147308 */ /* 0x000ea20000002000 */
[----:B------:R-:W-:Y:S05]  /*95d0*/  BRA `(.L_x_7916) ;  /* 0x0000012000007947 */ /* 0x000fea0003800000 */
.L_x_7909:
        /* <DEDUP_REMOVED lines=12> */
.L_x_7908:
[----:B------:R-:W-:Y:S01]  /*96a0*/  FADD.FTZ R3, R20, 1 ;  /* 0x3f80000014037421 */ /* 0x000fe20000010000 */
[----:B0-----:R-:W-:Y:S01]  /*96b0*/  MUFU.SQRT R10, R10 ;  /* 0x0000000a000a7308 */ /* 0x001fe20000002000 */
[----:B------:R-:W-:Y:S02]  /*96c0*/  MOV R11, 0x3f800000 ;  /* 0x3f800000000b7802 */ /* 0x000fe40000000f00 */
[----:B------:R-:W-:-:S06]  /*96d0*/  FMUL.FTZ R3, R3, 0.5 ;  /* 0x3f00000003037820 */ /* 0x000fcc0000410000 */
[----:B------:R-:W0:Y:S02]  /*96e0*/  MUFU.SQRT R3, R3 ;  /* 0x0000000300037308 */ /* 0x000e240000002000 */
[----:B0-----:R-:W-:-:S06]  /*96f0*/  FMUL.FTZ R20, R10, R3 ;  /* 0x000000030a147220 */ /* 0x001fcc0000410000 */
.L_x_7916:
[----:B------:R-:W-:Y:S05]  /*9700*/  BSYNC B2 ;  /* 0x0000000000027941 */ /* 0x000fea0003800000 */
.L_x_7907:
[----:B------:R-:W-:Y:S05]  /*9710*/  BRA `(.L_x_7917) ;  /* 0x0000002000007947 */ /* 0x000fea0003800000 */
.L_x_7904:
[----:B------:R-:W-:Y:S02]  /*9720*/  FMUL.FTZ R20, R20, 16777216 ;  /* 0x4b80000014147820 */ /* 0x000fe40000410000 */
[----:B------:R-:W-:Y:S02]  /*9730*/  FMUL.FTZ R11, R11, 16777216 ;  /* 0x4b8000000b0b7820 */ /* 0x000fe40000410000 */
.L_x_7917:
[----:B------:R-:W-:Y:S05]  /*9740*/  BSYNC B1 ;  /* 0x0000000000017941 */ /* 0x000fea0003800000 */
.L_x_7903:
        /* <DEDUP_REMOVED lines=17> */
.L_x_7919:
[----:B------:R-:W-:Y:S05]  /*9860*/  BSYNC B4 ;  /* 0x0000000000047941 */ /* 0x000fea0003800000 */
.L_x_7918:
        /* <DEDUP_REMOVED lines=18> */
.L_x_7921:
[----:B------:R-:W-:Y:S02]  /*9990*/  ISETP.GE.AND P0, PT, R20, RZ, PT ;  /* 0x000000ff1400720c */ /* 0x000fe40003f06270 */
[----:B------:R-:W-:-:S11]  /*99a0*/  MOV R4, 0x3fd774eb ;  /* 0x3fd774eb00047802 */ /* 0x000fd60000000f00 */
[----:B------:R-:W-:-:S04]  /*99b0*/  @P0 FFMA.FTZ R3, R4, 0.93318945169448852539, -R3 ;  /* 0x3f6ee58104030823 */ /* 0x000fc80000010803 */
[----:B------:R-:W-:Y:S02]  /*99c0*/  @!P0 FFMA.FTZ R3, R4, 0.93318945169448852539, R3 ;  /* 0x3f6ee58104038823 */ /* 0x000fe40000010003 */
.L_x_7922:
[----:B------:R-:W-:Y:S05]  /*99d0*/  BSYNC B1 ;  /* 0x0000000000017941 */ /* 0x000fea0003800000 */
.L_x_7920:
        /* <DEDUP_REMOVED lines=10> */
.L_x_7906:
[----:B------:R-:W-:Y:S05]  /*9a80*/  BSYNC B3 ;  /* 0x0000000000037941 */ /* 0x000fea0003800000 */
.L_x_7902:
[----:B------:R-:W-:Y:S02]  /*9a90*/  LOP3.LUT R9, R6, 0x80000000, R17, 0xb8, !PT ;  /* 0x8000000006097812 */ /* 0x000fe400078eb811 */
[----:B-1----:R-:W-:Y:S01]  /*9aa0*/  LOP3.LUT R8, R21, 0x80000000, R16, 0xb8, !PT ;  /* 0x8000000015087812 */ /* 0x002fe200078eb810 */
[----:B------:R-:W-:Y:S05]  /*9ab0*/  BRA `(.L_x_7889) ;  /* 0x0000174000007947 */ /* 0x000fea0003800000 */
.L_x_7891:
[----:B------:R-:W-:Y:S01]  /*9ac0*/  ISETP.GT.AND P0, PT, R16, -0x1, PT ;  /* 0xffffffff1000780c */ /* 0x000fe20003f04270 */
[----:B------:R-:W-:-:S12]  /*9ad0*/  BSSY B3, `(.L_x_7923) ;  /* 0x000015f000037945 */ /* 0x000fd80003800000 */
[----:B------:R-:W-:Y:S05]  /*9ae0*/  @P0 BRA `(.L_x_7924) ;  /* 0x00000c3000000947 */ /* 0x000fea0003800000 */
[----:B------:R-:W-:Y:S02]  /*9af0*/  FADD.FTZ R11, -R16, -RZ ;  /* 0x800000ff100b7221 */ /* 0x000fe40000010100 */
[----:B------:R-:W-:Y:S02]  /*9b00*/  FADD.FTZ R10, -R17, -RZ ;  /* 0x800000ff110a7221 */ /* 0x000fe40000010100 */
[C---:B0-----:R-:W-:Y:S02]  /*9b10*/  FADD.FTZ R20, |R11|.reuse, -RZ ;  /* 0x800000ff0b147221 */ /* 0x041fe40000010200 */
        /* <DEDUP_REMOVED lines=24> */
.L_x_7928:
[----:B------:R-:W-:Y:S05]  /*9ca0*/  BSYNC B4 ;  /* 0x0000000000047941 */ /* 0x000fea0003800000 */
.L_x_7927:
        /* <DEDUP_REMOVED lines=18> */
.L_x_7930:
[----:B------:R-:W-:Y:S02]  /*9dd0*/  ISETP.GE.AND P0, PT, R11, RZ, PT ;  /* 0x000000ff0b00720c */ /* 0x000fe40003f06270 */
[----:B------:R-:W-:-:S11]  /*9de0*/  MOV R4, 0x3fd774eb ;  /* 0x3fd774eb00047802 */ /* 0x000fd60000000f00 */
[----:B------:R-:W-:-:S04]  /*9df0*/  @P0 FFMA.FTZ R3, R4, 0.93318945169448852539, -R3 ;  /* 0x3f6ee58104030823 */ /* 0x000fc80000010803 */
[----:B------:R-:W-:Y:S02]  /*9e00*/  @!P0 FFMA.FTZ R3, R4, 0.93318945169448852539, R3 ;  /* 0x3f6ee58104038823 */ /* 0x000fe40000010003 */
.L_x_7931:
[----:B------:R-:W-:Y:S05]  /*9e10*/  BSYNC B1 ;  /* 0x0000000000017941 */ /* 0x000fea0003800000 */
.L_x_7929:
        /* <DEDUP_REMOVED lines=13> */
.L_x_7926:
        /* <DEDUP_REMOVED lines=12> */
.L_x_7934:
[----:B------:R-:W-:Y:S05]  /*9fb0*/  BSYNC B4 ;  /* 0x0000000000047941 */ /* 0x000fea0003800000 */
.L_x_7933:
        /* <DEDUP_REMOVED lines=18> */
.L_x_7936:
[----:B------:R-:W-:Y:S02]  /*a0e0*/  ISETP.GE.AND P0, PT, R11, RZ, PT ;  /* 0x000000ff0b00720c */ /* 0x000fe40003f06270 */
[----:B------:R-:W-:-:S11]  /*a0f0*/  MOV R4, 0x3fd774eb ;  /* 0x3fd774eb00047802 */ /* 0x000fd60000000f00 */
[----:B------:R-:W-:-:S04]  /*a100*/  @P0 FFMA.FTZ R3, R4, 0.93318945169448852539, -R3 ;  /* 0x3f6ee58104030823 */ /* 0x000fc80000010803 */
[----:B------:R-:W-:Y:S02]  /*a110*/  @!P0 FFMA.FTZ R3, R4, 0.93318945169448852539, R3 ;  /* 0x3f6ee58104038823 */ /* 0x000fe40000010003 */
.L_x_7937:
[----:B------:R-:W-:Y:S05]  /*a120*/  BSYNC B1 ;  /* 0x0000000000017941 */ /* 0x000fea0003800000 */
.L_x_7935:
        /* <DEDUP_REMOVED lines=27> */
.L_x_7925:
        /* <DEDUP_REMOVED lines=33> */
.L_x_7939:
[----:B------:R-:W-:Y:S05]  /*a4f0*/  BSYNC B4 ;  /* 0x0000000000047941 */ /* 0x000fea0003800000 */
.L_x_7938:
        /* <DEDUP_REMOVED lines=18> */
.L_x_7941:
[----:B------:R-:W-:Y:S02]  /*a620*/  ISETP.GE.AND P0, PT, R11, RZ, PT ;  /* 0x000000ff0b00720c */ /* 0x000fe40003f06270 */
[----:B------:R-:W-:-:S11]  /*a630*/  MOV R4, 0x3fd774eb ;  /* 0x3fd774eb00047802 */ /* 0x000fd60000000f00 */
[----:B------:R-:W-:-:S04]  /*a640*/  @P0 FFMA.FTZ R3, R4, 0.93318945169448852539, -R3 ;  /* 0x3f6ee58104030823 */ /* 0x000fc80000010803 */
[----:B------:R-:W-:Y:S02]  /*a650*/  @!P0 FFMA.FTZ R3, R4, 0.93318945169448852539, R3 ;  /* 0x3f6ee58104038823 */ /* 0x000fe40000010003 */
.L_x_7942:
[----:B------:R-:W-:Y:S05]  /*a660*/  BSYNC B1 ;  /* 0x0000000000017941 */ /* 0x000fea0003800000 */
.L_x_7940:
        /* <DEDUP_REMOVED lines=11> */
.L_x_7924:
        /* <DEDUP_REMOVED lines=22> */
[----:B0-----:R-:W-:Y:S05]  /*a880*/  CALL.REL.NOINC `($__internal_15_$__cuda_sm3x_div_rn_ftz_f32_slowpath) ;  /* 0x00000bb000007944 */ /* 0x001fea0003c00000 */
.L_x_7946:
[----:B------:R-:W-:Y:S05]  /*a890*/  BSYNC B4 ;  /* 0x0000000000047941 */ /* 0x000fea0003800000 */
.L_x_7945:
        /* <DEDUP_REMOVED lines=24> */
.L_x_7944:
        /* <DEDUP_REMOVED lines=12> */
.L_x_7948:
[----:B------:R-:W-:Y:S05]  /*aae0*/  BSYNC B4 ;  /* 0x0000000000047941 */ /* 0x000fea0003800000 */
.L_x_7947:
        /* <DEDUP_REMOVED lines=38> */
.L_x_7943:
        /* <DEDUP_REMOVED lines=33> */
.L_x_7950:
[----:B------:R-:W-:Y:S05]  /*af60*/  BSYNC B4 ;  /* 0x0000000000047941 */ /* 0x000fea0003800000 */
.L_x_7949:
        /* <DEDUP_REMOVED lines=21> */
.L_x_7932:
[----:B------:R-:W-:Y:S05]  /*b0c0*/  BSYNC B3 ;  /* 0x0000000000037941 */ /* 0x000fea0003800000 */
.L_x_7923:
[----:B------:R-:W-:Y:S01]  /*b0d0*/  FADD.FTZ R3, R20, 0.69314718246459960938 ;  /* 0x3f31721814037421 */ /* 0x000fe20000010000 */
[----:B------:R-:W-:-:S04]  /*b0e0*/  LOP3.LUT R9, R4, 0x80000000, R17, 0xb8, !PT ;  /* 0x8000000004097812 */ /* 0x000fc800078eb811 */
[----:B------:R-:W-:Y:S01]  /*b0f0*/  LOP3.LUT R8, R3, 0x80000000, R16, 0xb8, !PT ;  /* 0x8000000003087812 */ /* 0x000fe200078eb810 */
[----:B------:R-:W-:Y:S05]  /*b100*/  BRA `(.L_x_7889) ;  /* 0x000000f000007947 */ /* 0x000fea0003800000 */
.L_x_7890:
        /* <DEDUP_REMOVED lines=15> */
.L_x_7889:
[----:B------:R-:W-:Y:S05]  /*b200*/  BSYNC B0 ;  /* 0x0000000000007941 */ /* 0x000fea0003800000 */
.L_x_7888:
[----:B------:R-:W-:Y:S01]  /*b210*/  WARPSYNC 0xffffffff ;  /* 0xffffffff00007948 */ /* 0x000fe20003800000 */
[----:B------:R-:W-:Y:S01]  /*b220*/  ISETP.GE.AND P0, PT, R25, R0, PT ;  /* 0x000000001900720c */ /* 0x000fe20003f06270 */
[----:B------:R-:W-:Y:S01]  /*b230*/  BSSY B0, `(.L_x_7951) ;  /* 0x0000018000007945 */ /* 0x000fe20003800000 */
[----:B------:R-:W-:Y:S11]  /*b240*/  BSSY B1, `(.L_x_7952) ;  /* 0x0000010000017945 */ /* 0x000ff60003800000 */
[----:B------:R-:W-:Y:S05]  /*b250*/  @P0 BRA `(.L_x_7953) ;  /* 0x000000e000000947 */ /* 0x000fea0003800000 */
[----:B------:R-:W1:Y:S01]  /*b260*/  S2R R25, SR_TID.X ;  /* 0x0000000000197919 */ /* 0x000e620000002100 */
[----:B------:R-:W-:Y:S01]  /*b270*/  HFMA2.MMA R5, -RZ, RZ, 0, 4.76837158203125e-07 ;  /* 0x00000008ff057435 */ /* 0x000fe200000001ff */
[----:B-1----:R-:W-:-:S02]  /*b280*/  LEA R4, R2, R25, 0x9 ;  /* 0x0000001902047211 */ /* 0x002fc400078e48ff */
[----:B------:R-:W-:-:S07]  /*b290*/  IADD3 R25, R25, 0x80, RZ ;  /* 0x0000008019197810 */ /* 0x000fce0007ffe0ff */
[----:B------:R-:W-:Y:S01]  /*b2a0*/  IMAD.WIDE.U32 R4, R4, R5, c[0x0][0x168] ;  /* 0x00005a0004047625 */ /* 0x000fe200078e0005 */
[----:B------:R-:W-:-:S04]  /*b2b0*/  ISETP.GE.AND P0, PT, R25, R0, PT ;  /* 0x000000001900720c */ /* 0x000fc80003f06270 */
[----:B------:R1:W-:Y:S09]  /*b2c0*/  STG.E.64 [R4.64], R14 ;  /* 0x0000000e04007986 */ /* 0x0003f2000c101b04 */
[----:B------:R-:W-:Y:S01]  /*b2d0*/  @P0 BREAK B1 ;  /* 0x0000000000010942 */ /* 0x000fe20003800000 */
[----:B------:R-:W-:Y:S05]  /*b2e0*/  @P0 BRA `(.L_x_7954) ;  /* 0x000000c000000947 */ /* 0x000fea0003800000 */
[----:B-1----:R-:W-:Y:S02]  /*b2f0*/  LEA R4, R2, R25, 0x9 ;  /* 0x0000001902047211 */ /* 0x002fe400078e48ff */
[----:B------:R-:W-:-:S02]  /*b300*/  MOV R5, 0x8 ;  /* 0x0000000800057802 */ /* 0x000fc40000000f00 */
[----:B------:R-:W-:-:S03]  /*b310*/  IADD3 R25, R25, 0x80, RZ ;  /* 0x0000008019197810 */ /* 0x000fc60007ffe0ff */
[----:B------:R-:W-:-:S05]  /*b320*/  IMAD.WIDE.U32 R4, R4, R5, c[0x0][0x168] ;  /* 0x00005a0004047625 */ /* 0x000fca00078e0005 */
[----:B------:R1:W-:Y:S02]  /*b330*/  STG.E.64 [R4.64], R12 ;  /* 0x0000000c04007986 */ /* 0x0003e4000c101b04 */
.L_x_7953:
[----:B------:R-:W-:Y:S05]  /*b340*/  BSYNC B1 ;  /* 0x0000000000017941 */ /* 0x000fea0003800000 */
.L_x_7952:
[----:B------:R-:W-:-:S13]  /*b350*/  ISETP.GE.AND P0, PT, R25, R0, PT ;  /* 0x000000001900720c */ /* 0x000fda0003f06270 */
[----:B-1----:R-:W-:Y:S02]  /*b360*/  @!P0 LEA R4, R2, R25, 0x9 ;  /* 0x0000001902048211 */ /* 0x002fe400078e48ff */
[----:B------:R-:W-:Y:S02]  /*b370*/  @!P0 MOV R5, 0x8 ;  /* 0x0000000800058802 */ /* 0x000fe40000000f00 */
[----:B------:R-:W-:-:S03]  /*b380*/  @!P0 IADD3 R25, R25, 0x80, RZ ;  /* 0x0000008019198810 */ /* 0x000fc60007ffe0ff */
[----:B------:R-:W-:-:S05]  /*b390*/  @!P0 IMAD.WIDE.U32 R4, R4, R5, c[0x0][0x168] ;  /* 0x00005a0004048625 */ /* 0x000fca00078e0005 */
[----:B------:R1:W-:Y:S02]  /*b3a0*/  @!P0 STG.E.64 [R4.64], R18 ;  /* 0x0000001204008986 */ /* 0x0003e4000c101b04 */
.L_x_7954:
[----:B------:R-:W-:Y:S05]  /*b3b0*/  BSYNC B0 ;  /* 0x0000000000007941 */ /* 0x000fea0003800000 */
.L_x_7951:
[----:B------:R-:W-:Y:S01]  /*b3c0*/  WARPSYNC 0xffffffff ;  /* 0xffffffff00007948 */ /* 0x000fe20003800000 */
[----:B------:R-:W-:-:S13]  /*b3d0*/  ISETP.GE.AND P0, PT, R25, R0, PT ;  /* 0x000000001900720c */ /* 0x000fda0003f06270 */
[----:B------:R-:W-:Y:S05]  /*b3e0*/  @P0 EXIT ;  /* 0x000000000000094d */ /* 0x000fea0003800000 */
[----:B------:R-:W-:Y:S01]  /*b3f0*/  HFMA2.MMA R3, -RZ, RZ, 0, 4.76837158203125e-07 ;  /* 0x00000008ff037435 */ /* 0x000fe200000001ff */
[----:B------:R-:W-:-:S09]  /*b400*/  LEA R2, R2, R25, 0x9 ;  /* 0x0000001902027211 */ /* 0x000fd200078e48ff */
[----:B------:R-:W-:-:S05]  /*b410*/  IMAD.WIDE.U32 R2, R2, R3, c[0x0][0x168] ;  /* 0x00005a0002027625 */ /* 0x000fca00078e0003 */
[----:B------:R-:W-:Y:S01]  /*b420*/  STG.E.64 [R2.64], R8 ;  /* 0x0000000802007986 */ /* 0x000fe2000c101b04 */
[----:B------:R-:W-:Y:S05]  /*b430*/  EXIT ;  /* 0x000000000000794d */ /* 0x000fea0003800000 */
        .weak           $__internal_15_$__cuda_sm3x_div_rn_ftz_f32_slowpath
        .type           $__internal_15_$__cuda_sm3x_div_rn_ftz_f32_slowpath,@function
        .size           $__internal_15_$__cuda_sm3x_div_rn_ftz_f32_slowpath,(.L_x_16810 - $__internal_15_$__cuda_sm3x_div_rn_ftz_f32_slowpath)
$__internal_15_$__cuda_sm3x_div_rn_ftz_f32_slowpath:
        /* <DEDUP_REMOVED lines=32> */
.L_x_7957:
[----:B------:R-:W-:Y:S05]  /*b640*/  BSYNC B2 ;  /* 0x0000000000027941 */ /* 0x000fea0003800000 */
.L_x_7956:
        /* <DEDUP_REMOVED lines=27> */
.L_x_7963:
[----:B------:R-:W-:Y:S02]  /*b800*/  LEA R5, R6, R5, 0x17 ;  /* 0x0000000506057211 */ /* 0x000fe400078eb8ff */
.L_x_7964:
[----:B------:R-:W-:Y:S05]  /*b810*/  BSYNC B2 ;  /* 0x0000000000027941 */ /* 0x000fea0003800000 */
.L_x_7962:
[----:B------:R-:W-:Y:S01]  /*b820*/  MOV R3, R5 ;  /* 0x0000000500037202 */ /* 0x000fe20000000f00 */
[----:B------:R-:W-:Y:S05]  /*b830*/  BRA `(.L_x_7965) ;  /* 0x0000008000007947 */ /* 0x000fea0003800000 */
.L_x_7961:
[----:B------:R-:W-:-:S04]  /*b840*/  LOP3.LUT R8, R5, 0x80000000, R8, 0x48, !PT ;  /* 0x8000000005087812 */ /* 0x000fc800078e4808 */
[----:B------:R-:W-:Y:S01]  /*b850*/  LOP3.LUT R3, R8, 0x7f800000, RZ, 0xfc, !PT ;  /* 0x7f80000008037812 */ /* 0x000fe200078efcff */
[----:B------:R-:W-:Y:S05]  /*b860*/  BRA `(.L_x_7965) ;  /* 0x0000005000007947 */ /* 0x000fea0003800000 */
.L_x_7960:
[----:B------:R-:W-:Y:S01]  /*b870*/  LOP3.LUT R3, R5, 0x80000000, R8, 0x48, !PT ;  /* 0x8000000005037812 */ /* 0x000fe200078e4808 */
[----:B------:R-:W-:Y:S05]  /*b880*/  BRA `(.L_x_7965) ;  /* 0x0000003000007947 */ /* 0x000fea0003800000 */
.L_x_7959:
[----:B------:R-:W0:Y:S01]  /*b890*/  MUFU.RSQ R3, -QNAN ;  /* 0xffc0000000037908 */ /* 0x000e220000001400 */
[----:B------:R-:W-:Y:S05]  /*b8a0*/  BRA `(.L_x_7965) ;  /* 0x0000001000007947 */ /* 0x000fea0003800000 */
.L_x_7958:
[----:B------:R-:W-:Y:S02]  /*b8b0*/  FADD.FTZ R3, R8, R5 ;  /* 0x0000000508037221 */ /* 0x000fe40000010000 */
.L_x_7965:
[----:B------:R-:W-:Y:S05]  /*b8c0*/  BSYNC B1 ;  /* 0x0000000000017941 */ /* 0x000fea0003800000 */
.L_x_7955:
[----:B------:R-:W-:-:S06]  /*b8d0*/  HFMA2.MMA R5, -RZ, RZ, 0, 0 ;  /* 0x00000000ff057435 */ /* 0x000fcc00000001ff */
[----:B------:R-:W-:Y:S05]  /*b8e0*/  RET.REL.NODEC R4 `(_ZN2at6native27unrolled_elementwise_kernelIZZZNS0_17asinh_kernel_cudaERNS_18TensorIteratorBaseEENKUlvE_clEvENKUlvE0_clEvEUlN3c107complexIfEEE_St5arrayIPcLm2EELi4E23TrivialOffsetCalculatorILi1EjESE_NS0_6memory15LoadWithoutCastENSF_16StoreWithoutCastEEEviT_T0_T2_T3_T4_T5_) ;  /* 0xffff471004007950 */ /* 0x000fea0003c3ffff */
.L_x_7966:
        /* <DEDUP_REMOVED lines=9> */
.L_x_16810:


//--------------------- .text._ZN2at6native29vectorized_elementwise_kernelILi2EZZZNS0_17asinh_kernel_cudaERNS_18TensorIteratorBaseEENKUlvE_clEvENKUlvE0_clEvEUlN3c107complexIfEEE_St5arrayIPcLm2EEEEviT0_T1_ --------------------------
	.section	.text._ZN2at6native29vectorized_elementwise_kernelILi2EZZZNS0_17asinh_kernel_cudaERNS_18TensorIteratorBaseEENKUlvE_clEvENKUlvE0_clEvEUlN3c107complexIfEEE_St5arrayIPcLm2EEEEviT0_T1_,"ax",@progbits
	.sectioninfo	@"SHI_REGISTERS=37"
	.align	128
        .global         _ZN2at6native29vectorized_elementwise_kernelILi2EZZZNS0_17asinh_kernel_cudaERNS_18TensorIteratorBaseEENKUlvE_clEvENKUlvE0_clEvEUlN3c107complexIfEEE_St5arrayIPcLm2EEEEviT0_T1_
        .type           _ZN2at6native29vectorized_elementwise_kernelILi2EZZZNS0_17asinh_kernel_cudaERNS_18TensorIteratorBaseEENKUlvE_clEvENKUlvE0_clEvEUlN3c107complexIfEEE_St5arrayIPcLm2EEEEviT0_T1_,@function
        .size           _ZN2at6native29vectorized_elementwise_kernelILi2EZZZNS0_17asinh_kernel_cudaERNS_18TensorIteratorBaseEENKUlvE_clEvENKUlvE0_clEvEUlN3c107complexIfEEE_St5arrayIPcLm2EEEEviT0_T1_,(.L_x_16811 - _ZN2at6native29vectorized_elementwise_kernelILi2EZZZNS0_17asinh_kernel_cudaERNS_18TensorIteratorBaseEENKUlvE_clEvENKUlvE0_clEvEUlN3c107complexIfEEE_St5arrayIPcLm2EEEEviT0_T1_)
        .other          _ZN2at6native29vectorized_elementwise_kernelILi2EZZZNS0_17asinh_kernel_cudaERNS_18TensorIteratorBaseEENKUlvE_clEvENKUlvE0_clEvEUlN3c107complexIfEEE_St5arrayIPcLm2EEEEviT0_T1_,@"STO_CUDA_ENTRY STV_DEFAULT"
_ZN2at6native29vectorized_elementwise_kernelILi2EZZZNS0_17asinh_kernel_cudaERNS_18TensorIteratorBaseEENKUlvE_clEvENKUlvE0_clEvEUlN3c107complexIfEEE_St5arrayIPcLm2EEEEviT0_T1_:
.text._ZN2at6native29vectorized_elementwise_kernelILi2EZZZNS0_17asinh_kernel_cudaERNS_18TensorIteratorBaseEENKUlvE_clEvENKUlvE0_clEvEUlN3c107complexIfEEE_St5arrayIPcLm2EEEEviT0_T1_:
[----:B------:R-:W-:Y:S02]  /*0000*/  MOV R1, c[0x0][0x28] ;  /* 0x00000a0000017a02 */ /* 0x000fe40000000f00 */
[----:B------:R-:W0:Y:S01]  /*0010*/  S2UR UR6, SR_CTAID.X ;  /* 0x00000000000679c3 */ /* 0x000e220000002500 */
[----:B------:R-:W-:Y:S02]  /*0020*/  ULDC UR4, c[0x0][0x160] ;  /* 0x0000580000047ab9 */ /* 0x000fe40000000800 */
[----:B------:R-:W-:Y:S02]  /*0030*/  ULDC.64 UR8, c[0x0][0x118] ;  /* 0x0000460000087ab9 */ /* 0x000fe40000000a00 */
[----:B0-----:R-:W-:-:S04]  /*0040*/  USHF.L.U32 UR6, UR6, 0xa, URZ ;  /* 0x0000000a06067899 */ /* 0x001fc8000800063f */
[----:B------:R-:W-:-:S04]  /*0050*/  UIADD3 UR4, -UR6, UR4, URZ ;  /* 0x0000000406047290 */ /* 0x000fc8000fffe13f */
[----:B------:R-:W-:-:S06]  /*0060*/  UISETP.GE.U32.AND UP0, UPT, UR4, 0x400, UPT ;  /* 0x000004000400788c */ /* 0x000fcc000bf06070 */
[----:B------:R-:W-:-:S13]  /*0070*/  PLOP3.LUT P0, PT, PT, PT, UP0, 0x80, 0x0 ;  /* 0x000000000000781c */ /* 0x000fda0003f0f008 */
[----:B------:R-:W-:Y:S05]  /*0080*/  @!P0 BRA `(.L_x_7967) ;  /* 0x00015e9000008947 */ /* 0x000fea0003800000 */
[----:B------:R-:W0:Y:S01]  /*0090*/  S2R R24, SR_TID.X ;  /* 0x0000000000187919 */ /* 0x000e220000002100 */
[----:B------:R-:W-:Y:S02]  /*00a0*/  UMOV UR7, 0x8 ;  /* 0x0000000800077882 */ /* 0x000fe40000000000 */
[----:B------:R-:W-:Y:S02]  /*00b0*/  ULDC.64 UR4, c[0x0][0x170] ;  /* 0x00005c0000047ab9 */ /* 0x000fe40000000a00 */
[----:B------:R-:W-:-:S06]  /*00c0*/  UIMAD.WIDE UR4, UR6, UR7, UR4 ;  /* 0x00000007060472a5 */ /* 0x000fcc000f8e0204 */
[----:B------:R-:W-:Y:S02]  /*00d0*/  MOV R2, UR4 ;  /* 0x0000000400027c02 */ /* 0x000fe40008000f00 */
[----:B------:R-:W-:-:S05]  /*00e0*/  MOV R3, UR5 ;  /* 0x0000000500037c02 */ /* 0x000fca0008000f00 */
[----:B0-----:R-:W-:-:S05]  /*00f0*/  IMAD.WIDE.U32 R2, R24, 0x10, R2 ;  /* 0x0000001018027825 */ /* 0x001fca00078e0002 */
[----:B------:R-:W2:Y:S04]  /*0100*/  LDG.E.128 R8, [R2.64] ;  /* 0x0000000802087981 */ /* 0x000ea8000c1e1d00 */
[----:B------:R0:W5:Y:S04]  /*0110*/  LDG.E.128 R12, [R2.64+0x800] ;  /* 0x00080008020c7981 */ /* 0x000168000c1e1d00 */
[----:B------:R0:W5:Y:S04]  /*0120*/  LDG.E.128 R16, [R2.64+0x1000] ;  /* 0x0010000802107981 */ /* 0x000168000c1e1d00 */
[----:B------:R0:W5:Y:S01]  /*0130*/  LDG.E.128 R20, [R2.64+0x1800] ;  /* 0x0018000802147981 */ /* 0x000162000c1e1d00 */
[----:B------:R-:W-:Y:S01]  /*0140*/  BSSY B2, `(.L_x_7968) ;  /* 0x00002ba000027945 */ /* 0x000fe20003800000 */
[----:B--2---:R-:W-:Y:S01]  /*0150*/  MOV R32, R8 ;  /* 0x0000000800207202 */ /* 0x004fe20000000f00 */
[C---:B------:R-:W-:Y:S01]  /*0160*/  FADD.FTZ R25, |R9|.reuse, -RZ ;  /* 0x800000ff09197221 */ /* 0x040fe20000010200 */
[----:B------:R-:W-:-:S02]  /*0170*/  FSETP.GTU.FTZ.AND P1, PT, |R9|, +INF , PT ;  /* 0x7f8000000900780b */ /* 0x000fc40003f3c200 */
[----:B------:R-:W-:Y:S02]  /*0180*/  FSETP.GTU.FTZ.AND P0, PT, |R32|, +INF , PT ;  /* 0x7f8000002000780b */ /* 0x000fe40003f1c200 */
[----:B------:R-:W-:Y:S02]  /*0190*/  MOV R29, R32 ;  /* 0x00000020001d7202 */ /* 0x000fe40000000f00 */
[----:B------:R-:W-:-:S13]  /*01a0*/  PLOP3.LUT P0, PT, P0, P1, PT, 0xa8, 0x0 ;  /* 0x000000000000781c */ /* 0x000fda0000703570 */
[----:B------:R-:W-:Y:S05]  /*01b0*/  @P0 BRA `(.L_x_7969) ;  /* 0x00002a4000000947 */ /* 0x000fea0003800000 */
[C---:B0-----:R-:W-:Y:S01]  /*01c0*/  FSETP.GT.FTZ.AND P0, PT, |R32|.reuse, 8388608, PT ;  /* 0x4b0000002000780b */ /* 0x041fe20003f14200 */
        /* <DEDUP_REMOVED lines=28> */
[----:B------:R-:W-:-:S04]  /*0390*/  FADD.FTZ R3, R25, -1 ;  /* 0xbf80000019037421 */ /* 0x000fc80000010000 */
        /* <DEDUP_REMOVED lines=10> */
[----:B------:R-:W-:-:S06]  /*0440*/  FFMA.FTZ R8, R7, R7, R8 ;  /* 0x0000000707087223 */ /* 0x000fcc0000010008 */
[----:B------:R-:W0:Y:S02]  /*0450*/  MUFU.SQRT R8, R8 ;  /* 0x0000000800087308 */ /* 0x000e240000002000 */
[----:B0-----:R-:W-:Y:S01]  /*0460*/  @P1 FMUL.FTZ R6, R8, R5 ;  /* 0x0000000508061220 */ /* 0x001fe20000410000 */
[----:B------:R-:W-:Y:S02]  /*0470*/  FSETP.NEU.FTZ.AND P1, PT, R4, +INF , PT ;  /* 0x7f8000000400780b */ /* 0x000fe40003f3d000 */
        /* <DEDUP_REMOVED lines=26> */
[----:B------:R-:W-:-:S03]  /*0620*/  HFMA2.MMA R27, -RZ, RZ, 1.625, 0 ;  /* 0x3e800000ff1b7435 */ /* 0x000fc600000001ff */
[----:B------:R-:W0:Y:S02]  /*0630*/  MUFU.SQRT R4, R8 ;  /* 0x0000000800047308 */ /* 0x000e240000002000 */
[----:B0-----:R-:W-:-:S04]  /*0640*/  FADD.FTZ R4, R3, R4 ;  /* 0x0000000403047221 */ /* 0x001fc80000010000 */
[C---:B------:R-:W-:Y:S01]  /*0650*/  FADD.FTZ.RZ R6, R4.reuse, 1 ;  /* 0x3f80000004067421 */ /* 0x040fe2000001c000 */
[----:B------:R-:W-:-:S04]  /*0660*/  ISETP.GE.U32.AND P0, PT, R4, 0x7f800000, PT ;  /* 0x7f8000000400780c */ /* 0x000fc80003f06070 */
[----:B------:R-:W-:-:S04]  /*0670*/  IADD3 R6, R6, -0x3f400000, RZ ;  /* 0xc0c0000006067810 */ /* 0x000fc80007ffe0ff */
[----:B------:R-:W-:-:S04]  /*0680*/  LOP3.LUT R7, R6, 0xff800000, RZ, 0xc0, !PT ;  /* 0xff80000006077812 */ /* 0x000fc800078ec0ff */
[----:B------:R-:W-:-:S05]  /*0690*/  IADD3 R6, -R7, 0x40800000, RZ ;  /* 0x4080000007067810 */ /* 0x000fca0007ffe1ff */
[----:B------:R-:W-:Y:S01]  /*06a0*/  FFMA.FTZ R27, R6, R27, -1 ;  /* 0xbf800000061b7423 */ /* 0x000fe2000001001b */
[----:B------:R-:W-:Y:S02]  /*06b0*/  IADD3 R6, R4, -R7, RZ ;  /* 0x8000000704067210 */ /* 0x000fe40007ffe0ff */
[----:B------:R-:W0:Y:S03]  /*06c0*/  I2F R7, R7 ;  /* 0x0000000700077306 */ /* 0x000e260000201400 */
[----:B------:R-:W-:Y:S01]  /*06d0*/  FADD.FTZ R6, R6, R27 ;  /* 0x0000001b06067221 */ /* 0x000fe20000010000 */
[----:B------:R-:W-:-:S05]  /*06e0*/  MOV R27, 0x3d39bf78 ;  /* 0x3d39bf78001b7802 */ /* 0x000fca0000000f00 */
        /* <DEDUP_REMOVED lines=17> */
[----:B------:R-:W-:Y:S01]  /*0800*/  FSEL R30, R30, -RZ, P0 ;  /* 0x800000ff1e1e7208 */ /* 0x000fe20000000000 */
[----:B------:R-:W-:Y:S05]  /*0810*/  BRA `(.L_x_7973) ;  /* 0x000003f000007947 */ /* 0x000fea0003800000 */
.L_x_7975:
        /* <DEDUP_REMOVED lines=10> */
.L_x_7977:
[----:B------:R-:W-:-:S04]  /*08c0*/  FADD.FTZ R4, -R0, R5 ;  /* 0x0000000500047221 */ /* 0x000fc80000010100 */
[----:B------:R-:W-:Y:S02]  /*08d0*/  FMUL.FTZ R4, R4, 0.5 ;  /* 0x3f00000004047820 */ /* 0x000fe40000410000 */
.L_x_7978:
[----:B------:R-:W-:Y:S05]  /*08e0*/  BSYNC B1 ;  /* 0x0000000000017941 */ /* 0x000fea0003800000 */
.L_x_7976:
        /* <DEDUP_REMOVED lines=11> */
.L_x_7980:
[----:B------:R-:W-:-:S04]  /*09a0*/  FADD.FTZ R6, R2, -R7 ;  /* 0x8000000702067221 */ /* 0x000fc80000010000 */
[----:B------:R-:W-:Y:S02]  /*09b0*/  FMUL.FTZ R7, R6, 0.5 ;  /* 0x3f00000006077820 */ /* 0x000fe40000410000 */
.L_x_7981:
[----:B------:R-:W-:Y:S05]  /*09c0*/  BSYNC B1 ;  /* 0x0000000000017941 */ /* 0x000fea0003800000 */
.L_x_7979:
[----:B------:R-:W-:Y:S01]  /*09d0*/  FADD.FTZ R7, R7, R4 ;  /* 0x0000000407077221 */ /* 0x000fe20000010000 */
[----:B------:R-:W-:Y:S01]  /*09e0*/  HFMA2.MMA R27, -RZ, RZ, 1.625, 0 ;  /* 0x3e800000ff1b7435 */ /* 0x000fe200000001ff */
[----:B------:R-:W-:-:S04]  /*09f0*/  FADD.FTZ R4, R34, 1 ;  /* 0x3f80000022047421 */ /* 0x000fc80000010000 */
[----:B------:R-:W-:-:S04]  /*0a00*/  FMUL.FTZ R8, R4, R7 ;  /* 0x0000000704087220 */ /* 0x000fc80000410000 */
        /* <DEDUP_REMOVED lines=31> */
.L_x_7974:
[----:B------:R0:W1:Y:S02]  /*0c00*/  MUFU.SQRT R30, R26 ;  /* 0x0000001a001e7308 */ /* 0x0000640000002000 */
.L_x_7973:
[----:B------:R-:W-:Y:S05]  /*0c10*/  BSYNC B0 ;  /* 0x0000000000007941 */ /* 0x000fea0003800000 */
.L_x_7972:
        /* <DEDUP_REMOVED lines=35> */
.L_x_7985:
        /* <DEDUP_REMOVED lines=17> */
.L_x_7991:
[----:B------:R-:W-:-:S04]  /*0f60*/  FADD.FTZ R0, -R0, R5 ;  /* 0x0000000500007221 */ /* 0x000fc80000010100 */
[----:B------:R-:W-:Y:S02]  /*0f70*/  FMUL.FTZ R0, R0, 0.5 ;  /* 0x3f00000000007820 */ /* 0x000fe40000410000 */
.L_x_7992:
[----:B------:R-:W-:Y:S05]  /*0f80*/  BSYNC B4 ;  /* 0x0000000000047941 */ /* 0x000fea0003800000 */
.L_x_7990:
        /* <DEDUP_REMOVED lines=10> */
.L_x_7994:
[----:B------:R-:W-:-:S04]  /*1030*/  FADD.FTZ R2, -R3, R2 ;  /* 0x0000000203027221 */ /* 0x000fc80000010100 */
[----:B------:R-:W-:Y:S02]  /*1040*/  FMUL.FTZ R3, R2, 0.5 ;  /* 0x3f00000002037820 */ /* 0x000fe40000410000 */
.L_x_7995:
[----:B------:R-:W-:Y:S05]  /*1050*/  BSYNC B4 ;  /* 0x0000000000047941 */ /* 0x000fea0003800000 */
.L_x_7993:
[----:B------:R-:W-:Y:S02]  /*1060*/  FADD.FTZ R3, R3, R0 ;  /* 0x0000000003037221 */ /* 0x000fe40000010000 */
[----:B------:R-:W-:-:S04]  /*1070*/  FADD.FTZ R34, R25, R34 ;  /* 0x0000002219227221 */ /* 0x000fc80000010000 */
[----:B------:R-:W-:-:S06]  /*1080*/  FMUL.FTZ R34, R34, R3 ;  /* 0x0000000322227220 */ /* 0x000fcc0000410000 */
[----:B------:R-:W2:Y:S01]  /*1090*/  MUFU.SQRT R34, R34 ;  /* 0x0000002200227308 */ /* 0x000ea20000002000 */
[----:B------:R-:W-:Y:S05]  /*10a0*/  BRA `(.L_x_7996) ;  /* 0x0000012000007947 */ /* 0x000fea0003800000 */
.L_x_7989:
        /* <DEDUP_REMOVED lines=12> */
.L_x_7988:
[----:B------:R-:W-:Y:S01]  /*1170*/  FADD.FTZ R0, R34, 1 ;  /* 0x3f80000022007421 */ /* 0x000fe20000010000 */
[----:B------:R-:W-:Y:S01]  /*1180*/  MUFU.SQRT R3, R26 ;  /* 0x0000001a00037308 */ /* 0x000fe20000002000 */
[----:B------:R-:W-:Y:S02]  /*1190*/  MOV R25, 0x3f800000 ;  /* 0x3f80000000197802 */ /* 0x000fe40000000f00 */
[----:B------:R-:W-:-:S06]  /*11a0*/  FMUL.FTZ R0, R0, 0.5 ;  /* 0x3f00000000007820 */ /* 0x000fcc0000410000 */
[----:B------:R-:W2:Y:S02]  /*11b0*/  MUFU.SQRT R0, R0 ;  /* 0x0000000000007308 */ /* 0x000ea40000002000 */
[----:B--2---:R-:W-:-:S06]  /*11c0*/  FMUL.FTZ R34, R3, R0 ;  /* 0x0000000003227220 */ /* 0x004fcc0000410000 */
.L_x_7996:
[----:B------:R-:W-:Y:S05]  /*11d0*/  BSYNC B1 ;  /* 0x0000000000017941 */ /* 0x000fea0003800000 */
.L_x_7987:
[----:B------:R-:W-:Y:S05]  /*11e0*/  BRA `(.L_x_7997) ;  /* 0x0000002000007947 */ /* 0x000fea0003800000 */
.L_x_7984:
[----:B------:R-:W-:Y:S02]  /*11f0*/  FMUL.FTZ R34, R34, 16777216 ;  /* 0x4b80000022227820 */ /* 0x000fe40000410000 */
[----:B------:R-:W-:Y:S02]  /*1200*/  FMUL.FTZ R25, R25, 16777216 ;  /* 0x4b80000019197820 */ /* 0x000fe40000410000 */
.L_x_7997:
[----:B------:R-:W-:Y:S05]  /*1210*/  BSYNC B0 ;  /* 0x0000000000007941 */ /* 0x000fea0003800000 */
.L_x_7983:
        /* <DEDUP_REMOVED lines=16> */
[----:B-1---5:R-:W-:Y:S05]  /*1320*/  CALL.REL.NOINC `($__internal_16_$__cuda_sm3x_div_rn_ftz_f32_slowpath) ;  /* 0x0002b76000007944 */ /* 0x022fea0003c00000 */
.L_x_7999:
[----:B------:R-:W-:Y:S05]  /*1330*/  BSYNC B4 ;  /* 0x0000000000047941 */ /* 0x000fea0003800000 */
.L_x_7998:
        /* <DEDUP_REMOVED lines=18> */
.L_x_8001:
[----:B------:R-:W-:Y:S02]  /*1460*/  ISETP.GE.AND P0, PT, R34, RZ, PT ;  /* 0x000000ff2200720c */ /* 0x000fe40003f06270 */
[----:B------:R-:W-:-:S11]  /*1470*/  MOV R3, 0x3fd774eb ;  /* 0x3fd774eb00037802 */ /* 0x000fd60000000f00 */
[----:B------:R-:W-:-:S04]  /*1480*/  @P0 FFMA.FTZ R2, R3, 0.93318945169448852539, -R2 ;  /* 0x3f6ee58103020823 */ /* 0x000fc80000010802 */
[----:B------:R-:W-:Y:S02]  /*1490*/  @!P0 FFMA.FTZ R2, R3, 0.93318945169448852539, R2 ;  /* 0x3f6ee58103028823 */ /* 0x000fe40000010002 */
.L_x_8002:
[----:B------:R-:W-:Y:S05]  /*14a0*/  BSYNC B0 ;  /* 0x0000000000007941 */ /* 0x000fea0003800000 */
.L_x_8000:
        /* <DEDUP_REMOVED lines=10> */
.L_x_7986:
[----:B------:R-:W-:Y:S05]  /*1550*/  BSYNC B3 ;  /* 0x0000000000037941 */ /* 0x000fea0003800000 */
.L_x_7982:
[----:B-1----:R-:W-:Y:S02]  /*1560*/  LOP3.LUT R29, R30, 0x80000000, R29, 0xb8, !PT ;  /* 0x800000001e1d7812 */ /* 0x002fe400078eb81d */
[----:B------:R-:W-:Y:S01]  /*1570*/  LOP3.LUT R9, R4, 0x80000000, R9, 0xb8, !PT ;  /* 0x8000000004097812 */ /* 0x000fe200078eb809 */
[----:B------:R-:W-:Y:S05]  /*1580*/  BRA `(.L_x_7971) ;  /* 0x0000175000007947 */ /* 0x000fea0003800000 */
.L_x_7970:
        /* <DEDUP_REMOVED lines=29> */
[----:B-----5:R-:W-:Y:S05]  /*1760*/  CALL.REL.NOINC `($__internal_16_$__cuda_sm3x_div_rn_ftz_f32_slowpath) ;  /* 0x0002b32000007944 */ /* 0x020fea0003c00000 */
.L_x_8008:
[----:B------:R-:W-:Y:S05]  /*1770*/  BSYNC B4 ;  /* 0x0000000000047941 */ /* 0x000fea0003800000 */
.L_x_8007:
        /* <DEDUP_REMOVED lines=18> */
.L_x_8010:
[----:B------:R-:W-:Y:S02]  /*18a0*/  ISETP.GE.AND P0, PT, R27, RZ, PT ;  /* 0x000000ff1b00720c */ /* 0x000fe40003f06270 */
[----:B------:R-:W-:-:S11]  /*18b0*/  MOV R3, 0x3fd774eb ;  /* 0x3fd774eb00037802 */ /* 0x000fd60000000f00 */
[----:B------:R-:W-:-:S04]  /*18c0*/  @P0 FFMA.FTZ R2, R3, 0.93318945169448852539, -R2 ;  /* 0x3f6ee58103020823 */ /* 0x000fc80000010802 */
[----:B------:R-:W-:Y:S02]  /*18d0*/  @!P0 FFMA.FTZ R2, R3, 0.93318945169448852539, R2 ;  /* 0x3f6ee58103028823 */ /* 0x000fe40000010002 */
.L_x_8011:
[----:B------:R-:W-:Y:S05]  /*18e0*/  BSYNC B0 ;  /* 0x0000000000007941 */ /* 0x000fea0003800000 */
.L_x_8009:
        /* <DEDUP_REMOVED lines=13> */
.L_x_8006:
        /* <DEDUP_REMOVED lines=11> */
[----:B-----5:R-:W-:Y:S05]  /*1a70*/  CALL.REL.NOINC `($__internal_16_$__cuda_sm3x_div_rn_ftz_f32_slowpath) ;  /* 0x0002b01000007944 */ /* 0x020fea0003c00000 */
.L_x_8014:
[----:B------:R-:W-:Y:S05]  /*1a80*/  BSYNC B4 ;  /* 0x0000000000047941 */ /* 0x000fea0003800000 */
.L_x_8013:
        /* <DEDUP_REMOVED lines=18> */
.L_x_8016:
[----:B------:R-:W-:Y:S02]  /*1bb0*/  ISETP.GE.AND P0, PT, R27, RZ, PT ;  /* 0x000000ff1b00720c */ /* 0x000fe40003f06270 */
[----:B------:R-:W-:-:S11]  /*1bc0*/  MOV R3, 0x3fd774eb ;  /* 0x3fd774eb00037802 */ /* 0x000fd60000000f00 */
[----:B------:R-:W-:-:S04]  /*1bd0*/  @P0 FFMA.FTZ R2, R3, 0.93318945169448852539, -R2 ;  /* 0x3f6ee58103020823 */ /* 0x000fc80000010802 */
[----:B------:R-:W-:Y:S02]  /*1be0*/  @!P0 FFMA.FTZ R2, R3, 0.93318945169448852539, R2 ;  /* 0x3f6ee58103028823 */ /* 0x000fe40000010002 */
.L_x_8017:
[----:B------:R-:W-:Y:S05]  /*1bf0*/  BSYNC B0 ;  /* 0x0000000000007941 */ /* 0x000fea0003800000 */
.L_x_8015:
        /* <DEDUP_REMOVED lines=17> */
[C---:B------:R-:W-:Y:S01]  /*1d10*/  ISETP.GE.AND P0, PT, R27.reuse, RZ, PT ;  /* 0x000000ff1b00720c */ /* 0x040fe20003f06270 */
[----:B------:R-:W-:-:S03]  /*1d20*/  FADD.FTZ R27, |R27|, |R26| ;  /* 0x4000001a1b1b7221 */ /* 0x000fc60000010200 */
[----:B------:R-:W0:Y:S05]  /*1d30*/  MUFU.LG2 R3, R3 ;  /* 0x0000000300037308 */ /* 0x000e2a0000000c00 */
[----:B------:R-:W-:Y:S02]  /*1d40*/  @!P1 FSEL R2, R0, 0.78539818525314331055, !P0 ;  /* 0x3f490fdb00029808 */ /* 0x000fe40004000000 */
[----:B------:R-:W-:Y:S02]  /*1d50*/  @!P2 FSEL R2, RZ, 3.1415927410125732422, P0 ;  /* 0x40490fdbff02a808 */ /* 0x000fe40000000000 */
[----:B------:R-:W-:Y:S02]  /*1d60*/  FSETP.GTU.FTZ.AND P0, PT, |R27|, +INF , PT ;  /* 0x7f8000001b00780b */ /* 0x000fe40003f1c200 */
[----:B------:R-:W-:-:S04]  /*1d70*/  LOP3.LUT R2, R2, 0x80000000, R26, 0xb8, !PT ;  /* 0x8000000002027812 */ /* 0x000fc800078eb81a */
[----:B------:R-:W-:Y:S01]  /*1d80*/  FSEL R0, R27, R2, P0 ;  /* 0x000000021b007208 */ /* 0x000fe20000000000 */
[----:B0-----:R-:W-:Y:S01]  /*1d90*/  FMUL.FTZ R30, R3, 0.69314718246459960938 ;  /* 0x3f317218031e7820 */ /* 0x001fe20000410000 */
[----:B------:R-:W-:Y:S05]  /*1da0*/  BRA `(.L_x_8012) ;  /* 0x00000e0000007947 */ /* 0x000fea0003800000 */
.L_x_8005:
        /* <DEDUP_REMOVED lines=14> */
[----:B------:R-:W-:Y:S02]  /*1e90*/  LOP3.LUT R3, R4, 0x800000, RZ, 0xfc, !PT ;  /* 0x0080000004037812 */ /* 0x000fe400078efcff */
[----:B------:R-:W-:Y:S08]  /*1ea0*/  MUFU.RCP R4, R31 ;  /* 0x0000001f00047308 */ /* 0x000ff00000001000 */
        /* <DEDUP_REMOVED lines=16> */
[----:B-----5:R-:W-:Y:S05]  /*1fb0*/  CALL.REL.NOINC `($__internal_16_$__cuda_sm3x_div_rn_ftz_f32_slowpath) ;  /* 0x0002aad000007944 */ /* 0x020fea0003c00000 */
[----:B0-----:R-:W-:Y:S02]  /*1fc0*/  MOV R0, R2 ;  /* 0x0000000200007202 */ /* 0x001fe40000000f00 */
.L_x_8019:
[----:B------:R-:W-:Y:S05]  /*1fd0*/  BSYNC B4 ;  /* 0x0000000000047941 */ /* 0x000fea0003800000 */
.L_x_8018:
        /* <DEDUP_REMOVED lines=18> */
.L_x_8021:
[----:B------:R-:W-:Y:S02]  /*2100*/  ISETP.GE.AND P0, PT, R27, RZ, PT ;  /* 0x000000ff1b00720c */ /* 0x000fe40003f06270 */
[----:B------:R-:W-:-:S11]  /*2110*/  MOV R3, 0x3fd774eb ;  /* 0x3fd774eb00037802 */ /* 0x000fd60000000f00 */
[----:B------:R-:W-:-:S04]  /*2120*/  @P0 FFMA.FTZ R0, R3, 0.93318945169448852539, -R0 ;  /* 0x3f6ee58103000823 */ /* 0x000fc80000010800 */
[----:B------:R-:W-:Y:S02]  /*2130*/  @!P0 FFMA.FTZ R0, R3, 0.93318945169448852539, R0 ;  /* 0x3f6ee58103008823 */ /* 0x000fe40000010000 */
.L_x_8022:
[----:B------:R-:W-:Y:S05]  /*2140*/  BSYNC B0 ;  /* 0x0000000000007941 */ /* 0x000fea0003800000 */
.L_x_8020:
        /* <DEDUP_REMOVED lines=11> */
.L_x_8004:
        /* <DEDUP_REMOVED lines=23> */
.L_x_8026:
[----:B------:R-:W-:Y:S05]  /*2370*/  BSYNC B4 ;  /* 0x0000000000047941 */ /* 0x000fea0003800000 */
.L_x_8025:
[----:B------:R-:W-:Y:S01]  /*2380*/  HFMA2.MMA R3, -RZ, RZ, 0.89990234375, 10328 ;  /* 0x3b33710bff037435 */ /* 0x000fe200000001ff */
[----:B0-----:R-:W-:Y:S01]  /*2390*/  FMUL.FTZ R0, R2, R2 ;  /* 0x0000000202007220 */ /* 0x001fe20000410000 */
[----:B------:R-:W-:Y:S01]  /*23a0*/  @!P6 MOV R5, 0x3fd774eb ;  /* 0x3fd774eb0005e802 */ /* 0x000fe20000000f00 */
[----:B------:R-:W0:Y:S01]  /*23b0*/  MUFU.LG2 R26, R26 ;  /* 0x0000001a001a7308 */ /* 0x000e220000000c00 */
[----:B------:R-:W-:Y:S02]  /*23c0*/  FSETP.NEU.FTZ.AND P0, PT, |R32|, R25, PT ;  /* 0x000000192000720b */ /* 0x000fe40003f1d200 */
        /* <DEDUP_REMOVED lines=10> */
[----:B------:R-:W-:Y:S02]  /*2470*/  FADD.FTZ R0, |R32|, R25 ;  /* 0x0000001920007221 */ /* 0x000fe40000010200 */
        /* <DEDUP_REMOVED lines=8> */
.L_x_8024:
        /* <DEDUP_REMOVED lines=12> */
.L_x_8028:
[----:B------:R-:W-:Y:S05]  /*25c0*/  BSYNC B4 ;  /* 0x0000000000047941 */ /* 0x000fea0003800000 */
.L_x_8027:
[----:B------:R-:W-:Y:S01]  /*25d0*/  HFMA2.MMA R3, -RZ, RZ, 0.89990234375, 10328 ;  /* 0x3b33710bff037435 */ /* 0x000fe200000001ff */
[----:B0-----:R-:W-:Y:S01]  /*25e0*/  FMUL.FTZ R0, R2, R2 ;  /* 0x0000000202007220 */ /* 0x001fe20000410000 */
[----:B------:R-:W-:Y:S02]  /*25f0*/  @!P6 MOV R7, 0x3fd774eb ;  /* 0x3fd774eb0007e802 */ /* 0x000fe40000000f00 */
        /* <DEDUP_REMOVED lines=9> */
[CC--:B------:R-:W-:Y:S02]  /*2690*/  IMNMX R0, R26.reuse, R25.reuse, !PT ;  /* 0x000000191a007217 */ /* 0x0c0fe40007800200 */
[----:B------:R-:W-:Y:S01]  /*26a0*/  IMNMX R26, R26, R25, PT ;  /* 0x000000191a1a7217 */ /* 0x000fe20003800200 */
[----:B------:R-:W-:Y:S01]  /*26b0*/  FFMA.FTZ R2, R3, R2, R2 ;  /* 0x0000000203027223 */ /* 0x000fe20000010002 */
[----:B------:R-:W-:Y:S02]  /*26c0*/  LOP3.LUT R3, R0, 0xfe000000, RZ, 0xc0, !PT ;  /* 0xfe00000000037812 */ /* 0x000fe400078ec0ff */
[----:B------:R-:W-:Y:S01]  /*26d0*/  FSETP.NEU.FTZ.AND P0, PT, R26, RZ, PT ;  /* 0x000000ff1a00720b */ /* 0x000fe20003f1d000 */
[----:B------:R-:W-:Y:S01]  /*26e0*/  @!P6 FFMA.FTZ R2, R7, 0.93318945169448852539, -R2 ;  /* 0x3f6ee5810702e823 */ /* 0x000fe20000010802 */
        /* <DEDUP_REMOVED lines=8> */
[----:B------:R-:W-:-:S04]  /*2770*/  FSETP.NEU.FTZ.AND P0, PT, R26, +INF , PT ;  /* 0x7f8000001a00780b */ /* 0x000fc80003f1d000 */
[----:B------:R-:W-:Y:S02]  /*2780*/  FSEL R3, R0, +INF , P0 ;  /* 0x7f80000000037808 */ /* 0x000fe40000000000 */
[C---:B------:R-:W-:Y:S01]  /*2790*/  FSETP.NEU.FTZ.AND P0, PT, |R32|.reuse, R25, PT ;  /* 0x000000192000720b */ /* 0x040fe20003f1d200 */
[----:B------:R-:W-:-:S03]  /*27a0*/  FADD.FTZ R25, |R32|, R25 ;  /* 0x0000001920197221 */ /* 0x000fc60000010200 */
        /* <DEDUP_REMOVED lines=8> */
.L_x_8023:
        /* <DEDUP_REMOVED lines=34> */
.L_x_8030:
[----:B------:R-:W-:Y:S05]  /*2a50*/  BSYNC B4 ;  /* 0x0000000000047941 */ /* 0x000fea0003800000 */
.L_x_8029:
        /* <DEDUP_REMOVED lines=21> */
.L_x_8012:
[----:B------:R-:W-:Y:S05]  /*2bb0*/  BSYNC B3 ;  /* 0x0000000000037941 */ /* 0x000fea0003800000 */
.L_x_8003:
[----:B------:R-:W-:Y:S01]  /*2bc0*/  FADD.FTZ R30, R30, 0.69314718246459960938 ;  /* 0x3f3172181e1e7421 */ /* 0x000fe20000010000 */
[----:B------:R-:W-:-:S04]  /*2bd0*/  LOP3.LUT R9, R0, 0x80000000, R9, 0xb8, !PT ;  /* 0x8000000000097812 */ /* 0x000fc800078eb809 */
[----:B------:R-:W-:Y:S01]  /*2be0*/  LOP3.LUT R29, R30, 0x80000000, R29, 0xb8, !PT ;  /* 0x800000001e1d7812 */ /* 0x000fe200078eb81d */
[----:B------:R-:W-:Y:S05]  /*2bf0*/  BRA `(.L_x_7971) ;  /* 0x000000e000007947 */ /* 0x000fea0003800000 */
.L_x_7969:
        /* <DEDUP_REMOVED lines=14> */
.L_x_7971:
[----:B------:R-:W-:Y:S05]  /*2ce0*/  BSYNC B2 ;  /* 0x0000000000027941 */ /* 0x000fea0003800000 */
.L_x_7968:
[----:B------:R-:W-:Y:S01]  /*2cf0*/  WARPSYNC 0xffffffff ;  /* 0xffffffff00007948 */ /* 0x000fe20003800000 */
[C---:B------:R-:W-:Y:S01]  /*2d00*/  FSETP.GTU.FTZ.AND P0, PT, |R10|.reuse, +INF , PT ;  /* 0x7f8000000a00780b */ /* 0x040fe20003f1c200 */
[----:B------:R-:W-:Y:S01]  /*2d10*/  BSSY B2, `(.L_x_8031) ;  /* 0x00002b7000027945 */ /* 0x000fe20003800000 */
[C---:B------:R-:W-:Y:S01]  /*2d20*/  FSETP.GTU.FTZ.AND P1, PT, |R11|.reuse, +INF , PT ;  /* 0x7f8000000b00780b */ /* 0x040fe20003f3c200 */
[----:B0-----:R-:W-:Y:S02]  /*2d30*/  FADD.FTZ R26, |R10|, -RZ ;  /* 0x800000ff0a1a7221 */ /* 0x001fe40000010200 */
        /* <DEDUP_REMOVED lines=72> */
[----:B------:R-:W-:-:S03]  /*31c0*/  HFMA2.MMA R25, -RZ, RZ, 1.875, 0 ;  /* 0x3f800000ff197435 */ /* 0x000fc600000001ff */
[----:B------:R-:W0:Y:S02]  /*31d0*/  MUFU.SQRT R4, R8 ;  /* 0x0000000800047308 */ /* 0x000e240000002000 */
[----:B0-----:R-:W-:-:S04]  /*31e0*/  FADD.FTZ R4, R3, R4 ;  /* 0x0000000403047221 */ /* 0x001fc80000010000 */
[C---:B------:R-:W-:Y:S01]  /*31f0*/  FADD.FTZ.RZ R6, R4.reuse, 1 ;  /* 0x3f80000004067421 */ /* 0x040fe2000001c000 */
[----:B------:R-:W-:-:S04]  /*3200*/  ISETP.GE.U32.AND P0, PT, R4, 0x7f800000, PT ;  /* 0x7f8000000400780c */ /* 0x000fc80003f06070 */
[----:B------:R-:W-:-:S04]  /*3210*/  IADD3 R6, R6, -0x3f400000, RZ ;  /* 0xc0c0000006067810 */ /* 0x000fc80007ffe0ff */
[----:B------:R-:W-:-:S04]  /*3220*/  LOP3.LUT R7, R6, 0xff800000, RZ, 0xc0, !PT ;  /* 0xff80000006077812 */ /* 0x000fc800078ec0ff */
[----:B------:R-:W-:-:S05]  /*3230*/  IADD3 R6, -R7, 0x40800000, RZ ;  /* 0x4080000007067810 */ /* 0x000fca0007ffe1ff */
[----:B------:R-:W-:Y:S01]  /*3240*/  FFMA.FTZ R25, R6, 0.25, -R25 ;  /* 0x3e80000006197823 */ /* 0x000fe20000010819 */
[----:B------:R-:W-:Y:S02]  /*3250*/  IADD3 R6, R4, -R7, RZ ;  /* 0x8000000704067210 */ /* 0x000fe40007ffe0ff */
[----:B------:R-:W0:Y:S03]  /*3260*/  I2F R7, R7 ;  /* 0x0000000700077306 */ /* 0x000e260000201400 */
[----:B------:R-:W-:Y:S01]  /*3270*/  FADD.FTZ R6, R6, R25 ;  /* 0x0000001906067221 */ /* 0x000fe20000010000 */
[----:B------:R-:W-:-:S05]  /*3280*/  MOV R25, 0x3d39bf78 ;  /* 0x3d39bf7800197802 */ /* 0x000fca0000000f00 */
        /* <DEDUP_REMOVED lines=19> */
.L_x_8038:
        /* <DEDUP_REMOVED lines=8> */
[----:B------:R-:W-:Y:S01]  /*3440*/  @!P0 FMUL.FTZ R4, R26, 0.5 ;  /* 0x3f0000001a048820 */ /* 0x000fe20000410000 */
[----:B------:R-:W-:Y:S05]  /*3450*/  BRA `(.L_x_8041) ;  /* 0x0000002000007947 */ /* 0x000fea0003800000 */
.L_x_8040:
[----:B------:R-:W-:-:S04]  /*3460*/  FADD.FTZ R4, -R0, R5 ;  /* 0x0000000500047221 */ /* 0x000fc80000010100 */
[----:B------:R-:W-:Y:S02]  /*3470*/  FMUL.FTZ R4, R4, 0.5 ;  /* 0x3f00000004047820 */ /* 0x000fe40000410000 */
.L_x_8041:
[----:B------:R-:W-:Y:S05]  /*3480*/  BSYNC B1 ;  /* 0x0000000000017941 */ /* 0x000fea0003800000 */
.L_x_8039:
        /* <DEDUP_REMOVED lines=11> */
.L_x_8043:
[----:B------:R-:W-:-:S04]  /*3540*/  FADD.FTZ R6, R2, -R7 ;  /* 0x8000000702067221 */ /* 0x000fc80000010000 */
[----:B------:R-:W-:Y:S02]  /*3550*/  FMUL.FTZ R7, R6, 0.5 ;  /* 0x3f00000006077820 */ /* 0x000fe40000410000 */
.L_x_8044:
[----:B------:R-:W-:Y:S05]  /*3560*/  BSYNC B1 ;  /* 0x0000000000017941 */ /* 0x000fea0003800000 */
.L_x_8042:
[----:B------:R-:W-:Y:S01]  /*3570*/  FADD.FTZ R7, R7, R4 ;  /* 0x0000000407077221 */ /* 0x000fe20000010000 */
[----:B------:R-:W-:Y:S01]  /*3580*/  HFMA2.MMA R25, -RZ, RZ, 1.875, 0 ;  /* 0x3f800000ff197435 */ /* 0x000fe200000001ff */
        /* <DEDUP_REMOVED lines=33> */
.L_x_8037:
[----:B------:R0:W1:Y:S02]  /*37a0*/  MUFU.SQRT R25, R26 ;  /* 0x0000001a00197308 */ /* 0x0000640000002000 */
.L_x_8036:
[----:B------:R-:W-:Y:S05]  /*37b0*/  BSYNC B0 ;  /* 0x0000000000007941 */ /* 0x000fea0003800000 */
.L_x_8035:
        /* <DEDUP_REMOVED lines=35> */
.L_x_8048:
        /* <DEDUP_REMOVED lines=17> */
.L_x_8054:
[----:B------:R-:W-:-:S04]  /*3b00*/  FADD.FTZ R0, -R0, R5 ;  /* 0x0000000500007221 */ /* 0x000fc80000010100 */
[----:B------:R-:W-:Y:S02]  /*3b10*/  FMUL.FTZ R0, R0, 0.5 ;  /* 0x3f00000000007820 */ /* 0x000fe40000410000 */
.L_x_8055:
[----:B------:R-:W-:Y:S05]  /*3b20*/  BSYNC B4 ;  /* 0x0000000000047941 */ /* 0x000fea0003800000 */
.L_x_8053:
        /* <DEDUP_REMOVED lines=10> */
.L_x_8057:
[----:B------:R-:W-:-:S04]  /*3bd0*/  FADD.FTZ R2, -R3, R2 ;  /* 0x0000000203027221 */ /* 0x000fc80000010100 */
[----:B------:R-:W-:Y:S02]  /*3be0*/  FMUL.FTZ R3, R2, 0.5 ;  /* 0x3f00000002037820 */ /* 0x000fe40000410000 */
.L_x_8058:
[----:B------:R-:W-:Y:S05]  /*3bf0*/  BSYNC B4 ;  /* 0x0000000000047941 */ /* 0x000fea0003800000 */
.L_x_8056:
[----:B------:R-:W-:Y:S02]  /*3c00*/  FADD.FTZ R3, R3, R0 ;  /* 0x0000000003037221 */ /* 0x000fe40000010000 */
[----:B------:R-:W-:-:S04]  /*3c10*/  FADD.FTZ R30, R27, R30 ;  /* 0x0000001e1b1e7221 */ /* 0x000fc80000010000 */
[----:B------:R-:W-:-:S06]  /*3c20*/  FMUL.FTZ R30, R30, R3 ;  /* 0x000000031e1e7220 */ /* 0x000fcc0000410000 */
[----:B------:R-:W2:Y:S01]  /*3c30*/  MUFU.SQRT R30, R30 ;  /* 0x0000001e001e7308 */ /* 0x000ea20000002000 */
[----:B------:R-:W-:Y:S05]  /*3c40*/  BRA `(.L_x_8059) ;  /* 0x0000012000007947 */ /* 0x000fea0003800000 */
.L_x_8052:
[----:B------:R-:W-:-:S13]  /*3c50*/  FSETP.GT.FTZ.AND P0, PT, R27, 1, PT ;  /* 0x3f8000001b00780b */ /* 0x000fda0003f14000 */
[----:B------:R-:W-:Y:S02]  /*3c60*/  @P0 FMUL.FTZ R2, R0, R3 ;  /* 0x0000000300020220 */ /* 0x000fe40000410000 */
[C---:B------:R-:W-:Y:S02]  /*3c70*/  @!P0 FADD.FTZ R3, -R27.reuse, 1 ;  /* 0x3f8000001b038421 */ /* 0x040fe40000010100 */
        /* <DEDUP_REMOVED lines=9> */
.L_x_8051:
[----:B------:R-:W-:Y:S01]  /*3d10*/  FADD.FTZ R0, R30, 1 ;  /* 0x3f8000001e007421 */ /* 0x000fe20000010000 */
[----:B------:R-:W-:Y:S01]  /*3d20*/  MUFU.SQRT R3, R26 ;  /* 0x0000001a00037308 */ /* 0x000fe20000002000 */
[----:B------:R-:W-:-:S02]  /*3d30*/  MOV R27, 0x3f800000 ;  /* 0x3f800000001b7802 */ /* 0x000fc40000000f00 */
[----:B------:R-:W-:-:S06]  /*3d40*/  FMUL.FTZ R0, R0, 0.5 ;  /* 0x3f00000000007820 */ /* 0x000fcc0000410000 */
[----:B------:R-:W2:Y:S02]  /*3d50*/  MUFU.SQRT R0, R0 ;  /* 0x0000000000007308 */ /* 0x000ea40000002000 */
[----:B--2---:R-:W-:-:S06]  /*3d60*/  FMUL.FTZ R30, R3, R0 ;  /* 0x00000000031e7220 */ /* 0x004fcc0000410000 */
.L_x_8059:
[----:B------:R-:W-:Y:S05]  /*3d70*/  BSYNC B1 ;  /* 0x0000000000017941 */ /* 0x000fea0003800000 */
.L_x_8050:
[----:B------:R-:W-:Y:S05]  /*3d80*/  BRA `(.L_x_8060) ;  /* 0x0000002000007947 */ /* 0x000fea0003800000 */
.L_x_8047:
[----:B------:R-:W-:Y:S02]  /*3d90*/  FMUL.FTZ R30, R30, 16777216 ;  /* 0x4b8000001e1e7820 */ /* 0x000fe40000410000 */
[----:B------:R-:W-:Y:S02]  /*3da0*/  FMUL.FTZ R27, R27, 16777216 ;  /* 0x4b8000001b1b7820 */ /* 0x000fe40000410000 */
.L_x_8060:
[----:B------:R-:W-:Y:S05]  /*3db0*/  BSYNC B0 ;  /* 0x0000000000007941 */ /* 0x000fea0003800000 */
.L_x_8046:
        /* <DEDUP_REMOVED lines=17> */
.L_x_8062:
[----:B------:R-:W-:Y:S05]  /*3ed0*/  BSYNC B4 ;  /* 0x0000000000047941 */ /* 0x000fea0003800000 */
.L_x_8061:
        /* <DEDUP_REMOVED lines=18> */
.L_x_8064:
[----:B------:R-:W-:Y:S02]  /*4000*/  ISETP.GE.AND P0, PT, R30, RZ, PT ;  /* 0x000000ff1e00720c */ /* 0x000fe40003f06270 */
[----:B------:R-:W-:-:S11]  /*4010*/  MOV R3, 0x3fd774eb ;  /* 0x3fd774eb00037802 */ /* 0x000fd60000000f00 */
[----:B------:R-:W-:-:S04]  /*4020*/  @P0 FFMA.FTZ R2, R3, 0.93318945169448852539, -R2 ;  /* 0x3f6ee58103020823 */ /* 0x000fc80000010802 */
[----:B------:R-:W-:Y:S02]  /*4030*/  @!P0 FFMA.FTZ R2, R3, 0.93318945169448852539, R2 ;  /* 0x3f6ee58103028823 */ /* 0x000fe40000010002 */
.L_x_8065:
[----:B------:R-:W-:Y:S05]  /*4040*/  BSYNC B0 ;  /* 0x0000000000007941 */ /* 0x000fea0003800000 */
.L_x_8063:
        /* <DEDUP_REMOVED lines=10> */
.L_x_8049:
[----:B------:R-:W-:Y:S05]  /*40f0*/  BSYNC B3 ;  /* 0x0000000000037941 */ /* 0x000fea0003800000 */
.L_x_8045:
[----:B------:R-:W-:Y:S02]  /*4100*/  LOP3.LUT R11, R4, 0x80000000, R11, 0xb8, !PT ;  /* 0x80000000040b7812 */ /* 0x000fe400078eb80b */
[----:B-1----:R-:W-:Y:S01]  /*4110*/  LOP3.LUT R10, R25, 0x80000000, R10, 0xb8, !PT ;  /* 0x80000000190a7812 */ /* 0x002fe200078eb80a */
[----:B------:R-:W-:Y:S05]  /*4120*/  BRA `(.L_x_8034) ;  /* 0x0000175000007947 */ /* 0x000fea0003800000 */
.L_x_8033:
        /* <DEDUP_REMOVED lines=30> */
.L_x_8071:
[----:B------:R-:W-:Y:S05]  /*4310*/  BSYNC B4 ;  /* 0x0000000000047941 */ /* 0x000fea0003800000 */
.L_x_8070:
        /* <DEDUP_REMOVED lines=18> */
.L_x_8073:
[----:B------:R-:W-:Y:S02]  /*4440*/  ISETP.GE.AND P0, PT, R27, RZ, PT ;  /* 0x000000ff1b00720c */ /* 0x000fe40003f06270 */
[----:B------:R-:W-:-:S11]  /*4450*/  MOV R3, 0x3fd774eb ;  /* 0x3fd774eb00037802 */ /* 0x000fd60000000f00 */
[----:B------:R-:W-:-:S04]  /*4460*/  @P0 FFMA.FTZ R2, R3, 0.93318945169448852539, -R2 ;  /* 0x3f6ee58103020823 */ /* 0x000fc80000010802 */
[----:B------:R-:W-:Y:S02]  /*4470*/  @!P0 FFMA.FTZ R2, R3, 0.93318945169448852539, R2 ;  /* 0x3f6ee58103028823 */ /* 0x000fe40000010002 */
.L_x_8074:
[----:B------:R-:W-:Y:S05]  /*4480*/  BSYNC B0 ;  /* 0x0000000000007941 */ /* 0x000fea0003800000 */
.L_x_8072:
        /* <DEDUP_REMOVED lines=13> */
.L_x_8069:
        /* <DEDUP_REMOVED lines=12> */
.L_x_8077:
[----:B------:R-:W-:Y:S05]  /*4620*/  BSYNC B4 ;  /* 0x0000000000047941 */ /* 0x000fea0003800000 */
.L_x_8076:
        /* <DEDUP_REMOVED lines=18> */
.L_x_8079:
[----:B------:R-:W-:Y:S02]  /*4750*/  ISETP.GE.AND P0, PT, R27, RZ, PT ;  /* 0x000000ff1b00720c */ /* 0x000fe40003f06270 */
[----:B------:R-:W-:-:S11]  /*4760*/  MOV R3, 0x3fd774eb ;  /* 0x3fd774eb00037802 */ /* 0x000fd60000000f00 */
[----:B------:R-:W-:-:S04]  /*4770*/  @P0 FFMA.FTZ R2, R3, 0.93318945169448852539, -R2 ;  /* 0x3f6ee58103020823 */ /* 0x000fc80000010802 */
[----:B------:R-:W-:Y:S02]  /*4780*/  @!P0 FFMA.FTZ R2, R3, 0.93318945169448852539, R2 ;  /* 0x3f6ee58103028823 */ /* 0x000fe40000010002 */
.L_x_8080:
[----:B------:R-:W-:Y:S05]  /*4790*/  BSYNC B0 ;  /* 0x0000000000007941 */ /* 0x000fea0003800000 */
.L_x_8078:
        /* <DEDUP_REMOVED lines=27> */
.L_x_8068:
        /* <DEDUP_REMOVED lines=34> */
.L_x_8082:
[----:B------:R-:W-:Y:S05]  /*4b70*/  BSYNC B4 ;  /* 0x0000000000047941 */ /* 0x000fea0003800000 */
.L_x_8081:
        /* <DEDUP_REMOVED lines=18> */
.L_x_8084:
[----:B------:R-:W-:Y:S02]  /*4ca0*/  ISETP.GE.AND P0, PT, R27, RZ, PT ;  /* 0x000000ff1b00720c */ /* 0x000fe40003f06270 */
[----:B------:R-:W-:-:S11]  /*4cb0*/  MOV R3, 0x3fd774eb ;  /* 0x3fd774eb00037802 */ /* 0x000fd60000000f00 */
[----:B------:R-:W-:-:S04]  /*4cc0*/  @P0 FFMA.FTZ R0, R3, 0.93318945169448852539, -R0 ;  /* 0x3f6ee58103000823 */ /* 0x000fc80000010800 */
[----:B------:R-:W-:Y:S02]  /*4cd0*/  @!P0 FFMA.FTZ R0, R3, 0.93318945169448852539, R0 ;  /* 0x3f6ee58103008823 */ /* 0x000fe40000010000 */
.L_x_8085:
[----:B------:R-:W-:Y:S05]  /*4ce0*/  BSYNC B0 ;  /* 0x0000000000007941 */ /* 0x000fea0003800000 */
.L_x_8083:
        /* <DEDUP_REMOVED lines=11> */
.L_x_8067:
        /* <DEDUP_REMOVED lines=23> */
.L_x_8089:
[----:B------:R-:W-:Y:S05]  /*4f10*/  BSYNC B4 ;  /* 0x0000000000047941 */ /* 0x000fea0003800000 */
.L_x_8088:
[----:B------:R-:W-:Y:S01]  /*4f20*/  HFMA2.MMA R3, -RZ, RZ, 0.89990234375, 10328 ;  /* 0x3b33710bff037435 */ /* 0x000fe200000001ff */
[----:B0-----:R-:W-:Y:S01]  /*4f30*/  FMUL.FTZ R0, R2, R2 ;  /* 0x0000000202007220 */ /* 0x001fe20000410000 */
[----:B------:R-:W-:Y:S01]  /*4f40*/  @!P6 MOV R5, 0x3fd774eb ;  /* 0x3fd774eb0005e802 */ /* 0x000fe20000000f00 */
[----:B------:R-:W0:Y:S01]  /*4f50*/  MUFU.LG2 R30, R30 ;  /* 0x0000001e001e7308 */ /* 0x000e220000000c00 */
[----:B------:R-:W-:Y:S02]  /*4f60*/  FSETP.NEU.FTZ.AND P0, PT, R26, R27, PT ;  /* 0x0000001b1a00720b */ /* 0x000fe40003f1d000 */
        /* <DEDUP_REMOVED lines=10> */
[----:B------:R-:W-:Y:S02]  /*5010*/  FADD.FTZ R0, R26, R27 ;  /* 0x0000001b1a007221 */ /* 0x000fe40000010000 */
        /* <DEDUP_REMOVED lines=8> */
.L_x_8087:
        /* <DEDUP_REMOVED lines=12> */
.L_x_8091:
[----:B------:R-:W-:Y:S05]  /*5160*/  BSYNC B4 ;  /* 0x0000000000047941 */ /* 0x000fea0003800000 */
.L_x_8090:
[----:B------:R-:W-:Y:S01]  /*5170*/  HFMA2.MMA R3, -RZ, RZ, 0.89990234375, 10328 ;  /* 0x3b33710bff037435 */ /* 0x000fe200000001ff */
[----:B0-----:R-:W-:Y:S01]  /*5180*/  FMUL.FTZ R0, R2, R2 ;  /* 0x0000000202007220 */ /* 0x001fe20000410000 */
[----:B------:R-:W-:Y:S02]  /*5190*/  IMNMX R4, R26, R27, !PT ;  /* 0x0000001b1a047217 */ /* 0x000fe40007800200 */
[----:B------:R-:W-:Y:S02]  /*51a0*/  @!P6 MOV R7, 0x3fd774eb ;  /* 0x3fd774eb0007e802 */ /* 0x000fe40000000f00 */
[----:B------:R-:W-:Y:S02]  /*51b0*/  LOP3.LUT R5, R4, 0xfe000000, RZ, 0xc0, !PT ;  /* 0xfe00000004057812 */ /* 0x000fe400078ec0ff */
[----:B------:R-:W-:-:S02]  /*51c0*/  FSETP.NEU.FTZ.AND P1, PT, R31, RZ, PT ;  /* 0x000000ff1f00720b */ /* 0x000fc40003f3d000 */
        /* <DEDUP_REMOVED lines=8> */
[----:B------:R-:W-:-:S03]  /*5250*/  IMNMX R0, R26, R27, PT ;  /* 0x0000001b1a007217 */ /* 0x000fc60003800200 */
[----:B------:R-:W-:Y:S01]  /*5260*/  FFMA.FTZ R2, R3, R2, R2 ;  /* 0x0000000203027223 */ /* 0x000fe20000010002 */
[----:B------:R-:W-:Y:S02]  /*5270*/  IADD3 R3, -R5, 0x7e800000, RZ ;  /* 0x7e80000005037810 */ /* 0x000fe40007ffe1ff */
[C---:B------:R-:W-:Y:S01]  /*5280*/  FSETP.NEU.FTZ.AND P0, PT, R0.reuse, RZ, PT ;  /* 0x000000ff0000720b */ /* 0x040fe20003f1d000 */
[----:B------:R-:W-:Y:S01]  /*5290*/  @!P6 FFMA.FTZ R2, R7, 0.93318945169448852539, -R2 ;  /* 0x3f6ee5810702e823 */ /* 0x000fe20000010802 */
[----:B------:R-:W-:Y:S01]  /*52a0*/  LOP3.LUT R5, R5, 0x800000, RZ, 0xfc, !PT ;  /* 0x0080000005057812 */ /* 0x000fe200078efcff */
        /* <DEDUP_REMOVED lines=18> */
.L_x_8086:
        /* <DEDUP_REMOVED lines=34> */
.L_x_8093:
[----:B------:R-:W-:Y:S05]  /*55f0*/  BSYNC B4 ;  /* 0x0000000000047941 */ /* 0x000fea0003800000 */
.L_x_8092:
[----:B------:R-:W-:Y:S01]  /*5600*/  HFMA2.MMA R3, -RZ, RZ, 0.89990234375, 10328 ;  /* 0x3b33710bff037435 */ /* 0x000fe200000001ff */
[----:B------:R-:W-:Y:S01]  /*5610*/  FMUL.FTZ R2, R0, R0 ;  /* 0x0000000000027220 */ /* 0x000fe20000410000 */
[----:B------:R-:W-:Y:S02]  /*5620*/  @!P6 MOV R5, 0x3fd774eb ;  /* 0x3fd774eb0005e802 */ /* 0x000fe40000000f00 */
[C---:B------:R-:W-:Y:S01]  /*5630*/  FSETP.NEU.FTZ.AND P0, PT, R26.reuse, R27, PT ;  /* 0x0000001b1a00720b */ /* 0x040fe20003f1d000 */
[----:B------:R-:W-:Y:S01]  /*5640*/  FADD.FTZ R27, R26, R27 ;  /* 0x0000001b1a1b7221 */ /* 0x000fe20000010000 */
        /* <DEDUP_REMOVED lines=16> */
.L_x_8075:
[----:B------:R-:W-:Y:S05]  /*5750*/  BSYNC B3 ;  /* 0x0000000000037941 */ /* 0x000fea0003800000 */
.L_x_8066:
[----:B------:R-:W-:Y:S01]  /*5760*/  FADD.FTZ R25, R25, 0.69314718246459960938 ;  /* 0x3f31721819197421 */ /* 0x000fe20000010000 */
[----:B------:R-:W-:-:S04]  /*5770*/  LOP3.LUT R11, R0, 0x80000000, R11, 0xb8, !PT ;  /* 0x80000000000b7812 */ /* 0x000fc800078eb80b */
[----:B------:R-:W-:Y:S01]  /*5780*/  LOP3.LUT R10, R25, 0x80000000, R10, 0xb8, !PT ;  /* 0x80000000190a7812 */ /* 0x000fe200078eb80a */
[----:B------:R-:W-:Y:S05]  /*5790*/  BRA `(.L_x_8034) ;  /* 0x000000e000007947 */ /* 0x000fea0003800000 */
.L_x_8032:
[----:B------:R-:W-:-:S13]  /*57a0*/  FSETP.NEU.FTZ.AND P0, PT, R26, +INF , PT ;  /* 0x7f8000001a00780b */ /* 0x000fda0003f1d000 */
        /* <DEDUP_REMOVED lines=13> */
.L_x_8034:
[----:B------:R-:W-:Y:S05]  /*5880*/  BSYNC B2 ;  /* 0x0000000000027941 */ /* 0x000fea0003800000 */
.L_x_8031:
[----:B------:R-:W-:Y:S01]  /*5890*/  WARPSYNC 0xffffffff ;  /* 0xffffffff00007948 */ /* 0x000fe20003800000 */
[C---:B-----5:R-:W-:Y:S01]  /*58a0*/  FSETP.GTU.FTZ.AND P0, PT, |R12|.reuse, +INF , PT ;  /* 0x7f8000000c00780b */ /* 0x060fe20003f1c200 */
        /* <DEDUP_REMOVED lines=107> */
.L_x_8101:
        /* <DEDUP_REMOVED lines=10> */
.L_x_8103:
[----:B------:R-:W-:-:S04]  /*6000*/  FADD.FTZ R4, -R0, R5 ;  /* 0x0000000500047221 */ /* 0x000fc80000010100 */
[----:B------:R-:W-:Y:S02]  /*6010*/  FMUL.FTZ R4, R4, 0.5 ;  /* 0x3f00000004047820 */ /* 0x000fe40000410000 */
.L_x_8104:
[----:B------:R-:W-:Y:S05]  /*6020*/  BSYNC B1 ;  /* 0x0000000000017941 */ /* 0x000fea0003800000 */
.L_x_8102:
        /* <DEDUP_REMOVED lines=11> */
.L_x_8106:
[----:B------:R-:W-:-:S04]  /*60e0*/  FADD.FTZ R6, R2, -R7 ;  /* 0x8000000702067221 */ /* 0x000fc80000010000 */
[----:B------:R-:W-:Y:S02]  /*60f0*/  FMUL.FTZ R7, R6, 0.5 ;  /* 0x3f00000006077820 */ /* 0x000fe40000410000 */
.L_x_8107:
[----:B------:R-:W-:Y:S05]  /*6100*/  BSYNC B1 ;  /* 0x0000000000017941 */ /* 0x000fea0003800000 */
.L_x_8105:
        /* <DEDUP_REMOVED lines=35> */
.L_x_8100:
[----:B------:R0:W1:Y:S02]  /*6340*/  MUFU.SQRT R25, R26 ;  /* 0x0000001a00197308 */ /* 0x0000640000002000 */
.L_x_8099:
[----:B------:R-:W-:Y:S05]  /*6350*/  BSYNC B0 ;  /* 0x0000000000007941 */ /* 0x000fea0003800000 */
.L_x_8098:
        /* <DEDUP_REMOVED lines=35> */
.L_x_8111:
        /* <DEDUP_REMOVED lines=17> */
.L_x_8117:
[----:B------:R-:W-:-:S04]  /*66a0*/  FADD.FTZ R0, -R0, R5 ;  /* 0x0000000500007221 */ /* 0x000fc80000010100 */
[----:B------:R-:W-:Y:S02]  /*66b0*/  FMUL.FTZ R0, R0, 0.5 ;  /* 0x3f00000000007820 */ /* 0x000fe40000410000 */
.L_x_8118:
[----:B------:R-:W-:Y:S05]  /*66c0*/  BSYNC B4 ;  /* 0x0000000000047941 */ /* 0x000fea0003800000 */
.L_x_8116:
        /* <DEDUP_REMOVED lines=10> */
.L_x_8120:
[----:B------:R-:W-:-:S04]  /*6770*/  FADD.FTZ R2, -R3, R2 ;  /* 0x0000000203027221 */ /* 0x000fc80000010100 */
[----:B------:R-:W-:Y:S02]  /*6780*/  FMUL.FTZ R3, R2, 0.5 ;  /* 0x3f00000002037820 */ /* 0x000fe40000410000 */
.L_x_8121:
[----:B------:R-:W-:Y:S05]  /*6790*/  BSYNC B4 ;  /* 0x0000000000047941 */ /* 0x000fea0003800000 */
.L_x_8119:
[----:B------:R-:W-:Y:S02]  /*67a0*/  FADD.FTZ R3, R3, R0 ;  /* 0x0000000003037221 */ /* 0x000fe40000010000 */
[----:B------:R-:W-:-:S04]  /*67b0*/  FADD.FTZ R30, R27, R30 ;  /* 0x0000001e1b1e7221 */ /* 0x000fc80000010000 */
[----:B------:R-:W-:-:S06]  /*67c0*/  FMUL.FTZ R30, R30, R3 ;  /* 0x000000031e1e7220 */ /* 0x000fcc0000410000 */
[----:B------:R-:W2:Y:S01]  /*67d0*/  MUFU.SQRT R30, R30 ;  /* 0x0000001e001e7308 */ /* 0x000ea20000002000 */
[----:B------:R-:W-:Y:S05]  /*67e0*/  BRA `(.L_x_8122) ;  /* 0x0000012000007947 */ /* 0x000fea0003800000 */
.L_x_8115:
        /* <DEDUP_REMOVED lines=12> */
.L_x_8114:
[----:B------:R-:W-:Y:S01]  /*68b0*/  FADD.FTZ R0, R30, 1 ;  /* 0x3f8000001e007421 */ /* 0x000fe20000010000 */
[----:B------:R-:W-:Y:S01]  /*68c0*/  MUFU.SQRT R3, R26 ;  /* 0x0000001a00037308 */ /* 0x000fe20000002000 */
[----:B------:R-:W-:-:S02]  /*68d0*/  MOV R27, 0x3f800000 ;  /* 0x3f800000001b7802 */ /* 0x000fc40000000f00 */
[----:B------:R-:W-:-:S06]  /*68e0*/  FMUL.FTZ R0, R0, 0.5 ;  /* 0x3f00000000007820 */ /* 0x000fcc0000410000 */
[----:B------:R-:W2:Y:S02]  /*68f0*/  MUFU.SQRT R0, R0 ;  /* 0x0000000000007308 */ /* 0x000ea40000002000 */
[----:B--2---:R-:W-:-:S06]  /*6900*/  FMUL.FTZ R30, R3, R0 ;  /* 0x00000000031e7220 */ /* 0x004fcc0000410000 */
.L_x_8122:
[----:B------:R-:W-:Y:S05]  /*6910*/  BSYNC B1 ;  /* 0x0000000000017941 */ /* 0x000fea0003800000 */
.L_x_8113:
[----:B------:R-:W-:Y:S05]  /*6920*/  BRA `(.L_x_8123) ;  /* 0x0000002000007947 */ /* 0x000fea0003800000 */
.L_x_8110:
[----:B------:R-:W-:Y:S02]  /*6930*/  FMUL.FTZ R30, R30, 16777216 ;  /* 0x4b8000001e1e7820 */ /* 0x000fe40000410000 */
[----:B------:R-:W-:Y:S02]  /*6940*/  FMUL.FTZ R27, R27, 16777216 ;  /* 0x4b8000001b1b7820 */ /* 0x000fe40000410000 */
.L_x_8123:
[----:B------:R-:W-:Y:S05]  /*6950*/  BSYNC B0 ;  /* 0x0000000000007941 */ /* 0x000fea0003800000 */
.L_x_8109:
        /* <DEDUP_REMOVED lines=16> */
[----:B-1----:R-:W-:Y:S05]  /*6a60*/  CALL.REL.NOINC `($__internal_16_$__cuda_sm3x_div_rn_ftz_f32_slowpath) ;  /* 0x0002602000007944 */ /* 0x002fea0003c00000 */
.L_x_8125:
[----:B------:R-:W-:Y:S05]  /*6a70*/  BSYNC B4 ;  /* 0x0000000000047941 */ /* 0x000fea0003800000 */
.L_x_8124:
        /* <DEDUP_REMOVED lines=18> */
.L_x_8127:
[----:B------:R-:W-:Y:S02]  /*6ba0*/  ISETP.GE.AND P0, PT, R30, RZ, PT ;  /* 0x000000ff1e00720c */ /* 0x000fe40003f06270 */
[----:B------:R-:W-:-:S11]  /*6bb0*/  MOV R3, 0x3fd774eb ;  /* 0x3fd774eb00037802 */ /* 0x000fd60000000f00 */
[----:B------:R-:W-:-:S04]  /*6bc0*/  @P0 FFMA.FTZ R2, R3, 0.93318945169448852539, -R2 ;  /* 0x3f6ee58103020823 */ /* 0x000fc80000010802 */
[----:B------:R-:W-:Y:S02]  /*6bd0*/  @!P0 FFMA.FTZ R2, R3, 0.93318945169448852539, R2 ;  /* 0x3f6ee58103028823 */ /* 0x000fe40000010002 */
.L_x_8128:
[----:B------:R-:W-:Y:S05]  /*6be0*/  BSYNC B0 ;  /* 0x0000000000007941 */ /* 0x000fea0003800000 */
.L_x_8126:
        /* <DEDUP_REMOVED lines=10> */
.L_x_8112:
[----:B------:R-:W-:Y:S05]  /*6c90*/  BSYNC B3 ;  /* 0x0000000000037941 */ /* 0x000fea0003800000 */
.L_x_8108:
[----:B------:R-:W-:Y:S02]  /*6ca0*/  LOP3.LUT R13, R4, 0x80000000, R13, 0xb8, !PT ;  /* 0x80000000040d7812 */ /* 0x000fe400078eb80d */
[----:B-1----:R-:W-:Y:S01]  /*6cb0*/  LOP3.LUT R12, R25, 0x80000000, R12, 0xb8, !PT ;  /* 0x80000000190c7812 */ /* 0x002fe200078eb80c */
[----:B------:R-:W-:Y:S05]  /*6cc0*/  BRA `(.L_x_8097) ;  /* 0x0000175000007947 */ /* 0x000fea0003800000 */
.L_x_8096:
        /* <DEDUP_REMOVED lines=29> */
[----:B------:R-:W-:Y:S05]  /*6ea0*/  CALL.REL.NOINC `($__internal_16_$__cuda_sm3x_div_rn_ftz_f32_slowpath) ;  /* 0x00025be000007944 */ /* 0x000fea0003c00000 */
.L_x_8134:
[----:B------:R-:W-:Y:S05]  /*6eb0*/  BSYNC B4 ;  /* 0x0000000000047941 */ /* 0x000fea0003800000 */
.L_x_8133:
        /* <DEDUP_REMOVED lines=18> */
.L_x_8136:
[----:B------:R-:W-:Y:S02]  /*6fe0*/  ISETP.GE.AND P0, PT, R27, RZ, PT ;  /* 0x000000ff1b00720c */ /* 0x000fe40003f06270 */
[----:B------:R-:W-:-:S11]  /*6ff0*/  MOV R3, 0x3fd774eb ;  /* 0x3fd774eb00037802 */ /* 0x000fd60000000f00 */
[----:B------:R-:W-:-:S04]  /*7000*/  @P0 FFMA.FTZ R2, R3, 0.93318945169448852539, -R2 ;  /* 0x3f6ee58103020823 */ /* 0x000fc80000010802 */
[----:B------:R-:W-:Y:S02]  /*7010*/  @!P0 FFMA.FTZ R2, R3, 0.93318945169448852539, R2 ;  /* 0x3f6ee58103028823 */ /* 0x000fe40000010002 */
.L_x_8137:
[----:B------:R-:W-:Y:S05]  /*7020*/  BSYNC B0 ;  /* 0x0000000000007941 */ /* 0x000fea0003800000 */
.L_x_8135:
        /* <DEDUP_REMOVED lines=13> */
.L_x_8132:
        /* <DEDUP_REMOVED lines=12> */
.L_x_8140:
[----:B------:R-:W-:Y:S05]  /*71c0*/  BSYNC B4 ;  /* 0x0000000000047941 */ /* 0x000fea0003800000 */
.L_x_8139:
        /* <DEDUP_REMOVED lines=18> */
.L_x_8142:
[----:B------:R-:W-:Y:S02]  /*72f0*/  ISETP.GE.AND P0, PT, R27, RZ, PT ;  /* 0x000000ff1b00720c */ /* 0x000fe40003f06270 */
[----:B------:R-:W-:-:S11]  /*7300*/  MOV R3, 0x3fd774eb ;  /* 0x3fd774eb00037802 */ /* 0x000fd60000000f00 */
[----:B------:R-:W-:-:S04]  /*7310*/  @P0 FFMA.FTZ R2, R3, 0.93318945169448852539, -R2 ;  /* 0x3f6ee58103020823 */ /* 0x000fc80000010802 */
[----:B------:R-:W-:Y:S02]  /*7320*/  @!P0 FFMA.FTZ R2, R3, 0.93318945169448852539, R2 ;  /* 0x3f6ee58103028823 */ /* 0x000fe40000010002 */
.L_x_8143:
[----:B------:R-:W-:Y:S05]  /*7330*/  BSYNC B0 ;  /* 0x0000000000007941 */ /* 0x000fea0003800000 */
.L_x_8141:
        /* <DEDUP_REMOVED lines=27> */
.L_x_8131:
        /* <DEDUP_REMOVED lines=32> */
[----:B------:R-:W-:Y:S05]  /*76f0*/  CALL.REL.NOINC `($__internal_16_$__cuda_sm3x_div_rn_ftz_f32_slowpath) ;  /* 0x0002539000007944 */ /* 0x000fea0003c00000 */
[----:B0-----:R-:W-:Y:S02]  /*7700*/  MOV R0, R2 ;  /* 0x0000000200007202 */ /* 0x001fe40000000f00 */
.L_x_8145:
[----:B------:R-:W-:Y:S05]  /*7710*/  BSYNC B4 ;  /* 0x0000000000047941 */ /* 0x000fea0003800000 */
.L_x_8144:
        /* <DEDUP_REMOVED lines=18> */
.L_x_8147:
[----:B------:R-:W-:Y:S02]  /*7840*/  ISETP.GE.AND P0, PT, R27, RZ, PT ;  /* 0x000000ff1b00720c */ /* 0x000fe40003f06270 */
[----:B------:R-:W-:-:S11]  /*7850*/  MOV R3, 0x3fd774eb ;  /* 0x3fd774eb00037802 */ /* 0x000fd60000000f00 */
[----:B------:R-:W-:-:S04]  /*7860*/  @P0 FFMA.FTZ R0, R3, 0.93318945169448852539, -R0 ;  /* 0x3f6ee58103000823 */ /* 0x000fc80000010800 */
[----:B------:R-:W-:Y:S02]  /*7870*/  @!P0 FFMA.FTZ R0, R3, 0.93318945169448852539, R0 ;  /* 0x3f6ee58103008823 */ /* 0x000fe40000010000 */
.L_x_8148:
[----:B------:R-:W-:Y:S05]  /*7880*/  BSYNC B0 ;  /* 0x0000000000007941 */ /* 0x000fea0003800000 */
.L_x_8146:
        /* <DEDUP_REMOVED lines=11> */
.L_x_8130:
        /* <DEDUP_REMOVED lines=23> */
.L_x_8152:
[----:B------:R-:W-:Y:S05]  /*7ab0*/  BSYNC B4 ;  /* 0x0000000000047941 */ /* 0x000fea0003800000 */
.L_x_8151:
        /* <DEDUP_REMOVED lines=24> */
.L_x_8150:
        /* <DEDUP_REMOVED lines=12> */
.L_x_8154:
[----:B------:R-:W-:Y:S05]  /*7d00*/  BSYNC B4 ;  /* 0x0000000000047941 */ /* 0x000fea0003800000 */
.L_x_8153:
        /* <DEDUP_REMOVED lines=38> */
.L_x_8149:
        /* <DEDUP_REMOVED lines=34> */
.L_x_8156:
[----:B------:R-:W-:Y:S05]  /*8190*/  BSYNC B4 ;  /* 0x0000000000047941 */ /* 0x000fea0003800000 */
.L_x_8155:
        /* <DEDUP_REMOVED lines=21> */
.L_x_8138:
[----:B------:R-:W-:Y:S05]  /*82f0*/  BSYNC B3 ;  /* 0x0000000000037941 */ /* 0x000fea0003800000 */
.L_x_8129:
[----:B------:R-:W-:Y:S01]  /*8300*/  FADD.FTZ R25, R25, 0.69314718246459960938 ;  /* 0x3f31721819197421 */ /* 0x000fe20000010000 */
[----:B------:R-:W-:-:S04]  /*8310*/  LOP3.LUT R13, R0, 0x80000000, R13, 0xb8, !PT ;  /* 0x80000000000d7812 */ /* 0x000fc800078eb80d */
[----:B------:R-:W-:Y:S01]  /*8320*/  LOP3.LUT R12, R25, 0x80000000, R12, 0xb8, !PT ;  /* 0x80000000190c7812 */ /* 0x000fe200078eb80c */
[----:B------:R-:W-:Y:S05]  /*8330*/  BRA `(.L_x_8097) ;  /* 0x000000e000007947 */ /* 0x000fea0003800000 */
.L_x_8095:
        /* <DEDUP_REMOVED lines=14> */
.L_x_8097:
[----:B------:R-:W-:Y:S05]  /*8420*/  BSYNC B2 ;  /* 0x0000000000027941 */ /* 0x000fea0003800000 */
.L_x_8094:
        /* <DEDUP_REMOVED lines=109> */
.L_x_8164:
        /* <DEDUP_REMOVED lines=10> */
.L_x_8166:
[----:B------:R-:W-:-:S04]  /*8ba0*/  FADD.FTZ R4, -R0, R5 ;  /* 0x0000000500047221 */ /* 0x000fc80000010100 */
[----:B------:R-:W-:Y:S02]  /*8bb0*/  FMUL.FTZ R4, R4, 0.5 ;  /* 0x3f00000004047820 */ /* 0x000fe40000410000 */
.L_x_8167:
[----:B------:R-:W-:Y:S05]  /*8bc0*/  BSYNC B1 ;  /* 0x0000000000017941 */ /* 0x000fea0003800000 */
.L_x_8165:
        /* <DEDUP_REMOVED lines=11> */
.L_x_8169:
[----:B------:R-:W-:-:S04]  /*8c80*/  FADD.FTZ R6, R2, -R7 ;  /* 0x8000000702067221 */ /* 0x000fc80000010000 */
[----:B------:R-:W-:Y:S02]  /*8c90*/  FMUL.FTZ R7, R6, 0.5 ;  /* 0x3f00000006077820 */ /* 0x000fe40000410000 */
.L_x_8170:
[----:B------:R-:W-:Y:S05]  /*8ca0*/  BSYNC B1 ;  /* 0x0000000000017941 */ /* 0x000fea0003800000 */
.L_x_8168:
        /* <DEDUP_REMOVED lines=35> */
.L_x_8163:
[----:B------:R0:W1:Y:S02]  /*8ee0*/  MUFU.SQRT R25, R26 ;  /* 0x0000001a00197308 */ /* 0x0000640000002000 */
.L_x_8162:
[----:B------:R-:W-:Y:S05]  /*8ef0*/  BSYNC B0 ;  /* 0x0000000000007941 */ /* 0x000fea0003800000 */
.L_x_8161:
        /* <DEDUP_REMOVED lines=35> */
.L_x_8174:
        /* <DEDUP_REMOVED lines=17> */
.L_x_8180:
[----:B------:R-:W-:-:S04]  /*9240*/  FADD.FTZ R0, -R0, R5 ;  /* 0x0000000500007221 */ /* 0x000fc80000010100 */
[----:B------:R-:W-:Y:S02]  /*9250*/  FMUL.FTZ R0, R0, 0.5 ;  /* 0x3f00000000007820 */ /* 0x000fe40000410000 */
.L_x_8181:
[----:B------:R-:W-:Y:S05]  /*9260*/  BSYNC B4 ;  /* 0x0000000000047941 */ /* 0x000fea0003800000 */
.L_x_8179:
        /* <DEDUP_REMOVED lines=10> */
.L_x_8183:
[----:B------:R-:W-:-:S04]  /*9310*/  FADD.FTZ R2, -R3, R2 ;  /* 0x0000000203027221 */ /* 0x000fc80000010100 */
[----:B------:R-:W-:Y:S02]  /*9320*/  FMUL.FTZ R3, R2, 0.5 ;  /* 0x3f00000002037820 */ /* 0x000fe40000410000 */
.L_x_8184:
[----:B------:R-:W-:Y:S05]  /*9330*/  BSYNC B4 ;  /* 0x0000000000047941 */ /* 0x000fea0003800000 */
.L_x_8182:
[----:B------:R-:W-:Y:S02]  /*9340*/  FADD.FTZ R3, R3, R0 ;  /* 0x0000000003037221 */ /* 0x000fe40000010000 */
[----:B------:R-:W-:-:S04]  /*9350*/  FADD.FTZ R30, R27, R30 ;  /* 0x0000001e1b1e7221 */ /* 0x000fc80000010000 */
[----:B------:R-:W-:-:S06]  /*9360*/  FMUL.FTZ R30, R30, R3 ;  /* 0x000000031e1e7220 */ /* 0x000fcc0000410000 */
[----:B------:R-:W2:Y:S01]  /*9370*/  MUFU.SQRT R30, R30 ;  /* 0x0000001e001e7308 */ /* 0x000ea20000002000 */
[----:B------:R-:W-:Y:S05]  /*9380*/  BRA `(.L_x_8185) ;  /* 0x0000012000007947 */ /* 0x000fea0003800000 */
.L_x_8178:
        /* <DEDUP_REMOVED lines=12> */
.L_x_8177:
[----:B------:R-:W-:Y:S01]  /*9450*/  FADD.FTZ R0, R30, 1 ;  /* 0x3f8000001e007421 */ /* 0x000fe20000010000 */
[----:B------:R-:W-:Y:S01]  /*9460*/  MUFU.SQRT R3, R26 ;  /* 0x0000001a00037308 */ /* 0x000fe20000002000 */
[----:B------:R-:W-:-:S02]  /*9470*/  MOV R27, 0x3f800000 ;  /* 0x3f800000001b7802 */ /* 0x000fc40000000f00 */
[----:B------:R-:W-:-:S06]  /*9480*/  FMUL.FTZ R0, R0, 0.5 ;  /* 0x3f00000000007820 */ /* 0x000fcc0000410000 */
[----:B------:R-:W2:Y:S02]  /*9490*/  MUFU.SQRT R0, R0 ;  /* 0x0000000000007308 */ /* 0x000ea40000002000 */
[----:B--2---:R-:W-:-:S06]  /*94a0*/  FMUL.FTZ R30, R3, R0 ;  /* 0x00000000031e7220 */ /* 0x004fcc0000410000 */
.L_x_8185:
[----:B------:R-:W-:Y:S05]  /*94b0*/  BSYNC B1 ;  /* 0x0000000000017941 */ /* 0x000fea0003800000 */
.L_x_8176:
[----:B------:R-:W-:Y:S05]  /*94c0*/  BRA `(.L_x_8186) ;  /* 0x0000002000007947 */ /* 0x000fea0003800000 */
.L_x_8173:
[----:B------:R-:W-:Y:S02]  /*94d0*/  FMUL.FTZ R30, R30, 16777216 ;  /* 0x4b8000001e1e7820 */ /* 0x000fe40000410000 */
[----:B------:R-:W-:Y:S02]  /*94e0*/  FMUL.FTZ R27, R27, 16777216 ;  /* 0x4b8000001b1b7820 */ /* 0x000fe40000410000 */
.L_x_8186:
[----:B------:R-:W-:Y:S05]  /*94f0*/  BSYNC B0 ;  /* 0x0000000000007941 */ /* 0x000fea0003800000 */
.L_x_8172:
        /* <DEDUP_REMOVED lines=17> */
.L_x_8188:
[----:B------:R-:W-:Y:S05]  /*9610*/  BSYNC B4 ;  /* 0x0000000000047941 */ /* 0x000fea0003800000 */
.L_x_8187:
        /* <DEDUP_REMOVED lines=18> */
.L_x_8190:
[----:B------:R-:W-:Y:S02]  /*9740*/  ISETP.GE.AND P0, PT, R30, RZ, PT ;  /* 0x000000ff1e00720c */ /* 0x000fe40003f06270 */
[----:B------:R-:W-:-:S11]  /*9750*/  MOV R3, 0x3fd774eb ;  /* 0x3fd774eb00037802 */ /* 0x000fd60000000f00 */
[----:B------:R-:W-:-:S04]  /*9760*/  @P0 FFMA.FTZ R2, R3, 0.93318945169448852539, -R2 ;  /* 0x3f6ee58103020823 */ /* 0x000fc80000010802 */
[----:B------:R-:W-:Y:S02]  /*9770*/  @!P0 FFMA.FTZ R2, R3, 0.93318945169448852539, R2 ;  /* 0x3f6ee58103028823 */ /* 0x000fe40000010002 */
.L_x_8191:
[----:B------:R-:W-:Y:S05]  /*9780*/  BSYNC B0 ;  /* 0x0000000000007941 */ /* 0x000fea0003800000 */
.L_x_8189:
        /* <DEDUP_REMOVED lines=10> */
.L_x_8175:
[----:B------:R-:W-:Y:S05]  /*9830*/  BSYNC B3 ;  /* 0x0000000000037941 */ /* 0x000fea0003800000 */
.L_x_8171:
[----:B------:R-:W-:Y:S02]  /*9840*/  LOP3.LUT R15, R4, 0x80000000, R15, 0xb8, !PT ;  /* 0x80000000040f7812 */ /* 0x000fe400078eb80f */
[----:B-1----:R-:W-:Y:S01]  /*9850*/  LOP3.LUT R14, R25, 0x80000000, R14, 0xb8, !PT ;  /* 0x80000000190e7812 */ /* 0x002fe200078eb80e */
[----:B------:R-:W-:Y:S05]  /*9860*/  BRA `(.L_x_8160) ;  /* 0x0000175000007947 */ /* 0x000fea0003800000 */
.L_x_8159:
        /* <DEDUP_REMOVED lines=30> */
.L_x_8197:
[----:B------:R-:W-:Y:S05]  /*9a50*/  BSYNC B4 ;  /* 0x0000000000047941 */ /* 0x000fea0003800000 */
.L_x_8196:
        /* <DEDUP_REMOVED lines=18> */
.L_x_8199:
[----:B------:R-:W-:Y:S02]  /*9b80*/  ISETP.GE.AND P0, PT, R27, RZ, PT ;  /* 0x000000ff1b00720c */ /* 0x000fe40003f06270 */
[----:B------:R-:W-:-:S11]  /*9b90*/  MOV R3, 0x3fd774eb ;  /* 0x3fd774eb00037802 */ /* 0x000fd60000000f00 */
[----:B------:R-:W-:-:S04]  /*9ba0*/  @P0 FFMA.FTZ R2, R3, 0.93318945169448852539, -R2 ;  /* 0x3f6ee58103020823 */ /* 0x000fc80000010802 */
[----:B------:R-:W-:Y:S02]  /*9bb0*/  @!P0 FFMA.FTZ R2, R3, 0.93318945169448852539, R2 ;  /* 0x3f6ee58103028823 */ /* 0x000fe40000010002 */
.L_x_8200:
[----:B------:R-:W-:Y:S05]  /*9bc0*/  BSYNC B0 ;  /* 0x0000000000007941 */ /* 0x000fea0003800000 */
.L_x_8198:
        /* <DEDUP_REMOVED lines=13> */
.L_x_8195:
        /* <DEDUP_REMOVED lines=12> */
.L_x_8203:
[----:B------:R-:W-:Y:S05]  /*9d60*/  BSYNC B4 ;  /* 0x0000000000047941 */ /* 0x000fea0003800000 */
.L_x_8202:
        /* <DEDUP_REMOVED lines=18> */
.L_x_8205:
[----:B------:R-:W-:Y:S02]  /*9e90*/  ISETP.GE.AND P0, PT, R27, RZ, PT ;  /* 0x000000ff1b00720c */ /* 0x000fe40003f06270 */
[----:B------:R-:W-:-:S11]  /*9ea0*/  MOV R3, 0x3fd774eb ;  /* 0x3fd774eb00037802 */ /* 0x000fd60000000f00 */
[----:B------:R-:W-:-:S04]  /*9eb0*/  @P0 FFMA.FTZ R2, R3, 0.93318945169448852539, -R2 ;  /* 0x3f6ee58103020823 */ /* 0x000fc80000010802 */
[----:B------:R-:W-:Y:S02]  /*9ec0*/  @!P0 FFMA.FTZ R2, R3, 0.93318945169448852539, R2 ;  /* 0x3f6ee58103028823 */ /* 0x000fe40000010002 */
.L_x_8206:
[----:B------:R-:W-:Y:S05]  /*9ed0*/  BSYNC B0 ;  /* 0x0000000000007941 */ /* 0x000fea0003800000 */
.L_x_8204:
        /* <DEDUP_REMOVED lines=27> */
.L_x_8194:
        /* <DEDUP_REMOVED lines=34> */
.L_x_8208:
[----:B------:R-:W-:Y:S05]  /*a2b0*/  BSYNC B4 ;  /* 0x0000000000047941 */ /* 0x000fea0003800000 */
.L_x_8207:
        /* <DEDUP_REMOVED lines=18> */
.L_x_8210:
[----:B------:R-:W-:Y:S02]  /*a3e0*/  ISETP.GE.AND P0, PT, R27, RZ, PT ;  /* 0x000000ff1b00720c */ /* 0x000fe40003f06270 */
[----:B------:R-:W-:-:S11]  /*a3f0*/  MOV R3, 0x3fd774eb ;  /* 0x3fd774eb00037802 */ /* 0x000fd60000000f00 */
[----:B------:R-:W-:-:S04]  /*a400*/  @P0 FFMA.FTZ R0, R3, 0.93318945169448852539, -R0 ;  /* 0x3f6ee58103000823 */ /* 0x000fc80000010800 */
[----:B------:R-:W-:Y:S02]  /*a410*/  @!P0 FFMA.FTZ R0, R3, 0.93318945169448852539, R0 ;  /* 0x3f6ee58103008823 */ /* 0x000fe40000010000 */
.L_x_8211:
[----:B------:R-:W-:Y:S05]  /*a420*/  BSYNC B0 ;  /* 0x0000000000007941 */ /* 0x000fea0003800000 */
.L_x_8209:
        /* <DEDUP_REMOVED lines=11> */
.L_x_8193:
        /* <DEDUP_REMOVED lines=23> */
.L_x_8215:
[----:B------:R-:W-:Y:S05]  /*a650*/  BSYNC B4 ;  /* 0x0000000000047941 */ /* 0x000fea0003800000 */
.L_x_8214:
        /* <DEDUP_REMOVED lines=24> */
.L_x_8213:
        /* <DEDUP_REMOVED lines=12> */
.L_x_8217:
[----:B------:R-:W-:Y:S05]  /*a8a0*/  BSYNC B4 ;  /* 0x0000000000047941 */ /* 0x000fea0003800000 */
.L_x_8216:
        /* <DEDUP_REMOVED lines=38> */
.L_x_8212:
        /* <DEDUP_REMOVED lines=34> */
.L_x_8219:
[----:B------:R-:W-:Y:S05]  /*ad30*/  BSYNC B4 ;  /* 0x0000000000047941 */ /* 0x000fea0003800000 */
.L_x_8218:
        /* <DEDUP_REMOVED lines=21> */
.L_x_8201:
[----:B------:R-:W-:Y:S05]  /*ae90*/  BSYNC B3 ;  /* 0x0000000000037941 */ /* 0x000fea0003800000 */
.L_x_8192:
[----:B------:R-:W-:Y:S01]  /*aea0*/  FADD.FTZ R25, R25, 0.69314718246459960938 ;  /* 0x3f31721819197421 */ /* 0x000fe20000010000 */
[----:B------:R-:W-:-:S04]  /*aeb0*/  LOP3.LUT R15, R0, 0x80000000, R15, 0xb8, !PT ;  /* 0x80000000000f7812 */ /* 0x000fc800078eb80f */
[----:B------:R-:W-:Y:S01]  /*aec0*/  LOP3.LUT R14, R25, 0x80000000, R14, 0xb8, !PT ;  /* 0x80000000190e7812 */ /* 0x000fe200078eb80e */
[----:B------:R-:W-:Y:S05]  /*aed0*/  BRA `(.L_x_8160) ;  /* 0x000000e000007947 */ /* 0x000fea0003800000 */
.L_x_8158:
        /* <DEDUP_REMOVED lines=14> */
.L_x_8160:
[----:B------:R-:W-:Y:S05]  /*afc0*/  BSYNC B2 ;  /* 0x0000000000027941 */ /* 0x000fea0003800000 */
.L_x_8157:
        /* <DEDUP_REMOVED lines=109> */
.L_x_8227:
        /* <DEDUP_REMOVED lines=10> */
.L_x_8229:
[----:B------:R-:W-:-:S04]  /*b740*/  FADD.FTZ R4, -R0, R5 ;  /* 0x0000000500047221 */ /* 0x000fc80000010100 */
[----:B------:R-:W-:Y:S02]  /*b750*/  FMUL.FTZ R4, R4, 0.5 ;  /* 0x3f00000004047820 */ /* 0x000fe40000410000 */
.L_x_8230:
[----:B------:R-:W-:Y:S05]  /*b760*/  BSYNC B1 ;  /* 0x0000000000017941 */ /* 0x000fea0003800000 */
.L_x_8228:
        /* <DEDUP_REMOVED lines=11> */
.L_x_8232:
[----:B------:R-:W-:-:S04]  /*b820*/  FADD.FTZ R6, R2, -R7 ;  /* 0x8000000702067221 */ /* 0x000fc80000010000 */
[----:B------:R-:W-:Y:S02]  /*b830*/  FMUL.FTZ R7, R6, 0.5 ;  /* 0x3f00000006077820 */ /* 0x000fe40000410000 */
.L_x_8233:
[----:B------:R-:W-:Y:S05]  /*b840*/  BSYNC B1 ;  /* 0x0000000000017941 */ /* 0x000fea0003800000 */
.L_x_8231:
        /* <DEDUP_REMOVED lines=35> */
.L_x_8226:
[----:B------:R0:W1:Y:S02]  /*ba80*/  MUFU.SQRT R25, R26 ;  /* 0x0000001a00197308 */ /* 0x0000640000002000 */
.L_x_8225:
[----:B------:R-:W-:Y:S05]  /*ba90*/  BSYNC B0 ;  /* 0x0000000000007941 */ /* 0x000fea0003800000 */
.L_x_8224:
        /* <DEDUP_REMOVED lines=35> */
.L_x_8237:
        /* <DEDUP_REMOVED lines=17> */
.L_x_8243:
[----:B------:R-:W-:-:S04]  /*bde0*/  FADD.FTZ R0, -R0, R5 ;  /* 0x0000000500007221 */ /* 0x000fc80000010100 */
[----:B------:R-:W-:Y:S02]  /*bdf0*/  FMUL.FTZ R0, R0, 0.5 ;  /* 0x3f00000000007820 */ /* 0x000fe40000410000 */
.L_x_8244:
[----:B------:R-:W-:Y:S05]  /*be00*/  BSYNC B4 ;  /* 0x0000000000047941 */ /* 0x000fea0003800000 */
.L_x_8242:
        /* <DEDUP_REMOVED lines=10> */
.L_x_8246:
[----:B------:R-:W-:-:S04]  /*beb0*/  FADD.FTZ R2, -R3, R2 ;  /* 0x0000000203027221 */ /* 0x000fc80000010100 */
[----:B------:R-:W-:Y:S02]  /*bec0*/  FMUL.FTZ R3, R2, 0.5 ;  /* 0x3f00000002037820 */ /* 0x000fe40000410000 */
.L_x_8247:
[----:B------:R-:W-:Y:S05]  /*bed0*/  BSYNC B4 ;  /* 0x0000000000047941 */ /* 0x000fea0003800000 */
.L_x_8245:
[----:B------:R-:W-:Y:S02]  /*bee0*/  FADD.FTZ R3, R3, R0 ;  /* 0x0000000003037221 */ /* 0x000fe40000010000 */
[----:B------:R-:W-:-:S04]  /*bef0*/  FADD.FTZ R30, R27, R30 ;  /* 0x0000001e1b1e7221 */ /* 0x000fc80000010000 */
[----:B------:R-:W-:-:S06]  /*bf00*/  FMUL.FTZ R30, R30, R3 ;  /* 0x000000031e1e7220 */ /* 0x000fcc0000410000 */
[----:B------:R-:W2:Y:S01]  /*bf10*/  MUFU.SQRT R30, R30 ;  /* 0x0000001e001e7308 */ /* 0x000ea20000002000 */
[----:B------:R-:W-:Y:S05]  /*bf20*/  BRA `(.L_x_8248) ;  /* 0x0000012000007947 */ /* 0x000fea0003800000 */
.L_x_8241:
        /* <DEDUP_REMOVED lines=12> */
.L_x_8240:
[----:B------:R-:W-:Y:S01]  /*bff0*/  FADD.FTZ R0, R30, 1 ;  /* 0x3f8000001e007421 */ /* 0x000fe20000010000 */
[----:B------:R-:W-:Y:S01]  /*c000*/  MUFU.SQRT R3, R26 ;  /* 0x0000001a00037308 */ /* 0x000fe20000002000 */
[----:B------:R-:W-:-:S02]  /*c010*/  MOV R27, 0x3f800000 ;  /* 0x3f800000001b7802 */ /* 0x000fc40000000f00 */
[----:B------:R-:W-:-:S06]  /*c020*/  FMUL.FTZ R0, R0, 0.5 ;  /* 0x3f00000000007820 */ /* 0x000fcc0000410000 */
[----:B------:R-:W2:Y:S02]  /*c030*/  MUFU.SQRT R0, R0 ;  /* 0x0000000000007308 */ /* 0x000ea40000002000 */
[----:B--2---:R-:W-:-:S06]  /*c040*/  FMUL.FTZ R30, R3, R0 ;  /* 0x00000000031e7220 */ /* 0x004fcc0000410000 */
.L_x_8248:
[----:B------:R-:W-:Y:S05]  /*c050*/  BSYNC B1 ;  /* 0x0000000000017941 */ /* 0x000fea0003800000 */
.L_x_8239:
[----:B------:R-:W-:Y:S05]  /*c060*/  BRA `(.L_x_8249) ;  /* 0x0000002000007947 */ /* 0x000fea0003800000 */
.L_x_8236:
[----:B------:R-:W-:Y:S02]  /*c070*/  FMUL.FTZ R30, R30, 16777216 ;  /* 0x4b8000001e1e7820 */ /* 0x000fe40000410000 */
[----:B------:R-:W-:Y:S02]  /*c080*/  FMUL.FTZ R27, R27, 16777216 ;  /* 0x4b8000001b1b7820 */ /* 0x000fe40000410000 */
.L_x_8249:
[----:B------:R-:W-:Y:S05]  /*c090*/  BSYNC B0 ;  /* 0x0000000000007941 */ /* 0x000fea0003800000 */
.L_x_8235:
        /* <DEDUP_REMOVED lines=17> */
.L_x_8251:
[----:B------:R-:W-:Y:S05]  /*c1b0*/  BSYNC B4 ;  /* 0x0000000000047941 */ /* 0x000fea0003800000 */
.L_x_8250:
        /* <DEDUP_REMOVED lines=18> */
.L_x_8253:
[----:B------:R-:W-:Y:S02]  /*c2e0*/  ISETP.GE.AND P0, PT, R30, RZ, PT ;  /* 0x000000ff1e00720c */ /* 0x000fe40003f06270 */
[----:B------:R-:W-:-:S11]  /*c2f0*/  MOV R3, 0x3fd774eb ;  /* 0x3fd774eb00037802 */ /* 0x000fd60000000f00 */
[----:B------:R-:W-:-:S04]  /*c300*/  @P0 FFMA.FTZ R2, R3, 0.93318945169448852539, -R2 ;  /* 0x3f6ee58103020823 */ /* 0x000fc80000010802 */
[----:B------:R-:W-:Y:S02]  /*c310*/  @!P0 FFMA.FTZ R2, R3, 0.93318945169448852539, R2 ;  /* 0x3f6ee58103028823 */ /* 0x000fe40000010002 */
.L_x_8254:
[----:B------:R-:W-:Y:S05]  /*c320*/  BSYNC B0 ;  /* 0x0000000000007941 */ /* 0x000fea0003800000 */
.L_x_8252:
        /* <DEDUP_REMOVED lines=10> */
.L_x_8238:
[----:B------:R-:W-:Y:S05]  /*c3d0*/  BSYNC B3 ;  /* 0x0000000000037941 */ /* 0x000fea0003800000 */
.L_x_8234:
[----:B------:R-:W-:Y:S02]  /*c3e0*/  LOP3.LUT R17, R4, 0x80000000, R17, 0xb8, !PT ;  /* 0x8000000004117812 */ /* 0x000fe400078eb811 */
[----:B-1----:R-:W-:Y:S01]  /*c3f0*/  LOP3.LUT R16, R25, 0x80000000, R16, 0xb8, !PT ;  /* 0x8000000019107812 */ /* 0x002fe200078eb810 */
[----:B------:R-:W-:Y:S05]  /*c400*/  BRA `(.L_x_8223) ;  /* 0x0000175000007947 */ /* 0x000fea0003800000 */
.L_x_8222:
        /* <DEDUP_REMOVED lines=30> */
.L_x_8260:
[----:B------:R-:W-:Y:S05]  /*c5f0*/  BSYNC B4 ;  /* 0x0000000000047941 */ /* 0x000fea0003800000 */
.L_x_8259:
        /* <DEDUP_REMOVED lines=18> */
.L_x_8262:
[----:B------:R-:W-:Y:S02]  /*c720*/  ISETP.GE.AND P0, PT, R27, RZ, PT ;  /* 0x000000ff1b00720c */ /* 0x000fe40003f06270 */
[----:B------:R-:W-:-:S11]  /*c730*/  MOV R3, 0x3fd774eb ;  /* 0x3fd774eb00037802 */ /* 0x000fd60000000f00 */
[----:B------:R-:W-:-:S04]  /*c740*/  @P0 FFMA.FTZ R2, R3, 0.93318945169448852539, -R2 ;  /* 0x3f6ee58103020823 */ /* 0x000fc80000010802 */
[----:B------:R-:W-:Y:S02]  /*c750*/  @!P0 FFMA.FTZ R2, R3, 0.93318945169448852539, R2 ;  /* 0x3f6ee58103028823 */ /* 0x000fe40000010002 */
.L_x_8263:
[----:B------:R-:W-:Y:S05]  /*c760*/  BSYNC B0 ;  /* 0x0000000000007941 */ /* 0x000fea0003800000 */
.L_x_8261:
        /* <DEDUP_REMOVED lines=13> */
.L_x_8258:
        /* <DEDUP_REMOVED lines=12> */
.L_x_8266:
[----:B------:R-:W-:Y:S05]  /*c900*/  BSYNC B4 ;  /* 0x0000000000047941 */ /* 0x000fea0003800000 */
.L_x_8265:
        /* <DEDUP_REMOVED lines=18> */
.L_x_8268:
[----:B------:R-:W-:Y:S02]  /*ca30*/  ISETP.GE.AND P0, PT, R27, RZ, PT ;  /* 0x000000ff1b00720c */ /* 0x000fe40003f06270 */
[----:B------:R-:W-:-:S11]  /*ca40*/  MOV R3, 0x3fd774eb ;  /* 0x3fd774eb00037802 */ /* 0x000fd60000000f00 */
[----:B------:R-:W-:-:S04]  /*ca50*/  @P0 FFMA.FTZ R2, R3, 0.93318945169448852539, -R2 ;  /* 0x3f6ee58103020823 */ /* 0x000fc80000010802 */
[----:B------:R-:W-:Y:S02]  /*ca60*/  @!P0 FFMA.FTZ R2, R3, 0.93318945169448852539, R2 ;  /* 0x3f6ee58103028823 */ /* 0x000fe40000010002 */
.L_x_8269:
[----:B------:R-:W-:Y:S05]  /*ca70*/  BSYNC B0 ;  /* 0x0000000000007941 */ /* 0x000fea0003800000 */
.L_x_8267:
        /* <DEDUP_REMOVED lines=27> */
.L_x_8257:
        /* <DEDUP_REMOVED lines=34> */
.L_x_8271:
[----:B------:R-:W-:Y:S05]  /*ce50*/  BSYNC B4 ;  /* 0x0000000000047941 */ /* 0x000fea0003800000 */
.L_x_8270:
        /* <DEDUP_REMOVED lines=18> */
.L_x_8273:
[----:B------:R-:W-:Y:S02]  /*cf80*/  ISETP.GE.AND P0, PT, R27, RZ, PT ;  /* 0x000000ff1b00720c */ /* 0x000fe40003f06270 */
[----:B------:R-:W-:-:S11]  /*cf90*/  MOV R3, 0x3fd774eb ;  /* 0x3fd774eb00037802 */ /* 0x000fd60000000f00 */
[----:B------:R-:W-:-:S04]  /*cfa0*/  @P0 FFMA.FTZ R0, R3, 0.93318945169448852539, -R0 ;  /* 0x3f6ee58103000823 */ /* 0x000fc80000010800 */
[----:B------:R-:W-:Y:S02]  /*cfb0*/  @!P0 FFMA.FTZ R0, R3, 0.93318945169448852539, R0 ;  /* 0x3f6ee58103008823 */ /* 0x000fe40000010000 */
.L_x_8274:
[----:B------:R-:W-:Y:S05]  /*cfc0*/  BSYNC B0 ;  /* 0x0000000000007941 */ /* 0x000fea0003800000 */
.L_x_8272:
        /* <DEDUP_REMOVED lines=11> */
.L_x_8256:
        /* <DEDUP_REMOVED lines=23> */
.L_x_8278:
[----:B------:R-:W-:Y:S05]  /*d1f0*/  BSYNC B4 ;  /* 0x0000000000047941 */ /* 0x000fea0003800000 */
.L_x_8277:
        /* <DEDUP_REMOVED lines=24> */
.L_x_8276:
        /* <DEDUP_REMOVED lines=12> */
.L_x_8280:
[----:B------:R-:W-:Y:S05]  /*d440*/  BSYNC B4 ;  /* 0x0000000000047941 */ /* 0x000fea0003800000 */
.L_x_8279:
        /* <DEDUP_REMOVED lines=38> */
.L_x_8275:
        /* <DEDUP_REMOVED lines=34> */
.L_x_8282:
[----:B------:R-:W-:Y:S05]  /*d8d0*/  BSYNC B4 ;  /* 0x0000000000047941 */ /* 0x000fea0003800000 */
.L_x_8281:
        /* <DEDUP_REMOVED lines=21> */
.L_x_8264:
[----:B------:R-:W-:Y:S05]  /*da30*/  BSYNC B3 ;  /* 0x0000000000037941 */ /* 0x000fea0003800000 */
.L_x_8255:
[----:B------:R-:W-:Y:S01]  /*da40*/  FADD.FTZ R25, R25, 0.69314718246459960938 ;  /* 0x3f31721819197421 */ /* 0x000fe20000010000 */
[----:B------:R-:W-:-:S04]  /*da50*/  LOP3.LUT R17, R0, 0x80000000, R17, 0xb8, !PT ;  /* 0x8000000000117812 */ /* 0x000fc800078eb811 */
[----:B------:R-:W-:Y:S01]  /*da60*/  LOP3.LUT R16, R25, 0x80000000, R16, 0xb8, !PT ;  /* 0x8000000019107812 */ /* 0x000fe200078eb810 */
[----:B------:R-:W-:Y:S05]  /*da70*/  BRA `(.L_x_8223) ;  /* 0x000000e000007947 */ /* 0x000fea0003800000 */
.L_x_8221:
        /* <DEDUP_REMOVED lines=14> */
.L_x_8223:
[----:B------:R-:W-:Y:S05]  /*db60*/  BSYNC B2 ;  /* 0x0000000000027941 */ /* 0x000fea0003800000 */
.L_x_8220:
        /* <DEDUP_REMOVED lines=109> */
.L_x_8290:
        /* <DEDUP_REMOVED lines=10> */
.L_x_8292:
[----:B------:R-:W-:-:S04]  /*e2e0*/  FADD.FTZ R4, -R0, R5 ;  /* 0x0000000500047221 */ /* 0x000fc80000010100 */
[----:B------:R-:W-:Y:S02]  /*e2f0*/  FMUL.FTZ R4, R4, 0.5 ;  /* 0x3f00000004047820 */ /* 0x000fe40000410000 */
.L_x_8293:
[----:B------:R-:W-:Y:S05]  /*e300*/  BSYNC B1 ;  /* 0x0000000000017941 */ /* 0x000fea0003800000 */
.L_x_8291:
        /* <DEDUP_REMOVED lines=11> */
.L_x_8295:
[----:B------:R-:W-:-:S04]  /*e3c0*/  FADD.FTZ R6, R2, -R7 ;  /* 0x8000000702067221 */ /* 0x000fc80000010000 */
[----:B------:R-:W-:Y:S02]  /*e3d0*/  FMUL.FTZ R7, R6, 0.5 ;  /* 0x3f00000006077820 */ /* 0x000fe40000410000 */
.L_x_8296:
[----:B------:R-:W-:Y:S05]  /*e3e0*/  BSYNC B1 ;  /* 0x0000000000017941 */ /* 0x000fea0003800000 */
.L_x_8294:
        /* <DEDUP_REMOVED lines=35> */
.L_x_8289:
[----:B------:R0:W1:Y:S02]  /*e620*/  MUFU.SQRT R25, R26 ;  /* 0x0000001a00197308 */ /* 0x0000640000002000 */
.L_x_8288:
[----:B------:R-:W-:Y:S05]  /*e630*/  BSYNC B0 ;  /* 0x0000000000007941 */ /* 0x000fea0003800000 */
.L_x_8287:
        /* <DEDUP_REMOVED lines=35> */
.L_x_8300:
        /* <DEDUP_REMOVED lines=17> */
.L_x_8306:
[----:B------:R-:W-:-:S04]  /*e980*/  FADD.FTZ R0, -R0, R5 ;  /* 0x0000000500007221 */ /* 0x000fc80000010100 */
[----:B------:R-:W-:Y:S02]  /*e990*/  FMUL.FTZ R0, R0, 0.5 ;  /* 0x3f00000000007820 */ /* 0x000fe40000410000 */
.L_x_8307:
[----:B------:R-:W-:Y:S05]  /*e9a0*/  BSYNC B4 ;  /* 0x0000000000047941 */ /* 0x000fea0003800000 */
.L_x_8305:
        /* <DEDUP_REMOVED lines=10> */
.L_x_8309:
[----:B------:R-:W-:-:S04]  /*ea50*/  FADD.FTZ R2, -R3, R2 ;  /* 0x0000000203027221 */ /* 0x000fc80000010100 */
[----:B------:R-:W-:Y:S02]  /*ea60*/  FMUL.FTZ R3, R2, 0.5 ;  /* 0x3f00000002037820 */ /* 0x000fe40000410000 */
.L_x_8310:
[----:B------:R-:W-:Y:S05]  /*ea70*/  BSYNC B4 ;  /* 0x0000000000047941 */ /* 0x000fea0003800000 */
.L_x_8308:
[----:B------:R-:W-:Y:S02]  /*ea80*/  FADD.FTZ R3, R3, R0 ;  /* 0x0000000003037221 */ /* 0x000fe40000010000 */
[----:B------:R-:W-:-:S04]  /*ea90*/  FADD.FTZ R30, R27, R30 ;  /* 0x0000001e1b1e7221 */ /* 0x000fc80000010000 */
[----:B------:R-:W-:-:S06]  /*eaa0*/  FMUL.FTZ R30, R30, R3 ;  /* 0x000000031e1e7220 */ /* 0x000fcc0000410000 */
[----:B------:R-:W2:Y:S01]  /*eab0*/  MUFU.SQRT R30, R30 ;  /* 0x0000001e001e7308 */ /* 0x000ea20000002000 */
[----:B------:R-:W-:Y:S05]  /*eac0*/  BRA `(.L_x_8311) ;  /* 0x0000012000007947 */ /* 0x000fea0003800000 */
.L_x_8304:
        /* <DEDUP_REMOVED lines=12> */
.L_x_8303:
[----:B------:R-:W-:Y:S01]  /*eb90*/  FADD.FTZ R0, R30, 1 ;  /* 0x3f8000001e007421 */ /* 0x000fe20000010000 */
[----:B------:R-:W-:Y:S01]  /*eba0*/  MUFU.SQRT R3, R26 ;  /* 0x0000001a00037308 */ /* 0x000fe20000002000 */
[----:B------:R-:W-:-:S02]  /*ebb0*/  MOV R27, 0x3f800000 ;  /* 0x3f800000001b7802 */ /* 0x000fc40000000f00 */
[----:B------:R-:W-:-:S06]  /*ebc0*/  FMUL.FTZ R0, R0, 0.5 ;  /* 0x3f00000000007820 */ /* 0x000fcc0000410000 */
[----:B------:R-:W2:Y:S02]  /*ebd0*/  MUFU.SQRT R0, R0 ;  /* 0x0000000000007308 */ /* 0x000ea40000002000 */
[----:B--2---:R-:W-:-:S06]  /*ebe0*/  FMUL.FTZ R30, R3, R0 ;  /* 0x00000000031e7220 */ /* 0x004fcc0000410000 */
.L_x_8311:
[----:B------:R-:W-:Y:S05]  /*ebf0*/  BSYNC B1 ;  /* 0x0000000000017941 */ /* 0x000fea0003800000 */
.L_x_8302:
[----:B------:R-:W-:Y:S05]  /*ec00*/  BRA `(.L_x_8312) ;  /* 0x0000002000007947 */ /* 0x000fea0003800000 */
.L_x_8299:
[----:B------:R-:W-:Y:S02]  /*ec10*/  FMUL.FTZ R30, R30, 16777216 ;  /* 0x4b8000001e1e7820 */ /* 0x000fe40000410000 */
[----:B------:R-:W-:Y:S02]  /*ec20*/  FMUL.FTZ R27, R27, 16777216 ;  /* 0x4b8000001b1b7820 */ /* 0x000fe40000410000 */
.L_x_8312:
[----:B------:R-:W-:Y:S05]  /*ec30*/  BSYNC B0 ;  /* 0x0000000000007941 */ /* 0x000fea0003800000 */
.L_x_8298:
        /* <DEDUP_REMOVED lines=17> */
.L_x_8314:
[----:B------:R-:W-:Y:S05]  /*ed50*/  BSYNC B4 ;  /* 0x0000000000047941 */ /* 0x000fea0003800000 */
.L_x_8313:
        /* <DEDUP_REMOVED lines=18> */
.L_x_8316:
[----:B------:R-:W-:Y:S02]  /*ee80*/  ISETP.GE.AND P0, PT, R30, RZ, PT ;  /* 0x000000ff1e00720c */ /* 0x000fe40003f06270 */
[----:B------:R-:W-:-:S11]  /*ee90*/  MOV R3, 0x3fd774eb ;  /* 0x3fd774eb00037802 */ /* 0x000fd60000000f00 */
[----:B------:R-:W-:-:S04]  /*eea0*/  @P0 FFMA.FTZ R2, R3, 0.93318945169448852539, -R2 ;  /* 0x3f6ee58103020823 */ /* 0x000fc80000010802 */
[----:B------:R-:W-:Y:S02]  /*eeb0*/  @!P0 FFMA.FTZ R2, R3, 0.93318945169448852539, R2 ;  /* 0x3f6ee58103028823 */ /* 0x000fe40000010002 */
.L_x_8317:
[----:B------:R-:W-:Y:S05]  /*eec0*/  BSYNC B0 ;  /* 0x0000000000007941 */ /* 0x000fea0003800000 */
.L_x_8315:
        /* <DEDUP_REMOVED lines=10> */
.L_x_8301:
[----:B------:R-:W-:Y:S05]  /*ef70*/  BSYNC B3 ;  /* 0x0000000000037941 */ /* 0x000fea0003800000 */
.L_x_8297:
[----:B------:R-:W-:Y:S02]  /*ef80*/  LOP3.LUT R19, R4, 0x80000000, R19, 0xb8, !PT ;  /* 0x8000000004137812 */ /* 0x000fe400078eb813 */
[----:B-1----:R-:W-:Y:S01]  /*ef90*/  LOP3.LUT R18, R25, 0x80000000, R18, 0xb8, !PT ;  /* 0x8000000019127812 */ /* 0x002fe200078eb812 */
[----:B------:R-:W-:Y:S05]  /*efa0*/  BRA `(.L_x_8286) ;  /* 0x0000175000007947 */ /* 0x000fea0003800000 */
.L_x_8285:
        /* <DEDUP_REMOVED lines=30> */
.L_x_8323:
[----:B------:R-:W-:Y:S05]  /*f190*/  BSYNC B4 ;  /* 0x0000000000047941 */ /* 0x000fea0003800000 */
.L_x_8322:
        /* <DEDUP_REMOVED lines=18> */
.L_x_8325:
[----:B------:R-:W-:Y:S02]  /*f2c0*/  ISETP.GE.AND P0, PT, R27, RZ, PT ;  /* 0x000000ff1b00720c */ /* 0x000fe40003f06270 */
[----:B------:R-:W-:-:S11]  /*f2d0*/  MOV R3, 0x3fd774eb ;  /* 0x3fd774eb00037802 */ /* 0x000fd60000000f00 */
[----:B------:R-:W-:-:S04]  /*f2e0*/  @P0 FFMA.FTZ R2, R3, 0.93318945169448852539, -R2 ;  /* 0x3f6ee58103020823 */ /* 0x000fc80000010802 */
[----:B------:R-:W-:Y:S02]  /*f2f0*/  @!P0 FFMA.FTZ R2, R3, 0.93318945169448852539, R2 ;  /* 0x3f6ee58103028823 */ /* 0x000fe40000010002 */
.L_x_8326:
[----:B------:R-:W-:Y:S05]  /*f300*/  BSYNC B0 ;  /* 0x0000000000007941 */ /* 0x000fea0003800000 */
.L_x_8324:
        /* <DEDUP_REMOVED lines=13> */
.L_x_8321:
        /* <DEDUP_REMOVED lines=12> */
.L_x_8329:
[----:B------:R-:W-:Y:S05]  /*f4a0*/  BSYNC B4 ;  /* 0x0000000000047941 */ /* 0x000fea0003800000 */
.L_x_8328:
        /* <DEDUP_REMOVED lines=18> */
.L_x_8331:
[----:B------:R-:W-:Y:S02]  /*f5d0*/  ISETP.GE.AND P0, PT, R27, RZ, PT ;  /* 0x000000ff1b00720c */ /* 0x000fe40003f06270 */
[----:B------:R-:W-:-:S11]  /*f5e0*/  MOV R3, 0x3fd774eb ;  /* 0x3fd774eb00037802 */ /* 0x000fd60000000f00 */
[----:B------:R-:W-:-:S04]  /*f5f0*/  @P0 FFMA.FTZ R2, R3, 0.93318945169448852539, -R2 ;  /* 0x3f6ee58103020823 */ /* 0x000fc80000010802 */
[----:B------:R-:W-:Y:S02]  /*f600*/  @!P0 FFMA.FTZ R2, R3, 0.93318945169448852539, R2 ;  /* 0x3f6ee58103028823 */ /* 0x000fe40000010002 */
.L_x_8332:
[----:B------:R-:W-:Y:S05]  /*f610*/  BSYNC B0 ;  /* 0x0000000000007941 */ /* 0x000fea0003800000 */
.L_x_8330:
        /* <DEDUP_REMOVED lines=27> */
.L_x_8320:
        /* <DEDUP_REMOVED lines=34> */
.L_x_8334:
[----:B------:R-:W-:Y:S05]  /*f9f0*/  BSYNC B4 ;  /* 0x0000000000047941 */ /* 0x000fea0003800000 */
.L_x_8333:
        /* <DEDUP_REMOVED lines=18> */
.L_x_8336:
[----:B------:R-:W-:Y:S02]  /*fb20*/  ISETP.GE.AND P0, PT, R27, RZ, PT ;  /* 0x000000ff1b00720c */ /* 0x000fe40003f06270 */
[----:B------:R-:W-:-:S11]  /*fb30*/  MOV R3, 0x3fd774eb ;  /* 0x3fd774eb00037802 */ /* 0x000fd60000000f00 */
[----:B------:R-:W-:-:S04]  /*fb40*/  @P0 FFMA.FTZ R0, R3, 0.93318945169448852539, -R0 ;  /* 0x3f6ee58103000823 */ /* 0x000fc80000010800 */
[----:B------:R-:W-:Y:S02]  /*fb50*/  @!P0 FFMA.FTZ R0, R3, 0.93318945169448852539, R0 ;  /* 0x3f6ee58103008823 */ /* 0x000fe40000010000 */
.L_x_8337:
[----:B------:R-:W-:Y:S05]  /*fb60*/  BSYNC B0 ;  /* 0x0000000000007941 */ /* 0x000fea0003800000 */
.L_x_8335:
        /* <DEDUP_REMOVED lines=11> */
.L_x_8319:
        /* <DEDUP_REMOVED lines=23> */
.L_x_8341:
[----:B------:R-:W-:Y:S05]  /*fd90*/  BSYNC B4 ;  /* 0x0000000000047941 */ /* 0x000fea0003800000 */
.L_x_8340:
        /* <DEDUP_REMOVED lines=24> */
.L_x_8339:
        /* <DEDUP_REMOVED lines=12> */
.L_x_8343:
[----:B------:R-:W-:Y:S05]  /*ffe0*/  BSYNC B4 ;  /* 0x0000000000047941 */ /* 0x000fea0003800000 */
.L_x_8342:
        /* <DEDUP_REMOVED lines=38> */
.L_x_8338:
        /* <DEDUP_REMOVED lines=34> */
.L_x_8345:
[----:B------:R-:W-:Y:S05]  /*10470*/  BSYNC B4 ;  /* 0x0000000000047941 */ /* 0x000fea0003800000 */
.L_x_8344:
        /* <DEDUP_REMOVED lines=21> */
.L_x_8327:
[----:B------:R-:W-:Y:S05]  /*105d0*/  BSYNC B3 ;  /* 0x0000000000037941 */ /* 0x000fea0003800000 */
.L_x_8318:
[----:B------:R-:W-:Y:S01]  /*105e0*/  FADD.FTZ R25, R25, 0.69314718246459960938 ;  /* 0x3f31721819197421 */ /* 0x000fe20000010000 */
[----:B------:R-:W-:-:S04]  /*105f0*/  LOP3.LUT R19, R0, 0x80000000, R19, 0xb8, !PT ;  /* 0x8000000000137812 */ /* 0x000fc800078eb813 */
[----:B------:R-:W-:Y:S01]  /*10600*/  LOP3.LUT R18, R25, 0x80000000, R18, 0xb8, !PT ;  /* 0x8000000019127812 */ /* 0x000fe200078eb812 */
[----:B------:R-:W-:Y:S05]  /*10610*/  BRA `(.L_x_8286) ;  /* 0x000000e000007947 */ /* 0x000fea0003800000 */
.L_x_8284:
        /* <DEDUP_REMOVED lines=14> */
.L_x_8286:
[----:B------:R-:W-:Y:S05]  /*10700*/  BSYNC B2 ;  /* 0x0000000000027941 */ /* 0x000fea0003800000 */
.L_x_8283:
        /* <DEDUP_REMOVED lines=109> */
.L_x_8353:
        /* <DEDUP_REMOVED lines=10> */
.L_x_8355:
[----:B------:R-:W-:-:S04]  /*10e80*/  FADD.FTZ R4, -R0, R5 ;  /* 0x0000000500047221 */ /* 0x000fc80000010100 */
[----:B------:R-:W-:Y:S02]  /*10e90*/  FMUL.FTZ R4, R4, 0.5 ;  /* 0x3f00000004047820 */ /* 0x000fe40000410000 */
.L_x_8356:
[----:B------:R-:W-:Y:S05]  /*10ea0*/  BSYNC B1 ;  /* 0x0000000000017941 */ /* 0x000fea0003800000 */
.L_x_8354:
        /* <DEDUP_REMOVED lines=11> */
.L_x_8358:
[----:B------:R-:W-:-:S04]  /*10f60*/  FADD.FTZ R6, R2, -R7 ;  /* 0x8000000702067221 */ /* 0x000fc80000010000 */
[----:B------:R-:W-:Y:S02]  /*10f70*/  FMUL.FTZ R7, R6, 0.5 ;  /* 0x3f00000006077820 */ /* 0x000fe40000410000 */
.L_x_8359:
[----:B------:R-:W-:Y:S05]  /*10f80*/  BSYNC B1 ;  /* 0x0000000000017941 */ /* 0x000fea0003800000 */
.L_x_8357:
        /* <DEDUP_REMOVED lines=35> */
.L_x_8352:
[----:B------:R0:W1:Y:S02]  /*111c0*/  MUFU.SQRT R25, R26 ;  /* 0x0000001a00197308 */ /* 0x0000640000002000 */
.L_x_8351:
[----:B------:R-:W-:Y:S05]  /*111d0*/  BSYNC B0 ;  /* 0x0000000000007941 */ /* 0x000fea0003800000 */
.L_x_8350:
        /* <DEDUP_REMOVED lines=35> */
.L_x_8363:
        /* <DEDUP_REMOVED lines=17> */
.L_x_8369:
[----:B------:R-:W-:-:S04]  /*11520*/  FADD.FTZ R0, -R0, R5 ;  /* 0x0000000500007221 */ /* 0x000fc80000010100 */
[----:B------:R-:W-:Y:S02]  /*11530*/  FMUL.FTZ R0, R0, 0.5 ;  /* 0x3f00000000007820 */ /* 0x000fe40000410000 */
.L_x_8370:
[----:B------:R-:W-:Y:S05]  /*11540*/  BSYNC B4 ;  /* 0x0000000000047941 */ /* 0x000fea0003800000 */
.L_x_8368:
        /* <DEDUP_REMOVED lines=10> */
.L_x_8372:
[----:B------:R-:W-:-:S04]  /*115f0*/  FADD.FTZ R2, -R3, R2 ;  /* 0x0000000203027221 */ /* 0x000fc80000010100 */
[----:B------:R-:W-:Y:S02]  /*11600*/  FMUL.FTZ R3, R2, 0.5 ;  /* 0x3f00000002037820 */ /* 0x000fe40000410000 */
.L_x_8373:
[----:B------:R-:W-:Y:S05]  /*11610*/  BSYNC B4 ;  /* 0x0000000000047941 */ /* 0x000fea0003800000 */
.L_x_8371:
[----:B------:R-:W-:Y:S02]  /*11620*/  FADD.FTZ R3, R3, R0 ;  /* 0x0000000003037221 */ /* 0x000fe40000010000 */
[----:B------:R-:W-:-:S04]  /*11630*/  FADD.FTZ R30, R27, R30 ;  /* 0x0000001e1b1e7221 */ /* 0x000fc80000010000 */
[----:B------:R-:W-:-:S06]  /*11640*/  FMUL.FTZ R30, R30, R3 ;  /* 0x000000031e1e7220 */ /* 0x000fcc0000410000 */
[----:B------:R-:W2:Y:S01]  /*11650*/  MUFU.SQRT R30, R30 ;  /* 0x0000001e001e7308 */ /* 0x000ea20000002000 */
[----:B------:R-:W-:Y:S05]  /*11660*/  BRA `(.L_x_8374) ;  /* 0x0000012000007947 */ /* 0x000fea0003800000 */
.L_x_8367:
        /* <DEDUP_REMOVED lines=12> */
.L_x_8366:
[----:B------:R-:W-:Y:S01]  /*11730*/  FADD.FTZ R0, R30, 1 ;  /* 0x3f8000001e007421 */ /* 0x000fe20000010000 */
[----:B------:R-:W-:Y:S01]  /*11740*/  MUFU.SQRT R3, R26 ;  /* 0x0000001a00037308 */ /* 0x000fe20000002000 */
[----:B------:R-:W-:-:S02]  /*11750*/  MOV R27, 0x3f800000 ;  /* 0x3f800000001b7802 */ /* 0x000fc40000000f00 */
[----:B------:R-:W-:-:S06]  /*11760*/  FMUL.FTZ R0, R0, 0.5 ;  /* 0x3f00000000007820 */ /* 0x000fcc0000410000 */
[----:B------:R-:W2:Y:S02]  /*11770*/  MUFU.SQRT R0, R0 ;  /* 0x0000000000007308 */ /* 0x000ea40000002000 */
[----:B--2---:R-:W-:-:S06]  /*11780*/  FMUL.FTZ R30, R3, R0 ;  /* 0x00000000031e7220 */ /* 0x004fcc0000410000 */
.L_x_8374:
[----:B------:R-:W-:Y:S05]  /*11790*/  BSYNC B1 ;  /* 0x0000000000017941 */ /* 0x000fea0003800000 */
.L_x_8365:
[----:B------:R-:W-:Y:S05]  /*117a0*/  BRA `(.L_x_8375) ;  /* 0x0000002000007947 */ /* 0x000fea0003800000 */
.L_x_8362:
[----:B------:R-:W-:Y:S02]  /*117b0*/  FMUL.FTZ R30, R30, 16777216 ;  /* 0x4b8000001e1e7820 */ /* 0x000fe40000410000 */
[----:B------:R-:W-:Y:S02]  /*117c0*/  FMUL.FTZ R27, R27, 16777216 ;  /* 0x4b8000001b1b7820 */ /* 0x000fe40000410000 */
.L_x_8375:
[----:B------:R-:W-:Y:S05]  /*117d0*/  BSYNC B0 ;  /* 0x0000000000007941 */ /* 0x000fea0003800000 */
.L_x_8361:
        /* <DEDUP_REMOVED lines=17> */
.L_x_8377:
[----:B------:R-:W-:Y:S05]  /*118f0*/  BSYNC B4 ;  /* 0x0000000000047941 */ /* 0x000fea0003800000 */
.L_x_8376:
        /* <DEDUP_REMOVED lines=18> */
.L_x_8379:
[----:B------:R-:W-:Y:S02]  /*11a20*/  ISETP.GE.AND P0, PT, R30, RZ, PT ;  /* 0x000000ff1e00720c */ /* 0x000fe40003f06270 */
[----:B------:R-:W-:-:S11]  /*11a30*/  MOV R3, 0x3fd774eb ;  /* 0x3fd774eb00037802 */ /* 0x000fd60000000f00 */
[----:B------:R-:W-:-:S04]  /*11a40*/  @P0 FFMA.FTZ R2, R3, 0.93318945169448852539, -R2 ;  /* 0x3f6ee58103020823 */ /* 0x000fc80000010802 */
[----:B------:R-:W-:Y:S02]  /*11a50*/  @!P0 FFMA.FTZ R2, R3, 0.93318945169448852539, R2 ;  /* 0x3f6ee58103028823 */ /* 0x000fe40000010002 */
.L_x_8380:
[----:B------:R-:W-:Y:S05]  /*11a60*/  BSYNC B0 ;  /* 0x0000000000007941 */ /* 0x000fea0003800000 */
.L_x_8378:
        /* <DEDUP_REMOVED lines=10> */
.L_x_8364:
[----:B------:R-:W-:Y:S05]  /*11b10*/  BSYNC B3 ;  /* 0x0000000000037941 */ /* 0x000fea0003800000 */
.L_x_8360:
[----:B------:R-:W-:Y:S02]  /*11b20*/  LOP3.LUT R21, R4, 0x80000000, R21, 0xb8, !PT ;  /* 0x8000000004157812 */ /* 0x000fe400078eb815 */
[----:B-1----:R-:W-:Y:S01]  /*11b30*/  LOP3.LUT R20, R25, 0x80000000, R20, 0xb8, !PT ;  /* 0x8000000019147812 */ /* 0x002fe200078eb814 */
[----:B------:R-:W-:Y:S05]  /*11b40*/  BRA `(.L_x_8349) ;  /* 0x0000175000007947 */ /* 0x000fea0003800000 */
.L_x_8348:
        /* <DEDUP_REMOVED lines=30> */
.L_x_8386:
[----:B------:R-:W-:Y:S05]  /*11d30*/  BSYNC B4 ;  /* 0x0000000000047941 */ /* 0x000fea0003800000 */
.L_x_8385:
        /* <DEDUP_REMOVED lines=18> */
.L_x_8388:
[----:B------:R-:W-:Y:S02]  /*11e60*/  ISETP.GE.AND P0, PT, R27, RZ, PT ;  /* 0x000000ff1b00720c */ /* 0x000fe40003f06270 */
[----:B------:R-:W-:-:S11]  /*11e70*/  MOV R3, 0x3fd774eb ;  /* 0x3fd774eb00037802 */ /* 0x000fd60000000f00 */
[----:B------:R-:W-:-:S04]  /*11e80*/  @P0 FFMA.FTZ R2, R3, 0.93318945169448852539, -R2 ;  /* 0x3f6ee58103020823 */ /* 0x000fc80000010802 */
[----:B------:R-:W-:Y:S02]  /*11e90*/  @!P0 FFMA.FTZ R2, R3, 0.93318945169448852539, R2 ;  /* 0x3f6ee58103028823 */ /* 0x000fe40000010002 */
.L_x_8389:
[----:B------:R-:W-:Y:S05]  /*11ea0*/  BSYNC B0 ;  /* 0x0000000000007941 */ /* 0x000fea0003800000 */
.L_x_8387:
        /* <DEDUP_REMOVED lines=13> */
.L_x_8384:
        /* <DEDUP_REMOVED lines=12> */
.L_x_8392:
[----:B------:R-:W-:Y:S05]  /*12040*/  BSYNC B4 ;  /* 0x0000000000047941 */ /* 0x000fea0003800000 */
.L_x_8391:
        /* <DEDUP_REMOVED lines=18> */
.L_x_8394:
[----:B------:R-:W-:Y:S02]  /*12170*/  ISETP.GE.AND P0, PT, R27, RZ, PT ;  /* 0x000000ff1b00720c */ /* 0x000fe40003f06270 */
[----:B------:R-:W-:-:S11]  /*12180*/  MOV R3, 0x3fd774eb ;  /* 0x3fd774eb00037802 */ /* 0x000fd60000000f00 */
[----:B------:R-:W-:-:S04]  /*12190*/  @P0 FFMA.FTZ R2, R3, 0.93318945169448852539, -R2 ;  /* 0x3f6ee58103020823 */ /* 0x000fc80000010802 */
[----:B------:R-:W-:Y:S02]  /*121a0*/  @!P0 FFMA.FTZ R2, R3, 0.93318945169448852539, R2 ;  /* 0x3f6ee58103028823 */ /* 0x000fe40000010002 */
.L_x_8395:
[----:B------:R-:W-:Y:S05]  /*121b0*/  BSYNC B0 ;  /* 0x0000000000007941 */ /* 0x000fea0003800000 */
.L_x_8393:
        /* <DEDUP_REMOVED lines=27> */
.L_x_8383:
        /* <DEDUP_REMOVED lines=34> */
.L_x_8397:
[----:B------:R-:W-:Y:S05]  /*12590*/  BSYNC B4 ;  /* 0x0000000000047941 */ /* 0x000fea0003800000 */
.L_x_8396:
        /* <DEDUP_REMOVED lines=18> */
.L_x_8399:
[----:B------:R-:W-:Y:S02]  /*126c0*/  ISETP.GE.AND P0, PT, R27, RZ, PT ;  /* 0x000000ff1b00720c */ /* 0x000fe40003f06270 */
[----:B------:R-:W-:-:S11]  /*126d0*/  MOV R3, 0x3fd774eb ;  /* 0x3fd774eb00037802 */ /* 0x000fd60000000f00 */
[----:B------:R-:W-:-:S04]  /*126e0*/  @P0 FFMA.FTZ R0, R3, 0.93318945169448852539, -R0 ;  /* 0x3f6ee58103000823 */ /* 0x000fc80000010800 */
[----:B------:R-:W-:Y:S02]  /*126f0*/  @!P0 FFMA.FTZ R0, R3, 0.93318945169448852539, R0 ;  /* 0x3f6ee58103008823 */ /* 0x000fe40000010000 */
.L_x_8400:
[----:B------:R-:W-:Y:S05]  /*12700*/  BSYNC B0 ;  /* 0x0000000000007941 */ /* 0x000fea0003800000 */
.L_x_8398:
        /* <DEDUP_REMOVED lines=11> */
.L_x_8382:
        /* <DEDUP_REMOVED lines=23> */
.L_x_8404:
[----:B------:R-:W-:Y:S05]  /*12930*/  BSYNC B4 ;  /* 0x0000000000047941 */ /* 0x000fea0003800000 */
.L_x_8403:
        /* <DEDUP_REMOVED lines=24> */
.L_x_8402:
        /* <DEDUP_REMOVED lines=12> */
.L_x_8406:
[----:B------:R-:W-:Y:S05]  /*12b80*/  BSYNC B4 ;  /* 0x0000000000047941 */ /* 0x000fea0003800000 */
.L_x_8405:
        /* <DEDUP_REMOVED lines=38> */
.L_x_8401:
        /* <DEDUP_REMOVED lines=34> */
.L_x_8408:
[----:B------:R-:W-:Y:S05]  /*13010*/  BSYNC B4 ;  /* 0x0000000000047941 */ /* 0x000fea0003800000 */
.L_x_8407:
        /* <DEDUP_REMOVED lines=21> */
.L_x_8390:
[----:B------:R-:W-:Y:S05]  /*13170*/  BSYNC B3 ;  /* 0x0000000000037941 */ /* 0x000fea0003800000 */
.L_x_8381:
[----:B------:R-:W-:Y:S01]  /*13180*/  FADD.FTZ R25, R25, 0.69314718246459960938 ;  /* 0x3f31721819197421 */ /* 0x000fe20000010000 */
[----:B------:R-:W-:-:S04]  /*13190*/  LOP3.LUT R21, R0, 0x80000000, R21, 0xb8, !PT ;  /* 0x8000000000157812 */ /* 0x000fc800078eb815 */
[----:B------:R-:W-:Y:S01]  /*131a0*/  LOP3.LUT R20, R25, 0x80000000, R20, 0xb8, !PT ;  /* 0x8000000019147812 */ /* 0x000fe200078eb814 */
[----:B------:R-:W-:Y:S05]  /*131b0*/  BRA `(.L_x_8349) ;  /* 0x000000e000007947 */ /* 0x000fea0003800000 */
.L_x_8347:
        /* <DEDUP_REMOVED lines=14> */
.L_x_8349:
[----:B------:R-:W-:Y:S05]  /*132a0*/  BSYNC B2 ;  /* 0x0000000000027941 */ /* 0x000fea0003800000 */
.L_x_8346:
        /* <DEDUP_REMOVED lines=109> */
.L_x_8416:
        /* <DEDUP_REMOVED lines=10> */
.L_x_8418:
[----:B------:R-:W-:-:S04]  /*13a20*/  FADD.FTZ R4, -R0, R5 ;  /* 0x0000000500047221 */ /* 0x000fc80000010100 */
[----:B------:R-:W-:Y:S02]  /*13a30*/  FMUL.FTZ R4, R4, 0.5 ;  /* 0x3f00000004047820 */ /* 0x000fe40000410000 */
.L_x_8419:
[----:B------:R-:W-:Y:S05]  /*13a40*/  BSYNC B1 ;  /* 0x0000000000017941 */ /* 0x000fea0003800000 */
.L_x_8417:
        /* <DEDUP_REMOVED lines=11> */
.L_x_8421:
[----:B------:R-:W-:-:S04]  /*13b00*/  FADD.FTZ R6, R2, -R7 ;  /* 0x8000000702067221 */ /* 0x000fc80000010000 */
[----:B------:R-:W-:Y:S02]  /*13b10*/  FMUL.FTZ R7, R6, 0.5 ;  /* 0x3f00000006077820 */ /* 0x000fe40000410000 */
.L_x_8422:
[----:B------:R-:W-:Y:S05]  /*13b20*/  BSYNC B1 ;  /* 0x0000000000017941 */ /* 0x000fea0003800000 */
.L_x_8420:
        /* <DEDUP_REMOVED lines=35> */
.L_x_8415:
[----:B------:R0:W1:Y:S02]  /*13d60*/  MUFU.SQRT R25, R26 ;  /* 0x0000001a00197308 */ /* 0x0000640000002000 */
.L_x_8414:
[----:B------:R-:W-:Y:S05]  /*13d70*/  BSYNC B0 ;  /* 0x0000000000007941 */ /* 0x000fea0003800000 */
.L_x_8413:
        /* <DEDUP_REMOVED lines=35> */
.L_x_8426:
        /* <DEDUP_REMOVED lines=17> */
.L_x_8432:
[----:B------:R-:W-:-:S04]  /*140c0*/  FADD.FTZ R0, -R0, R5 ;  /* 0x0000000500007221 */ /* 0x000fc80000010100 */
[----:B------:R-:W-:Y:S02]  /*140d0*/  FMUL.FTZ R0, R0, 0.5 ;  /* 0x3f00000000007820 */ /* 0x000fe40000410000 */
.L_x_8433:
[----:B------:R-:W-:Y:S05]  /*140e0*/  BSYNC B4 ;  /* 0x0000000000047941 */ /* 0x000fea0003800000 */
.L_x_8431:
        /* <DEDUP_REMOVED lines=10> */
.L_x_8435:
[----:B------:R-:W-:-:S04]  /*14190*/  FADD.FTZ R2, -R3, R2 ;  /* 0x0000000203027221 */ /* 0x000fc80000010100 */
[----:B------:R-:W-:Y:S02]  /*141a0*/  FMUL.FTZ R3, R2, 0.5 ;  /* 0x3f00000002037820 */ /* 0x000fe40000410000 */
.L_x_8436:
[----:B------:R-:W-:Y:S05]  /*141b0*/  BSYNC B4 ;  /* 0x0000000000047941 */ /* 0x000fea0003800000 */
.L_x_8434:
[----:B------:R-:W-:Y:S02]  /*141c0*/  FADD.FTZ R3, R3, R0 ;  /* 0x0000000003037221 */ /* 0x000fe40000010000 */
[----:B------:R-:W-:-:S04]  /*141d0*/  FADD.FTZ R30, R27, R30 ;  /* 0x0000001e1b1e7221 */ /* 0x000fc80000010000 */
[----:B------:R-:W-:-:S06]  /*141e0*/  FMUL.FTZ R30, R30, R3 ;  /* 0x000000031e1e7220 */ /* 0x000fcc0000410000 */
[----:B------:R-:W2:Y:S01]  /*141f0*/  MUFU.SQRT R30, R30 ;  /* 0x0000001e001e7308 */ /* 0x000ea20000002000 */
[----:B------:R-:W-:Y:S05]  /*14200*/  BRA `(.L_x_8437) ;  /* 0x0000012000007947 */ /* 0x000fea0003800000 */
.L_x_8430:
        /* <DEDUP_REMOVED lines=12> */
.L_x_8429:
[----:B------:R-:W-:Y:S01]  /*142d0*/  FADD.FTZ R0, R30, 1 ;  /* 0x3f8000001e007421 */ /* 0x000fe20000010000 */
[----:B------:R-:W-:Y:S01]  /*142e0*/  MUFU.SQRT R3, R26 ;  /* 0x0000001a00037308 */ /* 0x000fe20000002000 */
[----:B------:R-:W-:-:S02]  /*142f0*/  MOV R27, 0x3f800000 ;  /* 0x3f800000001b7802 */ /* 0x000fc40000000f00 */
[----:B------:R-:W-:-:S06]  /*14300*/  FMUL.FTZ R0, R0, 0.5 ;  /* 0x3f00000000007820 */ /* 0x000fcc0000410000 */
[----:B------:R-:W2:Y:S02]  /*14310*/  MUFU.SQRT R0, R0 ;  /* 0x0000000000007308 */ /* 0x000ea40000002000 */
[----:B--2---:R-:W-:-:S06]  /*14320*/  FMUL.FTZ R30, R3, R0 ;  /* 0x00000000031e7220 */ /* 0x004fcc0000410000 */
.L_x_8437:
[----:B------:R-:W-:Y:S05]  /*14330*/  BSYNC B1 ;  /* 0x0000000000017941 */ /* 0x000fea0003800000 */
.L_x_8428:
[----:B------:R-:W-:Y:S05]  /*14340*/  BRA `(.L_x_8438) ;  /* 0x0000002000007947 */ /* 0x000fea0003800000 */
.L_x_8425:
[----:B------:R-:W-:Y:S02]  /*14350*/  FMUL.FTZ R30, R30, 16777216 ;  /* 0x4b8000001e1e7820 */ /* 0x000fe40000410000 */
[----:B------:R-:W-:Y:S02]  /*14360*/  FMUL.FTZ R27, R27, 16777216 ;  /* 0x4b8000001b1b7820 */ /* 0x000fe40000410000 */
.L_x_8438:
[----:B------:R-:W-:Y:S05]  /*14370*/  BSYNC B0 ;  /* 0x0000000000007941 */ /* 0x000fea0003800000 */
.L_x_8424:
        /* <DEDUP_REMOVED lines=17> */
.L_x_8440:
[----:B------:R-:W-:Y:S05]  /*14490*/  BSYNC B4 ;  /* 0x0000000000047941 */ /* 0x000fea0003800000 */
.L_x_8439:
        /* <DEDUP_REMOVED lines=18> */
.L_x_8442:
[----:B------:R-:W-:Y:S02]  /*145c0*/  ISETP.GE.AND P0, PT, R30, RZ, PT ;  /* 0x000000ff1e00720c */ /* 0x000fe40003f06270 */
[----:B------:R-:W-:-:S11]  /*145d0*/  MOV R3, 0x3fd774eb ;  /* 0x3fd774eb00037802 */ /* 0x000fd60000000f00 */
[----:B------:R-:W-:-:S04]  /*145e0*/  @P0 FFMA.FTZ R2, R3, 0.93318945169448852539, -R2 ;  /* 0x3f6ee58103020823 */ /* 0x000fc80000010802 */
[----:B------:R-:W-:Y:S02]  /*145f0*/  @!P0 FFMA.FTZ R2, R3, 0.93318945169448852539, R2 ;  /* 0x3f6ee58103028823 */ /* 0x000fe40000010002 */
.L_x_8443:
[----:B------:R-:W-:Y:S05]  /*14600*/  BSYNC B0 ;  /* 0x0000000000007941 */ /* 0x000fea0003800000 */
.L_x_8441:
        /* <DEDUP_REMOVED lines=10> */
.L_x_8427:
[----:B------:R-:W-:Y:S05]  /*146b0*/  BSYNC B3 ;  /* 0x0000000000037941 */ /* 0x000fea0003800000 */
.L_x_8423:
[----:B------:R-:W-:Y:S02]  /*146c0*/  LOP3.LUT R23, R4, 0x80000000, R23, 0xb8, !PT ;  /* 0x8000000004177812 */ /* 0x000fe400078eb817 */
[----:B-1----:R-:W-:Y:S01]  /*146d0*/  LOP3.LUT R22, R25, 0x80000000, R22, 0xb8, !PT ;  /* 0x8000000019167812 */ /* 0x002fe200078eb816 */
[----:B------:R-:W-:Y:S05]  /*146e0*/  BRA `(.L_x_8412) ;  /* 0x0000175000007947 */ /* 0x000fea0003800000 */
.L_x_8411:
        /* <DEDUP_REMOVED lines=30> */
.L_x_8449:
[----:B------:R-:W-:Y:S05]  /*148d0*/  BSYNC B4 ;  /* 0x0000000000047941 */ /* 0x000fea0003800000 */
.L_x_8448:
        /* <DEDUP_REMOVED lines=18> */
.L_x_8451:
[----:B------:R-:W-:Y:S02]  /*14a00*/  ISETP.GE.AND P0, PT, R27, RZ, PT ;  /* 0x000000ff1b00720c */ /* 0x000fe40003f06270 */
[----:B------:R-:W-:-:S11]  /*14a10*/  MOV R3, 0x3fd774eb ;  /* 0x3fd774eb00037802 */ /* 0x000fd60000000f00 */
[----:B------:R-:W-:-:S04]  /*14a20*/  @P0 FFMA.FTZ R2, R3, 0.93318945169448852539, -R2 ;  /* 0x3f6ee58103020823 */ /* 0x000fc80000010802 */
[----:B------:R-:W-:Y:S02]  /*14a30*/  @!P0 FFMA.FTZ R2, R3, 0.93318945169448852539, R2 ;  /* 0x3f6ee58103028823 */ /* 0x000fe40000010002 */
.L_x_8452:
[----:B------:R-:W-:Y:S05]  /*14a40*/  BSYNC B0 ;  /* 0x0000000000007941 */ /* 0x000fea0003800000 */
.L_x_8450:
        /* <DEDUP_REMOVED lines=13> */
.L_x_8447:
        /* <DEDUP_REMOVED lines=12> */
.L_x_8455:
[----:B------:R-:W-:Y:S05]  /*14be0*/  BSYNC B4 ;  /* 0x0000000000047941 */ /* 0x000fea0003800000 */
.L_x_8454:
        /* <DEDUP_REMOVED lines=18> */
.L_x_8457:
[----:B------:R-:W-:Y:S02]  /*14d10*/  ISETP.GE.AND P0, PT, R27, RZ, PT ;  /* 0x000000ff1b00720c */ /* 0x000fe40003f06270 */
[----:B------:R-:W-:-:S11]  /*14d20*/  MOV R3, 0x3fd774eb ;  /* 0x3fd774eb00037802 */ /* 0x000fd60000000f00 */
[----:B------:R-:W-:-:S04]  /*14d30*/  @P0 FFMA.FTZ R2, R3, 0.93318945169448852539, -R2 ;  /* 0x3f6ee58103020823 */ /* 0x000fc80000010802 */
[----:B------:R-:W-:Y:S02]  /*14d40*/  @!P0 FFMA.FTZ R2, R3, 0.93318945169448852539, R2 ;  /* 0x3f6ee58103028823 */ /* 0x000fe40000010002 */
.L_x_8458:
[----:B------:R-:W-:Y:S05]  /*14d50*/  BSYNC B0 ;  /* 0x0000000000007941 */ /* 0x000fea0003800000 */
.L_x_8456:
        /* <DEDUP_REMOVED lines=27> */
.L_x_8446:
        /* <DEDUP_REMOVED lines=34> */
.L_x_8460:
[----:B------:R-:W-:Y:S05]  /*15130*/  BSYNC B4 ;  /* 0x0000000000047941 */ /* 0x000fea0003800000 */
.L_x_8459:
        /* <DEDUP_REMOVED lines=18> */
.L_x_8462:
[----:B------:R-:W-:Y:S02]  /*15260*/  ISETP.GE.AND P0, PT, R27, RZ, PT ;  /* 0x000000ff1b00720c */ /* 0x000fe40003f06270 */
[----:B------:R-:W-:-:S11]  /*15270*/  MOV R3, 0x3fd774eb ;  /* 0x3fd774eb00037802 */ /* 0x000fd60000000f00 */
[----:B------:R-:W-:-:S04]  /*15280*/  @P0 FFMA.FTZ R0, R3, 0.93318945169448852539, -R0 ;  /* 0x3f6ee58103000823 */ /* 0x000fc80000010800 */
[----:B------:R-:W-:Y:S02]  /*15290*/  @!P0 FFMA.FTZ R0, R3, 0.93318945169448852539, R0 ;  /* 0x3f6ee58103008823 */ /* 0x000fe40000010000 */
.L_x_8463:
[----:B------:R-:W-:Y:S05]  /*152a0*/  BSYNC B0 ;  /* 0x0000000000007941 */ /* 0x000fea0003800000 */
.L_x_8461:
        /* <DEDUP_REMOVED lines=11> */
.L_x_8445:
        /* <DEDUP_REMOVED lines=23> */
.L_x_8467:
[----:B------:R-:W-:Y:S05]  /*154d0*/  BSYNC B4 ;  /* 0x0000000000047941 */ /* 0x000fea0003800000 */
.L_x_8466:
        /* <DEDUP_REMOVED lines=24> */
.L_x_8465:
        /* <DEDUP_REMOVED lines=12> */
.L_x_8469:
[----:B------:R-:W-:Y:S05]  /*15720*/  BSYNC B4 ;  /* 0x0000000000047941 */ /* 0x000fea0003800000 */
.L_x_8468:
        /* <DEDUP_REMOVED lines=38> */
.L_x_8464:
        /* <DEDUP_REMOVED lines=34> */
.L_x_8471:
[----:B------:R-:W-:Y:S05]  /*15bb0*/  BSYNC B4 ;  /* 0x0000000000047941 */ /* 0x000fea0003800000 */
.L_x_8470:
        /* <DEDUP_REMOVED lines=21> */
.L_x_8453:
[----:B------:R-:W-:Y:S05]  /*15d10*/  BSYNC B3 ;  /* 0x0000000000037941 */ /* 0x000fea0003800000 */
.L_x_8444:
[----:B------:R-:W-:Y:S01]  /*15d20*/  FADD.FTZ R25, R25, 0.69314718246459960938 ;  /* 0x3f31721819197421 */ /* 0x000fe20000010000 */
[----:B------:R-:W-:-:S04]  /*15d30*/  LOP3.LUT R23, R0, 0x80000000, R23, 0xb8, !PT ;  /* 0x8000000000177812 */ /* 0x000fc800078eb817 */
[----:B------:R-:W-:Y:S01]  /*15d40*/  LOP3.LUT R22, R25, 0x80000000, R22, 0xb8, !PT ;  /* 0x8000000019167812 */ /* 0x000fe200078eb816 */
[----:B------:R-:W-:Y:S05]  /*15d50*/  BRA `(.L_x_8412) ;  /* 0x000000e000007947 */ /* 0x000fea0003800000 */
.L_x_8410:
        /* <DEDUP_REMOVED lines=14> */
.L_x_8412:
[----:B------:R-:W-:Y:S05]  /*15e40*/  BSYNC B2 ;  /* 0x0000000000027941 */ /* 0x000fea0003800000 */
.L_x_8409:
[----:B------:R-:W-:Y:S01]  /*15e50*/  WARPSYNC 0xffffffff ;  /* 0xffffffff00007948 */ /* 0x000fe20003800000 */
[----:B------:R-:W-:Y:S01]  /*15e60*/  UMOV UR7, 0x8 ;  /* 0x0000000800077882 */ /* 0x000fe20000000000 */
[----:B------:R-:W-:Y:S01]  /*15e70*/  MOV R8, R29 ;  /* 0x0000001d00087202 */ /* 0x000fe20000000f00 */
[----:B------:R-:W-:Y:S02]  /*15e80*/  ULDC.64 UR4, c[0x0][0x168] ;  /* 0x00005a0000047ab9 */ /* 0x000fe40000000a00 */
[----:B------:R-:W-:-:S06]  /*15e90*/  UIMAD.WIDE.U32 UR4, UR6, UR7, UR4 ;  /* 0x00000007060472a5 */ /* 0x000fcc000f8e0004 */
[----:B------:R-:W-:Y:S02]  /*15ea0*/  MOV R2, UR4 ;  /* 0x0000000400027c02 */ /* 0x000fe40008000f00 */
[----:B------:R-:W-:-:S05]  /*15eb0*/  MOV R3, UR5 ;  /* 0x0000000500037c02 */ /* 0x000fca0008000f00 */
[----:B------:R-:W-:-:S05]  /*15ec0*/  IMAD.WIDE R24, R24, 0x10, R2 ;  /* 0x0000001018187825 */ /* 0x000fca00078e0202 */
[----:B------:R-:W-:Y:S04]  /*15ed0*/  STG.E.128 [R24.64], R8 ;  /* 0x0000000818007986 */ /* 0x000fe8000c101d08 */
[----:B------:R-:W-:Y:S04]  /*15ee0*/  STG.E.128 [R24.64+0x800], R12 ;  /* 0x0008000c18007986 */ /* 0x000fe8000c101d08 */
[----:B------:R-:W-:Y:S04]  /*15ef0*/  STG.E.128 [R24.64+0x1000], R16 ;  /* 0x0010001018007986 */ /* 0x000fe8000c101d08 */
[----:B------:R-:W-:Y:S01]  /*15f00*/  STG.E.128 [R24.64+0x1800], R20 ;  /* 0x0018001418007986 */ /* 0x000fe2000c101d08 */
[----:B------:R-:W-:Y:S05]  /*15f10*/  EXIT ;  /* 0x000000000000794d */ /* 0x000fea0003800000 */
.L_x_7967:
[----:B------:R-:W0:Y:S01]  /*15f20*/  S2R R4, SR_TID.X ;  /* 0x0000000000047919 */ /* 0x000e220000002100 */
[----:B------:R-:W-:Y:S01]  /*15f30*/  CS2R R18, SRZ ;  /* 0x0000000000127805 */ /* 0x000fe2000001ff00 */
[----:B------:R-:W-:Y:S01]  /*15f40*/  CS2R R16, SRZ ;  /* 0x0000000000107805 */ /* 0x000fe2000001ff00 */
[----:B------:R-:W-:Y:S01]  /*15f50*/  CS2R R20, SRZ ;  /* 0x0000000000147805 */ /* 0x000fe2000001ff00 */
[----:B------:R-:W-:Y:S01]  /*15f60*/  CS2R R22, SRZ ;  /* 0x0000000000167805 */ /* 0x000fe2000001ff00 */
[----:B0-----:R-:W-:-:S13]  /*15f70*/  ISETP.GE.AND P0, PT, R4, UR4, PT ;  /* 0x0000000404007c0c */ /* 0x001fda000bf06270 */
[C---:B------:R-:W-:Y:S02]  /*15f80*/  @!P0 IADD3 R6, R4.reuse, UR6, RZ ;  /* 0x0000000604068c10 */ /* 0x040fe4000fffe0ff */
[----:B------:R-:W-:Y:S02]  /*15f90*/  @!P0 IADD3 R4, R4, 0x80, RZ ;  /* 0x0000008004048810 */ /* 0x000fe40007ffe0ff */
[----:B------:R-:W-:Y:S02]  /*15fa0*/  @!P0 MOV R7, 0x8 ;  /* 0x0000000800078802 */ /* 0x000fe40000000f00 */
[----:B------:R-:W-:-:S03]  /*15fb0*/  ISETP.GE.AND P6, PT, R4, UR4, PT ;  /* 0x0000000404007c0c */ /* 0x000fc6000bfc6270 */
[----:B------:R-:W-:-:S05]  /*15fc0*/  @!P0 IMAD.WIDE.U32 R6, R6, R7, c[0x0][0x170] ;  /* 0x00005c0006068625 */ /* 0x000fca00078e0007 */
[----:B------:R0:W5:Y:S05]  /*15fd0*/  @!P0 LDG.E.64 R16, [R6.64] ;  /* 0x0000000806108981 */ /* 0x00016a000c1e1b00 */
        /* <DEDUP_REMOVED lines=15> */
[----:B------:R-:W-:Y:S01]  /*160d0*/  ISETP.GE.AND P3, PT, R4, UR4, PT ;  /* 0x0000000404007c0c */ /* 0x000fe2000bf66270 */
[----:B------:R-:W-:Y:S01]  /*160e0*/  CS2R R24, SRZ ;  /* 0x0000000000187805 */ /* 0x000fe2000001ff00 */
[----:B------:R-:W-:Y:S01]  /*160f0*/  CS2R R26, SRZ ;  /* 0x00000000001a7805 */ /* 0x000fe2000001ff00 */
[----:B------:R-:W-:Y:S01]  /*16100*/  CS2R R10, SRZ ;  /* 0x00000000000a7805 */ /* 0x000fe2000001ff00 */
[----:B------:R-:W-:Y:S01]  /*16110*/  CS2R R12, SRZ ;  /* 0x00000000000c7805 */ /* 0x000fe2000001ff00 */
[----:B------:R-:W-:-:S05]  /*16120*/  @!P4 IMAD.WIDE.U32 R28, R28, R29, c[0x0][0x170] ;  /* 0x00005c001c1cc625 */ /* 0x000fca00078e001d */
[----:B------:R3:W5:Y:S03]  /*16130*/  @!P4 LDG.E.64 R22, [R28.64] ;  /* 0x000000081c16c981 */ /* 0x000766000c1e1b00 */
[C---:B------:R-:W-:Y:S02]  /*16140*/  @!P3 IADD3 R2, R4.reuse, UR6, RZ ;  /* 0x000000060402bc10 */ /* 0x040fe4000fffe0ff */
[----:B------:R-:W-:-:S04]  /*16150*/  @!P3 IADD3 R4, R4, 0x80, RZ ;  /* 0x000000800404b810 */ /* 0x000fc80007ffe0ff */
[----:B------:R-:W-:-:S13]  /*16160*/  ISETP.GE.AND P2, PT, R4, UR4, PT ;  /* 0x0000000404007c0c */ /* 0x000fda000bf46270 */
[C---:B------:R-:W-:Y:S02]  /*16170*/  @!P2 IADD3 R0, R4.reuse, UR6, RZ ;  /* 0x000000060400ac10 */ /* 0x040fe4000fffe0ff */
[----:B------:R-:W-:-:S04]  /*16180*/  @!P2 IADD3 R4, R4, 0x80, RZ ;  /* 0x000000800404a810 */ /* 0x000fc80007ffe0ff */
[----:B------:R-:W-:-:S13]  /*16190*/  ISETP.GE.AND P1, PT, R4, UR4, PT ;  /* 0x0000000404007c0c */ /* 0x000fda000bf26270 */
[C---:B------:R-:W-:Y:S02]  /*161a0*/  @!P1 IADD3 R3, R4.reuse, UR6, RZ ;  /* 0x0000000604039c10 */ /* 0x040fe4000fffe0ff */
[----:B------:R-:W-:-:S04]  /*161b0*/  @!P1 IADD3 R4, R4, 0x80, RZ ;  /* 0x0000008004049810 */ /* 0x000fc80007ffe0ff */
[----:B------:R-:W-:Y:S02]  /*161c0*/  ISETP.GE.AND P6, PT, R4, UR4, PT ;  /* 0x0000000404007c0c */ /* 0x000fe4000bfc6270 */
[----:B------:R-:W-:Y:S02]  /*161d0*/  @!P3 MOV R5, 0x8 ;  /* 0x000000080005b802 */ /* 0x000fe40000000f00 */
[----:B-1----:R-:W-:Y:S02]  /*161e0*/  @!P1 MOV R8, 0x8 ;  /* 0x0000000800089802 */ /* 0x002fe40000000f00 */
[----:B0-----:R-:W-:-:S03]  /*161f0*/  @!P2 MOV R7, 0x8 ;  /* 0x000000080007a802 */ /* 0x001fc60000000f00 */
[----:B------:R-:W-:-:S04]  /*16200*/  @!P1 IMAD.WIDE.U32 R8, R3, R8, c[0x0][0x170] ;  /* 0x00005c0003089625 */ /* 0x000fc800078e0008 */
[----:B--2---:R-:W-:Y:S02]  /*16210*/  @!P6 IADD3 R14, R4, UR6, RZ ;  /* 0x00000006040eec10 */ /* 0x004fe4000fffe0ff */
[----:B------:R-:W-:Y:S01]  /*16220*/  @!P6 MOV R15, 0x8 ;  /* 0x00000008000fe802 */ /* 0x000fe20000000f00 */
        /* <DEDUP_REMOVED lines=8> */
[----:B------:R-:W-:Y:S01]  /*162b0*/  CS2R R14, SRZ ;  /* 0x00000000000e7805 */ /* 0x000fe2000001ff00 */
[----:B------:R-:W-:Y:S05]  /*162c0*/  @P0 BRA `(.L_x_8473) ;  /* 0x00002cd000000947 */ /* 0x000fea0003800000 */
[----:B-----5:R-:W-:Y:S02]  /*162d0*/  FSETP.GTU.FTZ.AND P0, PT, |R16|, +INF , PT ;  /* 0x7f8000001000780b */ /* 0x020fe40003f1c200 */
[----:B------:R-:W-:-:S04]  /*162e0*/  FSETP.GTU.FTZ.AND P1, PT, |R17|, +INF , PT ;  /* 0x7f8000001100780b */ /* 0x000fc80003f3c200 */
[----:B------:R-:W-:-:S13]  /*162f0*/  PLOP3.LUT P0, PT, P0, P1, PT, 0xa8, 0x0 ;  /* 0x000000000000781c */ /* 0x000fda0000703570 */
[----:B------:R-:W-:Y:S05]  /*16300*/  @P0 BRA `(.L_x_8474) ;  /* 0x00002ba000000947 */ /* 0x000fea0003800000 */
[C---:B------:R-:W-:Y:S01]  /*16310*/  FSETP.GT.FTZ.AND P0, PT, |R16|.reuse, 8388608, PT ;  /* 0x4b0000001000780b */ /* 0x040fe20003f14200 */
[----:B---3--:R-:W-:Y:S01]  /*16320*/  FADD.FTZ R3, |R16|, -RZ ;  /* 0x800000ff10037221 */ /* 0x008fe20000010200 */
[C---:B------:R-:W-:Y:S01]  /*16330*/  FSETP.GT.FTZ.AND P1, PT, |R17|.reuse, 8388608, PT ;  /* 0x4b0000001100780b */ /* 0x040fe20003f34200 */
[----:B------:R-:W-:-:S03]  /*16340*/  FADD.FTZ R0, |R17|, -RZ ;  /* 0x800000ff11007221 */ /* 0x000fc60000010200 */
[----:B------:R-:W-:-:S13]  /*16350*/  PLOP3.LUT P0, PT, P0, P1, PT, 0xa8, 0x0 ;  /* 0x000000000000781c */ /* 0x000fda0000703570 */
[----:B------:R-:W-:Y:S05]  /*16360*/  @P0 BRA `(.L_x_8475) ;  /* 0x0000141000000947 */ /* 0x000fea0003800000 */
[----:B------:R-:W-:Y:S02]  /*16370*/  FSETP.NEU.FTZ.AND P1, PT, R16, RZ, PT ;  /* 0x000000ff1000720b */ /* 0x000fe40003f3d000 */
[----:B------:R-:W-:Y:S02]  /*16380*/  FSETP.NEU.FTZ.AND P0, PT, R17, RZ, PT ;  /* 0x000000ff1100720b */ /* 0x000fe40003f1d000 */
[----:B------:R-:W-:Y:S02]  /*16390*/  MOV R14, R16 ;  /* 0x00000010000e7202 */ /* 0x000fe40000000f00 */
[----:B------:R-:W-:-:S09]  /*163a0*/  MOV R15, R17 ;  /* 0x00000011000f7202 */ /* 0x000fd20000000f00 */
[----:B------:R-:W-:Y:S05]  /*163b0*/  @!P0 BRA !P1, `(.L_x_8473) ;  /* 0x00002be000008947 */ /* 0x000fea0004800000 */
[----:B------:R-:W-:Y:S02]  /*163c0*/  FSETP.GEU.FTZ.AND P0, PT, |R17|, 0.00021143197955098003149, PT ;  /* 0x395db3d71100780b */ /* 0x000fe40003f1e200 */
[----:B------:R-:W-:Y:S02]  /*163d0*/  FSETP.GEU.FTZ.AND P1, PT, |R16|, 0.00021143197955098003149, PT ;  /* 0x395db3d71000780b */ /* 0x000fe40003f3e200 */
[----:B------:R-:W-:Y:S02]  /*163e0*/  MOV R14, R16 ;  /* 0x00000010000e7202 */ /* 0x000fe40000000f00 */
[----:B------:R-:W-:-:S09]  /*163f0*/  MOV R15, R17 ;  /* 0x00000011000f7202 */ /* 0x000fd20000000f00 */
[----:B------:R-:W-:Y:S05]  /*16400*/  @!P0 BRA !P1, `(.L_x_8473) ;  /* 0x00002b9000008947 */ /* 0x000fea0004800000 */
[----:B------:R-:W-:Y:S01]  /*16410*/  FADD.FTZ R2, |R17|, 1 ;  /* 0x3f80000011027421 */ /* 0x000fe20000010200 */
        /* <DEDUP_REMOVED lines=11> */
[----:B------:R-:W-:-:S03]  /*164d0*/  LOP3.LUT R9, R8, 0x800000, RZ, 0xfc, !PT ;  /* 0x0080000008097812 */ /* 0x000fc600078efcff */
[----:B------:R-:W-:Y:S02]  /*164e0*/  FFMA.FTZ R14, R5, R5, R14 ;  /* 0x00000005050e7223 */ /* 0x000fe4000001000e */
[----:B------:R-:W-:-:S04]  /*164f0*/  FADD.FTZ R5, |R17|, -1 ;  /* 0xbf80000011057421 */ /* 0x000fc80000010200 */
[----:B------:R-:W0:Y:S01]  /*16500*/  MUFU.SQRT R14, R14 ;  /* 0x0000000e000e7308 */ /* 0x000e220000002000 */
[----:B------:R-:W-:-:S05]  /*16510*/  FADD.FTZ R15, |R5|, -RZ ;  /* 0x800000ff050f7221 */ /* 0x000fca0000010200 */
[CC--:B------:R-:W-:Y:S02]  /*16520*/  IMNMX R8, R6.reuse, R15.reuse, !PT ;  /* 0x0000000f06087217 */ /* 0x0c0fe40007800200 */
[----:B------:R-:W-:-:S04]  /*16530*/  IMNMX R6, R6, R15, PT ;  /* 0x0000000f06067217 */ /* 0x000fc80003800200 */
[----:B------:R-:W-:Y:S01]  /*16540*/  FSETP.NEU.FTZ.AND P1, PT, R6, RZ, PT ;  /* 0x000000ff0600720b */ /* 0x000fe20003f3d000 */
[----:B0-----:R-:W-:Y:S01]  /*16550*/  @P0 FMUL.FTZ R4, R14, R9 ;  /* 0x000000090e040220 */ /* 0x001fe20000410000 */
[----:B------:R-:W-:Y:S02]  /*16560*/  LOP3.LUT R9, R8, 0xfe000000, RZ, 0xc0, !PT ;  /* 0xfe00000008097812 */ /* 0x000fe400078ec0ff */
[----:B------:R-:W-:Y:S02]  /*16570*/  FSETP.NEU.FTZ.AND P0, PT, R7, +INF , PT ;  /* 0x7f8000000700780b */ /* 0x000fe40003f1d000 */
[C---:B------:R-:W-:Y:S02]  /*16580*/  IADD3 R15, -R9.reuse, 0x7e800000, RZ ;  /* 0x7e800000090f7810 */ /* 0x040fe40007ffe1ff */
[----:B------:R-:W-:-:S03]  /*16590*/  LOP3.LUT R9, R9, 0x800000, RZ, 0xfc, !PT ;  /* 0x0080000009097812 */ /* 0x000fc600078efcff */
[-C--:B------:R-:W-:Y:S02]  /*165a0*/  FMUL.FTZ R7, R6, R15.reuse ;  /* 0x0000000f06077220 */ /* 0x080fe40000410000 */
[----:B------:R-:W-:Y:S02]  /*165b0*/  FMUL.FTZ R15, R8, R15 ;  /* 0x0000000f080f7220 */ /* 0x000fe40000410000 */
[----:B------:R-:W-:Y:S01]  /*165c0*/  FMUL.FTZ R14, R7, R7 ;  /* 0x00000007070e7220 */ /* 0x000fe20000410000 */
[----:B------:R-:W-:-:S03]  /*165d0*/  FSEL R7, R4, +INF , P0 ;  /* 0x7f80000004077808 */ /* 0x000fc60000000000 */
[----:B------:R-:W-:-:S06]  /*165e0*/  FFMA.FTZ R14, R15, R15, R14 ;  /* 0x0000000f0f0e7223 */ /* 0x000fcc000001000e */
[----:B------:R-:W0:Y:S02]  /*165f0*/  MUFU.SQRT R14, R14 ;  /* 0x0000000e000e7308 */ /* 0x000e240000002000 */
[----:B0-----:R-:W-:Y:S01]  /*16600*/  @P1 FMUL.FTZ R8, R14, R9 ;  /* 0x000000090e081220 */ /* 0x001fe20000410000 */
[----:B------:R-:W-:-:S04]  /*16610*/  FSETP.NEU.FTZ.AND P1, PT, R6, +INF , PT ;  /* 0x7f8000000600780b */ /* 0x000fc80003f3d000 */
        /* <DEDUP_REMOVED lines=22> */
[----:B0-----:R-:W-:Y:S01]  /*16780*/  @!P0 FMUL.FTZ R9, R9, |R16| ;  /* 0x4000001009098220 */ /* 0x001fe20000410000 */
[----:B------:R-:W-:Y:S05]  /*16790*/  @!P0 BRA `(.L_x_8477) ;  /* 0x0000061000008947 */ /* 0x000fea0003800000 */
[----:B------:R-:W-:Y:S01]  /*167a0*/  FMUL.FTZ R14, R2, R5 ;  /* 0x00000005020e7220 */ /* 0x000fe20000410000 */
[----:B------:R-:W-:-:S05]  /*167b0*/  HFMA2.MMA R28, -RZ, RZ, 1.875, 0 ;  /* 0x3f800000ff1c7435 */ /* 0x000fca00000001ff */
        /* <DEDUP_REMOVED lines=25> */
[----:B------:R-:W-:Y:S01]  /*16950*/  ISETP.GE.AND P0, PT, R8, -0x407fffff, PT ;  /* 0xbf8000010800780c */ /* 0x000fe20003f06270 */
[----:B------:R-:W-:-:S12]  /*16960*/  FADD.FTZ R14, R14, R5 ;  /* 0x000000050e0e7221 */ /* 0x000fd80000010000 */
[----:B------:R-:W-:-:S05]  /*16970*/  @P0 MOV R15, 0x7f800000 ;  /* 0x7f800000000f0802 */ /* 0x000fca0000000f00 */
[C---:B------:R-:W-:Y:S01]  /*16980*/  @P0 FFMA.FTZ R9, R14.reuse, R15, +INF ;  /* 0x7f8000000e090423 */ /* 0x040fe2000001000f */
[----:B------:R-:W-:-:S04]  /*16990*/  FSETP.NEU.FTZ.AND P0, PT, R14, RZ, PT ;  /* 0x000000ff0e00720b */ /* 0x000fc80003f1d000 */
[----:B------:R-:W-:Y:S01]  /*169a0*/  FSEL R9, R9, -RZ, P0 ;  /* 0x800000ff09097208 */ /* 0x000fe20000000000 */
[----:B------:R-:W-:Y:S05]  /*169b0*/  BRA `(.L_x_8477) ;  /* 0x000003f000007947 */ /* 0x000fea0003800000 */
.L_x_8479:
        /* <DEDUP_REMOVED lines=10> */
.L_x_8481:
[----:B------:R-:W-:-:S04]  /*16a60*/  FADD.FTZ R8, -R2, R7 ;  /* 0x0000000702087221 */ /* 0x000fc80000010100 */
[----:B------:R-:W-:Y:S02]  /*16a70*/  FMUL.FTZ R8, R8, 0.5 ;  /* 0x3f00000008087820 */ /* 0x000fe40000410000 */
.L_x_8482:
[----:B------:R-:W-:Y:S05]  /*16a80*/  BSYNC B1 ;  /* 0x0000000000017941 */ /* 0x000fea0003800000 */
.L_x_8480:
        /* <DEDUP_REMOVED lines=11> */
.L_x_8484:
[----:B------:R-:W-:-:S04]  /*16b40*/  FADD.FTZ R9, R4, -R9 ;  /* 0x8000000904097221 */ /* 0x000fc80000010000 */
[----:B------:R-:W-:Y:S02]  /*16b50*/  FMUL.FTZ R9, R9, 0.5 ;  /* 0x3f00000009097820 */ /* 0x000fe40000410000 */
.L_x_8485:
[----:B------:R-:W-:Y:S05]  /*16b60*/  BSYNC B1 ;  /* 0x0000000000017941 */ /* 0x000fea0003800000 */
.L_x_8483:
        /* <DEDUP_REMOVED lines=35> */
.L_x_8478:
[----:B------:R0:W1:Y:S02]  /*16da0*/  MUFU.SQRT R9, R3 ;  /* 0x0000000300097308 */ /* 0x0000640000002000 */
.L_x_8477:
[----:B------:R-:W-:Y:S05]  /*16db0*/  BSYNC B0 ;  /* 0x0000000000007941 */ /* 0x000fea0003800000 */
.L_x_8476:
[----:B------:R-:W-:Y:S01]  /*16dc0*/  FSETP.GEU.FTZ.AND P0, PT, |R17|, 4.336808689942017736e-19, PT ;  /* 0x210000001100780b */ /* 0x000fe20003f1e200 */
[----:B------:R-:W-:Y:S01]  /*16dd0*/  BSSY B3, `(.L_x_8486) ;  /* 0x0000097000037945 */ /* 0x000fe20003800000 */
[----:B------:R-:W-:Y:S11]  /*16de0*/  BSSY B0, `(.L_x_8487) ;  /* 0x000005f000007945 */ /* 0x000ff60003800000 */
[----:B------:R-:W-:Y:S05]  /*16df0*/  @!P0 BRA `(.L_x_8488) ;  /* 0x000005b000008947 */ /* 0x000fea0003800000 */
[----:B------:R-:W2:Y:S02]  /*16e00*/  MUFU.RCP R8, R6 ;  /* 0x0000000600087308 */ /* 0x000ea40000001000 */
[----:B--2---:R-:W-:-:S05]  /*16e10*/  FMUL.FTZ R8, R8, |R17| ;  /* 0x4000001108087220 */ /* 0x004fca0000410000 */
[----:B------:R-:W-:-:S13]  /*16e20*/  FSETP.GT.FTZ.AND P0, PT, R8, 0.64170002937316894531, PT ;  /* 0x3f2446740800780b */ /* 0x000fda0003f14000 */
[----:B------:R-:W-:Y:S01]  /*16e30*/  @!P0 BREAK B0 ;  /* 0x0000000000008942 */ /* 0x000fe20003800000 */
[----:B------:R-:W-:Y:S05]  /*16e40*/  @P0 BRA `(.L_x_8489) ;  /* 0x000001a000000947 */ /* 0x000fea0003800000 */
[----:B0-----:R-:W-:Y:S01]  /*16e50*/  HFMA2.MMA R3, -RZ, RZ, 1.75, 0 ;  /* 0x3f000000ff037435 */ /* 0x001fe200000001ff */
[C---:B------:R-:W-:Y:S01]  /*16e60*/  FADD.FTZ R0, |R8|.reuse, -RZ ;  /* 0x800000ff08007221 */ /* 0x040fe20000010200 */
[C---:B------:R-:W-:Y:S01]  /*16e70*/  FSETP.GT.FTZ.AND P0, PT, |R8|.reuse, 0.56000000238418579102, PT ;  /* 0x3f0f5c290800780b */ /* 0x040fe20003f14200 */
[----:B------:R-:W-:Y:S01]  /*16e80*/  HFMA2.MMA R5, -RZ, RZ, 1.9599609375, 20144 ;  /* 0x3fd774ebff057435 */ /* 0x000fe200000001ff */
        /* <DEDUP_REMOVED lines=22> */
.L_x_8489:
[----:B------:R-:W-:Y:S01]  /*16ff0*/  FSETP.NEU.FTZ.AND P0, PT, |R17|, 1, PT ;  /* 0x3f8000001100780b */ /* 0x000fe20003f1d200 */
[----:B------:R-:W-:Y:S01]  /*17000*/  BSSY B1, `(.L_x_8491) ;  /* 0x0000039000017945 */ /* 0x000fe20003800000 */
[----:B------:R-:W-:-:S13]  /*17010*/  FSETP.GEU.FTZ.AND P1, PT, |R16|, 9.3132257461547851562e-10, PT ;  /* 0x308000001000780b */ /* 0x000fda0003f3e200 */
[----:B------:R-:W-:Y:S05]  /*17020*/  @!P0 BRA !P1, `(.L_x_8492) ;  /* 0x0000030000008947 */ /* 0x000fea0004800000 */
[----:B0-----:R-:W-:-:S05]  /*17030*/  FMUL.FTZ R3, |R5|, 1.1920928955078125e-07 ;  /* 0x3400000005037820 */ /* 0x001fca0000410200 */
        /* <DEDUP_REMOVED lines=12> */
.L_x_8495:
[----:B------:R-:W-:-:S04]  /*17100*/  FADD.FTZ R2, -R2, R7 ;  /* 0x0000000702027221 */ /* 0x000fc80000010100 */
[----:B------:R-:W-:Y:S02]  /*17110*/  FMUL.FTZ R2, R2, 0.5 ;  /* 0x3f00000002027820 */ /* 0x000fe40000410000 */
.L_x_8496:
[----:B------:R-:W-:Y:S05]  /*17120*/  BSYNC B4 ;  /* 0x0000000000047941 */ /* 0x000fea0003800000 */
.L_x_8494:
        /* <DEDUP_REMOVED lines=10> */
.L_x_8498:
[----:B------:R-:W-:-:S04]  /*171d0*/  FADD.FTZ R4, -R5, R4 ;  /* 0x0000000405047221 */ /* 0x000fc80000010100 */
[----:B------:R-:W-:Y:S02]  /*171e0*/  FMUL.FTZ R3, R4, 0.5 ;  /* 0x3f00000004037820 */ /* 0x000fe40000410000 */
.L_x_8499:
[----:B------:R-:W-:Y:S05]  /*171f0*/  BSYNC B4 ;  /* 0x0000000000047941 */ /* 0x000fea0003800000 */
.L_x_8497:
[----:B------:R-:W-:Y:S01]  /*17200*/  FADD.FTZ R3, R3, R2 ;  /* 0x0000000203037221 */ /* 0x000fe20000010000 */
[----:B------:R-:W-:Y:S01]  /*17210*/  MOV R14, R0 ;  /* 0x00000000000e7202 */ /* 0x000fe20000000f00 */
[----:B------:R-:W-:-:S04]  /*17220*/  FADD.FTZ R6, R6, |R17| ;  /* 0x4000001106067221 */ /* 0x000fc80000010000 */
[----:B------:R-:W-:-:S04]  /*17230*/  FMUL.FTZ R3, R6, R3 ;  /* 0x0000000306037220 */ /* 0x000fc80000410000 */
[----:B------:R0:W2:Y:S01]  /*17240*/  MUFU.SQRT R15, R3 ;  /* 0x00000003000f7308 */ /* 0x0000a20000002000 */
[----:B------:R-:W-:Y:S05]  /*17250*/  BRA `(.L_x_8500) ;  /* 0x0000013000007947 */ /* 0x000fea0003800000 */
.L_x_8493:
[----:B------:R-:W-:-:S13]  /*17260*/  FSETP.GT.FTZ.AND P0, PT, |R17|, 1, PT ;  /* 0x3f8000001100780b */ /* 0x000fda0003f14200 */
[----:B------:R-:W-:Y:S01]  /*17270*/  @P0 FMUL.FTZ R5, R2, R5 ;  /* 0x0000000502050220 */ /* 0x000fe20000410000 */
[----:B------:R-:W-:Y:S01]  /*17280*/  @!P0 MOV R14, R0 ;  /* 0x00000000000e8202 */ /* 0x000fe20000000f00 */
[----:B------:R-:W-:Y:S02]  /*17290*/  @!P0 FADD.FTZ R3, -R0, 1 ;  /* 0x3f80000000038421 */ /* 0x000fe40000010100 */
[----:B------:R-:W-:Y:S02]  /*172a0*/  @P0 FMUL.FTZ R14, |R17|, 2.81474976710656000000e+14 ;  /* 0x57800000110e0820 */ /* 0x000fe40000410200 */
[----:B------:R-:W0:Y:S01]  /*172b0*/  @P0 MUFU.SQRT R5, R5 ;  /* 0x0000000500050308 */ /* 0x000e220000002000 */
[----:B------:R-:W-:Y:S02]  /*172c0*/  @!P0 FMUL.FTZ R4, R2, R3 ;  /* 0x0000000302048220 */ /* 0x000fe40000410000 */
[----:B------:R-:W-:-:S04]  /*172d0*/  @P0 FMUL.FTZ R2, |R16|, 2.81474976710656000000e+14 ;  /* 0x5780000010020820 */ /* 0x000fc80000410200 */
[----:B------:R-:W-:Y:S01]  /*172e0*/  @P0 FMUL.FTZ R2, R2, |R17| ;  /* 0x4000001102020220 */ /* 0x000fe20000410000 */
[----:B------:R-:W-:Y:S08]  /*172f0*/  @!P0 MUFU.SQRT R15, R4 ;  /* 0x00000004000f8308 */ /* 0x000ff00000002000 */
[----:B0-----:R-:W0:Y:S02]  /*17300*/  @P0 MUFU.RCP R3, R5 ;  /* 0x0000000500030308 */ /* 0x001e240000001000 */
[----:B0-----:R-:W-:Y:S01]  /*17310*/  @P0 FMUL.FTZ R15, R2, R3 ;  /* 0x00000003020f0220 */ /* 0x001fe20000410000 */
[----:B------:R-:W-:Y:S05]  /*17320*/  BRA `(.L_x_8500) ;  /* 0x0000006000007947 */ /* 0x000fea0003800000 */
.L_x_8492:
[----:B------:R-:W-:Y:S01]  /*17330*/  FADD.FTZ R0, R6, 1 ;  /* 0x3f80000006007421 */ /* 0x000fe20000010000 */
[----:B0-----:R-:W-:Y:S01]  /*17340*/  MUFU.SQRT R3, R3 ;  /* 0x0000000300037308 */ /* 0x001fe20000002000 */
[----:B------:R-:W-:-:S02]  /*17350*/  HFMA2.MMA R14, -RZ, RZ, 1.875, 0 ;  /* 0x3f800000ff0e7435 */ /* 0x000fc400000001ff */
[----:B------:R-:W-:-:S06]  /*17360*/  FMUL.FTZ R0, R0, 0.5 ;  /* 0x3f00000000007820 */ /* 0x000fcc0000410000 */
[----:B------:R-:W0:Y:S02]  /*17370*/  MUFU.SQRT R0, R0 ;  /* 0x0000000000007308 */ /* 0x000e240000002000 */
[----:B0-----:R-:W-:-:S06]  /*17380*/  FMUL.FTZ R15, R3, R0 ;  /* 0x00000000030f7220 */ /* 0x001fcc0000410000 */
.L_x_8500:
[----:B------:R-:W-:Y:S05]  /*17390*/  BSYNC B1 ;  /* 0x0000000000017941 */ /* 0x000fea0003800000 */
.L_x_8491:
[----:B------:R-:W-:Y:S05]  /*173a0*/  BRA `(.L_x_8501) ;  /* 0x0000002000007947 */ /* 0x000fea0003800000 */
.L_x_8488:
[----:B------:R-:W-:Y:S02]  /*173b0*/  FMUL.FTZ R15, R6, 16777216 ;  /* 0x4b800000060f7820 */ /* 0x000fe40000410000 */
[----:B------:R-:W-:Y:S02]  /*173c0*/  FMUL.FTZ R14, |R17|, 16777216 ;  /* 0x4b800000110e7820 */ /* 0x000fe40000410200 */
.L_x_8501:
[----:B------:R-:W-:Y:S05]  /*173d0*/  BSYNC B0 ;  /* 0x0000000000007941 */ /* 0x000fea0003800000 */
.L_x_8487:
[C---:B------:R-:W-:Y:S01]  /*173e0*/  FADD.FTZ R0, |R14|.reuse, -RZ ;  /* 0x800000ff0e007221 */ /* 0x040fe20000010200 */
[----:B--2---:R-:W-:Y:S01]  /*173f0*/  FSETP.GT.FTZ.AND P6, PT, |R14|, |R15|, PT ;  /* 0x4000000f0e00720b */ /* 0x004fe20003fd4200 */
[----:B0-----:R-:W-:Y:S01]  /*17400*/  FADD.FTZ R3, |R15|, -RZ ;  /* 0x800000ff0f037221 */ /* 0x001fe20000010200 */
        /* <DEDUP_REMOVED lines=14> */
.L_x_8503:
[----:B------:R-:W-:Y:S05]  /*174f0*/  BSYNC B4 ;  /* 0x0000000000047941 */ /* 0x000fea0003800000 */
.L_x_8502:
        /* <DEDUP_REMOVED lines=18> */
.L_x_8505:
[----:B------:R-:W-:Y:S02]  /*17620*/  ISETP.GE.AND P0, PT, R15, RZ, PT ;  /* 0x000000ff0f00720c */ /* 0x000fe40003f06270 */
[----:B------:R-:W-:-:S11]  /*17630*/  MOV R3, 0x3fd774eb ;  /* 0x3fd774eb00037802 */ /* 0x000fd60000000f00 */
[----:B------:R-:W-:-:S04]  /*17640*/  @P0 FFMA.FTZ R2, R3, 0.93318945169448852539, -R2 ;  /* 0x3f6ee58103020823 */ /* 0x000fc80000010802 */
[----:B------:R-:W-:Y:S02]  /*17650*/  @!P0 FFMA.FTZ R2, R3, 0.93318945169448852539, R2 ;  /* 0x3f6ee58103028823 */ /* 0x000fe40000010002 */
.L_x_8506:
[----:B------:R-:W-:Y:S05]  /*17660*/  BSYNC B0 ;  /* 0x0000000000007941 */ /* 0x000fea0003800000 */
.L_x_8504:
[C---:B------:R-:W-:Y:S01]  /*17670*/  FSETP.GT.FTZ.AND P0, PT, |R14|.reuse, |R15|, PT ;  /* 0x4000000f0e00720b */ /* 0x040fe20003f14200 */
[C---:B------:R-:W-:Y:S01]  /*17680*/  FADD.FTZ R0, |R15|.reuse, -RZ ;  /* 0x800000ff0f007221 */ /* 0x040fe20000010200 */
[----:B------:R-:W-:Y:S01]  /*17690*/  ISETP.GE.AND P2, PT, R15, RZ, PT ;  /* 0x000000ff0f00720c */ /* 0x000fe20003f46270 */
[----:B------:R-:W-:-:S10]  /*176a0*/  FADD.FTZ R8, |R14|, |R15| ;  /* 0x4000000f0e087221 */ /* 0x000fd40000010200 */
[----:B------:R-:W-:Y:S01]  /*176b0*/  @P0 FADD.FTZ R0, |R14|, -RZ ;  /* 0x800000ff0e000221 */ /* 0x000fe20000010200 */
[----:B------:R-:W-:-:S04]  /*176c0*/  FSETP.NEU.FTZ.AND P0, PT, |R15|, |R14|, PT ;  /* 0x4000000e0f00720b */ /* 0x000fc80003f1d200 */
[----:B------:R-:W-:Y:S01]  /*176d0*/  FSETP.NEU.FTZ.AND P1, PT, R0, RZ, PT ;  /* 0x000000ff0000720b */ /* 0x000fe20003f3d000 */
[----:B------:R-:W-:-:S10]  /*176e0*/  HFMA2.MMA R0, -RZ, RZ, 2.04296875, -15.78125 ;  /* 0x4016cbe4ff007435 */ /* 0x000fd400000001ff */
[----:B------:R-:W-:Y:S02]  /*176f0*/  @!P0 FSEL R2, R0, 0.78539818525314331055, !P2 ;  /* 0x3f490fdb00028808 */ /* 0x000fe40005000000 */
[----:B------:R-:W-:Y:S02]  /*17700*/  @!P1 FSEL R2, RZ, 3.1415927410125732422, P2 ;  /* 0x40490fdbff029808 */ /* 0x000fe40001000000 */
[----:B------:R-:W-:Y:S02]  /*17710*/  FSETP.GTU.FTZ.AND P0, PT, |R8|, +INF , PT ;  /* 0x7f8000000800780b */ /* 0x000fe40003f1c200 */
[----:B------:R-:W-:-:S04]  /*17720*/  LOP3.LUT R3, R2, 0x80000000, R14, 0xb8, !PT ;  /* 0x8000000002037812 */ /* 0x000fc800078eb80e */
[----:B------:R-:W-:Y:S02]  /*17730*/  FSEL R8, R8, R3, P0 ;  /* 0x0000000308087208 */ /* 0x000fe40000000000 */
.L_x_8490:
[----:B------:R-:W-:Y:S05]  /*17740*/  BSYNC B3 ;  /* 0x0000000000037941 */ /* 0x000fea0003800000 */
.L_x_8486:
[----:B------:R-:W-:Y:S02]  /*17750*/  LOP3.LUT R15, R8, 0x80000000, R17, 0xb8, !PT ;  /* 0x80000000080f7812 */ /* 0x000fe400078eb811 */
[----:B-1----:R-:W-:Y:S01]  /*17760*/  LOP3.LUT R14, R9, 0x80000000, R16, 0xb8, !PT ;  /* 0x80000000090e7812 */ /* 0x002fe200078eb810 */
[----:B------:R-:W-:Y:S05]  /*17770*/  BRA `(.L_x_8473) ;  /* 0x0000182000007947 */ /* 0x000fea0003800000 */
.L_x_8475:
        /* <DEDUP_REMOVED lines=30> */
.L_x_8512:
[----:B------:R-:W-:Y:S05]  /*17960*/  BSYNC B4 ;  /* 0x0000000000047941 */ /* 0x000fea0003800000 */
.L_x_8511:
        /* <DEDUP_REMOVED lines=13> */
[----:B------:R-:W-:-:S05]  /*17a40*/  FADD.FTZ R0, -R16, -RZ ;  /* 0x800000ff10007221 */ /* 0x000fca0000010100 */
[----:B------:R-:W-:-:S13]  /*17a50*/  ISETP.GT.AND P0, PT, R0, -0x1, PT ;  /* 0xffffffff0000780c */ /* 0x000fda0003f04270 */
[----:B------:R-:W-:Y:S05]  /*17a60*/  @P0 BRA `(.L_x_8515) ;  /* 0x0000008000000947 */ /* 0x000fea0003800000 */
[----:B------:R-:W-:-:S05]  /*17a70*/  MOV R3, 0x3fd774eb ;  /* 0x3fd774eb00037802 */ /* 0x000fca0000000f00 */
[----:B------:R-:W-:Y:S01]  /*17a80*/  FFMA.FTZ R2, R3, 1.8663789033889770508, -R2 ;  /* 0x3feee58103027823 */ /* 0x000fe20000010802 */
[----:B------:R-:W-:Y:S05]  /*17a90*/  BRA `(.L_x_8515) ;  /* 0x0000005000007947 */ /* 0x000fea0003800000 */
.L_x_8514:
[----:B------:R-:W-:Y:S01]  /*17aa0*/  FADD.FTZ R0, -R16, -RZ ;  /* 0x800000ff10007221 */ /* 0x000fe20000010100 */
[----:B------:R-:W-:-:S04]  /*17ab0*/  MOV R3, 0x3fd774eb ;  /* 0x3fd774eb00037802 */ /* 0x000fc80000000f00 */
[----:B------:R-:W-:-:S13]  /*17ac0*/  ISETP.GE.AND P0, PT, R0, RZ, PT ;  /* 0x000000ff0000720c */ /* 0x000fda0003f06270 */
[----:B------:R-:W-:-:S04]  /*17ad0*/  @P0 FFMA.FTZ R2, R3, 0.93318945169448852539, -R2 ;  /* 0x3f6ee58103020823 */ /* 0x000fc80000010802 */
[----:B------:R-:W-:Y:S02]  /*17ae0*/  @!P0 FFMA.FTZ R2, R3, 0.93318945169448852539, R2 ;  /* 0x3f6ee58103028823 */ /* 0x000fe40000010002 */
.L_x_8515:
[----:B------:R-:W-:Y:S05]  /*17af0*/  BSYNC B0 ;  /* 0x0000000000007941 */ /* 0x000fea0003800000 */
.L_x_8513:
[----:B------:R-:W-:Y:S01]  /*17b00*/  FADD.FTZ R3, -R17, -RZ ;  /* 0x800000ff11037221 */ /* 0x000fe20000010100 */
[----:B------:R-:W-:Y:S01]  /*17b10*/  FSETP.NEU.FTZ.AND P1, PT, R14, RZ, PT ;  /* 0x000000ff0e00720b */ /* 0x000fe20003f3d000 */
[----:B------:R-:W-:Y:S01]  /*17b20*/  HFMA2.MMA R4, -RZ, RZ, 2.04296875, -15.78125 ;  /* 0x4016cbe4ff047435 */ /* 0x000fe200000001ff */
[----:B------:R-:W0:Y:S01]  /*17b30*/  MUFU.LG2 R9, R9 ;  /* 0x0000000900097308 */ /* 0x000e220000000c00 */
[C---:B------:R-:W-:Y:S02]  /*17b40*/  ISETP.GE.AND P2, PT, R0.reuse, RZ, PT ;  /* 0x000000ff0000720c */ /* 0x040fe40003f46270 */
[C---:B------:R-:W-:Y:S01]  /*17b50*/  FSETP.NEU.FTZ.AND P0, PT, |R0|.reuse, |R3|, PT ;  /* 0x400000030000720b */ /* 0x040fe20003f1d200 */
[----:B------:R-:W-:-:S12]  /*17b60*/  FADD.FTZ R0, |R0|, |R3| ;  /* 0x4000000300007221 */ /* 0x000fd80000010200 */
[----:B------:R-:W-:Y:S01]  /*17b70*/  @!P0 FSEL R2, R4, 0.78539818525314331055, !P2 ;  /* 0x3f490fdb04028808 */ /* 0x000fe20005000000 */
[----:B0-----:R-:W-:Y:S01]  /*17b80*/  FMUL.FTZ.D2 R15, R9, 0.69314718246459960938 ;  /* 0x3f317218090f7820 */ /* 0x001fe20000310000 */
[----:B------:R-:W-:Y:S02]  /*17b90*/  @!P1 FSEL R2, RZ, 3.1415927410125732422, P2 ;  /* 0x40490fdbff029808 */ /* 0x000fe40001000000 */
[----:B------:R-:W-:Y:S02]  /*17ba0*/  FSETP.GTU.FTZ.AND P0, PT, |R0|, +INF , PT ;  /* 0x7f8000000000780b */ /* 0x000fe40003f1c200 */
[----:B------:R-:W-:-:S04]  /*17bb0*/  LOP3.LUT R3, R2, 0x80000000, R3, 0xb8, !PT ;  /* 0x8000000002037812 */ /* 0x000fc800078eb803 */
[----:B------:R-:W-:Y:S01]  /*17bc0*/  FSEL R2, R0, R3, P0 ;  /* 0x0000000300027208 */ /* 0x000fe20000000000 */
[----:B------:R-:W-:Y:S05]  /*17bd0*/  BRA `(.L_x_8516) ;  /* 0x0000128000007947 */ /* 0x000fea0003800000 */
.L_x_8510:
        /* <DEDUP_REMOVED lines=12> */
.L_x_8518:
[----:B------:R-:W-:Y:S05]  /*17ca0*/  BSYNC B4 ;  /* 0x0000000000047941 */ /* 0x000fea0003800000 */
.L_x_8517:
        /* <DEDUP_REMOVED lines=19> */
.L_x_8520:
[----:B------:R-:W-:Y:S01]  /*17de0*/  FADD.FTZ R0, -R16, -RZ ;  /* 0x800000ff10007221 */ /* 0x000fe20000010100 */
[----:B------:R-:W-:-:S04]  /*17df0*/  MOV R3, 0x3fd774eb ;  /* 0x3fd774eb00037802 */ /* 0x000fc80000000f00 */
[----:B------:R-:W-:-:S13]  /*17e00*/  ISETP.GE.AND P0, PT, R0, RZ, PT ;  /* 0x000000ff0000720c */ /* 0x000fda0003f06270 */
[----:B------:R-:W-:-:S04]  /*17e10*/  @P0 FFMA.FTZ R2, R3, 0.93318945169448852539, -R2 ;  /* 0x3f6ee58103020823 */ /* 0x000fc80000010802 */
[----:B------:R-:W-:Y:S02]  /*17e20*/  @!P0 FFMA.FTZ R2, R3, 0.93318945169448852539, R2 ;  /* 0x3f6ee58103028823 */ /* 0x000fe40000010002 */
.L_x_8521:
[----:B------:R-:W-:Y:S05]  /*17e30*/  BSYNC B0 ;  /* 0x0000000000007941 */ /* 0x000fea0003800000 */
.L_x_8519:
[----:B------:R-:W-:Y:S01]  /*17e40*/  FADD.FTZ R9, -R17, -RZ ;  /* 0x800000ff11097221 */ /* 0x000fe20000010100 */
[----:B------:R-:W-:Y:S01]  /*17e50*/  FSETP.NEU.FTZ.AND P2, PT, R14, RZ, PT ;  /* 0x000000ff0e00720b */ /* 0x000fe20003f5d000 */
[C---:B------:R-:W-:Y:S02]  /*17e60*/  FADD.FTZ R6, |R0|.reuse, -RZ ;  /* 0x800000ff00067221 */ /* 0x040fe40000010200 */
[----:B------:R-:W-:Y:S01]  /*17e70*/  FADD.FTZ R3, |R9|, -RZ ;  /* 0x800000ff09037221 */ /* 0x000fe20000010200 */
[----:B------:R-:W-:-:S04]  /*17e80*/  FSETP.NEU.FTZ.AND P1, PT, |R0|, |R9|, PT ;  /* 0x400000090000720b */ /* 0x000fc80003f3d200 */
        /* <DEDUP_REMOVED lines=25> */
.L_x_8509:
        /* <DEDUP_REMOVED lines=34> */
.L_x_8523:
[----:B------:R-:W-:Y:S05]  /*18240*/  BSYNC B4 ;  /* 0x0000000000047941 */ /* 0x000fea0003800000 */
.L_x_8522:
        /* <DEDUP_REMOVED lines=19> */
.L_x_8525:
[----:B------:R-:W-:Y:S01]  /*18380*/  FADD.FTZ R2, -R16, -RZ ;  /* 0x800000ff10027221 */ /* 0x000fe20000010100 */
[----:B------:R-:W-:-:S04]  /*18390*/  MOV R3, 0x3fd774eb ;  /* 0x3fd774eb00037802 */ /* 0x000fc80000000f00 */
[----:B------:R-:W-:-:S13]  /*183a0*/  ISETP.GE.AND P0, PT, R2, RZ, PT ;  /* 0x000000ff0200720c */ /* 0x000fda0003f06270 */
[----:B------:R-:W-:-:S04]  /*183b0*/  @P0 FFMA.FTZ R0, R3, 0.93318945169448852539, -R0 ;  /* 0x3f6ee58103000823 */ /* 0x000fc80000010800 */
[----:B------:R-:W-:Y:S02]  /*183c0*/  @!P0 FFMA.FTZ R0, R3, 0.93318945169448852539, R0 ;  /* 0x3f6ee58103008823 */ /* 0x000fe40000010000 */
.L_x_8526:
[----:B------:R-:W-:Y:S05]  /*183d0*/  BSYNC B0 ;  /* 0x0000000000007941 */ /* 0x000fea0003800000 */
.L_x_8524:
[----:B------:R-:W-:Y:S01]  /*183e0*/  FADD.FTZ R3, -R17, -RZ ;  /* 0x800000ff11037221 */ /* 0x000fe20000010100 */
[----:B------:R-:W-:Y:S01]  /*183f0*/  FSETP.NEU.FTZ.AND P2, PT, R14, RZ, PT ;  /* 0x000000ff0e00720b */ /* 0x000fe20003f5d000 */
[----:B------:R-:W-:Y:S01]  /*18400*/  HFMA2.MMA R4, -RZ, RZ, 2.04296875, -15.78125 ;  /* 0x4016cbe4ff047435 */ /* 0x000fe200000001ff */
[C---:B------:R-:W-:Y:S01]  /*18410*/  ISETP.GE.AND P0, PT, R2.reuse, RZ, PT ;  /* 0x000000ff0200720c */ /* 0x040fe20003f06270 */
[C---:B------:R-:W-:Y:S01]  /*18420*/  FADD.FTZ R5, |R2|.reuse, |R3| ;  /* 0x4000000302057221 */ /* 0x040fe20000010200 */
[----:B------:R-:W-:-:S13]  /*18430*/  FSETP.NEU.FTZ.AND P1, PT, |R2|, |R3|, PT ;  /* 0x400000030200720b */ /* 0x000fda0003f3d200 */
[----:B------:R-:W-:Y:S02]  /*18440*/  @!P1 FSEL R0, R4, 0.78539818525314331055, !P0 ;  /* 0x3f490fdb04009808 */ /* 0x000fe40004000000 */
[----:B------:R-:W-:Y:S02]  /*18450*/  @!P2 FSEL R0, RZ, 3.1415927410125732422, P0 ;  /* 0x40490fdbff00a808 */ /* 0x000fe40000000000 */
[----:B------:R-:W-:Y:S02]  /*18460*/  FSETP.GTU.FTZ.AND P0, PT, |R5|, +INF , PT ;  /* 0x7f8000000500780b */ /* 0x000fe40003f1c200 */
[----:B------:R-:W-:-:S04]  /*18470*/  LOP3.LUT R0, R0, 0x80000000, R3, 0xb8, !PT ;  /* 0x8000000000007812 */ /* 0x000fc800078eb803 */
[----:B------:R-:W-:Y:S01]  /*18480*/  FSEL R2, R5, R0, P0 ;  /* 0x0000000005027208 */ /* 0x000fe20000000000 */
[----:B------:R-:W-:Y:S05]  /*18490*/  BRA `(.L_x_8516) ;  /* 0x000009c000007947 */ /* 0x000fea0003800000 */
.L_x_8508:
        /* <DEDUP_REMOVED lines=23> */
.L_x_8530:
[----:B------:R-:W-:Y:S05]  /*18610*/  BSYNC B4 ;  /* 0x0000000000047941 */ /* 0x000fea0003800000 */
.L_x_8529:
[----:B------:R-:W-:Y:S01]  /*18620*/  HFMA2.MMA R3, -RZ, RZ, 0.89990234375, 10328 ;  /* 0x3b33710bff037435 */ /* 0x000fe200000001ff */
[----:B0-----:R-:W-:Y:S01]  /*18630*/  FMUL.FTZ R0, R2, R2 ;  /* 0x0000000202007220 */ /* 0x001fe20000410000 */
[----:B------:R-:W-:Y:S01]  /*18640*/  @!P6 MOV R5, 0x3fd774eb ;  /* 0x3fd774eb0005e802 */ /* 0x000fe20000000f00 */
[----:B------:R-:W0:Y:S01]  /*18650*/  MUFU.LG2 R9, R9 ;  /* 0x0000000900097308 */ /* 0x000e220000000c00 */
[----:B------:R-:W-:Y:S02]  /*18660*/  FSETP.NEU.FTZ.AND P0, PT, |R16|, |R17|, PT ;  /* 0x400000111000720b */ /* 0x000fe40003f1d200 */
        /* <DEDUP_REMOVED lines=9> */
[----:B------:R-:W-:Y:S02]  /*18700*/  FMUL.FTZ R3, R0, R3 ;  /* 0x0000000300037220 */ /* 0x000fe40000410000 */
[----:B------:R-:W-:Y:S02]  /*18710*/  FADD.FTZ R0, |R16|, |R17| ;  /* 0x4000001110007221 */ /* 0x000fe40000010200 */
        /* <DEDUP_REMOVED lines=8> */
.L_x_8528:
        /* <DEDUP_REMOVED lines=12> */
.L_x_8532:
[----:B------:R-:W-:Y:S05]  /*18860*/  BSYNC B4 ;  /* 0x0000000000047941 */ /* 0x000fea0003800000 */
.L_x_8531:
[----:B------:R-:W-:Y:S01]  /*18870*/  FADD.FTZ R3, |R17|, -RZ ;  /* 0x800000ff11037221 */ /* 0x000fe20000010200 */
[----:B------:R-:W-:Y:S01]  /*18880*/  HFMA2.MMA R5, -RZ, RZ, 0.89990234375, 10328 ;  /* 0x3b33710bff057435 */ /* 0x000fe200000001ff */
[----:B------:R-:W-:Y:S01]  /*18890*/  FADD.FTZ R4, |R16|, -RZ ;  /* 0x800000ff10047221 */ /* 0x000fe20000010200 */
[----:B------:R-:W-:-:S04]  /*188a0*/  FSETP.NEU.FTZ.AND P1, PT, R14, RZ, PT ;  /* 0x000000ff0e00720b */ /* 0x000fc80003f3d000 */
[CC--:B------:R-:W-:Y:S02]  /*188b0*/  IMNMX R0, R4.reuse, R3.reuse, !PT ;  /* 0x0000000304007217 */ /* 0x0c0fe40007800200 */
[----:B------:R-:W-:Y:S01]  /*188c0*/  IMNMX R3, R4, R3, PT ;  /* 0x0000000304037217 */ /* 0x000fe20003800200 */
[----:B0-----:R-:W-:Y:S01]  /*188d0*/  FMUL.FTZ R4, R2, R2 ;  /* 0x0000000202047220 */ /* 0x001fe20000410000 */
[----:B------:R-:W-:Y:S02]  /*188e0*/  LOP3.LUT R6, R0, 0xfe000000, RZ, 0xc0, !PT ;  /* 0xfe00000000067812 */ /* 0x000fe400078ec0ff */
[----:B------:R-:W-:Y:S01]  /*188f0*/  FSETP.NEU.FTZ.AND P0, PT, R3, RZ, PT ;  /* 0x000000ff0300720b */ /* 0x000fe20003f1d000 */
[----:B------:R-:W-:Y:S01]  /*18900*/  FFMA.FTZ R5, R4, R5, -0.015681877732276916504 ;  /* 0xbc80774804057423 */ /* 0x000fe20000010005 */
[C---:B------:R-:W-:Y:S02]  /*18910*/  IADD3 R7, -R6.reuse, 0x7e800000, RZ ;  /* 0x7e80000006077810 */ /* 0x040fe40007ffe1ff */
[----:B------:R-:W-:Y:S01]  /*18920*/  LOP3.LUT R6, R6, 0x800000, RZ, 0xfc, !PT ;  /* 0x0080000006067812 */ /* 0x000fe200078efcff */
[----:B------:R-:W-:-:S02]  /*18930*/  FFMA.FTZ R5, R4, R5, 0.042200751602649688721 ;  /* 0x3d2cdab204057423 */ /* 0x000fc40000010005 */
[-C--:B------:R-:W-:Y:S02]  /*18940*/  FMUL.FTZ R8, R3, R7.reuse ;  /* 0x0000000703087220 */ /* 0x080fe40000410000 */
[----:B------:R-:W-:Y:S02]  /*18950*/  FMUL.FTZ R7, R0, R7 ;  /* 0x0000000700077220 */ /* 0x000fe40000410000 */
[----:B------:R-:W-:Y:S02]  /*18960*/  FMUL.FTZ R8, R8, R8 ;  /* 0x0000000808087220 */ /* 0x000fe40000410000 */
[C---:B------:R-:W-:Y:S02]  /*18970*/  FFMA.FTZ R5, R4.reuse, R5, -0.074792981147766113281 ;  /* 0xbd992d1004057423 */ /* 0x040fe40000010005 */
[----:B------:R-:W-:Y:S02]  /*18980*/  FFMA.FTZ R8, R7, R7, R8 ;  /* 0x0000000707087223 */ /* 0x000fe40000010008 */
[----:B------:R-:W-:-:S02]  /*18990*/  FFMA.FTZ R5, R4, R5, 0.10640415549278259277 ;  /* 0x3dd9ea6c04057423 */ /* 0x000fc40000010005 */
[----:B------:R-:W0:Y:S02]  /*189a0*/  MUFU.SQRT R7, R8 ;  /* 0x0000000800077308 */ /* 0x000e240000002000 */
        /* <DEDUP_REMOVED lines=9> */
[----:B------:R-:W-:Y:S01]  /*18a40*/  FSETP.NEU.FTZ.AND P0, PT, |R16|, |R17|, PT ;  /* 0x400000111000720b */ /* 0x000fe20003f1d200 */
[----:B------:R-:W-:-:S02]  /*18a50*/  @!P6 FFMA.FTZ R2, R3, 0.93318945169448852539, -R2 ;  /* 0x3f6ee5810302e823 */ /* 0x000fc40000010802 */
[----:B------:R-:W-:Y:S01]  /*18a60*/  FADD.FTZ R3, |R16|, |R17| ;  /* 0x4000001110037221 */ /* 0x000fe20000010200 */
        /* <DEDUP_REMOVED lines=8> */
.L_x_8527:
        /* <DEDUP_REMOVED lines=9> */
[----:B------:R-:W-:Y:S02]  /*18b80*/  IADD3 R3, -R4, 0x7e800000, RZ ;  /* 0x7e80000004037810 */ /* 0x000fe40007ffe1ff */
[----:B------:R-:W-:-:S03]  /*18b90*/  FSETP.NEU.FTZ.AND P1, PT, R0, +INF , PT ;  /* 0x7f8000000000780b */ /* 0x000fc60003f3d000 */
[-C--:B------:R-:W-:Y:S02]  /*18ba0*/  FMUL.FTZ R5, R0, R3.reuse ;  /* 0x0000000300057220 */ /* 0x080fe40000410000 */
[----:B------:R-:W-:Y:S02]  /*18bb0*/  FMUL.FTZ R3, R2, R3 ;  /* 0x0000000302037220 */ /* 0x000fe40000410000 */
[----:B------:R-:W-:Y:S02]  /*18bc0*/  FMUL.FTZ R8, R5, R5 ;  /* 0x0000000505087220 */ /* 0x000fe40000410000 */
[----:B------:R-:W0:Y:S02]  /*18bd0*/  MUFU.RCP R5, R14 ;  /* 0x0000000e00057308 */ /* 0x000e240000001000 */
[----:B------:R-:W-:Y:S01]  /*18be0*/  FFMA.FTZ R8, R3, R3, R8 ;  /* 0x0000000303087223 */ /* 0x000fe20000010008 */
[----:B------:R-:W-:-:S05]  /*18bf0*/  LOP3.LUT R3, R4, 0x800000, RZ, 0xfc, !PT ;  /* 0x0080000004037812 */ /* 0x000fca00078efcff */
[----:B------:R-:W1:Y:S01]  /*18c00*/  MUFU.SQRT R8, R8 ;  /* 0x0000000800087308 */ /* 0x000e620000002000 */
[----:B0-----:R-:W-:-:S04]  /*18c10*/  FFMA R0, -R14, R5, 1 ;  /* 0x3f8000000e007423 */ /* 0x001fc80000000105 */
[----:B------:R-:W-:Y:S02]  /*18c20*/  FFMA R5, R5, R0, R5 ;  /* 0x0000000005057223 */ /* 0x000fe40000000005 */
[----:B-1----:R-:W-:Y:S01]  /*18c30*/  @P0 FMUL.FTZ R2, R8, R3 ;  /* 0x0000000308020220 */ /* 0x002fe20000410000 */
[----:B------:R-:W0:Y:S01]  /*18c40*/  FCHK P0, R6, R14 ;  /* 0x0000000e06007302 */ /* 0x000e220000000000 */
[----:B------:R-:W-:-:S03]  /*18c50*/  FFMA R3, R6, R5, RZ ;  /* 0x0000000506037223 */ /* 0x000fc600000000ff */
[----:B------:R-:W-:Y:S01]  /*18c60*/  FSEL R9, R2, +INF , P1 ;  /* 0x7f80000002097808 */ /* 0x000fe20000800000 */
[----:B------:R-:W-:-:S04]  /*18c70*/  FFMA R2, -R14, R3, R6 ;  /* 0x000000030e027223 */ /* 0x000fc80000000106 */
[----:B------:R-:W-:Y:S01]  /*18c80*/  FFMA R2, R5, R2, R3 ;  /* 0x0000000205027223 */ /* 0x000fe20000000003 */
[----:B------:R-:W1:Y:S01]  /*18c90*/  MUFU.LG2 R9, R9 ;  /* 0x0000000900097308 */ /* 0x000e620000000c00 */
[----:B0-----:R-:W-:Y:S05]  /*18ca0*/  @!P0 BRA `(.L_x_8534) ;  /* 0x0000003000008947 */ /* 0x001fea0003800000 */
[----:B------:R-:W-:Y:S02]  /*18cb0*/  MOV R3, R14 ;  /* 0x0000000e00037202 */ /* 0x000fe40000000f00 */
[----:B------:R-:W-:Y:S02]  /*18cc0*/  MOV R0, 0x18ce0 ;  /* 0x00018ce000007802 */ /* 0x000fe40000000f00 */
[----:B-1----:R-:W-:Y:S05]  /*18cd0*/  CALL.REL.NOINC `($__internal_16_$__cuda_sm3x_div_rn_ftz_f32_slowpath) ;  /* 0x00013db000007944 */ /* 0x002fea0003c00000 */
.L_x_8534:
[----:B------:R-:W-:Y:S05]  /*18ce0*/  BSYNC B4 ;  /* 0x0000000000047941 */ /* 0x000fea0003800000 */
.L_x_8533:
[----:B------:R-:W-:Y:S01]  /*18cf0*/  HFMA2.MMA R3, -RZ, RZ, 0.89990234375, 10328 ;  /* 0x3b33710bff037435 */ /* 0x000fe200000001ff */
[----:B0-----:R-:W-:Y:S01]  /*18d00*/  FMUL.FTZ R0, R2, R2 ;  /* 0x0000000202007220 */ /* 0x001fe20000410000 */
[----:B------:R-:W-:Y:S02]  /*18d10*/  @!P6 MOV R5, 0x3fd774eb ;  /* 0x3fd774eb0005e802 */ /* 0x000fe40000000f00 */
[----:B------:R-:W-:Y:S02]  /*18d20*/  FSETP.NEU.FTZ.AND P0, PT, |R16|, |R17|, PT ;  /* 0x400000111000720b */ /* 0x000fe40003f1d200 */
        /* <DEDUP_REMOVED lines=9> */
[----:B------:R-:W-:-:S03]  /*18dc0*/  HFMA2.MMA R0, -RZ, RZ, 1.875, 0 ;  /* 0x3f800000ff007435 */ /* 0x000fc600000001ff */
[----:B------:R-:W-:Y:S02]  /*18dd0*/  FFMA.FTZ R2, R3, R2, R2 ;  /* 0x0000000203027223 */ /* 0x000fe40000010002 */
[----:B------:R-:W-:Y:S02]  /*18de0*/  FADD.FTZ R3, |R16|, |R17| ;  /* 0x4000001110037221 */ /* 0x000fe40000010200 */
[----:B------:R-:W-:-:S03]  /*18df0*/  @!P6 FFMA.FTZ R2, R5, 0.93318945169448852539, -R2 ;  /* 0x3f6ee5810502e823 */ /* 0x000fc60000010802 */
[----:B-1----:R-:W-:Y:S02]  /*18e00*/  FFMA.FTZ R15, R9, 0.69314718246459960938, R0 ;  /* 0x3f317218090f7823 */ /* 0x002fe40000010000 */
[----:B------:R-:W-:Y:S02]  /*18e10*/  FSEL R2, R2, 0.78539818525314331055, P0 ;  /* 0x3f490fdb02027808 */ /* 0x000fe40000000000 */
[----:B------:R-:W-:Y:S02]  /*18e20*/  FSETP.GTU.FTZ.AND P0, PT, |R3|, +INF , PT ;  /* 0x7f8000000300780b */ /* 0x000fe40003f1c200 */
[----:B------:R-:W-:-:S04]  /*18e30*/  FSEL R2, R2, RZ, P1 ;  /* 0x000000ff02027208 */ /* 0x000fc80000800000 */
[----:B------:R-:W-:-:S04]  /*18e40*/  LOP3.LUT R2, R2, 0x80000000, R17, 0xb8, !PT ;  /* 0x8000000002027812 */ /* 0x000fc800078eb811 */
[----:B------:R-:W-:Y:S02]  /*18e50*/  FSEL R2, R3, R2, P0 ;  /* 0x0000000203027208 */ /* 0x000fe40000000000 */
.L_x_8516:
[----:B------:R-:W-:Y:S05]  /*18e60*/  BSYNC B3 ;  /* 0x0000000000037941 */ /* 0x000fea0003800000 */
.L_x_8507:
[----:B------:R-:W-:Y:S01]  /*18e70*/  FADD.FTZ R3, R15, 0.69314718246459960938 ;  /* 0x3f3172180f037421 */ /* 0x000fe20000010000 */
[----:B------:R-:W-:-:S04]  /*18e80*/  LOP3.LUT R15, R2, 0x80000000, R17, 0xb8, !PT ;  /* 0x80000000020f7812 */ /* 0x000fc800078eb811 */
[----:B------:R-:W-:Y:S01]  /*18e90*/  LOP3.LUT R14, R3, 0x80000000, R16, 0xb8, !PT ;  /* 0x80000000030e7812 */ /* 0x000fe200078eb810 */
[----:B------:R-:W-:Y:S05]  /*18ea0*/  BRA `(.L_x_8473) ;  /* 0x000000f000007947 */ /* 0x000fea0003800000 */
.L_x_8474:
[----:B------:R-:W-:-:S13]  /*18eb0*/  FSETP.NEU.FTZ.AND P0, PT, |R16|, +INF , PT ;  /* 0x7f8000001000780b */ /* 0x000fda0003f1d200 */
[----:B------:R-:W-:Y:S01]  /*18ec0*/  @!P0 FADD.FTZ R15, R17, R17 ;  /* 0x00000011110f8221 */ /* 0x000fe20000010000 */
[----:B------:R-:W-:Y:S01]  /*18ed0*/  @!P0 MOV R14, R16 ;  /* 0x00000010000e8202 */ /* 0x000fe20000000f00 */
[----:B------:R-:W-:Y:S05]  /*18ee0*/  @!P0 BRA `(.L_x_8473) ;  /* 0x000000b000008947 */ /* 0x000fea0003800000 */
[----:B------:R-:W-:-:S13]  /*18ef0*/  FSETP.NEU.FTZ.AND P0, PT, |R17|, +INF , PT ;  /* 0x7f8000001100780b */ /* 0x000fda0003f1d200 */
        /* <DEDUP_REMOVED lines=10> */
.L_x_8473:
[----:B------:R-:W-:Y:S05]  /*18fa0*/  BSYNC B2 ;  /* 0x0000000000027941 */ /* 0x000fea0003800000 */
.L_x_8472:
[----:B------:R-:W-:Y:S01]  /*18fb0*/  WARPSYNC 0xffffffff ;  /* 0xffffffff00007948 */ /* 0x000fe20003800000 */
[----:B------:R-:W0:Y:S01]  /*18fc0*/  S2R R0, SR_TID.X ;  /* 0x0000000000007919 */ /* 0x000e220000002100 */
[----:B------:R-:W-:Y:S01]  /*18fd0*/  BSSY B2, `(.L_x_8535) ;  /* 0x00002d3000027945 */ /* 0x000fe20003800000 */
[----:B-----5:R-:W-:Y:S01]  /*18fe0*/  CS2R R16, SRZ ;  /* 0x0000000000107805 */ /* 0x020fe2000001ff00 */
[----:B0-----:R-:W-:-:S04]  /*18ff0*/  IADD3 R0, R0, 0x80, RZ ;  /* 0x0000008000007810 */ /* 0x001fc80007ffe0ff */
[----:B------:R-:W-:-:S13]  /*19000*/  ISETP.GE.AND P0, PT, R0, UR4, PT ;  /* 0x0000000400007c0c */ /* 0x000fda000bf06270 */
[----:B------:R-:W-:Y:S05]  /*19010*/  @P0 BRA `(.L_x_8536) ;  /* 0x00002ce000000947 */ /* 0x000fea0003800000 */
[----:B------:R-:W-:Y:S02]  /*19020*/  FSETP.GTU.FTZ.AND P0, PT, |R18|, +INF , PT ;  /* 0x7f8000001200780b */ /* 0x000fe40003f1c200 */
        /* <DEDUP_REMOVED lines=35> */
[----:B------:R-:W-:Y:S02]  /*19260*/  FADD.FTZ R8, |R5|, -RZ ;  /* 0x800000ff05087221 */ /* 0x000fe40000010200 */
[----:B0-----:R-:W-:-:S03]  /*19270*/  @P0 FMUL.FTZ R2, R16, R9 ;  /* 0x0000000910020220 */ /* 0x001fc60000410000 */
[CC--:B------:R-:W-:Y:S02]  /*19280*/  IMNMX R9, R7.reuse, R8.reuse, !PT ;  /* 0x0000000807097217 */ /* 0x0c0fe40007800200 */
[----:B------:R-:W-:Y:S02]  /*19290*/  IMNMX R7, R7, R8, PT ;  /* 0x0000000807077217 */ /* 0x000fe40003800200 */
[----:B------:R-:W-:Y:S02]  /*192a0*/  LOP3.LUT R8, R9, 0xfe000000, RZ, 0xc0, !PT ;  /* 0xfe00000009087812 */ /* 0x000fe400078ec0ff */
[----:B------:R-:W-:Y:S02]  /*192b0*/  FSETP.NEU.FTZ.AND P0, PT, R4, +INF , PT ;  /* 0x7f8000000400780b */ /* 0x000fe40003f1d000 */
[----:B------:R-:W-:Y:S02]  /*192c0*/  IADD3 R28, -R8, 0x7e800000, RZ ;  /* 0x7e800000081c7810 */ /* 0x000fe40007ffe1ff */
[----:B------:R-:W-:-:S02]  /*192d0*/  FSETP.NEU.FTZ.AND P1, PT, R7, RZ, PT ;  /* 0x000000ff0700720b */ /* 0x000fc40003f3d000 */
[----:B------:R-:W-:Y:S01]  /*192e0*/  LOP3.LUT R8, R8, 0x800000, RZ, 0xfc, !PT ;  /* 0x0080000008087812 */ /* 0x000fe200078efcff */
        /* <DEDUP_REMOVED lines=66> */
.L_x_8542:
        /* <DEDUP_REMOVED lines=10> */
.L_x_8544:
[----:B------:R-:W-:-:S04]  /*197b0*/  FADD.FTZ R8, -R0, R7 ;  /* 0x0000000700087221 */ /* 0x000fc80000010100 */
[----:B------:R-:W-:Y:S02]  /*197c0*/  FMUL.FTZ R8, R8, 0.5 ;  /* 0x3f00000008087820 */ /* 0x000fe40000410000 */
.L_x_8545:
[----:B------:R-:W-:Y:S05]  /*197d0*/  BSYNC B1 ;  /* 0x0000000000017941 */ /* 0x000fea0003800000 */
.L_x_8543:
        /* <DEDUP_REMOVED lines=11> */
.L_x_8547:
[----:B------:R-:W-:-:S04]  /*19890*/  FADD.FTZ R9, R2, -R9 ;  /* 0x8000000902097221 */ /* 0x000fc80000010000 */
[----:B------:R-:W-:Y:S02]  /*198a0*/  FMUL.FTZ R9, R9, 0.5 ;  /* 0x3f00000009097820 */ /* 0x000fe40000410000 */
.L_x_8548:
[----:B------:R-:W-:Y:S05]  /*198b0*/  BSYNC B1 ;  /* 0x0000000000017941 */ /* 0x000fea0003800000 */
.L_x_8546:
        /* <DEDUP_REMOVED lines=35> */
.L_x_8541:
[----:B------:R0:W1:Y:S02]  /*19af0*/  MUFU.SQRT R9, R3 ;  /* 0x0000000300097308 */ /* 0x0000640000002000 */
.L_x_8540:
[----:B------:R-:W-:Y:S05]  /*19b00*/  BSYNC B0 ;  /* 0x0000000000007941 */ /* 0x000fea0003800000 */
.L_x_8539:
        /* <DEDUP_REMOVED lines=35> */
.L_x_8552:
        /* <DEDUP_REMOVED lines=17> */
.L_x_8558:
[----:B------:R-:W-:-:S04]  /*19e50*/  FADD.FTZ R0, -R0, R7 ;  /* 0x0000000700007221 */ /* 0x000fc80000010100 */
[----:B------:R-:W-:Y:S02]  /*19e60*/  FMUL.FTZ R0, R0, 0.5 ;  /* 0x3f00000000007820 */ /* 0x000fe40000410000 */
.L_x_8559:
[----:B------:R-:W-:Y:S05]  /*19e70*/  BSYNC B4 ;  /* 0x0000000000047941 */ /* 0x000fea0003800000 */
.L_x_8557:
        /* <DEDUP_REMOVED lines=10> */
.L_x_8561:
[----:B------:R-:W-:-:S04]  /*19f20*/  FADD.FTZ R2, -R5, R2 ;  /* 0x0000000205027221 */ /* 0x000fc80000010100 */
[----:B------:R-:W-:Y:S02]  /*19f30*/  FMUL.FTZ R3, R2, 0.5 ;  /* 0x3f00000002037820 */ /* 0x000fe40000410000 */
.L_x_8562:
[----:B------:R-:W-:Y:S05]  /*19f40*/  BSYNC B4 ;  /* 0x0000000000047941 */ /* 0x000fea0003800000 */
.L_x_8560:
[----:B------:R-:W-:Y:S01]  /*19f50*/  FADD.FTZ R3, R3, R0 ;  /* 0x0000000003037221 */ /* 0x000fe20000010000 */
[----:B------:R-:W-:Y:S01]  /*19f60*/  MOV R16, R6 ;  /* 0x0000000600107202 */ /* 0x000fe20000000f00 */
[----:B------:R-:W-:-:S04]  /*19f70*/  FADD.FTZ R4, R4, |R19| ;  /* 0x4000001304047221 */ /* 0x000fc80000010000 */
[----:B------:R-:W-:-:S04]  /*19f80*/  FMUL.FTZ R3, R4, R3 ;  /* 0x0000000304037220 */ /* 0x000fc80000410000 */
[----:B------:R0:W2:Y:S01]  /*19f90*/  MUFU.SQRT R17, R3 ;  /* 0x0000000300117308 */ /* 0x0000a20000002000 */
[----:B------:R-:W-:Y:S05]  /*19fa0*/  BRA `(.L_x_8563) ;  /* 0x0000013000007947 */ /* 0x000fea0003800000 */
.L_x_8556:
        /* <DEDUP_REMOVED lines=13> */
.L_x_8555:
[----:B------:R-:W-:Y:S01]  /*1a080*/  FADD.FTZ R0, R4, 1 ;  /* 0x3f80000004007421 */ /* 0x000fe20000010000 */
[----:B0-----:R-:W-:Y:S01]  /*1a090*/  MUFU.SQRT R3, R3 ;  /* 0x0000000300037308 */ /* 0x001fe20000002000 */
[----:B------:R-:W-:-:S02]  /*1a0a0*/  HFMA2.MMA R16, -RZ, RZ, 1.875, 0 ;  /* 0x3f800000ff107435 */ /* 0x000fc400000001ff */
[----:B------:R-:W-:-:S06]  /*1a0b0*/  FMUL.FTZ R0, R0, 0.5 ;  /* 0x3f00000000007820 */ /* 0x000fcc0000410000 */
[----:B------:R-:W0:Y:S02]  /*1a0c0*/  MUFU.SQRT R0, R0 ;  /* 0x0000000000007308 */ /* 0x000e240000002000 */
[----:B0-----:R-:W-:-:S06]  /*1a0d0*/  FMUL.FTZ R17, R3, R0 ;  /* 0x0000000003117220 */ /* 0x001fcc0000410000 */
.L_x_8563:
[----:B------:R-:W-:Y:S05]  /*1a0e0*/  BSYNC B1 ;  /* 0x0000000000017941 */ /* 0x000fea0003800000 */
.L_x_8554:
[----:B------:R-:W-:Y:S05]  /*1a0f0*/  BRA `(.L_x_8564) ;  /* 0x0000002000007947 */ /* 0x000fea0003800000 */
.L_x_8551:
[----:B------:R-:W-:Y:S02]  /*1a100*/  FMUL.FTZ R17, R4, 16777216 ;  /* 0x4b80000004117820 */ /* 0x000fe40000410000 */
[----:B------:R-:W-:Y:S02]  /*1a110*/  FMUL.FTZ R16, |R19|, 16777216 ;  /* 0x4b80000013107820 */ /* 0x000fe40000410200 */
.L_x_8564:
[----:B------:R-:W-:Y:S05]  /*1a120*/  BSYNC B0 ;  /* 0x0000000000007941 */ /* 0x000fea0003800000 */
.L_x_8550:
        /* <DEDUP_REMOVED lines=17> */
.L_x_8566:
[----:B------:R-:W-:Y:S05]  /*1a240*/  BSYNC B4 ;  /* 0x0000000000047941 */ /* 0x000fea0003800000 */
.L_x_8565:
        /* <DEDUP_REMOVED lines=18> */
.L_x_8568:
[----:B------:R-:W-:Y:S02]  /*1a370*/  ISETP.GE.AND P0, PT, R17, RZ, PT ;  /* 0x000000ff1100720c */ /* 0x000fe40003f06270 */
[----:B------:R-:W-:-:S11]  /*1a380*/  MOV R3, 0x3fd774eb ;  /* 0x3fd774eb00037802 */ /* 0x000fd60000000f00 */
[----:B------:R-:W-:-:S04]  /*1a390*/  @P0 FFMA.FTZ R2, R3, 0.93318945169448852539, -R2 ;  /* 0x3f6ee58103020823 */ /* 0x000fc80000010802 */
[----:B------:R-:W-:Y:S02]  /*1a3a0*/  @!P0 FFMA.FTZ R2, R3, 0.93318945169448852539, R2 ;  /* 0x3f6ee58103028823 */ /* 0x000fe40000010002 */
.L_x_8569:
[----:B------:R-:W-:Y:S05]  /*1a3b0*/  BSYNC B0 ;  /* 0x0000000000007941 */ /* 0x000fea0003800000 */
.L_x_8567:
        /* <DEDUP_REMOVED lines=13> */
.L_x_8553:
[----:B------:R-:W-:Y:S05]  /*1a490*/  BSYNC B3 ;  /* 0x0000000000037941 */ /* 0x000fea0003800000 */
.L_x_8549:
[----:B------:R-:W-:Y:S02]  /*1a4a0*/  LOP3.LUT R17, R8, 0x80000000, R19, 0xb8, !PT ;  /* 0x8000000008117812 */ /* 0x000fe400078eb813 */
[----:B-1----:R-:W-:Y:S01]  /*1a4b0*/  LOP3.LUT R16, R9, 0x80000000, R18, 0xb8, !PT ;  /* 0x8000000009107812 */ /* 0x002fe200078eb812 */
[----:B------:R-:W-:Y:S05]  /*1a4c0*/  BRA `(.L_x_8536) ;  /* 0x0000183000007947 */ /* 0x000fea0003800000 */
.L_x_8538:
        /* <DEDUP_REMOVED lines=30> */
.L_x_8575:
[----:B------:R-:W-:Y:S05]  /*1a6b0*/  BSYNC B4 ;  /* 0x0000000000047941 */ /* 0x000fea0003800000 */
.L_x_8574:
        /* <DEDUP_REMOVED lines=19> */
.L_x_8577:
[----:B------:R-:W-:Y:S01]  /*1a7f0*/  FADD.FTZ R0, -R18, -RZ ;  /* 0x800000ff12007221 */ /* 0x000fe20000010100 */
[----:B------:R-:W-:-:S04]  /*1a800*/  MOV R3, 0x3fd774eb ;  /* 0x3fd774eb00037802 */ /* 0x000fc80000000f00 */
[----:B------:R-:W-:-:S13]  /*1a810*/  ISETP.GE.AND P0, PT, R0, RZ, PT ;  /* 0x000000ff0000720c */ /* 0x000fda0003f06270 */
[----:B------:R-:W-:-:S04]  /*1a820*/  @P0 FFMA.FTZ R2, R3, 0.93318945169448852539, -R2 ;  /* 0x3f6ee58103020823 */ /* 0x000fc80000010802 */
[----:B------:R-:W-:Y:S02]  /*1a830*/  @!P0 FFMA.FTZ R2, R3, 0.93318945169448852539, R2 ;  /* 0x3f6ee58103028823 */ /* 0x000fe40000010002 */
.L_x_8578:
[----:B------:R-:W-:Y:S05]  /*1a840*/  BSYNC B0 ;  /* 0x0000000000007941 */ /* 0x000fea0003800000 */
.L_x_8576:
        /* <DEDUP_REMOVED lines=14> */
.L_x_8573:
        /* <DEDUP_REMOVED lines=12> */
.L_x_8581:
[----:B------:R-:W-:Y:S05]  /*1a9f0*/  BSYNC B4 ;  /* 0x0000000000047941 */ /* 0x000fea0003800000 */
.L_x_8580:
        /* <DEDUP_REMOVED lines=19> */
.L_x_8583:
[----:B------:R-:W-:Y:S01]  /*1ab30*/  FADD.FTZ R0, -R18, -RZ ;  /* 0x800000ff12007221 */ /* 0x000fe20000010100 */
[----:B------:R-:W-:-:S04]  /*1ab40*/  MOV R3, 0x3fd774eb ;  /* 0x3fd774eb00037802 */ /* 0x000fc80000000f00 */
[----:B------:R-:W-:-:S13]  /*1ab50*/  ISETP.GE.AND P0, PT, R0, RZ, PT ;  /* 0x000000ff0000720c */ /* 0x000fda0003f06270 */
[----:B------:R-:W-:-:S04]  /*1ab60*/  @P0 FFMA.FTZ R2, R3, 0.93318945169448852539, -R2 ;  /* 0x3f6ee58103020823 */ /* 0x000fc80000010802 */
[----:B------:R-:W-:Y:S02]  /*1ab70*/  @!P0 FFMA.FTZ R2, R3, 0.93318945169448852539, R2 ;  /* 0x3f6ee58103028823 */ /* 0x000fe40000010002 */
.L_x_8584:
[----:B------:R-:W-:Y:S05]  /*1ab80*/  BSYNC B0 ;  /* 0x0000000000007941 */ /* 0x000fea0003800000 */
.L_x_8582:
        /* <DEDUP_REMOVED lines=30> */
.L_x_8572:
        /* <DEDUP_REMOVED lines=34> */
.L_x_8586:
[----:B------:R-:W-:Y:S05]  /*1af90*/  BSYNC B4 ;  /* 0x0000000000047941 */ /* 0x000fea0003800000 */
.L_x_8585:
        /* <DEDUP_REMOVED lines=19> */
.L_x_8588:
[----:B------:R-:W-:Y:S01]  /*1b0d0*/  FADD.FTZ R2, -R18, -RZ ;  /* 0x800000ff12027221 */ /* 0x000fe20000010100 */
[----:B------:R-:W-:-:S04]  /*1b0e0*/  MOV R3, 0x3fd774eb ;  /* 0x3fd774eb00037802 */ /* 0x000fc80000000f00 */
[----:B------:R-:W-:-:S13]  /*1b0f0*/  ISETP.GE.AND P0, PT, R2, RZ, PT ;  /* 0x000000ff0200720c */ /* 0x000fda0003f06270 */
[----:B------:R-:W-:-:S04]  /*1b100*/  @P0 FFMA.FTZ R0, R3, 0.93318945169448852539, -R0 ;  /* 0x3f6ee58103000823 */ /* 0x000fc80000010800 */
[----:B------:R-:W-:Y:S02]  /*1b110*/  @!P0 FFMA.FTZ R0, R3, 0.93318945169448852539, R0 ;  /* 0x3f6ee58103008823 */ /* 0x000fe40000010000 */
.L_x_8589:
[----:B------:R-:W-:Y:S05]  /*1b120*/  BSYNC B0 ;  /* 0x0000000000007941 */ /* 0x000fea0003800000 */
.L_x_8587:
        /* <DEDUP_REMOVED lines=12> */
.L_x_8571:
        /* <DEDUP_REMOVED lines=23> */
.L_x_8593:
[----:B------:R-:W-:Y:S05]  /*1b360*/  BSYNC B4 ;  /* 0x0000000000047941 */ /* 0x000fea0003800000 */
.L_x_8592:
        /* <DEDUP_REMOVED lines=24> */
.L_x_8591:
        /* <DEDUP_REMOVED lines=12> */
.L_x_8595:
[----:B------:R-:W-:Y:S05]  /*1b5b0*/  BSYNC B4 ;  /* 0x0000000000047941 */ /* 0x000fea0003800000 */
.L_x_8594:
        /* <DEDUP_REMOVED lines=27> */
[----:B------:R-:W-:Y:S01]  /*1b770*/  @!P6 MOV R7, 0x3fd774eb ;  /* 0x3fd774eb0007e802 */ /* 0x000fe20000000f00 */
[----:B------:R-:W-:Y:S01]  /*1b780*/  FADD.FTZ R5, |R18|, |R19| ;  /* 0x4000001312057221 */ /* 0x000fe20000010200 */
[----:B------:R-:W-:Y:S02]  /*1b790*/  FSEL R3, R0, +INF , P0 ;  /* 0x7f80000000037808 */ /* 0x000fe40000000000 */
[----:B------:R-:W-:Y:S01]  /*1b7a0*/  FSETP.NEU.FTZ.AND P0, PT, |R18|, |R19|, PT ;  /* 0x400000131200720b */ /* 0x000fe20003f1d200 */
        /* <DEDUP_REMOVED lines=9> */
.L_x_8590:
        /* <DEDUP_REMOVED lines=34> */
.L_x_8597:
[----:B------:R-:W-:Y:S05]  /*1ba60*/  BSYNC B4 ;  /* 0x0000000000047941 */ /* 0x000fea0003800000 */
.L_x_8596:
[----:B------:R-:W-:Y:S01]  /*1ba70*/  HFMA2.MMA R3, -RZ, RZ, 0.89990234375, 10328 ;  /* 0x3b33710bff037435 */ /* 0x000fe200000001ff */
[----:B------:R-:W-:Y:S01]  /*1ba80*/  FMUL.FTZ R2, R0, R0 ;  /* 0x0000000000027220 */ /* 0x000fe20000410000 */
        /* <DEDUP_REMOVED lines=19> */
.L_x_8579:
[----:B------:R-:W-:Y:S05]  /*1bbc0*/  BSYNC B3 ;  /* 0x0000000000037941 */ /* 0x000fea0003800000 */
.L_x_8570:
[----:B------:R-:W-:Y:S01]  /*1bbd0*/  FADD.FTZ R3, R17, 0.69314718246459960938 ;  /* 0x3f31721811037421 */ /* 0x000fe20000010000 */
[----:B------:R-:W-:-:S04]  /*1bbe0*/  LOP3.LUT R17, R0, 0x80000000, R19, 0xb8, !PT ;  /* 0x8000000000117812 */ /* 0x000fc800078eb813 */
[----:B------:R-:W-:Y:S01]  /*1bbf0*/  LOP3.LUT R16, R3, 0x80000000, R18, 0xb8, !PT ;  /* 0x8000000003107812 */ /* 0x000fe200078eb812 */
[----:B------:R-:W-:Y:S05]  /*1bc00*/  BRA `(.L_x_8536) ;  /* 0x000000f000007947 */ /* 0x000fea0003800000 */
.L_x_8537:
        /* <DEDUP_REMOVED lines=15> */
.L_x_8536:
[----:B------:R-:W-:Y:S05]  /*1bd00*/  BSYNC B2 ;  /* 0x0000000000027941 */ /* 0x000fea0003800000 */
.L_x_8535:
[----:B------:R-:W-:Y:S01]  /*1bd10*/  WARPSYNC 0xffffffff ;  /* 0xffffffff00007948 */ /* 0x000fe20003800000 */
[----:B------:R-:W0:Y:S01]  /*1bd20*/  S2R R0, SR_TID.X ;  /* 0x0000000000007919 */ /* 0x000e220000002100 */
[----:B------:R-:W-:Y:S01]  /*1bd30*/  BSSY B2, `(.L_x_8598) ;  /* 0x00002c7000027945 */ /* 0x000fe20003800000 */
[----:B------:R-:W-:Y:S01]  /*1bd40*/  CS2R R18, SRZ ;  /* 0x0000000000127805 */ /* 0x000fe2000001ff00 */
        /* <DEDUP_REMOVED lines=8> */
[----:B------:R-:W-:Y:S01]  /*1bdd0*/  FADD.FTZ R30, |R20|, -RZ ;  /* 0x800000ff141e7221 */ /* 0x000fe20000010200 */
[C---:B------:R-:W-:Y:S01]  /*1bde0*/  FSETP.GT.FTZ.AND P1, PT, |R21|.reuse, 8388608, PT ;  /* 0x4b0000001500780b */ /* 0x040fe20003f34200 */
[----:B---3--:R-:W-:-:S03]  /*1bdf0*/  FADD.FTZ R9, |R21|, -RZ ;  /* 0x800000ff15097221 */ /* 0x008fc60000010200 */
        /* <DEDUP_REMOVED lines=103> */
.L_x_8605:
        /* <DEDUP_REMOVED lines=10> */
.L_x_8607:
[----:B------:R-:W-:-:S04]  /*1c510*/  FADD.FTZ R4, -R0, R5 ;  /* 0x0000000500047221 */ /* 0x000fc80000010100 */
[----:B------:R-:W-:Y:S02]  /*1c520*/  FMUL.FTZ R4, R4, 0.5 ;  /* 0x3f00000004047820 */ /* 0x000fe40000410000 */
.L_x_8608:
[----:B------:R-:W-:Y:S05]  /*1c530*/  BSYNC B1 ;  /* 0x0000000000017941 */ /* 0x000fea0003800000 */
.L_x_8606:
        /* <DEDUP_REMOVED lines=11> */
.L_x_8610:
[----:B------:R-:W-:-:S04]  /*1c5f0*/  FADD.FTZ R6, R2, -R7 ;  /* 0x8000000702067221 */ /* 0x000fc80000010000 */
[----:B------:R-:W-:Y:S02]  /*1c600*/  FMUL.FTZ R7, R6, 0.5 ;  /* 0x3f00000006077820 */ /* 0x000fe40000410000 */
.L_x_8611:
[----:B------:R-:W-:Y:S05]  /*1c610*/  BSYNC B1 ;  /* 0x0000000000017941 */ /* 0x000fea0003800000 */
.L_x_8609:
        /* <DEDUP_REMOVED lines=35> */
.L_x_8604:
[----:B------:R0:W1:Y:S02]  /*1c850*/  MUFU.SQRT R29, R30 ;  /* 0x0000001e001d7308 */ /* 0x0000640000002000 */
.L_x_8603:
[----:B------:R-:W-:Y:S05]  /*1c860*/  BSYNC B0 ;  /* 0x0000000000007941 */ /* 0x000fea0003800000 */
.L_x_8602:
        /* <DEDUP_REMOVED lines=35> */
.L_x_8615:
[----:B------:R-:W-:Y:S01]  /*1caa0*/  FSETP.NEU.FTZ.AND P0, PT, |R21|, 1, PT ;  /* 0x3f8000001500780b */ /* 0x000fe20003f1d200 */
        /* <DEDUP_REMOVED lines=16> */
.L_x_8621:
[----:B------:R-:W-:-:S04]  /*1cbb0*/  FADD.FTZ R0, -R0, R5 ;  /* 0x0000000500007221 */ /* 0x000fc80000010100 */
[----:B------:R-:W-:Y:S02]  /*1cbc0*/  FMUL.FTZ R0, R0, 0.5 ;  /* 0x3f00000000007820 */ /* 0x000fe40000410000 */
.L_x_8622:
[----:B------:R-:W-:Y:S05]  /*1cbd0*/  BSYNC B4 ;  /* 0x0000000000047941 */ /* 0x000fea0003800000 */
.L_x_8620:
        /* <DEDUP_REMOVED lines=10> */
.L_x_8624:
[----:B------:R-:W-:-:S04]  /*1cc80*/  FADD.FTZ R2, -R3, R2 ;  /* 0x0000000203027221 */ /* 0x000fc80000010100 */
[----:B------:R-:W-:Y:S02]  /*1cc90*/  FMUL.FTZ R3, R2, 0.5 ;  /* 0x3f00000002037820 */ /* 0x000fe40000410000 */
.L_x_8625:
[----:B------:R-:W-:Y:S05]  /*1cca0*/  BSYNC B4 ;  /* 0x0000000000047941 */ /* 0x000fea0003800000 */
.L_x_8623:
[----:B------:R-:W-:Y:S02]  /*1ccb0*/  FADD.FTZ R3, R3, R0 ;  /* 0x0000000003037221 */ /* 0x000fe40000010000 */
[----:B------:R-:W-:-:S04]  /*1ccc0*/  FADD.FTZ R18, R18, |R21| ;  /* 0x4000001512127221 */ /* 0x000fc80000010000 */
[----:B------:R-:W-:-:S06]  /*1ccd0*/  FMUL.FTZ R18, R18, R3 ;  /* 0x0000000312127220 */ /* 0x000fcc0000410000 */
[----:B------:R-:W2:Y:S01]  /*1cce0*/  MUFU.SQRT R18, R18 ;  /* 0x0000001200127308 */ /* 0x000ea20000002000 */
[----:B------:R-:W-:Y:S05]  /*1ccf0*/  BRA `(.L_x_8626) ;  /* 0x0000012000007947 */ /* 0x000fea0003800000 */
.L_x_8619:
[----:B------:R-:W-:-:S13]  /*1cd00*/  FSETP.GT.FTZ.AND P0, PT, |R21|, 1, PT ;  /* 0x3f8000001500780b */ /* 0x000fda0003f14200 */
[C---:B------:R-:W-:Y:S02]  /*1cd10*/  @P0 FMUL.FTZ R4, R0.reuse, R3 ;  /* 0x0000000300040220 */ /* 0x040fe40000410000 */
[----:B------:R-:W-:Y:S02]  /*1cd20*/  @!P0 FADD.FTZ R3, -R9, 1 ;  /* 0x3f80000009038421 */ /* 0x000fe40000010100 */
[----:B------:R-:W-:Y:S02]  /*1cd30*/  @P0 FMUL.FTZ R9, |R21|, 2.81474976710656000000e+14 ;  /* 0x5780000015090820 */ /* 0x000fe40000410200 */
[----:B------:R-:W2:Y:S01]  /*1cd40*/  @P0 MUFU.SQRT R4, R4 ;  /* 0x0000000400040308 */ /* 0x000ea20000002000 */
[----:B------:R-:W-:Y:S02]  /*1cd50*/  @!P0 FMUL.FTZ R2, R0, R3 ;  /* 0x0000000300028220 */ /* 0x000fe40000410000 */
[----:B------:R-:W-:-:S04]  /*1cd60*/  @P0 FMUL.FTZ R0, |R20|, 2.81474976710656000000e+14 ;  /* 0x5780000014000820 */ /* 0x000fc80000410200 */
[----:B------:R-:W-:Y:S01]  /*1cd70*/  @P0 FMUL.FTZ R0, R0, |R21| ;  /* 0x4000001500000220 */ /* 0x000fe20000410000 */
[----:B------:R-:W-:Y:S08]  /*1cd80*/  @!P0 MUFU.SQRT R18, R2 ;  /* 0x0000000200128308 */ /* 0x000ff00000002000 */
[----:B--2---:R-:W2:Y:S02]  /*1cd90*/  @P0 MUFU.RCP R3, R4 ;  /* 0x0000000400030308 */ /* 0x004ea40000001000 */
[----:B--2---:R-:W-:Y:S01]  /*1cda0*/  @P0 FMUL.FTZ R18, R0, R3 ;  /* 0x0000000300120220 */ /* 0x004fe20000410000 */
[----:B------:R-:W-:Y:S05]  /*1cdb0*/  BRA `(.L_x_8626) ;  /* 0x0000006000007947 */ /* 0x000fea0003800000 */
.L_x_8618:
[----:B------:R-:W-:Y:S01]  /*1cdc0*/  FADD.FTZ R0, R18, 1 ;  /* 0x3f80000012007421 */ /* 0x000fe20000010000 */
[----:B------:R-:W-:Y:S01]  /*1cdd0*/  MUFU.SQRT R3, R30 ;  /* 0x0000001e00037308 */ /* 0x000fe20000002000 */
[----:B------:R-:W-:-:S02]  /*1cde0*/  MOV R9, 0x3f800000 ;  /* 0x3f80000000097802 */ /* 0x000fc40000000f00 */
[----:B------:R-:W-:-:S06]  /*1cdf0*/  FMUL.FTZ R0, R0, 0.5 ;  /* 0x3f00000000007820 */ /* 0x000fcc0000410000 */
[----:B------:R-:W2:Y:S02]  /*1ce00*/  MUFU.SQRT R0, R0 ;  /* 0x0000000000007308 */ /* 0x000ea40000002000 */
[----:B--2---:R-:W-:-:S06]  /*1ce10*/  FMUL.FTZ R18, R3, R0 ;  /* 0x0000000003127220 */ /* 0x004fcc0000410000 */
.L_x_8626:
[----:B------:R-:W-:Y:S05]  /*1ce20*/  BSYNC B1 ;  /* 0x0000000000017941 */ /* 0x000fea0003800000 */
.L_x_8617:
[----:B------:R-:W-:Y:S05]  /*1ce30*/  BRA `(.L_x_8627) ;  /* 0x0000002000007947 */ /* 0x000fea0003800000 */
.L_x_8614:
[----:B------:R-:W-:Y:S02]  /*1ce40*/  FMUL.FTZ R18, R18, 16777216 ;  /* 0x4b80000012127820 */ /* 0x000fe40000410000 */
[----:B------:R-:W-:Y:S02]  /*1ce50*/  FMUL.FTZ R9, |R21|, 16777216 ;  /* 0x4b80000015097820 */ /* 0x000fe40000410200 */
.L_x_8627:
[----:B------:R-:W-:Y:S05]  /*1ce60*/  BSYNC B0 ;  /* 0x0000000000007941 */ /* 0x000fea0003800000 */
.L_x_8613:
        /* <DEDUP_REMOVED lines=16> */
[----:B01----:R-:W-:Y:S05]  /*1cf70*/  CALL.REL.NOINC `($__internal_16_$__cuda_sm3x_div_rn_ftz_f32_slowpath) ;  /* 0x0000fb1000007944 */ /* 0x003fea0003c00000 */
.L_x_8629:
[----:B------:R-:W-:Y:S05]  /*1cf80*/  BSYNC B4 ;  /* 0x0000000000047941 */ /* 0x000fea0003800000 */
.L_x_8628:
        /* <DEDUP_REMOVED lines=18> */
.L_x_8631:
[----:B------:R-:W-:Y:S02]  /*1d0b0*/  ISETP.GE.AND P0, PT, R18, RZ, PT ;  /* 0x000000ff1200720c */ /* 0x000fe40003f06270 */
[----:B------:R-:W-:-:S11]  /*1d0c0*/  MOV R3, 0x3fd774eb ;  /* 0x3fd774eb00037802 */ /* 0x000fd60000000f00 */
[----:B------:R-:W-:-:S04]  /*1d0d0*/  @P0 FFMA.FTZ R2, R3, 0.93318945169448852539, -R2 ;  /* 0x3f6ee58103020823 */ /* 0x000fc80000010802 */
[----:B------:R-:W-:Y:S02]  /*1d0e0*/  @!P0 FFMA.FTZ R2, R3, 0.93318945169448852539, R2 ;  /* 0x3f6ee58103028823 */ /* 0x000fe40000010002 */
.L_x_8632:
[----:B------:R-:W-:Y:S05]  /*1d0f0*/  BSYNC B0 ;  /* 0x0000000000007941 */ /* 0x000fea0003800000 */
.L_x_8630:
        /* <DEDUP_REMOVED lines=13> */
.L_x_8616:
[----:B------:R-:W-:Y:S05]  /*1d1d0*/  BSYNC B3 ;  /* 0x0000000000037941 */ /* 0x000fea0003800000 */
.L_x_8612:
[----:B------:R-:W-:Y:S02]  /*1d1e0*/  LOP3.LUT R19, R4, 0x80000000, R21, 0xb8, !PT ;  /* 0x8000000004137812 */ /* 0x000fe400078eb815 */
[----:B-1----:R-:W-:Y:S01]  /*1d1f0*/  LOP3.LUT R18, R29, 0x80000000, R20, 0xb8, !PT ;  /* 0x800000001d127812 */ /* 0x002fe200078eb814 */
[----:B------:R-:W-:Y:S05]  /*1d200*/  BRA `(.L_x_8599) ;  /* 0x0000179000007947 */ /* 0x000fea0003800000 */
.L_x_8601:
        /* <DEDUP_REMOVED lines=29> */
[----:B------:R-:W-:Y:S05]  /*1d3e0*/  CALL.REL.NOINC `($__internal_16_$__cuda_sm3x_div_rn_ftz_f32_slowpath) ;  /* 0x0000f6a000007944 */ /* 0x000fea0003c00000 */
.L_x_8638:
[----:B------:R-:W-:Y:S05]  /*1d3f0*/  BSYNC B4 ;  /* 0x0000000000047941 */ /* 0x000fea0003800000 */
.L_x_8637:
        /* <DEDUP_REMOVED lines=18> */
.L_x_8640:
[----:B------:R-:W-:Y:S02]  /*1d520*/  ISETP.GE.AND P0, PT, R19, RZ, PT ;  /* 0x000000ff1300720c */ /* 0x000fe40003f06270 */
[----:B------:R-:W-:-:S11]  /*1d530*/  MOV R3, 0x3fd774eb ;  /* 0x3fd774eb00037802 */ /* 0x000fd60000000f00 */
[----:B------:R-:W-:-:S04]  /*1d540*/  @P0 FFMA.FTZ R2, R3, 0.93318945169448852539, -R2 ;  /* 0x3f6ee58103020823 */ /* 0x000fc80000010802 */
[----:B------:R-:W-:Y:S02]  /*1d550*/  @!P0 FFMA.FTZ R2, R3, 0.93318945169448852539, R2 ;  /* 0x3f6ee58103028823 */ /* 0x000fe40000010002 */
.L_x_8641:
[----:B------:R-:W-:Y:S05]  /*1d560*/  BSYNC B0 ;  /* 0x0000000000007941 */ /* 0x000fea0003800000 */
.L_x_8639:
[----:B------:R-:W-:Y:S01]  /*1d570*/  FSETP.NEU.FTZ.AND P0, PT, |R19|, |R18|, PT ;  /* 0x400000121300720b */ /* 0x000fe20003f1d200 */
[----:B------:R-:W-:Y:S01]  /*1d580*/  HFMA2.MMA R0, -RZ, RZ, 2.04296875, -15.78125 ;  /* 0x4016cbe4ff007435 */ /* 0x000fe200000001ff */
[----:B------:R-:W-:Y:S01]  /*1d590*/  FSETP.NEU.FTZ.AND P1, PT, R29, RZ, PT ;  /* 0x000000ff1d00720b */ /* 0x000fe20003f3d000 */
[----:B------:R-:W0:Y:S01]  /*1d5a0*/  MUFU.LG2 R9, R9 ;  /* 0x0000000900097308 */ /* 0x000e220000000c00 */
[----:B------:R-:W-:Y:S01]  /*1d5b0*/  ISETP.GE.AND P2, PT, R19, RZ, PT ;  /* 0x000000ff1300720c */ /* 0x000fe20003f46270 */
[----:B------:R-:W-:-:S08]  /*1d5c0*/  FADD.FTZ R3, -R21, -RZ ;  /* 0x800000ff15037221 */ /* 0x000fd00000010100 */
        /* <DEDUP_REMOVED lines=8> */
.L_x_8636:
        /* <DEDUP_REMOVED lines=12> */
.L_x_8644:
[----:B------:R-:W-:Y:S05]  /*1d710*/  BSYNC B4 ;  /* 0x0000000000047941 */ /* 0x000fea0003800000 */
.L_x_8643:
        /* <DEDUP_REMOVED lines=18> */
.L_x_8646:
[----:B------:R-:W-:Y:S02]  /*1d840*/  ISETP.GE.AND P0, PT, R19, RZ, PT ;  /* 0x000000ff1300720c */ /* 0x000fe40003f06270 */
[----:B------:R-:W-:-:S11]  /*1d850*/  MOV R3, 0x3fd774eb ;  /* 0x3fd774eb00037802 */ /* 0x000fd60000000f00 */
[----:B------:R-:W-:-:S04]  /*1d860*/  @P0 FFMA.FTZ R2, R3, 0.93318945169448852539, -R2 ;  /* 0x3f6ee58103020823 */ /* 0x000fc80000010802 */
[----:B------:R-:W-:Y:S02]  /*1d870*/  @!P0 FFMA.FTZ R2, R3, 0.93318945169448852539, R2 ;  /* 0x3f6ee58103028823 */ /* 0x000fe40000010002 */
.L_x_8647:
[----:B------:R-:W-:Y:S05]  /*1d880*/  BSYNC B0 ;  /* 0x0000000000007941 */ /* 0x000fea0003800000 */
.L_x_8645:
        /* <DEDUP_REMOVED lines=12> */
[----:B------:R0:W1:Y:S02]  /*1d950*/  MUFU.SQRT R4, R5 ;  /* 0x0000000500047308 */ /* 0x0000640000002000 */
[----:B0-----:R-:W-:Y:S02]  /*1d960*/  FADD.FTZ R5, -R21, -RZ ;  /* 0x800000ff15057221 */ /* 0x001fe40000010100 */
[----:B-1----:R-:W-:Y:S01]  /*1d970*/  @P0 FMUL.FTZ R0, R3, R4 ;  /* 0x0000000403000220 */ /* 0x002fe20000410000 */
        /* <DEDUP_REMOVED lines=13> */
.L_x_8635:
[----:B------:R-:W-:Y:S01]  /*1da50*/  FMUL.FTZ R0, R20, -0.36787945032119750977 ;  /* 0xbebc5ab214007820 */ /* 0x000fe20000410000 */
[----:B------:R-:W-:Y:S01]  /*1da60*/  MUFU.RCP R18, R29 ;  /* 0x0000001d00127308 */ /* 0x000fe20000001000 */
        /* <DEDUP_REMOVED lines=32> */
.L_x_8649:
[----:B------:R-:W-:Y:S05]  /*1dc70*/  BSYNC B4 ;  /* 0x0000000000047941 */ /* 0x000fea0003800000 */
.L_x_8648:
        /* <DEDUP_REMOVED lines=18> */
.L_x_8651:
[----:B------:R-:W-:Y:S02]  /*1dda0*/  ISETP.GE.AND P0, PT, R19, RZ, PT ;  /* 0x000000ff1300720c */ /* 0x000fe40003f06270 */
[----:B------:R-:W-:-:S11]  /*1ddb0*/  MOV R3, 0x3fd774eb ;  /* 0x3fd774eb00037802 */ /* 0x000fd60000000f00 */
[----:B------:R-:W-:-:S04]  /*1ddc0*/  @P0 FFMA.FTZ R0, R3, 0.93318945169448852539, -R0 ;  /* 0x3f6ee58103000823 */ /* 0x000fc80000010800 */
[----:B------:R-:W-:Y:S02]  /*1ddd0*/  @!P0 FFMA.FTZ R0, R3, 0.93318945169448852539, R0 ;  /* 0x3f6ee58103008823 */ /* 0x000fe40000010000 */
.L_x_8652:
[----:B------:R-:W-:Y:S05]  /*1dde0*/  BSYNC B0 ;  /* 0x0000000000007941 */ /* 0x000fea0003800000 */
.L_x_8650:
[----:B------:R-:W-:Y:S01]  /*1ddf0*/  FADD.FTZ R2, -R21, -RZ ;  /* 0x800000ff15027221 */ /* 0x000fe20000010100 */
[----:B------:R-:W-:Y:S01]  /*1de00*/  FSETP.NEU.FTZ.AND P2, PT, R29, RZ, PT ;  /* 0x000000ff1d00720b */ /* 0x000fe20003f5d000 */
[----:B------:R-:W-:Y:S01]  /*1de10*/  HFMA2.MMA R3, -RZ, RZ, 2.04296875, -15.78125 ;  /* 0x4016cbe4ff037435 */ /* 0x000fe200000001ff */
[C---:B------:R-:W-:Y:S02]  /*1de20*/  ISETP.GE.AND P1, PT, R19.reuse, RZ, PT ;  /* 0x000000ff1300720c */ /* 0x040fe40003f26270 */
[C---:B------:R-:W-:Y:S01]  /*1de30*/  FSETP.NEU.FTZ.AND P0, PT, |R19|.reuse, |R2|, PT ;  /* 0x400000021300720b */ /* 0x040fe20003f1d200 */
[----:B------:R-:W-:-:S12]  /*1de40*/  FADD.FTZ R19, |R19|, |R2| ;  /* 0x4000000213137221 */ /* 0x000fd80000010200 */
[----:B------:R-:W-:Y:S02]  /*1de50*/  @!P0 FSEL R0, R3, 0.78539818525314331055, !P1 ;  /* 0x3f490fdb03008808 */ /* 0x000fe40004800000 */
[----:B------:R-:W-:Y:S02]  /*1de60*/  @!P2 FSEL R0, RZ, 3.1415927410125732422, P1 ;  /* 0x40490fdbff00a808 */ /* 0x000fe40000800000 */
[----:B------:R-:W-:Y:S02]  /*1de70*/  FSETP.GTU.FTZ.AND P0, PT, |R19|, +INF , PT ;  /* 0x7f8000001300780b */ /* 0x000fe40003f1c200 */
[----:B------:R-:W-:-:S04]  /*1de80*/  LOP3.LUT R0, R0, 0x80000000, R2, 0xb8, !PT ;  /* 0x8000000000007812 */ /* 0x000fc800078eb802 */
[----:B------:R-:W-:Y:S01]  /*1de90*/  FSEL R0, R19, R0, P0 ;  /* 0x0000000013007208 */ /* 0x000fe20000000000 */
[----:B------:R-:W-:Y:S05]  /*1dea0*/  BRA `(.L_x_8642) ;  /* 0x000009b000007947 */ /* 0x000fea0003800000 */
.L_x_8634:
        /* <DEDUP_REMOVED lines=23> */
.L_x_8656:
[----:B------:R-:W-:Y:S05]  /*1e020*/  BSYNC B4 ;  /* 0x0000000000047941 */ /* 0x000fea0003800000 */
.L_x_8655:
        /* <DEDUP_REMOVED lines=24> */
.L_x_8654:
        /* <DEDUP_REMOVED lines=12> */
.L_x_8658:
[----:B------:R-:W-:Y:S05]  /*1e270*/  BSYNC B4 ;  /* 0x0000000000047941 */ /* 0x000fea0003800000 */
.L_x_8657:
        /* <DEDUP_REMOVED lines=38> */
.L_x_8653:
        /* <DEDUP_REMOVED lines=34> */
.L_x_8660:
[----:B------:R-:W-:Y:S05]  /*1e700*/  BSYNC B4 ;  /* 0x0000000000047941 */ /* 0x000fea0003800000 */
.L_x_8659:
        /* <DEDUP_REMOVED lines=21> */
.L_x_8642:
[----:B------:R-:W-:Y:S05]  /*1e860*/  BSYNC B3 ;  /* 0x0000000000037941 */ /* 0x000fea0003800000 */
.L_x_8633:
[----:B------:R-:W-:Y:S01]  /*1e870*/  FADD.FTZ R3, R18, 0.69314718246459960938 ;  /* 0x3f31721812037421 */ /* 0x000fe20000010000 */
[----:B------:R-:W-:-:S04]  /*1e880*/  LOP3.LUT R19, R0, 0x80000000, R21, 0xb8, !PT ;  /* 0x8000000000137812 */ /* 0x000fc800078eb815 */
[----:B------:R-:W-:Y:S01]  /*1e890*/  LOP3.LUT R18, R3, 0x80000000, R20, 0xb8, !PT ;  /* 0x8000000003127812 */ /* 0x000fe200078eb814 */
[----:B------:R-:W-:Y:S05]  /*1e8a0*/  BRA `(.L_x_8599) ;  /* 0x000000f000007947 */ /* 0x000fea0003800000 */
.L_x_8600:
        /* <DEDUP_REMOVED lines=15> */
.L_x_8599:
[----:B------:R-:W-:Y:S05]  /*1e9a0*/  BSYNC B2 ;  /* 0x0000000000027941 */ /* 0x000fea0003800000 */
.L_x_8598:
[----:B------:R-:W-:Y:S01]  /*1e9b0*/  WARPSYNC 0xffffffff ;  /* 0xffffffff00007948 */ /* 0x000fe20003800000 */
[----:B------:R-:W1:Y:S01]  /*1e9c0*/  S2R R0, SR_TID.X ;  /* 0x0000000000007919 */ /* 0x000e620000002100 */
[----:B------:R-:W-:Y:S01]  /*1e9d0*/  BSSY B2, `(.L_x_8661) ;  /* 0x00002c0000027945 */ /* 0x000fe20003800000 */
[----:B------:R-:W-:Y:S01]  /*1e9e0*/  CS2R R20, SRZ ;  /* 0x0000000000147805 */ /* 0x000fe2000001ff00 */
[----:B-1----:R-:W-:-:S04]  /*1e9f0*/  IADD3 R0, R0, 0x180, RZ ;  /* 0x0000018000007810 */ /* 0x002fc80007ffe0ff */
[----:B------:R-:W-:-:S13]  /*1ea00*/  ISETP.GE.AND P0, PT, R0, UR4, PT ;  /* 0x0000000400007c0c */ /* 0x000fda000bf06270 */
[----:B------:R-:W-:Y:S05]  /*1ea10*/  @P0 BRA `(.L_x_8662) ;  /* 0x00002bb000000947 */ /* 0x000fea0003800000 */
[----:B------:R-:W-:Y:S02]  /*1ea20*/  FSETP.GTU.FTZ.AND P0, PT, |R22|, +INF , PT ;  /* 0x7f8000001600780b */ /* 0x000fe40003f1c200 */
[----:B------:R-:W-:-:S04]  /*1ea30*/  FSETP.GTU.FTZ.AND P1, PT, |R23|, +INF , PT ;  /* 0x7f8000001700780b */ /* 0x000fc80003f3c200 */
[----:B------:R-:W-:-:S13]  /*1ea40*/  PLOP3.LUT P0, PT, P0, P1, PT, 0xa8, 0x0 ;  /* 0x000000000000781c */ /* 0x000fda0000703570 */
[----:B------:R-:W-:Y:S05]  /*1ea50*/  @P0 BRA `(.L_x_8663) ;  /* 0x00002a8000000947 */ /* 0x000fea0003800000 */
[C---:B------:R-:W-:Y:S01]  /*1ea60*/  FSETP.GT.FTZ.AND P0, PT, |R22|.reuse, 8388608, PT ;  /* 0x4b0000001600780b */ /* 0x040fe20003f14200 */
[----:B0-----:R-:W-:Y:S01]  /*1ea70*/  FADD.FTZ R30, |R22|, -RZ ;  /* 0x800000ff161e7221 */ /* 0x001fe20000010200 */
        /* <DEDUP_REMOVED lines=104> */
.L_x_8668:
        /* <DEDUP_REMOVED lines=10> */
.L_x_8670:
[----:B------:R-:W-:-:S04]  /*1f1a0*/  FADD.FTZ R2, -R0, R5 ;  /* 0x0000000500027221 */ /* 0x000fc80000010100 */
[----:B------:R-:W-:Y:S02]  /*1f1b0*/  FMUL.FTZ R2, R2, 0.5 ;  /* 0x3f00000002027820 */ /* 0x000fe40000410000 */
.L_x_8671:
[----:B------:R-:W-:Y:S05]  /*1f1c0*/  BSYNC B1 ;  /* 0x0000000000017941 */ /* 0x000fea0003800000 */
.L_x_8669:
        /* <DEDUP_REMOVED lines=11> */
.L_x_8673:
[----:B------:R-:W-:-:S04]  /*1f280*/  FADD.FTZ R6, R4, -R7 ;  /* 0x8000000704067221 */ /* 0x000fc80000010000 */
[----:B------:R-:W-:Y:S02]  /*1f290*/  FMUL.FTZ R7, R6, 0.5 ;  /* 0x3f00000006077820 */ /* 0x000fe40000410000 */
.L_x_8674:
[----:B------:R-:W-:Y:S05]  /*1f2a0*/  BSYNC B1 ;  /* 0x0000000000017941 */ /* 0x000fea0003800000 */
.L_x_8672:
        /* <DEDUP_REMOVED lines=35> */
.L_x_8667:
[----:B------:R0:W1:Y:S02]  /*1f4e0*/  MUFU.SQRT R29, R30 ;  /* 0x0000001e001d7308 */ /* 0x0000640000002000 */
.L_x_8666:
[----:B------:R-:W-:Y:S05]  /*1f4f0*/  BSYNC B0 ;  /* 0x0000000000007941 */ /* 0x000fea0003800000 */
.L_x_8665:
        /* <DEDUP_REMOVED lines=35> */
.L_x_8678:
        /* <DEDUP_REMOVED lines=17> */
.L_x_8684:
[----:B------:R-:W-:-:S04]  /*1f840*/  FADD.FTZ R0, -R0, R5 ;  /* 0x0000000500007221 */ /* 0x000fc80000010100 */
[----:B------:R-:W-:Y:S02]  /*1f850*/  FMUL.FTZ R0, R0, 0.5 ;  /* 0x3f00000000007820 */ /* 0x000fe40000410000 */
.L_x_8685:
[----:B------:R-:W-:Y:S05]  /*1f860*/  BSYNC B4 ;  /* 0x0000000000047941 */ /* 0x000fea0003800000 */
.L_x_8683:
        /* <DEDUP_REMOVED lines=10> */
.L_x_8687:
[----:B------:R-:W-:-:S04]  /*1f910*/  FADD.FTZ R3, -R3, R4 ;  /* 0x0000000403037221 */ /* 0x000fc80000010100 */
[----:B------:R-:W-:Y:S02]  /*1f920*/  FMUL.FTZ R3, R3, 0.5 ;  /* 0x3f00000003037820 */ /* 0x000fe40000410000 */
.L_x_8688:
[----:B------:R-:W-:Y:S05]  /*1f930*/  BSYNC B4 ;  /* 0x0000000000047941 */ /* 0x000fea0003800000 */
.L_x_8686:
[----:B------:R-:W-:Y:S02]  /*1f940*/  FADD.FTZ R3, R3, R0 ;  /* 0x0000000003037221 */ /* 0x000fe40000010000 */
[----:B------:R-:W-:-:S04]  /*1f950*/  FADD.FTZ R20, R20, |R23| ;  /* 0x4000001714147221 */ /* 0x000fc80000010000 */
[----:B------:R-:W-:-:S06]  /*1f960*/  FMUL.FTZ R20, R20, R3 ;  /* 0x0000000314147220 */ /* 0x000fcc0000410000 */
[----:B------:R-:W2:Y:S01]  /*1f970*/  MUFU.SQRT R20, R20 ;  /* 0x0000001400147308 */ /* 0x000ea20000002000 */
[----:B------:R-:W-:Y:S05]  /*1f980*/  BRA `(.L_x_8689) ;  /* 0x0000012000007947 */ /* 0x000fea0003800000 */
.L_x_8682:
        /* <DEDUP_REMOVED lines=12> */
.L_x_8681:
[----:B------:R-:W-:Y:S01]  /*1fa50*/  FADD.FTZ R0, R20, 1 ;  /* 0x3f80000014007421 */ /* 0x000fe20000010000 */
[----:B0-----:R-:W-:Y:S01]  /*1fa60*/  MUFU.SQRT R30, R30 ;  /* 0x0000001e001e7308 */ /* 0x001fe20000002000 */
[----:B------:R-:W-:-:S02]  /*1fa70*/  MOV R9, 0x3f800000 ;  /* 0x3f80000000097802 */ /* 0x000fc40000000f00 */
[----:B------:R-:W-:-:S05]  /*1fa80*/  FMUL.FTZ R0, R0, 0.5 ;  /* 0x3f00000000007820 */ /* 0x000fca0000410000 */
[----:B------:R-:W0:Y:S02]  /*1fa90*/  MUFU.SQRT R3, R0 ;  /* 0x0000000000037308 */ /* 0x000e240000002000 */
[----:B0-----:R-:W-:-:S06]  /*1faa0*/  FMUL.FTZ R20, R30, R3 ;  /* 0x000000031e147220 */ /* 0x001fcc0000410000 */
.L_x_8689:
[----:B------:R-:W-:Y:S05]  /*1fab0*/  BSYNC B1 ;  /* 0x0000000000017941 */ /* 0x000fea0003800000 */
.L_x_8680:
[----:B------:R-:W-:Y:S05]  /*1fac0*/  BRA `(.L_x_8690) ;  /* 0x0000002000007947 */ /* 0x000fea0003800000 */
.L_x_8677:
[----:B------:R-:W-:Y:S02]  /*1fad0*/  FMUL.FTZ R20, R20, 16777216 ;  /* 0x4b80000014147820 */ /* 0x000fe40000410000 */
[----:B------:R-:W-:Y:S02]  /*1fae0*/  FMUL.FTZ R9, |R23|, 16777216 ;  /* 0x4b80000017097820 */ /* 0x000fe40000410200 */
.L_x_8690:
[----:B------:R-:W-:Y:S05]  /*1faf0*/  BSYNC B0 ;  /* 0x0000000000007941 */ /* 0x000fea0003800000 */
.L_x_8676:
        /* <DEDUP_REMOVED lines=17> */
.L_x_8692:
[----:B------:R-:W-:Y:S05]  /*1fc10*/  BSYNC B4 ;  /* 0x0000000000047941 */ /* 0x000fea0003800000 */
.L_x_8691:
        /* <DEDUP_REMOVED lines=18> */
.L_x_8694:
[----:B------:R-:W-:Y:S02]  /*1fd40*/  ISETP.GE.AND P0, PT, R20, RZ, PT ;  /* 0x000000ff1400720c */ /* 0x000fe40003f06270 */
[----:B------:R-:W-:-:S11]  /*1fd50*/  MOV R3, 0x3fd774eb ;  /* 0x3fd774eb00037802 */ /* 0x000fd60000000f00 */
[----:B------:R-:W-:-:S04]  /*1fd60*/  @P0 FFMA.FTZ R2, R3, 0.93318945169448852539, -R2 ;  /* 0x3f6ee58103020823 */ /* 0x000fc80000010802 */
[----:B------:R-:W-:Y:S02]  /*1fd70*/  @!P0 FFMA.FTZ R2, R3, 0.93318945169448852539, R2 ;  /* 0x3f6ee58103028823 */ /* 0x000fe40000010002 */
.L_x_8695:
[----:B------:R-:W-:Y:S05]  /*1fd80*/  BSYNC B0 ;  /* 0x0000000000007941 */ /* 0x000fea0003800000 */
.L_x_8693:
        /* <DEDUP_REMOVED lines=10> */
.L_x_8679:
[----:B------:R-:W-:Y:S05]  /*1fe30*/  BSYNC B3 ;  /* 0x0000000000037941 */ /* 0x000fea0003800000 */
.L_x_8675:
[----:B------:R-:W-:Y:S02]  /*1fe40*/  LOP3.LUT R21, R2, 0x80000000, R23, 0xb8, !PT ;  /* 0x8000000002157812 */ /* 0x000fe400078eb817 */
[----:B-1----:R-:W-:Y:S01]  /*1fe50*/  LOP3.LUT R20, R29, 0x80000000, R22, 0xb8, !PT ;  /* 0x800000001d147812 */ /* 0x002fe200078eb816 */
[----:B------:R-:W-:Y:S05]  /*1fe60*/  BRA `(.L_x_8662) ;  /* 0x0000176000007947 */ /* 0x000fea0003800000 */
.L_x_8664:
        /* <DEDUP_REMOVED lines=30> */
.L_x_8701:
[----:B------:R-:W-:Y:S05]  /*20050*/  BSYNC B4 ;  /* 0x0000000000047941 */ /* 0x000fea0003800000 */
.L_x_8700:
        /* <DEDUP_REMOVED lines=18> */
.L_x_8703:
[----:B------:R-:W-:Y:S02]  /*20180*/  ISETP.GE.AND P0, PT, R21, RZ, PT ;  /* 0x000000ff1500720c */ /* 0x000fe40003f06270 */
[----:B------:R-:W-:-:S11]  /*20190*/  MOV R3, 0x3fd774eb ;  /* 0x3fd774eb00037802 */ /* 0x000fd60000000f00 */
[----:B------:R-:W-:-:S04]  /*201a0*/  @P0 FFMA.FTZ R2, R3, 0.93318945169448852539, -R2 ;  /* 0x3f6ee58103020823 */ /* 0x000fc80000010802 */
[----:B------:R-:W-:Y:S02]  /*201b0*/  @!P0 FFMA.FTZ R2, R3, 0.93318945169448852539, R2 ;  /* 0x3f6ee58103028823 */ /* 0x000fe40000010002 */
.L_x_8704:
[----:B------:R-:W-:Y:S05]  /*201c0*/  BSYNC B0 ;  /* 0x0000000000007941 */ /* 0x000fea0003800000 */
.L_x_8702:
        /* <DEDUP_REMOVED lines=13> */
.L_x_8699:
        /* <DEDUP_REMOVED lines=12> */
.L_x_8707:
[----:B------:R-:W-:Y:S05]  /*20360*/  BSYNC B4 ;  /* 0x0000000000047941 */ /* 0x000fea0003800000 */
.L_x_8706:
        /* <DEDUP_REMOVED lines=18> */
.L_x_8709:
[----:B------:R-:W-:Y:S02]  /*20490*/  ISETP.GE.AND P0, PT, R21, RZ, PT ;  /* 0x000000ff1500720c */ /* 0x000fe40003f06270 */
[----:B------:R-:W-:-:S11]  /*204a0*/  MOV R3, 0x3fd774eb ;  /* 0x3fd774eb00037802 */ /* 0x000fd60000000f00 */
[----:B------:R-:W-:-:S04]  /*204b0*/  @P0 FFMA.FTZ R2, R3, 0.93318945169448852539, -R2 ;  /* 0x3f6ee58103020823 */ /* 0x000fc80000010802 */
[----:B------:R-:W-:Y:S02]  /*204c0*/  @!P0 FFMA.FTZ R2, R3, 0.93318945169448852539, R2 ;  /* 0x3f6ee58103028823 */ /* 0x000fe40000010002 */
.L_x_8710:
[----:B------:R-:W-:Y:S05]  /*204d0*/  BSYNC B0 ;  /* 0x0000000000007941 */ /* 0x000fea0003800000 */
.L_x_8708:
        /* <DEDUP_REMOVED lines=27> */
.L_x_8698:
        /* <DEDUP_REMOVED lines=34> */
.L_x_8712:
[----:B------:R-:W-:Y:S05]  /*208b0*/  BSYNC B4 ;  /* 0x0000000000047941 */ /* 0x000fea0003800000 */
.L_x_8711:
        /* <DEDUP_REMOVED lines=18> */
.L_x_8714:
[----:B------:R-:W-:Y:S02]  /*209e0*/  ISETP.GE.AND P0, PT, R21, RZ, PT ;  /* 0x000000ff1500720c */ /* 0x000fe40003f06270 */
[----:B------:R-:W-:-:S11]  /*209f0*/  MOV R3, 0x3fd774eb ;  /* 0x3fd774eb00037802 */ /* 0x000fd60000000f00 */
[----:B------:R-:W-:-:S04]  /*20a00*/  @P0 FFMA.FTZ R0, R3, 0.93318945169448852539, -R0 ;  /* 0x3f6ee58103000823 */ /* 0x000fc80000010800 */
[----:B------:R-:W-:Y:S02]  /*20a10*/  @!P0 FFMA.FTZ R0, R3, 0.93318945169448852539, R0 ;  /* 0x3f6ee58103008823 */ /* 0x000fe40000010000 */
.L_x_8715:
[----:B------:R-:W-:Y:S05]  /*20a20*/  BSYNC B0 ;  /* 0x0000000000007941 */ /* 0x000fea0003800000 */
.L_x_8713:
        /* <DEDUP_REMOVED lines=11> */
.L_x_8697:
        /* <DEDUP_REMOVED lines=23> */
.L_x_8719:
[----:B------:R-:W-:Y:S05]  /*20c50*/  BSYNC B4 ;  /* 0x0000000000047941 */ /* 0x000fea0003800000 */
.L_x_8718:
        /* <DEDUP_REMOVED lines=24> */
.L_x_8717:
        /* <DEDUP_REMOVED lines=12> */
.L_x_8721:
[----:B------:R-:W-:Y:S05]  /*20ea0*/  BSYNC B4 ;  /* 0x0000000000047941 */ /* 0x000fea0003800000 */
.L_x_8720:
        /* <DEDUP_REMOVED lines=38> */
.L_x_8716:
        /* <DEDUP_REMOVED lines=20> */
[----:B------:R-:W-:Y:S02]  /*21250*/  HFMA2.MMA R3, -RZ, RZ, 1.875, 0 ;  /* 0x3f800000ff037435 */ /* 0x000fe400000001ff */
        /* <DEDUP_REMOVED lines=13> */
.L_x_8723:
[----:B------:R-:W-:Y:S05]  /*21330*/  BSYNC B4 ;  /* 0x0000000000047941 */ /* 0x000fea0003800000 */
.L_x_8722:
        /* <DEDUP_REMOVED lines=21> */
.L_x_8705:
[----:B------:R-:W-:Y:S05]  /*21490*/  BSYNC B3 ;  /* 0x0000000000037941 */ /* 0x000fea0003800000 */
.L_x_8696:
[----:B------:R-:W-:Y:S01]  /*214a0*/  FADD.FTZ R3, R30, 0.69314718246459960938 ;  /* 0x3f3172181e037421 */ /* 0x000fe20000010000 */
[----:B------:R-:W-:-:S04]  /*214b0*/  LOP3.LUT R21, R0, 0x80000000, R23, 0xb8, !PT ;  /* 0x8000000000157812 */ /* 0x000fc800078eb817 */
[----:B------:R-:W-:Y:S01]  /*214c0*/  LOP3.LUT R20, R3, 0x80000000, R22, 0xb8, !PT ;  /* 0x8000000003147812 */ /* 0x000fe200078eb816 */
[----:B------:R-:W-:Y:S05]  /*214d0*/  BRA `(.L_x_8662) ;  /* 0x000000f000007947 */ /* 0x000fea0003800000 */
.L_x_8663:
        /* <DEDUP_REMOVED lines=15> */
.L_x_8662:
[----:B------:R-:W-:Y:S05]  /*215d0*/  BSYNC B2 ;  /* 0x0000000000027941 */ /* 0x000fea0003800000 */
.L_x_8661:
[----:B------:R-:W-:Y:S01]  /*215e0*/  WARPSYNC 0xffffffff ;  /* 0xffffffff00007948 */ /* 0x000fe20003800000 */
[----:B------:R-:W1:Y:S01]  /*215f0*/  S2R R0, SR_TID.X ;  /* 0x0000000000007919 */ /* 0x000e620000002100 */
[----:B------:R-:W-:Y:S01]  /*21600*/  BSSY B2, `(.L_x_8724) ;  /* 0x00002c0000027945 */ /* 0x000fe20003800000 */
[----:B------:R-:W-:Y:S01]  /*21610*/  CS2R R22, SRZ ;  /* 0x0000000000167805 */ /* 0x000fe2000001ff00 */
[----:B-1----:R-:W-:-:S04]  /*21620*/  IADD3 R0, R0, 0x200, RZ ;  /* 0x0000020000007810 */ /* 0x002fc80007ffe0ff */
[----:B------:R-:W-:-:S13]  /*21630*/  ISETP.GE.AND P0, PT, R0, UR4, PT ;  /* 0x0000000400007c0c */ /* 0x000fda000bf06270 */
[----:B------:R-:W-:Y:S05]  /*21640*/  @P0 BRA `(.L_x_8725) ;  /* 0x00002bb000000947 */ /* 0x000fea0003800000 */
[----:B------:R-:W-:Y:S01]  /*21650*/  FSETP.GTU.FTZ.AND P0, PT, |R24|, +INF , PT ;  /* 0x7f8000001800780b */ /* 0x000fe20003f1c200 */
[C---:B---3--:R-:W-:Y:S01]  /*21660*/  FADD.FTZ R9, |R25|.reuse, -RZ ;  /* 0x800000ff19097221 */ /* 0x048fe20000010200 */
        /* <DEDUP_REMOVED lines=32> */
[----:B------:R-:W-:-:S04]  /*21870*/  FADD.FTZ R3, R9, -1 ;  /* 0xbf80000009037421 */ /* 0x000fc80000010000 */
        /* <DEDUP_REMOVED lines=75> */
.L_x_8731:
        /* <DEDUP_REMOVED lines=10> */
.L_x_8733:
[----:B------:R-:W-:-:S04]  /*21dd0*/  FADD.FTZ R2, -R0, R5 ;  /* 0x0000000500027221 */ /* 0x000fc80000010100 */
[----:B------:R-:W-:Y:S02]  /*21de0*/  FMUL.FTZ R2, R2, 0.5 ;  /* 0x3f00000002027820 */ /* 0x000fe40000410000 */
.L_x_8734:
[----:B------:R-:W-:Y:S05]  /*21df0*/  BSYNC B1 ;  /* 0x0000000000017941 */ /* 0x000fea0003800000 */
.L_x_8732:
        /* <DEDUP_REMOVED lines=11> */
.L_x_8736:
[----:B------:R-:W-:-:S04]  /*21eb0*/  FADD.FTZ R6, R4, -R7 ;  /* 0x8000000704067221 */ /* 0x000fc80000010000 */
[----:B------:R-:W-:Y:S02]  /*21ec0*/  FMUL.FTZ R7, R6, 0.5 ;  /* 0x3f00000006077820 */ /* 0x000fe40000410000 */
.L_x_8737:
[----:B------:R-:W-:Y:S05]  /*21ed0*/  BSYNC B1 ;  /* 0x0000000000017941 */ /* 0x000fea0003800000 */
.L_x_8735:
        /* <DEDUP_REMOVED lines=35> */
.L_x_8730:
[----:B------:R0:W1:Y:S02]  /*22110*/  MUFU.SQRT R29, R30 ;  /* 0x0000001e001d7308 */ /* 0x0000640000002000 */
.L_x_8729:
[----:B------:R-:W-:Y:S05]  /*22120*/  BSYNC B0 ;  /* 0x0000000000007941 */ /* 0x000fea0003800000 */
.L_x_8728:
        /* <DEDUP_REMOVED lines=35> */
.L_x_8741:
        /* <DEDUP_REMOVED lines=17> */
.L_x_8747:
[----:B------:R-:W-:-:S04]  /*22470*/  FADD.FTZ R0, -R0, R5 ;  /* 0x0000000500007221 */ /* 0x000fc80000010100 */
[----:B------:R-:W-:Y:S02]  /*22480*/  FMUL.FTZ R0, R0, 0.5 ;  /* 0x3f00000000007820 */ /* 0x000fe40000410000 */
.L_x_8748:
[----:B------:R-:W-:Y:S05]  /*22490*/  BSYNC B4 ;  /* 0x0000000000047941 */ /* 0x000fea0003800000 */
.L_x_8746:
        /* <DEDUP_REMOVED lines=10> */
.L_x_8750:
[----:B------:R-:W-:-:S04]  /*22540*/  FADD.FTZ R3, -R3, R4 ;  /* 0x0000000403037221 */ /* 0x000fc80000010100 */
[----:B------:R-:W-:Y:S02]  /*22550*/  FMUL.FTZ R3, R3, 0.5 ;  /* 0x3f00000003037820 */ /* 0x000fe40000410000 */
.L_x_8751:
[----:B------:R-:W-:Y:S05]  /*22560*/  BSYNC B4 ;  /* 0x0000000000047941 */ /* 0x000fea0003800000 */
.L_x_8749:
[----:B------:R-:W-:Y:S02]  /*22570*/  FADD.FTZ R3, R3, R0 ;  /* 0x0000000003037221 */ /* 0x000fe40000010000 */
[----:B------:R-:W-:-:S04]  /*22580*/  FADD.FTZ R22, R9, R22 ;  /* 0x0000001609167221 */ /* 0x000fc80000010000 */
[----:B------:R-:W-:-:S06]  /*22590*/  FMUL.FTZ R22, R22, R3 ;  /* 0x0000000316167220 */ /* 0x000fcc0000410000 */
[----:B------:R-:W2:Y:S01]  /*225a0*/  MUFU.SQRT R22, R22 ;  /* 0x0000001600167308 */ /* 0x000ea20000002000 */
[----:B------:R-:W-:Y:S05]  /*225b0*/  BRA `(.L_x_8752) ;  /* 0x0000012000007947 */ /* 0x000fea0003800000 */
.L_x_8745:
        /* <DEDUP_REMOVED lines=12> */
.L_x_8744:
[----:B------:R-:W-:Y:S01]  /*22680*/  FADD.FTZ R0, R22, 1 ;  /* 0x3f80000016007421 */ /* 0x000fe20000010000 */
[----:B------:R-:W-:Y:S01]  /*22690*/  MUFU.SQRT R3, R30 ;  /* 0x0000001e00037308 */ /* 0x000fe20000002000 */
[----:B------:R-:W-:Y:S02]  /*226a0*/  MOV R9, 0x3f800000 ;  /* 0x3f80000000097802 */ /* 0x000fe40000000f00 */
[----:B------:R-:W-:-:S06]  /*226b0*/  FMUL.FTZ R0, R0, 0.5 ;  /* 0x3f00000000007820 */ /* 0x000fcc0000410000 */
[----:B------:R-:W2:Y:S02]  /*226c0*/  MUFU.SQRT R0, R0 ;  /* 0x0000000000007308 */ /* 0x000ea40000002000 */
[----:B--2---:R-:W-:-:S06]  /*226d0*/  FMUL.FTZ R22, R3, R0 ;  /* 0x0000000003167220 */ /* 0x004fcc0000410000 */
.L_x_8752:
[----:B------:R-:W-:Y:S05]  /*226e0*/  BSYNC B1 ;  /* 0x0000000000017941 */ /* 0x000fea0003800000 */
.L_x_8743:
[----:B------:R-:W-:Y:S05]  /*226f0*/  BRA `(.L_x_8753) ;  /* 0x0000002000007947 */ /* 0x000fea0003800000 */
.L_x_8740:
[----:B------:R-:W-:Y:S02]  /*22700*/  FMUL.FTZ R22, R22, 16777216 ;  /* 0x4b80000016167820 */ /* 0x000fe40000410000 */
[----:B------:R-:W-:Y:S02]  /*22710*/  FMUL.FTZ R9, R9, 16777216 ;  /* 0x4b80000009097820 */ /* 0x000fe40000410000 */
.L_x_8753:
[----:B------:R-:W-:Y:S05]  /*22720*/  BSYNC B0 ;  /* 0x0000000000007941 */ /* 0x000fea0003800000 */
.L_x_8739:
        /* <DEDUP_REMOVED lines=17> */
.L_x_8755:
[----:B------:R-:W-:Y:S05]  /*22840*/  BSYNC B4 ;  /* 0x0000000000047941 */ /* 0x000fea0003800000 */
.L_x_8754:
        /* <DEDUP_REMOVED lines=18> */
.L_x_8757:
[----:B------:R-:W-:Y:S02]  /*22970*/  ISETP.GE.AND P0, PT, R22, RZ, PT ;  /* 0x000000ff1600720c */ /* 0x000fe40003f06270 */
[----:B------:R-:W-:-:S11]  /*22980*/  MOV R3, 0x3fd774eb ;  /* 0x3fd774eb00037802 */ /* 0x000fd60000000f00 */
[----:B------:R-:W-:-:S04]  /*22990*/  @P0 FFMA.FTZ R2, R3, 0.93318945169448852539, -R2 ;  /* 0x3f6ee58103020823 */ /* 0x000fc80000010802 */
[----:B------:R-:W-:Y:S02]  /*229a0*/  @!P0 FFMA.FTZ R2, R3, 0.93318945169448852539, R2 ;  /* 0x3f6ee58103028823 */ /* 0x000fe40000010002 */
.L_x_8758:
[----:B------:R-:W-:Y:S05]  /*229b0*/  BSYNC B0 ;  /* 0x0000000000007941 */ /* 0x000fea0003800000 */
.L_x_8756:
        /* <DEDUP_REMOVED lines=10> */
.L_x_8742:
[----:B------:R-:W-:Y:S05]  /*22a60*/  BSYNC B3 ;  /* 0x0000000000037941 */ /* 0x000fea0003800000 */
.L_x_8738:
[----:B------:R-:W-:Y:S02]  /*22a70*/  LOP3.LUT R23, R2, 0x80000000, R25, 0xb8, !PT ;  /* 0x8000000002177812 */ /* 0x000fe400078eb819 */
[----:B-1----:R-:W-:Y:S01]  /*22a80*/  LOP3.LUT R22, R29, 0x80000000, R24, 0xb8, !PT ;  /* 0x800000001d167812 */ /* 0x002fe200078eb818 */
[----:B------:R-:W-:Y:S05]  /*22a90*/  BRA `(.L_x_8725) ;  /* 0x0000176000007947 */ /* 0x000fea0003800000 */
.L_x_8727:
        /* <DEDUP_REMOVED lines=30> */
.L_x_8764:
[----:B------:R-:W-:Y:S05]  /*22c80*/  BSYNC B4 ;  /* 0x0000000000047941 */ /* 0x000fea0003800000 */
.L_x_8763:
        /* <DEDUP_REMOVED lines=18> */
.L_x_8766:
[----:B------:R-:W-:Y:S02]  /*22db0*/  ISETP.GE.AND P0, PT, R23, RZ, PT ;  /* 0x000000ff1700720c */ /* 0x000fe40003f06270 */
[----:B------:R-:W-:-:S11]  /*22dc0*/  MOV R3, 0x3fd774eb ;  /* 0x3fd774eb00037802 */ /* 0x000fd60000000f00 */
[----:B------:R-:W-:-:S04]  /*22dd0*/  @P0 FFMA.FTZ R2, R3, 0.93318945169448852539, -R2 ;  /* 0x3f6ee58103020823 */ /* 0x000fc80000010802 */
[----:B------:R-:W-:Y:S02]  /*22de0*/  @!P0 FFMA.FTZ R2, R3, 0.93318945169448852539, R2 ;  /* 0x3f6ee58103028823 */ /* 0x000fe40000010002 */
.L_x_8767:
[----:B------:R-:W-:Y:S05]  /*22df0*/  BSYNC B0 ;  /* 0x0000000000007941 */ /* 0x000fea0003800000 */
.L_x_8765:
        /* <DEDUP_REMOVED lines=13> */
.L_x_8762:
        /* <DEDUP_REMOVED lines=12> */
.L_x_8770:
[----:B------:R-:W-:Y:S05]  /*22f90*/  BSYNC B4 ;  /* 0x0000000000047941 */ /* 0x000fea0003800000 */
.L_x_8769:
        /* <DEDUP_REMOVED lines=18> */
.L_x_8772:
[----:B------:R-:W-:Y:S02]  /*230c0*/  ISETP.GE.AND P0, PT, R23, RZ, PT ;  /* 0x000000ff1700720c */ /* 0x000fe40003f06270 */
[----:B------:R-:W-:-:S11]  /*230d0*/  MOV R3, 0x3fd774eb ;  /* 0x3fd774eb00037802 */ /* 0x000fd60000000f00 */
[----:B------:R-:W-:-:S04]  /*230e0*/  @P0 FFMA.FTZ R2, R3, 0.93318945169448852539, -R2 ;  /* 0x3f6ee58103020823 */ /* 0x000fc80000010802 */
[----:B------:R-:W-:Y:S02]  /*230f0*/  @!P0 FFMA.FTZ R2, R3, 0.93318945169448852539, R2 ;  /* 0x3f6ee58103028823 */ /* 0x000fe40000010002 */
.L_x_8773:
[----:B------:R-:W-:Y:S05]  /*23100*/  BSYNC B0 ;  /* 0x0000000000007941 */ /* 0x000fea0003800000 */
.L_x_8771:
        /* <DEDUP_REMOVED lines=27> */
.L_x_8761:
        /* <DEDUP_REMOVED lines=34> */
.L_x_8775:
[----:B------:R-:W-:Y:S05]  /*234e0*/  BSYNC B4 ;  /* 0x0000000000047941 */ /* 0x000fea0003800000 */
.L_x_8774:
        /* <DEDUP_REMOVED lines=18> */
.L_x_8777:
[----:B------:R-:W-:Y:S02]  /*23610*/  ISETP.GE.AND P0, PT, R23, RZ, PT ;  /* 0x000000ff1700720c */ /* 0x000fe40003f06270 */
[----:B------:R-:W-:-:S11]  /*23620*/  MOV R3, 0x3fd774eb ;  /* 0x3fd774eb00037802 */ /* 0x000fd60000000f00 */
[----:B------:R-:W-:-:S04]  /*23630*/  @P0 FFMA.FTZ R0, R3, 0.93318945169448852539, -R0 ;  /* 0x3f6ee58103000823 */ /* 0x000fc80000010800 */
[----:B------:R-:W-:Y:S02]  /*23640*/  @!P0 FFMA.FTZ R0, R3, 0.93318945169448852539, R0 ;  /* 0x3f6ee58103008823 */ /* 0x000fe40000010000 */
.L_x_8778:
[----:B------:R-:W-:Y:S05]  /*23650*/  BSYNC B0 ;  /* 0x0000000000007941 */ /* 0x000fea0003800000 */
.L_x_8776:
        /* <DEDUP_REMOVED lines=11> */
.L_x_8760:
        /* <DEDUP_REMOVED lines=23> */
.L_x_8782:
[----:B------:R-:W-:Y:S05]  /*23880*/  BSYNC B4 ;  /* 0x0000000000047941 */ /* 0x000fea0003800000 */
.L_x_8781:
        /* <DEDUP_REMOVED lines=15> */
[----:B------:R-:W-:Y:S02]  /*23980*/  FADD.FTZ R0, R9, |R24| ;  /* 0x4000001809007221 */ /* 0x000fe40000010000 */
        /* <DEDUP_REMOVED lines=8> */
.L_x_8780:
        /* <DEDUP_REMOVED lines=12> */
.L_x_8784:
[----:B------:R-:W-:Y:S05]  /*23ad0*/  BSYNC B4 ;  /* 0x0000000000047941 */ /* 0x000fea0003800000 */
.L_x_8783:
[CC--:B------:R-:W-:Y:S01]  /*23ae0*/  IMNMX R0, R30.reuse, R9.reuse, !PT ;  /* 0x000000091e007217 */ /* 0x0c0fe20007800200 */
[----:B------:R-:W-:Y:S01]  /*23af0*/  HFMA2.MMA R8, -RZ, RZ, 0.89990234375, 10328 ;  /* 0x3b33710bff087435 */ /* 0x000fe200000001ff */
[----:B------:R-:W-:Y:S01]  /*23b00*/  IMNMX R30, R30, R9, PT ;  /* 0x000000091e1e7217 */ /* 0x000fe20003800200 */
[----:B0-----:R-:W-:Y:S01]  /*23b10*/  FMUL.FTZ R3, R2, R2 ;  /* 0x0000000202037220 */ /* 0x001fe20000410000 */
[----:B------:R-:W-:Y:S02]  /*23b20*/  LOP3.LUT R5, R0, 0xfe000000, RZ, 0xc0, !PT ;  /* 0xfe00000000057812 */ /* 0x000fe400078ec0ff */
[----:B------:R-:W-:Y:S02]  /*23b30*/  FSETP.NEU.FTZ.AND P0, PT, R30, RZ, PT ;  /* 0x000000ff1e00720b */ /* 0x000fe40003f1d000 */
[----:B------:R-:W-:-:S02]  /*23b40*/  IADD3 R7, -R5, 0x7e800000, RZ ;  /* 0x7e80000005077810 */ /* 0x000fc40007ffe1ff */
[----:B------:R-:W-:Y:S02]  /*23b50*/  LOP3.LUT R5, R5, 0x800000, RZ, 0xfc, !PT ;  /* 0x0080000005057812 */ /* 0x000fe400078efcff */
[----:B------:R-:W-:Y:S01]  /*23b60*/  FSETP.NEU.FTZ.AND P1, PT, R22, RZ, PT ;  /* 0x000000ff1600720b */ /* 0x000fe20003f3d000 */
[-C--:B------:R-:W-:Y:S02]  /*23b70*/  FMUL.FTZ R4, R30, R7.reuse ;  /* 0x000000071e047220 */ /* 0x080fe40000410000 */
[----:B------:R-:W-:Y:S02]  /*23b80*/  FMUL.FTZ R7, R0, R7 ;  /* 0x0000000700077220 */ /* 0x000fe40000410000 */
[----:B------:R-:W-:Y:S02]  /*23b90*/  FMUL.FTZ R6, R4, R4 ;  /* 0x0000000404067220 */ /* 0x000fe40000410000 */
[----:B------:R-:W-:Y:S02]  /*23ba0*/  FFMA.FTZ R4, R3, R8, -0.015681877732276916504 ;  /* 0xbc80774803047423 */ /* 0x000fe40000010008 */
[----:B------:R-:W-:-:S02]  /*23bb0*/  FFMA.FTZ R6, R7, R7, R6 ;  /* 0x0000000707067223 */ /* 0x000fc40000010006 */
[----:B------:R-:W-:-:S04]  /*23bc0*/  FFMA.FTZ R4, R3, R4, 0.042200751602649688721 ;  /* 0x3d2cdab203047423 */ /* 0x000fc80000010004 */
[C---:B------:R-:W-:Y:S01]  /*23bd0*/  FFMA.FTZ R4, R3.reuse, R4, -0.074792981147766113281 ;  /* 0xbd992d1003047423 */ /* 0x040fe20000010004 */
[----:B------:R-:W0:Y:S03]  /*23be0*/  MUFU.SQRT R6, R6 ;  /* 0x0000000600067308 */ /* 0x000e260000002000 */
        /* <DEDUP_REMOVED lines=21> */
.L_x_8779:
        /* <DEDUP_REMOVED lines=34> */
.L_x_8786:
[----:B------:R-:W-:Y:S05]  /*23f60*/  BSYNC B4 ;  /* 0x0000000000047941 */ /* 0x000fea0003800000 */
.L_x_8785:
[----:B------:R-:W-:Y:S01]  /*23f70*/  HFMA2.MMA R3, -RZ, RZ, 0.89990234375, 10328 ;  /* 0x3b33710bff037435 */ /* 0x000fe200000001ff */
[----:B------:R-:W-:Y:S01]  /*23f80*/  FMUL.FTZ R2, R0, R0 ;  /* 0x0000000000027220 */ /* 0x000fe20000410000 */
[----:B------:R-:W-:Y:S02]  /*23f90*/  @!P6 MOV R5, 0x3fd774eb ;  /* 0x3fd774eb0005e802 */ /* 0x000fe40000000f00 */
[----:B------:R-:W-:Y:S01]  /*23fa0*/  FSETP.NEU.FTZ.AND P0, PT, |R24|, R9, PT ;  /* 0x000000091800720b */ /* 0x000fe20003f1d200 */
[----:B------:R-:W-:Y:S01]  /*23fb0*/  FADD.FTZ R9, R9, |R24| ;  /* 0x4000001809097221 */ /* 0x000fe20000010000 */
        /* <DEDUP_REMOVED lines=16> */
.L_x_8768:
[----:B------:R-:W-:Y:S05]  /*240c0*/  BSYNC B3 ;  /* 0x0000000000037941 */ /* 0x000fea0003800000 */
.L_x_8759:
[----:B------:R-:W-:Y:S01]  /*240d0*/  FADD.FTZ R3, R30, 0.69314718246459960938 ;  /* 0x3f3172181e037421 */ /* 0x000fe20000010000 */
[----:B------:R-:W-:-:S04]  /*240e0*/  LOP3.LUT R23, R0, 0x80000000, R25, 0xb8, !PT ;  /* 0x8000000000177812 */ /* 0x000fc800078eb819 */
[----:B------:R-:W-:Y:S01]  /*240f0*/  LOP3.LUT R22, R3, 0x80000000, R24, 0xb8, !PT ;  /* 0x8000000003167812 */ /* 0x000fe200078eb818 */
[----:B------:R-:W-:Y:S05]  /*24100*/  BRA `(.L_x_8725) ;  /* 0x000000f000007947 */ /* 0x000fea0003800000 */
.L_x_8726:
        /* <DEDUP_REMOVED lines=15> */
.L_x_8725:
[----:B------:R-:W-:Y:S05]  /*24200*/  BSYNC B2 ;  /* 0x0000000000027941 */ /* 0x000fea0003800000 */
.L_x_8724:
        /* <DEDUP_REMOVED lines=117> */
.L_x_8794:
        /* <DEDUP_REMOVED lines=10> */
.L_x_8796:
[----:B------:R-:W-:-:S04]  /*24a00*/  FADD.FTZ R2, -R0, R5 ;  /* 0x0000000500027221 */ /* 0x000fc80000010100 */
[----:B------:R-:W-:Y:S02]  /*24a10*/  FMUL.FTZ R2, R2, 0.5 ;  /* 0x3f00000002027820 */ /* 0x000fe40000410000 */
.L_x_8797:
[----:B------:R-:W-:Y:S05]  /*24a20*/  BSYNC B1 ;  /* 0x0000000000017941 */ /* 0x000fea0003800000 */
.L_x_8795:
        /* <DEDUP_REMOVED lines=11> */
.L_x_8799:
[----:B------:R-:W-:-:S04]  /*24ae0*/  FADD.FTZ R6, R4, -R7 ;  /* 0x8000000704067221 */ /* 0x000fc80000010000 */
[----:B------:R-:W-:Y:S02]  /*24af0*/  FMUL.FTZ R7, R6, 0.5 ;  /* 0x3f00000006077820 */ /* 0x000fe40000410000 */
.L_x_8800:
[----:B------:R-:W-:Y:S05]  /*24b00*/  BSYNC B1 ;  /* 0x0000000000017941 */ /* 0x000fea0003800000 */
.L_x_8798:
        /* <DEDUP_REMOVED lines=35> */
.L_x_8793:
[----:B------:R0:W1:Y:S02]  /*24d40*/  MUFU.SQRT R29, R30 ;  /* 0x0000001e001d7308 */ /* 0x0000640000002000 */
.L_x_8792:
[----:B------:R-:W-:Y:S05]  /*24d50*/  BSYNC B0 ;  /* 0x0000000000007941 */ /* 0x000fea0003800000 */
.L_x_8791:
        /* <DEDUP_REMOVED lines=35> */
.L_x_8804:
        /* <DEDUP_REMOVED lines=17> */
.L_x_8810:
[----:B------:R-:W-:-:S04]  /*250a0*/  FADD.FTZ R0, -R0, R5 ;  /* 0x0000000500007221 */ /* 0x000fc80000010100 */
[----:B------:R-:W-:Y:S02]  /*250b0*/  FMUL.FTZ R0, R0, 0.5 ;  /* 0x3f00000000007820 */ /* 0x000fe40000410000 */
.L_x_8811:
[----:B------:R-:W-:Y:S05]  /*250c0*/  BSYNC B4 ;  /* 0x0000000000047941 */ /* 0x000fea0003800000 */
.L_x_8809:
        /* <DEDUP_REMOVED lines=10> */
.L_x_8813:
[----:B------:R-:W-:-:S04]  /*25170*/  FADD.FTZ R3, -R3, R4 ;  /* 0x0000000403037221 */ /* 0x000fc80000010100 */
[----:B------:R-:W-:Y:S02]  /*25180*/  FMUL.FTZ R3, R3, 0.5 ;  /* 0x3f00000003037820 */ /* 0x000fe40000410000 */
.L_x_8814:
[----:B------:R-:W-:Y:S05]  /*25190*/  BSYNC B4 ;  /* 0x0000000000047941 */ /* 0x000fea0003800000 */
.L_x_8812:
[----:B------:R-:W-:Y:S02]  /*251a0*/  FADD.FTZ R3, R3, R0 ;  /* 0x0000000003037221 */ /* 0x000fe40000010000 */
[----:B------:R-:W-:-:S04]  /*251b0*/  FADD.FTZ R24, R9, R24 ;  /* 0x0000001809187221 */ /* 0x000fc80000010000 */
[----:B------:R-:W-:-:S06]  /*251c0*/  FMUL.FTZ R24, R24, R3 ;  /* 0x0000000318187220 */ /* 0x000fcc0000410000 */
[----:B------:R-:W2:Y:S01]  /*251d0*/  MUFU.SQRT R24, R24 ;  /* 0x0000001800187308 */ /* 0x000ea20000002000 */
[----:B------:R-:W-:Y:S05]  /*251e0*/  BRA `(.L_x_8815) ;  /* 0x0000012000007947 */ /* 0x000fea0003800000 */
.L_x_8808:
        /* <DEDUP_REMOVED lines=12> */
.L_x_8807:
[----:B------:R-:W-:Y:S01]  /*252b0*/  FADD.FTZ R0, R24, 1 ;  /* 0x3f80000018007421 */ /* 0x000fe20000010000 */
[----:B------:R-:W-:Y:S01]  /*252c0*/  MUFU.SQRT R3, R30 ;  /* 0x0000001e00037308 */ /* 0x000fe20000002000 */
[----:B------:R-:W-:Y:S02]  /*252d0*/  MOV R9, 0x3f800000 ;  /* 0x3f80000000097802 */ /* 0x000fe40000000f00 */
[----:B------:R-:W-:-:S06]  /*252e0*/  FMUL.FTZ R0, R0, 0.5 ;  /* 0x3f00000000007820 */ /* 0x000fcc0000410000 */
[----:B------:R-:W2:Y:S02]  /*252f0*/  MUFU.SQRT R0, R0 ;  /* 0x0000000000007308 */ /* 0x000ea40000002000 */
[----:B--2---:R-:W-:-:S06]  /*25300*/  FMUL.FTZ R24, R3, R0 ;  /* 0x0000000003187220 */ /* 0x004fcc0000410000 */
.L_x_8815:
[----:B------:R-:W-:Y:S05]  /*25310*/  BSYNC B1 ;  /* 0x0000000000017941 */ /* 0x000fea0003800000 */
.L_x_8806:
[----:B------:R-:W-:Y:S05]  /*25320*/  BRA `(.L_x_8816) ;  /* 0x0000002000007947 */ /* 0x000fea0003800000 */
.L_x_8803:
[----:B------:R-:W-:Y:S02]  /*25330*/  FMUL.FTZ R24, R24, 16777216 ;  /* 0x4b80000018187820 */ /* 0x000fe40000410000 */
[----:B------:R-:W-:Y:S02]  /*25340*/  FMUL.FTZ R9, R9, 16777216 ;  /* 0x4b80000009097820 */ /* 0x000fe40000410000 */
.L_x_8816:
[----:B------:R-:W-:Y:S05]  /*25350*/  BSYNC B0 ;  /* 0x0000000000007941 */ /* 0x000fea0003800000 */
.L_x_8802:
        /* <DEDUP_REMOVED lines=17> */
.L_x_8818:
[----:B------:R-:W-:Y:S05]  /*25470*/  BSYNC B4 ;  /* 0x0000000000047941 */ /* 0x000fea0003800000 */
.L_x_8817:
        /* <DEDUP_REMOVED lines=18> */
.L_x_8820:
[----:B------:R-:W-:Y:S02]  /*255a0*/  ISETP.GE.AND P0, PT, R24, RZ, PT ;  /* 0x000000ff1800720c */ /* 0x000fe40003f06270 */
[----:B------:R-:W-:-:S11]  /*255b0*/  MOV R3, 0x3fd774eb ;  /* 0x3fd774eb00037802 */ /* 0x000fd60000000f00 */
[----:B------:R-:W-:-:S04]  /*255c0*/  @P0 FFMA.FTZ R2, R3, 0.93318945169448852539, -R2 ;  /* 0x3f6ee58103020823 */ /* 0x000fc80000010802 */
[----:B------:R-:W-:Y:S02]  /*255d0*/  @!P0 FFMA.FTZ R2, R3, 0.93318945169448852539, R2 ;  /* 0x3f6ee58103028823 */ /* 0x000fe40000010002 */
.L_x_8821:
[----:B------:R-:W-:Y:S05]  /*255e0*/  BSYNC B0 ;  /* 0x0000000000007941 */ /* 0x000fea0003800000 */
.L_x_8819:
        /* <DEDUP_REMOVED lines=10> */
.L_x_8805:
[----:B------:R-:W-:Y:S05]  /*25690*/  BSYNC B3 ;  /* 0x0000000000037941 */ /* 0x000fea0003800000 */
.L_x_8801:
[----:B------:R-:W-:Y:S02]  /*256a0*/  LOP3.LUT R25, R2, 0x80000000, R27, 0xb8, !PT ;  /* 0x8000000002197812 */ /* 0x000fe400078eb81b */
[----:B-1----:R-:W-:Y:S01]  /*256b0*/  LOP3.LUT R24, R29, 0x80000000, R26, 0xb8, !PT ;  /* 0x800000001d187812 */ /* 0x002fe200078eb81a */
[----:B------:R-:W-:Y:S05]  /*256c0*/  BRA `(.L_x_8788) ;  /* 0x0000176000007947 */ /* 0x000fea0003800000 */
.L_x_8790:
        /* <DEDUP_REMOVED lines=30> */
.L_x_8827:
[----:B------:R-:W-:Y:S05]  /*258b0*/  BSYNC B4 ;  /* 0x0000000000047941 */ /* 0x000fea0003800000 */
.L_x_8826:
        /* <DEDUP_REMOVED lines=18> */
.L_x_8829:
[----:B------:R-:W-:Y:S02]  /*259e0*/  ISETP.GE.AND P0, PT, R25, RZ, PT ;  /* 0x000000ff1900720c */ /* 0x000fe40003f06270 */
[----:B------:R-:W-:-:S11]  /*259f0*/  MOV R3, 0x3fd774eb ;  /* 0x3fd774eb00037802 */ /* 0x000fd60000000f00 */
[----:B------:R-:W-:-:S04]  /*25a00*/  @P0 FFMA.FTZ R2, R3, 0.93318945169448852539, -R2 ;  /* 0x3f6ee58103020823 */ /* 0x000fc80000010802 */
[----:B------:R-:W-:Y:S02]  /*25a10*/  @!P0 FFMA.FTZ R2, R3, 0.93318945169448852539, R2 ;  /* 0x3f6ee58103028823 */ /* 0x000fe40000010002 */
.L_x_8830:
[----:B------:R-:W-:Y:S05]  /*25a20*/  BSYNC B0 ;  /* 0x0000000000007941 */ /* 0x000fea0003800000 */
.L_x_8828:
        /* <DEDUP_REMOVED lines=13> */
.L_x_8825:
        /* <DEDUP_REMOVED lines=12> */
.L_x_8833:
[----:B------:R-:W-:Y:S05]  /*25bc0*/  BSYNC B4 ;  /* 0x0000000000047941 */ /* 0x000fea0003800000 */
.L_x_8832:
        /* <DEDUP_REMOVED lines=18> */
.L_x_8835:
[----:B------:R-:W-:Y:S02]  /*25cf0*/  ISETP.GE.AND P0, PT, R25, RZ, PT ;  /* 0x000000ff1900720c */ /* 0x000fe40003f06270 */
[----:B------:R-:W-:-:S11]  /*25d00*/  MOV R3, 0x3fd774eb ;  /* 0x3fd774eb00037802 */ /* 0x000fd60000000f00 */
[----:B------:R-:W-:-:S04]  /*25d10*/  @P0 FFMA.FTZ R2, R3, 0.93318945169448852539, -R2 ;  /* 0x3f6ee58103020823 */ /* 0x000fc80000010802 */
[----:B------:R-:W-:Y:S02]  /*25d20*/  @!P0 FFMA.FTZ R2, R3, 0.93318945169448852539, R2 ;  /* 0x3f6ee58103028823 */ /* 0x000fe40000010002 */
.L_x_8836:
[----:B------:R-:W-:Y:S05]  /*25d30*/  BSYNC B0 ;  /* 0x0000000000007941 */ /* 0x000fea0003800000 */
.L_x_8834:
        /* <DEDUP_REMOVED lines=27> */
.L_x_8824:
        /* <DEDUP_REMOVED lines=34> */
.L_x_8838:
[----:B------:R-:W-:Y:S05]  /*26110*/  BSYNC B4 ;  /* 0x0000000000047941 */ /* 0x000fea0003800000 */
.L_x_8837:
        /* <DEDUP_REMOVED lines=18> */
.L_x_8840:
[----:B------:R-:W-:Y:S02]  /*26240*/  ISETP.GE.AND P0, PT, R25, RZ, PT ;  /* 0x000000ff1900720c */ /* 0x000fe40003f06270 */
[----:B------:R-:W-:-:S11]  /*26250*/  MOV R3, 0x3fd774eb ;  /* 0x3fd774eb00037802 */ /* 0x000fd60000000f00 */
[----:B------:R-:W-:-:S04]  /*26260*/  @P0 FFMA.FTZ R0, R3, 0.93318945169448852539, -R0 ;  /* 0x3f6ee58103000823 */ /* 0x000fc80000010800 */
[----:B------:R-:W-:Y:S02]  /*26270*/  @!P0 FFMA.FTZ R0, R3, 0.93318945169448852539, R0 ;  /* 0x3f6ee58103008823 */ /* 0x000fe40000010000 */
.L_x_8841:
[----:B------:R-:W-:Y:S05]  /*26280*/  BSYNC B0 ;  /* 0x0000000000007941 */ /* 0x000fea0003800000 */
.L_x_8839:
        /* <DEDUP_REMOVED lines=11> */
.L_x_8823:
        /* <DEDUP_REMOVED lines=23> */
.L_x_8845:
[----:B------:R-:W-:Y:S05]  /*264b0*/  BSYNC B4 ;  /* 0x0000000000047941 */ /* 0x000fea0003800000 */
.L_x_8844:
        /* <DEDUP_REMOVED lines=24> */
.L_x_8843:
        /* <DEDUP_REMOVED lines=12> */
.L_x_8847:
[----:B------:R-:W-:Y:S05]  /*26700*/  BSYNC B4 ;  /* 0x0000000000047941 */ /* 0x000fea0003800000 */
.L_x_8846:
        /* <DEDUP_REMOVED lines=38> */
.L_x_8842:
        /* <DEDUP_REMOVED lines=34> */
.L_x_8849:
[----:B------:R-:W-:Y:S05]  /*26b90*/  BSYNC B4 ;  /* 0x0000000000047941 */ /* 0x000fea0003800000 */
.L_x_8848:
        /* <DEDUP_REMOVED lines=21> */
.L_x_8831:
[----:B------:R-:W-:Y:S05]  /*26cf0*/  BSYNC B3 ;  /* 0x0000000000037941 */ /* 0x000fea0003800000 */
.L_x_8822:
[----:B------:R-:W-:Y:S01]  /*26d00*/  FADD.FTZ R3, R30, 0.69314718246459960938 ;  /* 0x3f3172181e037421 */ /* 0x000fe20000010000 */
[----:B------:R-:W-:-:S04]  /*26d10*/  LOP3.LUT R25, R0, 0x80000000, R27, 0xb8, !PT ;  /* 0x8000000000197812 */ /* 0x000fc800078eb81b */
[----:B------:R-:W-:Y:S01]  /*26d20*/  LOP3.LUT R24, R3, 0x80000000, R26, 0xb8, !PT ;  /* 0x8000000003187812 */ /* 0x000fe200078eb81a */
[----:B------:R-:W-:Y:S05]  /*26d30*/  BRA `(.L_x_8788) ;  /* 0x000000f000007947 */ /* 0x000fea0003800000 */
.L_x_8789:
        /* <DEDUP_REMOVED lines=15> */
.L_x_8788:
[----:B------:R-:W-:Y:S05]  /*26e30*/  BSYNC B2 ;  /* 0x0000000000027941 */ /* 0x000fea0003800000 */
.L_x_8787:
[----:B------:R-:W-:Y:S01]  /*26e40*/  WARPSYNC 0xffffffff ;  /* 0xffffffff00007948 */ /* 0x000fe20003800000 */
[----:B------:R-:W1:Y:S01]  /*26e50*/  S2R R0, SR_TID.X ;  /* 0x0000000000007919 */ /* 0x000e620000002100 */
[----:B------:R-:W-:Y:S01]  /*26e60*/  BSSY B2, `(.L_x_8850) ;  /* 0x00002c1000027945 */ /* 0x000fe20003800000 */
[----:B---3--:R-:W-:Y:S01]  /*26e70*/  HFMA2.MMA R9, -RZ, RZ, 0, 0 ;  /* 0x00000000ff097435 */ /* 0x008fe200000001ff */
[----:B------:R-:W-:Y:S01]  /*26e80*/  CS2R R26, SRZ ;  /* 0x00000000001a7805 */ /* 0x000fe2000001ff00 */
[----:B-1----:R-:W-:-:S04]  /*26e90*/  IADD3 R0, R0, 0x300, RZ ;  /* 0x0000030000007810 */ /* 0x002fc80007ffe0ff */
[----:B------:R-:W-:-:S13]  /*26ea0*/  ISETP.GE.AND P0, PT, R0, UR4, PT ;  /* 0x0000000400007c0c */ /* 0x000fda000bf06270 */
[----:B------:R-:W-:Y:S05]  /*26eb0*/  @P0 BRA `(.L_x_8851) ;  /* 0x00002bb000000947 */ /* 0x000fea0003800000 */
[----:B------:R-:W-:Y:S01]  /*26ec0*/  FSETP.GTU.FTZ.AND P0, PT, |R10|, +INF , PT ;  /* 0x7f8000000a00780b */ /* 0x000fe20003f1c200 */
        /* <DEDUP_REMOVED lines=109> */
.L_x_8857:
        /* <DEDUP_REMOVED lines=10> */
.L_x_8859:
[----:B------:R-:W-:-:S04]  /*27640*/  FADD.FTZ R4, -R0, R5 ;  /* 0x0000000500047221 */ /* 0x000fc80000010100 */
[----:B------:R-:W-:Y:S02]  /*27650*/  FMUL.FTZ R4, R4, 0.5 ;  /* 0x3f00000004047820 */ /* 0x000fe40000410000 */
.L_x_8860:
[----:B------:R-:W-:Y:S05]  /*27660*/  BSYNC B1 ;  /* 0x0000000000017941 */ /* 0x000fea0003800000 */
.L_x_8858:
        /* <DEDUP_REMOVED lines=11> */
.L_x_8862:
[----:B------:R-:W-:-:S04]  /*27720*/  FADD.FTZ R6, R2, -R7 ;  /* 0x8000000702067221 */ /* 0x000fc80000010000 */
[----:B------:R-:W-:Y:S02]  /*27730*/  FMUL.FTZ R7, R6, 0.5 ;  /* 0x3f00000006077820 */ /* 0x000fe40000410000 */
.L_x_8863:
[----:B------:R-:W-:Y:S05]  /*27740*/  BSYNC B1 ;  /* 0x0000000000017941 */ /* 0x000fea0003800000 */
.L_x_8861:
        /* <DEDUP_REMOVED lines=35> */
.L_x_8856:
[----:B------:R0:W1:Y:S02]  /*27980*/  MUFU.SQRT R29, R30 ;  /* 0x0000001e001d7308 */ /* 0x0000640000002000 */
.L_x_8855:
[----:B------:R-:W-:Y:S05]  /*27990*/  BSYNC B0 ;  /* 0x0000000000007941 */ /* 0x000fea0003800000 */
.L_x_8854:
        /* <DEDUP_REMOVED lines=35> */
.L_x_8867:
        /* <DEDUP_REMOVED lines=17> */
.L_x_8873:
[----:B------:R-:W-:-:S04]  /*27ce0*/  FADD.FTZ R0, -R0, R5 ;  /* 0x0000000500007221 */ /* 0x000fc80000010100 */
[----:B------:R-:W-:Y:S02]  /*27cf0*/  FMUL.FTZ R0, R0, 0.5 ;  /* 0x3f00000000007820 */ /* 0x000fe40000410000 */
.L_x_8874:
[----:B------:R-:W-:Y:S05]  /*27d00*/  BSYNC B4 ;  /* 0x0000000000047941 */ /* 0x000fea0003800000 */
.L_x_8872:
        /* <DEDUP_REMOVED lines=10> */
.L_x_8876:
[----:B------:R-:W-:-:S04]  /*27db0*/  FADD.FTZ R2, -R3, R2 ;  /* 0x0000000203027221 */ /* 0x000fc80000010100 */
[----:B------:R-:W-:Y:S02]  /*27dc0*/  FMUL.FTZ R3, R2, 0.5 ;  /* 0x3f00000002037820 */ /* 0x000fe40000410000 */
.L_x_8877:
[----:B------:R-:W-:Y:S05]  /*27dd0*/  BSYNC B4 ;  /* 0x0000000000047941 */ /* 0x000fea0003800000 */
.L_x_8875:
[----:B------:R-:W-:Y:S02]  /*27de0*/  FADD.FTZ R3, R3, R0 ;  /* 0x0000000003037221 */ /* 0x000fe40000010000 */
[----:B------:R-:W-:-:S04]  /*27df0*/  FADD.FTZ R26, R31, R26 ;  /* 0x0000001a1f1a7221 */ /* 0x000fc80000010000 */
[----:B------:R-:W-:-:S06]  /*27e00*/  FMUL.FTZ R26, R26, R3 ;  /* 0x000000031a1a7220 */ /* 0x000fcc0000410000 */
[----:B------:R-:W2:Y:S01]  /*27e10*/  MUFU.SQRT R26, R26 ;  /* 0x0000001a001a7308 */ /* 0x000ea20000002000 */
[----:B------:R-:W-:Y:S05]  /*27e20*/  BRA `(.L_x_8878) ;  /* 0x0000012000007947 */ /* 0x000fea0003800000 */
.L_x_8871:
        /* <DEDUP_REMOVED lines=12> */
.L_x_8870:
[----:B------:R-:W-:Y:S01]  /*27ef0*/  FADD.FTZ R0, R26, 1 ;  /* 0x3f8000001a007421 */ /* 0x000fe20000010000 */
[----:B------:R-:W-:Y:S01]  /*27f00*/  MUFU.SQRT R3, R30 ;  /* 0x0000001e00037308 */ /* 0x000fe20000002000 */
[----:B------:R-:W-:Y:S02]  /*27f10*/  MOV R31, 0x3f800000 ;  /* 0x3f800000001f7802 */ /* 0x000fe40000000f00 */
[----:B------:R-:W-:-:S06]  /*27f20*/  FMUL.FTZ R0, R0, 0.5 ;  /* 0x3f00000000007820 */ /* 0x000fcc0000410000 */
[----:B------:R-:W2:Y:S02]  /*27f30*/  MUFU.SQRT R0, R0 ;  /* 0x0000000000007308 */ /* 0x000ea40000002000 */
[----:B--2---:R-:W-:-:S06]  /*27f40*/  FMUL.FTZ R26, R3, R0 ;  /* 0x00000000031a7220 */ /* 0x004fcc0000410000 */
.L_x_8878:
[----:B------:R-:W-:Y:S05]  /*27f50*/  BSYNC B1 ;  /* 0x0000000000017941 */ /* 0x000fea0003800000 */
.L_x_8869:
[----:B------:R-:W-:Y:S05]  /*27f60*/  BRA `(.L_x_8879) ;  /* 0x0000002000007947 */ /* 0x000fea0003800000 */
.L_x_8866:
[----:B------:R-:W-:Y:S02]  /*27f70*/  FMUL.FTZ R26, R26, 16777216 ;  /* 0x4b8000001a1a7820 */ /* 0x000fe40000410000 */
[----:B------:R-:W-:Y:S02]  /*27f80*/  FMUL.FTZ R31, R31, 16777216 ;  /* 0x4b8000001f1f7820 */ /* 0x000fe40000410000 */
.L_x_8879:
[----:B------:R-:W-:Y:S05]  /*27f90*/  BSYNC B0 ;  /* 0x0000000000007941 */ /* 0x000fea0003800000 */
.L_x_8865:
        /* <DEDUP_REMOVED lines=17> */
.L_x_8881:
[----:B------:R-:W-:Y:S05]  /*280b0*/  BSYNC B4 ;  /* 0x0000000000047941 */ /* 0x000fea0003800000 */
.L_x_8880:
        /* <DEDUP_REMOVED lines=18> */
.L_x_8883:
[----:B------:R-:W-:Y:S02]  /*281e0*/  ISETP.GE.AND P0, PT, R26, RZ, PT ;  /* 0x000000ff1a00720c */ /* 0x000fe40003f06270 */
[----:B------:R-:W-:-:S11]  /*281f0*/  MOV R3, 0x3fd774eb ;  /* 0x3fd774eb00037802 */ /* 0x000fd60000000f00 */
[----:B------:R-:W-:-:S04]  /*28200*/  @P0 FFMA.FTZ R2, R3, 0.93318945169448852539, -R2 ;  /* 0x3f6ee58103020823 */ /* 0x000fc80000010802 */
[----:B------:R-:W-:Y:S02]  /*28210*/  @!P0 FFMA.FTZ R2, R3, 0.93318945169448852539, R2 ;  /* 0x3f6ee58103028823 */ /* 0x000fe40000010002 */
.L_x_8884:
[----:B------:R-:W-:Y:S05]  /*28220*/  BSYNC B0 ;  /* 0x0000000000007941 */ /* 0x000fea0003800000 */
.L_x_8882:
        /* <DEDUP_REMOVED lines=10> */
.L_x_8868:
[----:B------:R-:W-:Y:S05]  /*282d0*/  BSYNC B3 ;  /* 0x0000000000037941 */ /* 0x000fea0003800000 */
.L_x_8864:
[----:B------:R-:W-:Y:S02]  /*282e0*/  LOP3.LUT R27, R4, 0x80000000, R11, 0xb8, !PT ;  /* 0x80000000041b7812 */ /* 0x000fe400078eb80b */
[----:B-1----:R-:W-:Y:S01]  /*282f0*/  LOP3.LUT R26, R29, 0x80000000, R10, 0xb8, !PT ;  /* 0x800000001d1a7812 */ /* 0x002fe200078eb80a */
[----:B------:R-:W-:Y:S05]  /*28300*/  BRA `(.L_x_8851) ;  /* 0x0000176000007947 */ /* 0x000fea0003800000 */
.L_x_8853:
        /* <DEDUP_REMOVED lines=30> */
.L_x_8890:
[----:B------:R-:W-:Y:S05]  /*284f0*/  BSYNC B4 ;  /* 0x0000000000047941 */ /* 0x000fea0003800000 */
.L_x_8889:
        /* <DEDUP_REMOVED lines=18> */
.L_x_8892:
[----:B------:R-:W-:Y:S02]  /*28620*/  ISETP.GE.AND P0, PT, R30, RZ, PT ;  /* 0x000000ff1e00720c */ /* 0x000fe40003f06270 */
[----:B------:R-:W-:-:S11]  /*28630*/  MOV R3, 0x3fd774eb ;  /* 0x3fd774eb00037802 */ /* 0x000fd60000000f00 */
[----:B------:R-:W-:-:S04]  /*28640*/  @P0 FFMA.FTZ R2, R3, 0.93318945169448852539, -R2 ;  /* 0x3f6ee58103020823 */ /* 0x000fc80000010802 */
[----:B------:R-:W-:Y:S02]  /*28650*/  @!P0 FFMA.FTZ R2, R3, 0.93318945169448852539, R2 ;  /* 0x3f6ee58103028823 */ /* 0x000fe40000010002 */
.L_x_8893:
[----:B------:R-:W-:Y:S05]  /*28660*/  BSYNC B0 ;  /* 0x0000000000007941 */ /* 0x000fea0003800000 */
.L_x_8891:
        /* <DEDUP_REMOVED lines=13> */
.L_x_8888:
        /* <DEDUP_REMOVED lines=12> */
.L_x_8896:
[----:B------:R-:W-:Y:S05]  /*28800*/  BSYNC B4 ;  /* 0x0000000000047941 */ /* 0x000fea0003800000 */
.L_x_8895:
        /* <DEDUP_REMOVED lines=18> */
.L_x_8898:
[----:B------:R-:W-:Y:S02]  /*28930*/  ISETP.GE.AND P0, PT, R30, RZ, PT ;  /* 0x000000ff1e00720c */ /* 0x000fe40003f06270 */
[----:B------:R-:W-:-:S11]  /*28940*/  MOV R3, 0x3fd774eb ;  /* 0x3fd774eb00037802 */ /* 0x000fd60000000f00 */
[----:B------:R-:W-:-:S04]  /*28950*/  @P0 FFMA.FTZ R2, R3, 0.93318945169448852539, -R2 ;  /* 0x3f6ee58103020823 */ /* 0x000fc80000010802 */
[----:B------:R-:W-:Y:S02]  /*28960*/  @!P0 FFMA.FTZ R2, R3, 0.93318945169448852539, R2 ;  /* 0x3f6ee58103028823 */ /* 0x000fe40000010002 */
.L_x_8899:
[----:B------:R-:W-:Y:S05]  /*28970*/  BSYNC B0 ;  /* 0x0000000000007941 */ /* 0x000fea0003800000 */
.L_x_8897:
        /* <DEDUP_REMOVED lines=11> */
[----:B------:R-:W-:Y:S02]  /*28a30*/  FFMA.FTZ R4, R5, R5, R4 ;  /* 0x0000000505047223 */ /* 0x000fe40000010004 */
[----:B------:R-:W-:-:S04]  /*28a40*/  FADD.FTZ R5, |R30|, |R27| ;  /* 0x4000001b1e057221 */ /* 0x000fc80000010200 */
[----:B------:R-:W0:Y:S02]  /*28a50*/  MUFU.SQRT R4, R4 ;  /* 0x0000000400047308 */ /* 0x000e240000002000 */
[----:B0-----:R-:W-:Y:S01]  /*28a60*/  @P0 FMUL.FTZ R0, R3, R4 ;  /* 0x0000000403000220 */ /* 0x001fe20000410000 */
[----:B------:R-:W-:-:S04]  /*28a70*/  FSETP.NEU.FTZ.AND P0, PT, R26, +INF , PT ;  /* 0x7f8000001a00780b */ /* 0x000fc80003f1d000 */
[----:B------:R-:W-:Y:S01]  /*28a80*/  FSEL R3, R0, +INF , P0 ;  /* 0x7f80000000037808 */ /* 0x000fe20000000000 */
[----:B------:R-:W-:Y:S01]  /*28a90*/  HFMA2.MMA R0, -RZ, RZ, 2.04296875, -15.78125 ;  /* 0x4016cbe4ff007435 */ /* 0x000fe200000001ff */
[----:B------:R-:W-:-:S04]  /*28aa0*/  ISETP.GE.AND P0, PT, R30, RZ, PT ;  /* 0x000000ff1e00720c */ /* 0x000fc80003f06270 */
        /* <DEDUP_REMOVED lines=8> */
.L_x_8887:
        /* <DEDUP_REMOVED lines=34> */
.L_x_8901:
[----:B------:R-:W-:Y:S05]  /*28d50*/  BSYNC B4 ;  /* 0x0000000000047941 */ /* 0x000fea0003800000 */
.L_x_8900:
        /* <DEDUP_REMOVED lines=18> */
.L_x_8903:
[----:B------:R-:W-:Y:S02]  /*28e80*/  ISETP.GE.AND P0, PT, R30, RZ, PT ;  /* 0x000000ff1e00720c */ /* 0x000fe40003f06270 */
[----:B------:R-:W-:-:S11]  /*28e90*/  MOV R3, 0x3fd774eb ;  /* 0x3fd774eb00037802 */ /* 0x000fd60000000f00 */
[----:B------:R-:W-:-:S04]  /*28ea0*/  @P0 FFMA.FTZ R0, R3, 0.93318945169448852539, -R0 ;  /* 0x3f6ee58103000823 */ /* 0x000fc80000010800 */
[----:B------:R-:W-:Y:S02]  /*28eb0*/  @!P0 FFMA.FTZ R0, R3, 0.93318945169448852539, R0 ;  /* 0x3f6ee58103008823 */ /* 0x000fe40000010000 */
.L_x_8904:
[----:B------:R-:W-:Y:S05]  /*28ec0*/  BSYNC B0 ;  /* 0x0000000000007941 */ /* 0x000fea0003800000 */
.L_x_8902:
        /* <DEDUP_REMOVED lines=11> */
.L_x_8886:
        /* <DEDUP_REMOVED lines=23> */
.L_x_8908:
[----:B------:R-:W-:Y:S05]  /*290f0*/  BSYNC B4 ;  /* 0x0000000000047941 */ /* 0x000fea0003800000 */
.L_x_8907:
        /* <DEDUP_REMOVED lines=24> */
.L_x_8906:
        /* <DEDUP_REMOVED lines=12> */
.L_x_8910:
[----:B------:R-:W-:Y:S05]  /*29340*/  BSYNC B4 ;  /* 0x0000000000047941 */ /* 0x000fea0003800000 */
.L_x_8909:
[----:B------:R-:W-:Y:S01]  /*29350*/  HFMA2.MMA R0, -RZ, RZ, 0.89990234375, 10328 ;  /* 0x3b33710bff007435 */ /* 0x000fe200000001ff */
[----:B0-----:R-:W-:Y:S01]  /*29360*/  FMUL.FTZ R3, R2, R2 ;  /* 0x0000000202037220 */ /* 0x001fe20000410000 */
[----:B------:R-:W-:-:S08]  /*29370*/  FSETP.NEU.FTZ.AND P1, PT, R26, RZ, PT ;  /* 0x000000ff1a00720b */ /* 0x000fd00003f3d000 */
[----:B------:R-:W-:-:S04]  /*29380*/  FFMA.FTZ R0, R3, R0, -0.015681877732276916504 ;  /* 0xbc80774803007423 */ /* 0x000fc80000010000 */
[----:B------:R-:W-:-:S04]  /*29390*/  FFMA.FTZ R0, R3, R0, 0.042200751602649688721 ;  /* 0x3d2cdab203007423 */ /* 0x000fc80000010000 */
[----:B------:R-:W-:-:S04]  /*293a0*/  FFMA.FTZ R0, R3, R0, -0.074792981147766113281 ;  /* 0xbd992d1003007423 */ /* 0x000fc80000010000 */
[----:B------:R-:W-:-:S04]  /*293b0*/  FFMA.FTZ R0, R3, R0, 0.10640415549278259277 ;  /* 0x3dd9ea6c03007423 */ /* 0x000fc80000010000 */
[C---:B------:R-:W-:Y:S01]  /*293c0*/  FFMA.FTZ R4, R3.reuse, R0, -0.14207722246646881104 ;  /* 0xbe117cb103047423 */ /* 0x040fe20000010000 */
[CC--:B------:R-:W-:Y:S02]  /*293d0*/  IMNMX R0, R30.reuse, R31.reuse, !PT ;  /* 0x0000001f1e007217 */ /* 0x0c0fe40007800200 */
[----:B------:R-:W-:Y:S01]  /*293e0*/  IMNMX R30, R30, R31, PT ;  /* 0x0000001f1e1e7217 */ /* 0x000fe20003800200 */
[C---:B------:R-:W-:Y:S01]  /*293f0*/  FFMA.FTZ R4, R3.reuse, R4, 0.19993925094604492188 ;  /* 0x3e4cbce003047423 */ /* 0x040fe20000010004 */
[----:B------:R-:W-:Y:S02]  /*29400*/  LOP3.LUT R5, R0, 0xfe000000, RZ, 0xc0, !PT ;  /* 0xfe00000000057812 */ /* 0x000fe400078ec0ff */
[----:B------:R-:W-:Y:S01]  /*29410*/  FSETP.NEU.FTZ.AND P0, PT, R30, RZ, PT ;  /* 0x000000ff1e00720b */ /* 0x000fe20003f1d000 */
[----:B------:R-:W-:Y:S01]  /*29420*/  FFMA.FTZ R4, R3, R4, -0.33333197236061096191 ;  /* 0xbeaaaa7d03047423 */ /* 0x000fe20000010004 */
[C---:B------:R-:W-:Y:S02]  /*29430*/  IADD3 R7, -R5.reuse, 0x7e800000, RZ ;  /* 0x7e80000005077810 */ /* 0x040fe40007ffe1ff */
[----:B------:R-:W-:Y:S01]  /*29440*/  LOP3.LUT R5, R5, 0x800000, RZ, 0xfc, !PT ;  /* 0x0080000005057812 */ /* 0x000fe200078efcff */
[----:B------:R-:W-:-:S02]  /*29450*/  FMUL.FTZ R3, R3, R4 ;  /* 0x0000000403037220 */ /* 0x000fc40000410000 */
[-C--:B------:R-:W-:Y:S02]  /*29460*/  FMUL.FTZ R4, R30, R7.reuse ;  /* 0x000000071e047220 */ /* 0x080fe40000410000 */
[----:B------:R-:W-:Y:S02]  /*29470*/  FMUL.FTZ R7, R0, R7 ;  /* 0x0000000700077220 */ /* 0x000fe40000410000 */
[----:B------:R-:W-:Y:S02]  /*29480*/  FMUL.FTZ R4, R4, R4 ;  /* 0x0000000404047220 */ /* 0x000fe40000410000 */
[----:B------:R-:W-:Y:S02]  /*29490*/  FFMA.FTZ R2, R3, R2, R2 ;  /* 0x0000000203027223 */ /* 0x000fe40000010002 */
[----:B------:R-:W-:-:S06]  /*294a0*/  FFMA.FTZ R4, R7, R7, R4 ;  /* 0x0000000707047223 */ /* 0x000fcc0000010004 */
[----:B------:R-:W0:Y:S02]  /*294b0*/  MUFU.SQRT R4, R4 ;  /* 0x0000000400047308 */ /* 0x000e240000002000 */
[----:B0-----:R-:W-:Y:S01]  /*294c0*/  @P0 FMUL.FTZ R0, R5, R4 ;  /* 0x0000000405000220 */ /* 0x001fe20000410000 */
[----:B------:R-:W-:Y:S02]  /*294d0*/  FSETP.NEU.FTZ.AND P0, PT, R30, +INF , PT ;  /* 0x7f8000001e00780b */ /* 0x000fe40003f1d000 */
[----:B------:R-:W-:Y:S02]  /*294e0*/  @!P6 MOV R5, 0x3fd774eb ;  /* 0x3fd774eb0005e802 */ /* 0x000fe40000000f00 */
[----:B------:R-:W-:Y:S02]  /*294f0*/  FSEL R3, R0, +INF , P0 ;  /* 0x7f80000000037808 */ /* 0x000fe40000000000 */
[----:B------:R-:W-:Y:S01]  /*29500*/  FSETP.NEU.FTZ.AND P0, PT, |R10|, R31, PT ;  /* 0x0000001f0a00720b */ /* 0x000fe20003f1d200 */
[----:B------:R-:W-:-:S02]  /*29510*/  @!P6 FFMA.FTZ R2, R5, 0.93318945169448852539, -R2 ;  /* 0x3f6ee5810502e823 */ /* 0x000fc40000010802 */
[----:B------:R-:W-:Y:S01]  /*29520*/  FADD.FTZ R31, R31, |R10| ;  /* 0x4000000a1f1f7221 */ /* 0x000fe20000010000 */
        /* <DEDUP_REMOVED lines=8> */
.L_x_8905:
        /* <DEDUP_REMOVED lines=34> */
.L_x_8912:
[----:B------:R-:W-:Y:S05]  /*297d0*/  BSYNC B4 ;  /* 0x0000000000047941 */ /* 0x000fea0003800000 */
.L_x_8911:
        /* <DEDUP_REMOVED lines=21> */
.L_x_8894:
[----:B------:R-:W-:Y:S05]  /*29930*/  BSYNC B3 ;  /* 0x0000000000037941 */ /* 0x000fea0003800000 */
.L_x_8885:
[----:B------:R-:W-:Y:S01]  /*29940*/  FADD.FTZ R29, R29, 0.69314718246459960938 ;  /* 0x3f3172181d1d7421 */ /* 0x000fe20000010000 */
[----:B------:R-:W-:-:S04]  /*29950*/  LOP3.LUT R27, R0, 0x80000000, R11, 0xb8, !PT ;  /* 0x80000000001b7812 */ /* 0x000fc800078eb80b */
[----:B------:R-:W-:Y:S01]  /*29960*/  LOP3.LUT R26, R29, 0x80000000, R10, 0xb8, !PT ;  /* 0x800000001d1a7812 */ /* 0x000fe200078eb80a */
[----:B------:R-:W-:Y:S05]  /*29970*/  BRA `(.L_x_8851) ;  /* 0x000000f000007947 */ /* 0x000fea0003800000 */
.L_x_8852:
        /* <DEDUP_REMOVED lines=15> */
.L_x_8851:
[----:B------:R-:W-:Y:S05]  /*29a70*/  BSYNC B2 ;  /* 0x0000000000027941 */ /* 0x000fea0003800000 */
.L_x_8850:
[----:B------:R-:W-:Y:S01]  /*29a80*/  WARPSYNC 0xffffffff ;  /* 0xffffffff00007948 */ /* 0x000fe20003800000 */
[----:B------:R-:W1:Y:S01]  /*29a90*/  S2R R0, SR_TID.X ;  /* 0x0000000000007919 */ /* 0x000e620000002100 */
[----:B------:R-:W-:Y:S01]  /*29aa0*/  BSSY B2, `(.L_x_8913) ;  /* 0x00002c0000027945 */ /* 0x000fe20003800000 */
[----:B------:R-:W-:Y:S01]  /*29ab0*/  HFMA2.MMA R8, -RZ, RZ, 0, 0 ;  /* 0x00000000ff087435 */ /* 0x000fe200000001ff */
        /* <DEDUP_REMOVED lines=38> */
[----:B------:R-:W1:Y:S01]  /*29d20*/  MUFU.SQRT R8, R8 ;  /* 0x0000000800087308 */ /* 0x000e620000002000 */
[----:B------:R-:W-:-:S05]  /*29d30*/  FADD.FTZ R9, |R3|, -RZ ;  /* 0x800000ff03097221 */ /* 0x000fca0000010200 */
[CC--:B------:R-:W-:Y:S02]  /*29d40*/  IMNMX R6, R4.reuse, R9.reuse, !PT ;  /* 0x0000000904067217 */ /* 0x0c0fe40007800200 */
[----:B------:R-:W-:-:S04]  /*29d50*/  IMNMX R4, R4, R9, PT ;  /* 0x0000000904047217 */ /* 0x000fc80003800200 */
[----:B------:R-:W-:Y:S01]  /*29d60*/  FSETP.NEU.FTZ.AND P1, PT, R4, RZ, PT ;  /* 0x000000ff0400720b */ /* 0x000fe20003f3d000 */
[----:B-1----:R-:W-:Y:S01]  /*29d70*/  @P0 FMUL.FTZ R2, R8, R7 ;  /* 0x0000000708020220 */ /* 0x002fe20000410000 */
        /* <DEDUP_REMOVED lines=9> */
[----:B------:R-:W1:Y:S02]  /*29e10*/  MUFU.SQRT R8, R8 ;  /* 0x0000000800087308 */ /* 0x000e640000002000 */
[----:B-1----:R-:W-:Y:S01]  /*29e20*/  @P1 FMUL.FTZ R6, R8, R7 ;  /* 0x0000000708061220 */ /* 0x002fe20000410000 */
[----:B------:R-:W-:-:S04]  /*29e30*/  FSETP.NEU.FTZ.AND P1, PT, R4, +INF , PT ;  /* 0x7f8000000400780b */ /* 0x000fc80003f3d000 */
[----:B------:R-:W-:-:S05]  /*29e40*/  FSEL R4, R6, +INF , P1 ;  /* 0x7f80000006047808 */ /* 0x000fca0000800000 */
[----:B------:R-:W-:-:S04]  /*29e50*/  FADD.FTZ R2, R5, R4 ;  /* 0x0000000405027221 */ /* 0x000fc80000010000 */
[----:B------:R-:W-:-:S05]  /*29e60*/  FMUL.FTZ R2, R2, 0.5 ;  /* 0x3f00000002027820 */ /* 0x000fca0000410000 */
[----:B0-----:R-:W-:-:S04]  /*29e70*/  FMNMX.NAN R30, R2, 1, !PT ;  /* 0x3f800000021e7809 */ /* 0x001fc80007820000 */
        /* <DEDUP_REMOVED lines=53> */
.L_x_8920:
        /* <DEDUP_REMOVED lines=10> */
.L_x_8922:
[----:B------:R-:W-:-:S04]  /*2a270*/  FADD.FTZ R2, -R0, R5 ;  /* 0x0000000500027221 */ /* 0x000fc80000010100 */
[----:B------:R-:W-:Y:S02]  /*2a280*/  FMUL.FTZ R2, R2, 0.5 ;  /* 0x3f00000002027820 */ /* 0x000fe40000410000 */
.L_x_8923:
[----:B------:R-:W-:Y:S05]  /*2a290*/  BSYNC B1 ;  /* 0x0000000000017941 */ /* 0x000fea0003800000 */
.L_x_8921:
        /* <DEDUP_REMOVED lines=11> */
.L_x_8925:
[----:B------:R-:W-:-:S04]  /*2a350*/  FADD.FTZ R6, R4, -R7 ;  /* 0x8000000704067221 */ /* 0x000fc80000010000 */
[----:B------:R-:W-:Y:S02]  /*2a360*/  FMUL.FTZ R7, R6, 0.5 ;  /* 0x3f00000006077820 */ /* 0x000fe40000410000 */
.L_x_8926:
[----:B------:R-:W-:Y:S05]  /*2a370*/  BSYNC B1 ;  /* 0x0000000000017941 */ /* 0x000fea0003800000 */
.L_x_8924:
        /* <DEDUP_REMOVED lines=35> */
.L_x_8919:
[----:B------:R0:W1:Y:S02]  /*2a5b0*/  MUFU.SQRT R29, R10 ;  /* 0x0000000a001d7308 */ /* 0x0000640000002000 */
.L_x_8918:
[----:B------:R-:W-:Y:S05]  /*2a5c0*/  BSYNC B0 ;  /* 0x0000000000007941 */ /* 0x000fea0003800000 */
.L_x_8917:
        /* <DEDUP_REMOVED lines=35> */
.L_x_8930:
        /* <DEDUP_REMOVED lines=17> */
.L_x_8936:
[----:B------:R-:W-:-:S04]  /*2a910*/  FADD.FTZ R0, -R0, R5 ;  /* 0x0000000500007221 */ /* 0x000fc80000010100 */
[----:B------:R-:W-:Y:S02]  /*2a920*/  FMUL.FTZ R0, R0, 0.5 ;  /* 0x3f00000000007820 */ /* 0x000fe40000410000 */
.L_x_8937:
[----:B------:R-:W-:Y:S05]  /*2a930*/  BSYNC B4 ;  /* 0x0000000000047941 */ /* 0x000fea0003800000 */
.L_x_8935:
        /* <DEDUP_REMOVED lines=10> */
.L_x_8939:
[----:B------:R-:W-:-:S04]  /*2a9e0*/  FADD.FTZ R3, -R3, R4 ;  /* 0x0000000403037221 */ /* 0x000fc80000010100 */
[----:B------:R-:W-:Y:S02]  /*2a9f0*/  FMUL.FTZ R3, R3, 0.5 ;  /* 0x3f00000003037820 */ /* 0x000fe40000410000 */
.L_x_8940:
[----:B------:R-:W-:Y:S05]  /*2aa00*/  BSYNC B4 ;  /* 0x0000000000047941 */ /* 0x000fea0003800000 */
.L_x_8938:
[----:B------:R-:W-:Y:S02]  /*2aa10*/  FADD.FTZ R3, R3, R0 ;  /* 0x0000000003037221 */ /* 0x000fe40000010000 */
[----:B------:R-:W-:-:S04]  /*2aa20*/  FADD.FTZ R30, R11, R30 ;  /* 0x0000001e0b1e7221 */ /* 0x000fc80000010000 */
[----:B------:R-:W-:-:S06]  /*2aa30*/  FMUL.FTZ R30, R30, R3 ;  /* 0x000000031e1e7220 */ /* 0x000fcc0000410000 */
[----:B------:R-:W2:Y:S01]  /*2aa40*/  MUFU.SQRT R30, R30 ;  /* 0x0000001e001e7308 */ /* 0x000ea20000002000 */
[----:B------:R-:W-:Y:S05]  /*2aa50*/  BRA `(.L_x_8941) ;  /* 0x0000012000007947 */ /* 0x000fea0003800000 */
.L_x_8934:
        /* <DEDUP_REMOVED lines=12> */
.L_x_8933:
[----:B------:R-:W-:Y:S01]  /*2ab20*/  FADD.FTZ R0, R30, 1 ;  /* 0x3f8000001e007421 */ /* 0x000fe20000010000 */
[----:B------:R-:W-:Y:S01]  /*2ab30*/  MUFU.SQRT R3, R10 ;  /* 0x0000000a00037308 */ /* 0x000fe20000002000 */
[----:B------:R-:W-:Y:S02]  /*2ab40*/  MOV R11, 0x3f800000 ;  /* 0x3f800000000b7802 */ /* 0x000fe40000000f00 */
[----:B------:R-:W-:-:S06]  /*2ab50*/  FMUL.FTZ R0, R0, 0.5 ;  /* 0x3f00000000007820 */ /* 0x000fcc0000410000 */
[----:B------:R-:W2:Y:S02]  /*2ab60*/  MUFU.SQRT R0, R0 ;  /* 0x0000000000007308 */ /* 0x000ea40000002000 */
[----:B--2---:R-:W-:-:S06]  /*2ab70*/  FMUL.FTZ R30, R3, R0 ;  /* 0x00000000031e7220 */ /* 0x004fcc0000410000 */
.L_x_8941:
[----:B------:R-:W-:Y:S05]  /*2ab80*/  BSYNC B1 ;  /* 0x0000000000017941 */ /* 0x000fea0003800000 */
.L_x_8932:
[----:B------:R-:W-:Y:S05]  /*2ab90*/  BRA `(.L_x_8942) ;  /* 0x0000002000007947 */ /* 0x000fea0003800000 */
.L_x_8929:
[----:B------:R-:W-:Y:S02]  /*2aba0*/  FMUL.FTZ R30, R30, 16777216 ;  /* 0x4b8000001e1e7820 */ /* 0x000fe40000410000 */
[----:B------:R-:W-:Y:S02]  /*2abb0*/  FMUL.FTZ R11, R11, 16777216 ;  /* 0x4b8000000b0b7820 */ /* 0x000fe40000410000 */
.L_x_8942:
[----:B------:R-:W-:Y:S05]  /*2abc0*/  BSYNC B0 ;  /* 0x0000000000007941 */ /* 0x000fea0003800000 */
.L_x_8928:
        /* <DEDUP_REMOVED lines=17> */
.L_x_8944:
[----:B------:R-:W-:Y:S05]  /*2ace0*/  BSYNC B4 ;  /* 0x0000000000047941 */ /* 0x000fea0003800000 */
.L_x_8943:
        /* <DEDUP_REMOVED lines=18> */
.L_x_8946:
[----:B------:R-:W-:Y:S02]  /*2ae10*/  ISETP.GE.AND P0, PT, R30, RZ, PT ;  /* 0x000000ff1e00720c */ /* 0x000fe40003f06270 */
[----:B------:R-:W-:-:S11]  /*2ae20*/  MOV R3, 0x3fd774eb ;  /* 0x3fd774eb00037802 */ /* 0x000fd60000000f00 */
[----:B------:R-:W-:-:S04]  /*2ae30*/  @P0 FFMA.FTZ R2, R3, 0.93318945169448852539, -R2 ;  /* 0x3f6ee58103020823 */ /* 0x000fc80000010802 */
[----:B------:R-:W-:Y:S02]  /*2ae40*/  @!P0 FFMA.FTZ R2, R3, 0.93318945169448852539, R2 ;  /* 0x3f6ee58103028823 */ /* 0x000fe40000010002 */
.L_x_8947:
[----:B------:R-:W-:Y:S05]  /*2ae50*/  BSYNC B0 ;  /* 0x0000000000007941 */ /* 0x000fea0003800000 */
.L_x_8945:
        /* <DEDUP_REMOVED lines=10> */
.L_x_8931:
[----:B------:R-:W-:Y:S05]  /*2af00*/  BSYNC B3 ;  /* 0x0000000000037941 */ /* 0x000fea0003800000 */
.L_x_8927:
[----:B------:R-:W-:Y:S02]  /*2af10*/  LOP3.LUT R9, R2, 0x80000000, R13, 0xb8, !PT ;  /* 0x8000000002097812 */ /* 0x000fe400078eb80d */
[----:B-1----:R-:W-:Y:S01]  /*2af20*/  LOP3.LUT R8, R29, 0x80000000, R12, 0xb8, !PT ;  /* 0x800000001d087812 */ /* 0x002fe200078eb80c */
[----:B------:R-:W-:Y:S05]  /*2af30*/  BRA `(.L_x_8914) ;  /* 0x0000176000007947 */ /* 0x000fea0003800000 */
.L_x_8916:
        /* <DEDUP_REMOVED lines=30> */
.L_x_8953:
[----:B------:R-:W-:Y:S05]  /*2b120*/  BSYNC B4 ;  /* 0x0000000000047941 */ /* 0x000fea0003800000 */
.L_x_8952:
        /* <DEDUP_REMOVED lines=18> */
.L_x_8955:
[----:B------:R-:W-:Y:S02]  /*2b250*/  ISETP.GE.AND P0, PT, R11, RZ, PT ;  /* 0x000000ff0b00720c */ /* 0x000fe40003f06270 */
[----:B------:R-:W-:-:S11]  /*2b260*/  MOV R3, 0x3fd774eb ;  /* 0x3fd774eb00037802 */ /* 0x000fd60000000f00 */
[----:B------:R-:W-:-:S04]  /*2b270*/  @P0 FFMA.FTZ R2, R3, 0.93318945169448852539, -R2 ;  /* 0x3f6ee58103020823 */ /* 0x000fc80000010802 */
[----:B------:R-:W-:Y:S02]  /*2b280*/  @!P0 FFMA.FTZ R2, R3, 0.93318945169448852539, R2 ;  /* 0x3f6ee58103028823 */ /* 0x000fe40000010002 */
.L_x_8956:
[----:B------:R-:W-:Y:S05]  /*2b290*/  BSYNC B0 ;  /* 0x0000000000007941 */ /* 0x000fea0003800000 */
.L_x_8954:
        /* <DEDUP_REMOVED lines=13> */
.L_x_8951:
        /* <DEDUP_REMOVED lines=12> */
.L_x_8959:
[----:B------:R-:W-:Y:S05]  /*2b430*/  BSYNC B4 ;  /* 0x0000000000047941 */ /* 0x000fea0003800000 */
.L_x_8958:
        /* <DEDUP_REMOVED lines=18> */
.L_x_8961:
[----:B------:R-:W-:Y:S02]  /*2b560*/  ISETP.GE.AND P0, PT, R11, RZ, PT ;  /* 0x000000ff0b00720c */ /* 0x000fe40003f06270 */
[----:B------:R-:W-:-:S11]  /*2b570*/  MOV R3, 0x3fd774eb ;  /* 0x3fd774eb00037802 */ /* 0x000fd60000000f00 */
[----:B------:R-:W-:-:S04]  /*2b580*/  @P0 FFMA.FTZ R2, R3, 0.93318945169448852539, -R2 ;  /* 0x3f6ee58103020823 */ /* 0x000fc80000010802 */
[----:B------:R-:W-:Y:S02]  /*2b590*/  @!P0 FFMA.FTZ R2, R3, 0.93318945169448852539, R2 ;  /* 0x3f6ee58103028823 */ /* 0x000fe40000010002 */
.L_x_8962:
[----:B------:R-:W-:Y:S05]  /*2b5a0*/  BSYNC B0 ;  /* 0x0000000000007941 */ /* 0x000fea0003800000 */
.L_x_8960:
        /* <DEDUP_REMOVED lines=27> */
.L_x_8950:
        /* <DEDUP_REMOVED lines=34> */
.L_x_8964:
[----:B------:R-:W-:Y:S05]  /*2b980*/  BSYNC B4 ;  /* 0x0000000000047941 */ /* 0x000fea0003800000 */
.L_x_8963:
        /* <DEDUP_REMOVED lines=18> */
.L_x_8966:
[----:B------:R-:W-:Y:S02]  /*2bab0*/  ISETP.GE.AND P0, PT, R11, RZ, PT ;  /* 0x000000ff0b00720c */ /* 0x000fe40003f06270 */
[----:B------:R-:W-:-:S11]  /*2bac0*/  MOV R3, 0x3fd774eb ;  /* 0x3fd774eb00037802 */ /* 0x000fd60000000f00 */
[----:B------:R-:W-:-:S04]  /*2bad0*/  @P0 FFMA.FTZ R0, R3, 0.93318945169448852539, -R0 ;  /* 0x3f6ee58103000823 */ /* 0x000fc80000010800 */
[----:B------:R-:W-:Y:S02]  /*2bae0*/  @!P0 FFMA.FTZ R0, R3, 0.93318945169448852539, R0 ;  /* 0x3f6ee58103008823 */ /* 0x000fe40000010000 */
.L_x_8967:
[----:B------:R-:W-:Y:S05]  /*2baf0*/  BSYNC B0 ;  /* 0x0000000000007941 */ /* 0x000fea0003800000 */
.L_x_8965:
        /* <DEDUP_REMOVED lines=11> */
.L_x_8949:
        /* <DEDUP_REMOVED lines=22> */
[----:B0-----:R-:W-:Y:S05]  /*2bd10*/  CALL.REL.NOINC `($__internal_16_$__cuda_sm3x_div_rn_ftz_f32_slowpath) ;  /* 0x00000d7000007944 */ /* 0x001fea0003c00000 */
.L_x_8971:
[----:B------:R-:W-:Y:S05]  /*2bd20*/  BSYNC B4 ;  /* 0x0000000000047941 */ /* 0x000fea0003800000 */
.L_x_8970:
        /* <DEDUP_REMOVED lines=24> */
.L_x_8969:
        /* <DEDUP_REMOVED lines=12> */
.L_x_8973:
[----:B------:R-:W-:Y:S05]  /*2bf70*/  BSYNC B4 ;  /* 0x0000000000047941 */ /* 0x000fea0003800000 */
.L_x_8972:
        /* <DEDUP_REMOVED lines=38> */
.L_x_8968:
        /* <DEDUP_REMOVED lines=21> */
[----:B------:R-:W-:Y:S01]  /*2c330*/  FFMA R5, R10, R3, R10 ;  /* 0x000000030a057223 */ /* 0x000fe2000000000a */
[----:B------:R-:W-:-:S03]  /*2c340*/  HFMA2.MMA R3, -RZ, RZ, 1.875, 0 ;  /* 0x3f800000ff037435 */ /* 0x000fc600000001ff */
[----:B------:R-:W-:Y:S01]  /*2c350*/  FFMA R0, R6, R5, RZ ;  /* 0x0000000506007223 */ /* 0x000fe200000000ff */
[----:B------:R-:W1:Y:S03]  /*2c360*/  MUFU.LG2 R2, R2 ;  /* 0x0000000200027308 */ /* 0x000e660000000c00 */
[----:B------:R-:W-:-:S04]  /*2c370*/  FFMA R4, -R9, R0, R6 ;  /* 0x0000000009047223 */ /* 0x000fc80000000106 */
[----:B------:R-:W-:Y:S01]  /*2c380*/  FFMA R0, R5, R4, R0 ;  /* 0x0000000405007223 */ /* 0x000fe20000000000 */
[----:B------:R-:W2:Y:S01]  /*2c390*/  FCHK P0, R6, R9 ;  /* 0x0000000906007302 */ /* 0x000ea20000000000 */
[----:B01----:R-:W-:Y:S01]  /*2c3a0*/  FFMA.FTZ R30, R2, 0.69314718246459960938, R3 ;  /* 0x3f317218021e7823 */ /* 0x003fe20000010003 */
[----:B--2---:R-:W-:Y:S06]  /*2c3b0*/  @!P0 BRA `(.L_x_8975) ;  /* 0x0000004000008947 */ /* 0x004fec0003800000 */
[----:B------:R-:W-:Y:S02]  /*2c3c0*/  MOV R3, R9 ;  /* 0x0000000900037202 */ /* 0x000fe40000000f00 */
[----:B------:R-:W-:Y:S02]  /*2c3d0*/  MOV R0, 0x2c3f0 ;  /* 0x0002c3f000007802 */ /* 0x000fe40000000f00 */
[----:B------:R-:W-:Y:S05]  /*2c3e0*/  CALL.REL.NOINC `($__internal_16_$__cuda_sm3x_div_rn_ftz_f32_slowpath) ;  /* 0x000006a000007944 */ /* 0x000fea0003c00000 */
[----:B0-----:R-:W-:Y:S02]  /*2c3f0*/  MOV R0, R2 ;  /* 0x0000000200007202 */ /* 0x001fe40000000f00 */
.L_x_8975:
[----:B------:R-:W-:Y:S05]  /*2c400*/  BSYNC B4 ;  /* 0x0000000000047941 */ /* 0x000fea0003800000 */
.L_x_8974:
        /* <DEDUP_REMOVED lines=21> */
.L_x_8957:
[----:B------:R-:W-:Y:S05]  /*2c560*/  BSYNC B3 ;  /* 0x0000000000037941 */ /* 0x000fea0003800000 */
.L_x_8948:
[----:B------:R-:W-:Y:S01]  /*2c570*/  FADD.FTZ R3, R30, 0.69314718246459960938 ;  /* 0x3f3172181e037421 */ /* 0x000fe20000010000 */
[----:B------:R-:W-:-:S04]  /*2c580*/  LOP3.LUT R9, R0, 0x80000000, R13, 0xb8, !PT ;  /* 0x8000000000097812 */ /* 0x000fc800078eb80d */
[----:B------:R-:W-:Y:S01]  /*2c590*/  LOP3.LUT R8, R3, 0x80000000, R12, 0xb8, !PT ;  /* 0x8000000003087812 */ /* 0x000fe200078eb80c */
[----:B------:R-:W-:Y:S05]  /*2c5a0*/  BRA `(.L_x_8914) ;  /* 0x000000f000007947 */ /* 0x000fea0003800000 */
.L_x_8915:
        /* <DEDUP_REMOVED lines=15> */
.L_x_8914:
[----:B------:R-:W-:Y:S05]  /*2c6a0*/  BSYNC B2 ;  /* 0x0000000000027941 */ /* 0x000fea0003800000 */
.L_x_8913:
[----:B------:R-:W-:Y:S01]  /*2c6b0*/  WARPSYNC 0xffffffff ;  /* 0xffffffff00007948 */ /* 0x000fe20003800000 */
[----:B------:R-:W1:Y:S01]  /*2c6c0*/  S2R R0, SR_TID.X ;  /* 0x0000000000007919 */ /* 0x000e620000002100 */
[----:B------:R-:W-:Y:S01]  /*2c6d0*/  BSSY B0, `(.L_x_8976) ;  /* 0x0000033000007945 */ /* 0x000fe20003800000 */
[----:B------:R-:W-:Y:S01]  /*2c6e0*/  BSSY B1, `(.L_x_8977) ;  /* 0x000002b000017945 */ /* 0x000fe20003800000 */
[----:B-1----:R-:W-:-:S13]  /*2c6f0*/  ISETP.GE.AND P0, PT, R0, UR4, PT ;  /* 0x0000000400007c0c */ /* 0x002fda000bf06270 */
[C---:B------:R-:W-:Y:S02]  /*2c700*/  @!P0 IADD3 R2, R0.reuse, UR6, RZ ;  /* 0x0000000600028c10 */ /* 0x040fe4000fffe0ff */
[----:B------:R-:W-:Y:S02]  /*2c710*/  @!P0 MOV R3, 0x8 ;  /* 0x0000000800038802 */ /* 0x000fe40000000f00 */
[----:B------:R-:W-:-:S03]  /*2c720*/  @!P0 IADD3 R0, R0, 0x80, RZ ;  /* 0x0000008000008810 */ /* 0x000fc60007ffe0ff */
[----:B------:R-:W-:-:S05]  /*2c730*/  @!P0 IMAD.WIDE.U32 R2, R2, R3, c[0x0][0x168] ;  /* 0x00005a0002028625 */ /* 0x000fca00078e0003 */
[----:B------:R1:W-:Y:S01]  /*2c740*/  @!P0 STG.E.64 [R2.64], R14 ;  /* 0x0000000e02008986 */ /* 0x0003e2000c101b08 */
[----:B------:R-:W-:-:S13]  /*2c750*/  ISETP.GE.AND P0, PT, R0, UR4, PT ;  /* 0x0000000400007c0c */ /* 0x000fda000bf06270 */
[----:B------:R-:W-:Y:S05]  /*2c760*/  @P0 BRA `(.L_x_8978) ;  /* 0x000000c000000947 */ /* 0x000fea0003800000 */
[----:B-1----:R-:W-:Y:S01]  /*2c770*/  HFMA2.MMA R3, -RZ, RZ, 0, 4.76837158203125e-07 ;  /* 0x00000008ff037435 */ /* 0x002fe200000001ff */
[C---:B------:R-:W-:Y:S02]  /*2c780*/  IADD3 R2, R0.reuse, UR6, RZ ;  /* 0x0000000600027c10 */ /* 0x040fe4000fffe0ff */
[----:B------:R-:W-:-:S04]  /*2c790*/  IADD3 R0, R0, 0x80, RZ ;  /* 0x0000008000007810 */ /* 0x000fc80007ffe0ff */
[----:B------:R-:W-:-:S03]  /*2c7a0*/  ISETP.GE.AND P0, PT, R0, UR4, PT ;  /* 0x0000000400007c0c */ /* 0x000fc6000bf06270 */
[----:B------:R-:W-:-:S05]  /*2c7b0*/  IMAD.WIDE.U32 R2, R2, R3, c[0x0][0x168] ;  /* 0x00005a0002027625 */ /* 0x000fca00078e0003 */
[----:B------:R1:W-:Y:S05]  /*2c7c0*/  STG.E.64 [R2.64], R16 ;  /* 0x0000001002007986 */ /* 0x0003ea000c101b08 */
[----:B------:R-:W-:Y:S05]  /*2c7d0*/  @P0 BRA `(.L_x_8979) ;  /* 0x000000c000000947 */ /* 0x000fea0003800000 */
[C---:B-1----:R-:W-:Y:S02]  /*2c7e0*/  IADD3 R2, R0.reuse, UR6, RZ ;  /* 0x0000000600027c10 */ /* 0x042fe4000fffe0ff */
[----:B------:R-:W-:Y:S02]  /*2c7f0*/  MOV R3, 0x8 ;  /* 0x0000000800037802 */ /* 0x000fe40000000f00 */
[----:B------:R-:W-:-:S03]  /*2c800*/  IADD3 R0, R0, 0x80, RZ ;  /* 0x0000008000007810 */ /* 0x000fc60007ffe0ff */
[----:B------:R-:W-:-:S05]  /*2c810*/  IMAD.WIDE.U32 R2, R2, R3, c[0x0][0x168] ;  /* 0x00005a0002027625 */ /* 0x000fca00078e0003 */
[----:B------:R1:W-:Y:S02]  /*2c820*/  STG.E.64 [R2.64], R18 ;  /* 0x0000001202007986 */ /* 0x0003e4000c101b08 */
.L_x_8978:
[----:B-1----:R-:W-:-:S13]  /*2c830*/  ISETP.GE.AND P0, PT, R0, UR4, PT ;  /* 0x0000000400007c0c */ /* 0x002fda000bf06270 */
[----:B------:R-:W-:Y:S05]  /*2c840*/  @P0 BRA `(.L_x_8980) ;  /* 0x000000c000000947 */ /* 0x000fea0003800000 */
[C---:B------:R-:W-:Y:S02]  /*2c850*/  IADD3 R2, R0.reuse, UR6, RZ ;  /* 0x0000000600027c10 */ /* 0x040fe4000fffe0ff */
[----:B------:R-:W-:Y:S02]  /*2c860*/  MOV R3, 0x8 ;  /* 0x0000000800037802 */ /* 0x000fe40000000f00 */
[----:B------:R-:W-:-:S03]  /*2c870*/  IADD3 R0, R0, 0x80, RZ ;  /* 0x0000008000007810 */ /* 0x000fc60007ffe0ff */
[----:B------:R-:W-:-:S05]  /*2c880*/  IMAD.WIDE.U32 R2, R2, R3, c[0x0][0x168] ;  /* 0x00005a0002027625 */ /* 0x000fca00078e0003 */
[----:B------:R1:W-:Y:S02]  /*2c890*/  STG.E.64 [R2.64], R20 ;  /* 0x0000001402007986 */ /* 0x0003e4000c101b08 */
.L_x_8979:
[----:B------:R-:W-:-:S13]  /*2c8a0*/  ISETP.GE.AND P0, PT, R0, UR4, PT ;  /* 0x0000000400007c0c */ /* 0x000fda000bf06270 */
[----:B------:R-:W-:Y:S05]  /*2c8b0*/  @P0 BRA `(.L_x_8981) ;  /* 0x000000d000000947 */ /* 0x000fea0003800000 */
[----:B-1----:R-:W-:Y:S01]  /*2c8c0*/  HFMA2.MMA R3, -RZ, RZ, 0, 4.76837158203125e-07 ;  /* 0x00000008ff037435 */ /* 0x002fe200000001ff */
[C---:B------:R-:W-:Y:S02]  /*2c8d0*/  IADD3 R2, R0.reuse, UR6, RZ ;  /* 0x0000000600027c10 */ /* 0x040fe4000fffe0ff */
[----:B------:R-:W-:-:S07]  /*2c8e0*/  IADD3 R0, R0, 0x80, RZ ;  /* 0x0000008000007810 */ /* 0x000fce0007ffe0ff */
[----:B------:R-:W-:-:S05]  /*2c8f0*/  IMAD.WIDE.U32 R2, R2, R3, c[0x0][0x168] ;  /* 0x00005a0002027625 */ /* 0x000fca00078e0003 */
[----:B------:R1:W-:Y:S02]  /*2c900*/  STG.E.64 [R2.64], R22 ;  /* 0x0000001602007986 */ /* 0x0003e4000c101b08 */
.L_x_8980:
[----:B------:R-:W-:-:S13]  /*2c910*/  ISETP.GE.AND P0, PT, R0, UR4, PT ;  /* 0x0000000400007c0c */ /* 0x000fda000bf06270 */
[----:B------:R-:W-:Y:S01]  /*2c920*/  @P0 BREAK B1 ;  /* 0x0000000000010942 */ /* 0x000fe20003800000 */
[----:B------:R-:W-:Y:S05]  /*2c930*/  @P0 BRA `(.L_x_8982) ;  /* 0x000000c000000947 */ /* 0x000fea0003800000 */
[C---:B-1----:R-:W-:Y:S02]  /*2c940*/  IADD3 R2, R0.reuse, UR6, RZ ;  /* 0x0000000600027c10 */ /* 0x042fe4000fffe0ff */
[----:B------:R-:W-:Y:S02]  /*2c950*/  MOV R3, 0x8 ;  /* 0x0000000800037802 */ /* 0x000fe40000000f00 */
[----:B------:R-:W-:-:S03]  /*2c960*/  IADD3 R0, R0, 0x80, RZ ;  /* 0x0000008000007810 */ /* 0x000fc60007ffe0ff */
[----:B------:R-:W-:-:S05]  /*2c970*/  IMAD.WIDE.U32 R2, R2, R3, c[0x0][0x168] ;  /* 0x00005a0002027625 */ /* 0x000fca00078e0003 */
[----:B------:R1:W-:Y:S02]  /*2c980*/  STG.E.64 [R2.64], R24 ;  /* 0x0000001802007986 */ /* 0x0003e4000c101b08 */
.L_x_8981:
[----:B------:R-:W-:Y:S05]  /*2c990*/  BSYNC B1 ;  /* 0x0000000000017941 */ /* 0x000fea0003800000 */
.L_x_8977:
[----:B------:R-:W-:-:S13]  /*2c9a0*/  ISETP.GE.AND P0, PT, R0, UR4, PT ;  /* 0x0000000400007c0c */ /* 0x000fda000bf06270 */
[C---:B-1----:R-:W-:Y:S02]  /*2c9b0*/  @!P0 IADD3 R2, R0.reuse, UR6, RZ ;  /* 0x0000000600028c10 */ /* 0x042fe4000fffe0ff */
[----:B------:R-:W-:Y:S02]  /*2c9c0*/  @!P0 MOV R3, 0x8 ;  /* 0x0000000800038802 */ /* 0x000fe40000000f00 */
[----:B------:R-:W-:-:S03]  /*2c9d0*/  @!P0 IADD3 R0, R0, 0x80, RZ ;  /* 0x0000008000008810 */ /* 0x000fc60007ffe0ff */
[----:B------:R-:W-:-:S05]  /*2c9e0*/  @!P0 IMAD.WIDE.U32 R2, R2, R3, c[0x0][0x168] ;  /* 0x00005a0002028625 */ /* 0x000fca00078e0003 */
[----:B------:R1:W-:Y:S02]  /*2c9f0*/  @!P0 STG.E.64 [R2.64], R26 ;  /* 0x0000001a02008986 */ /* 0x0003e4000c101b08 */
.L_x_8982:
[----:B------:R-:W-:Y:S05]  /*2ca00*/  BSYNC B0 ;  /* 0x0000000000007941 */ /* 0x000fea0003800000 */
.L_x_8976:
[----:B------:R-:W-:Y:S01]  /*2ca10*/  WARPSYNC 0xffffffff ;  /* 0xffffffff00007948 */ /* 0x000fe20003800000 */
[----:B------:R-:W-:-:S13]  /*2ca20*/  ISETP.GE.AND P0, PT, R0, UR4, PT ;  /* 0x0000000400007c0c */ /* 0x000fda000bf06270 */
[----:B------:R-:W-:Y:S05]  /*2ca30*/  @P0 EXIT ;  /* 0x000000000000094d */ /* 0x000fea0003800000 */
[----:B-1----:R-:W-:Y:S01]  /*2ca40*/  HFMA2.MMA R3, -RZ, RZ, 0, 4.76837158203125e-07 ;  /* 0x00000008ff037435 */ /* 0x002fe200000001ff */
[----:B------:R-:W-:-:S09]  /*2ca50*/  IADD3 R2, R0, UR6, RZ ;  /* 0x0000000600027c10 */ /* 0x000fd2000fffe0ff */
[----:B------:R-:W-:-:S05]  /*2ca60*/  IMAD.WIDE.U32 R2, R2, R3, c[0x0][0x168] ;  /* 0x00005a0002027625 */ /* 0x000fca00078e0003 */
[----:B------:R-:W-:Y:S01]  /*2ca70*/  STG.E.64 [R2.64], R8 ;  /* 0x0000000802007986 */ /* 0x000fe2000c101b08 */
[----:B------:R-:W-:Y:S05]  /*2ca80*/  EXIT ;  /* 0x000000000000794d */ /* 0x000fea0003800000 */
        .weak           $__internal_16_$__cuda_sm3x_div_rn_ftz_f32_slowpath
        .type           $__internal_16_$__cuda_sm3x_div_rn_ftz_f32_slowpath,@function
        .size           $__internal_16_$__cuda_sm3x_div_rn_ftz_f32_slowpath,(.L_x_16811 - $__internal_16_$__cuda_sm3x_div_rn_ftz_f32_slowpath)
$__internal_16_$__cuda_sm3x_div_rn_ftz_f32_slowpath:
        /* <DEDUP_REMOVED lines=32> */
.L_x_8985:
[----:B------:R-:W-:Y:S05]  /*2cc90*/  BSYNC B1 ;  /* 0x0000000000017941 */ /* 0x000fea0003800000 */
.L_x_8984:
[----:B------:R-:W-:Y:S01]  /*2cca0*/  IADD3 R2, R2, -0x7f, RZ ;  /* 0xffffff8102027810 */ /* 0x000fe20007ffe0ff */
[----:B------:R-:W-:Y:S01]  /*2ccb0*/  BSSY B1, `(.L_x_8990) ;  /* 0x000001b000017945 */ /* 0x000fe20003800000 */
[----:B------:R-:W-:-:S03]  /*2ccc0*/  IADD3 R5, R5, -0x7f, RZ ;  /* 0xffffff8105057810 */ /* 0x000fc60007ffe0ff */
[----:B------:R-:W-:Y:S02]  /*2ccd0*/  IMAD R28, R2, -0x800000, R3 ;  /* 0xff800000021c7824 */ /* 0x000fe400078e0203 */
        /* <DEDUP_REMOVED lines=9> */
[----:B------:R-:W-:Y:S01]  /*2cd70*/  FFMA.FTZ R3, R4, R3, R7 ;  /* 0x0000000304037223 */ /* 0x000fe20000010007 */
[----:B------:R-:W-:-:S04]  /*2cd80*/  IADD3 R4, R5, -R2, RZ ;  /* 0x8000000205047210 */ /* 0x000fc80007ffe0ff */
[----:B------:R-:W-:-:S04]  /*2cd90*/  SHF.R.U32.HI R5, RZ, 0x17, R3 ;  /* 0x00000017ff057819 */ /* 0x000fc80000011603 */
[----:B------:R-:W-:-:S04]  /*2cda0*/  LOP3.LUT R5, R5, 0xff, RZ, 0xc0, !PT ;  /* 0x000000ff05057812 */ /* 0x000fc800078ec0ff */
[----:B------:R-:W-:-:S04]  /*2cdb0*/  IADD3 R2, R5, R4, RZ ;  /* 0x0000000405027210 */ /* 0x000fc80007ffe0ff */
[----:B------:R-:W-:-:S04]  /*2cdc0*/  IADD3 R5, R2, -0x1, RZ ;  /* 0xffffffff02057810 */ /* 0x000fc80007ffe0ff */
[----:B------:R-:W-:-:S13]  /*2cdd0*/  ISETP.GE.U32.AND P0, PT, R5, 0xfe, PT ;  /* 0x000000fe0500780c */ /* 0x000fda0003f06070 */
[----:B------:R-:W-:Y:S05]  /*2cde0*/  @!P0 BRA `(.L_x_8991) ;  /* 0x0000006000008947 */ /* 0x000fea0003800000 */
[----:B------:R-:W-:-:S13]  /*2cdf0*/  ISETP.GT.AND P0, PT, R2, 0xfe, PT ;  /* 0x000000fe0200780c */ /* 0x000fda0003f04270 */
[----:B------:R-:W-:Y:S02]  /*2ce00*/  @!P0 ISETP.GE.AND P1, PT, R2, 0x1, PT ;  /* 0x000000010200880c */ /* 0x000fe40003f26270 */
[----:B------:R-:W-:-:S04]  /*2ce10*/  LOP3.LUT R2, R3, 0x80000000, RZ, 0xc0, !PT ;  /* 0x8000000003027812 */ /* 0x000fc800078ec0ff */
[C---:B------:R-:W-:Y:S02]  /*2ce20*/  @!P0 SEL R3, R2.reuse, R3, !P1 ;  /* 0x0000000302038207 */ /* 0x040fe40004800000 */
[----:B------:R-:W-:Y:S01]  /*2ce30*/  @P0 LOP3.LUT R3, R2, 0x7f800000, RZ, 0xfc, !PT ;  /* 0x7f80000002030812 */ /* 0x000fe200078efcff */
[----:B------:R-:W-:Y:S05]  /*2ce40*/  BRA `(.L_x_8992) ;  /* 0x0000001000007947 */ /* 0x000fea0003800000 */
.L_x_8991:
[----:B------:R-:W-:Y:S02]  /*2ce50*/  LEA R3, R4, R3, 0x17 ;  /* 0x0000000304037211 */ /* 0x000fe400078eb8ff */
.L_x_8992:
[----:B------:R-:W-:Y:S05]  /*2ce60*/  BSYNC B1 ;  /* 0x0000000000017941 */ /* 0x000fea0003800000 */
.L_x_8990:
[----:B------:R-:W-:Y:S01]  /*2ce70*/  MOV R2, R3 ;  /* 0x0000000300027202 */ /* 0x000fe20000000f00 */
[----:B------:R-:W-:Y:S05]  /*2ce80*/  BRA `(.L_x_8993) ;  /* 0x0000008000007947 */ /* 0x000fea0003800000 */
.L_x_8989:
[----:B------:R-:W-:-:S04]  /*2ce90*/  LOP3.LUT R6, R3, 0x80000000, R6, 0x48, !PT ;  /* 0x8000000003067812 */ /* 0x000fc800078e4806 */
[----:B------:R-:W-:Y:S01]  /*2cea0*/  LOP3.LUT R2, R6, 0x7f800000, RZ, 0xfc, !PT ;  /* 0x7f80000006027812 */ /* 0x000fe200078efcff */
[----:B------:R-:W-:Y:S05]  /*2ceb0*/  BRA `(.L_x_8993) ;  /* 0x0000005000007947 */ /* 0x000fea0003800000 */
.L_x_8988:
[----:B------:R-:W-:Y:S01]  /*2cec0*/  LOP3.LUT R2, R3, 0x80000000, R6, 0x48, !PT ;  /* 0x8000000003027812 */ /* 0x000fe200078e4806 */
[----:B------:R-:W-:Y:S05]  /*2ced0*/  BRA `(.L_x_8993) ;  /* 0x0000003000007947 */ /* 0x000fea0003800000 */
.L_x_8987:
[----:B------:R-:W0:Y:S01]  /*2cee0*/  MUFU.RSQ R2, -QNAN ;  /* 0xffc0000000027908 */ /* 0x000e220000001400 */
[----:B------:R-:W-:Y:S05]  /*2cef0*/  BRA `(.L_x_8993) ;  /* 0x0000001000007947 */ /* 0x000fea0003800000 */
.L_x_8986:
[----:B------:R-:W-:Y:S02]  /*2cf00*/  FADD.FTZ R2, R6, R3 ;  /* 0x0000000306027221 */ /* 0x000fe40000010000 */
.L_x_8993:
[----:B------:R-:W-:Y:S05]  /*2cf10*/  BSYNC B0 ;  /* 0x0000000000007941 */ /* 0x000fea0003800000 */
.L_x_8983:
[----:B------:R-:W-:Y:S01]  /*2cf20*/  HFMA2.MMA R5, -RZ, RZ, 0, 0 ;  /* 0x00000000ff057435 */ /* 0x000fe200000001ff */
[----:B------:R-:W-:-:S05]  /*2cf30*/  MOV R4, R0 ;  /* 0x0000000000047202 */ /* 0x000fca0000000f00 */
[----:B------:R-:W-:Y:S05]  /*2cf40*/  RET.REL.NODEC R4 `(_ZN2at6native29vectorized_elementwise_kernelILi2EZZZNS0_17asinh_kernel_cudaERNS_18TensorIteratorBaseEENKUlvE_clEvENKUlvE0_clEvEUlN3c107complexIfEEE_St5arrayIPcLm2EEEEviT0_T1_) ;  /* 0xfffd30b004007950 */ /* 0x000fea0003c3ffff */
.L_x_8994:
        /* <DEDUP_REMOVED lines=11> */
.L_x_16811:


//--------------------- .text._ZN2at6native29vectorized_elementwise_kernelILi4EZZZNS0_17asinh_kernel_cudaERNS_18TensorIteratorBaseEENKUlvE_clEvENKUlvE0_clEvEUlN3c107complexIfEEE_St5arrayIPcLm2EEEEviT0_T1_ --------------------------
	.section	.text._ZN2at6native29vectorized_elementwise_kernelILi4EZZZNS0_17asinh_kernel_cudaERNS_18TensorIteratorBaseEENKUlvE_clEvENKUlvE0_clEvEUlN3c107complexIfEEE_St5arrayIPcLm2EEEEviT0_T1_,"ax",@progbits
	.sectioninfo	@"SHI_REGISTERS=37"
	.align	128
        .global         _ZN2at6native29vectorized_elementwise_kernelILi4EZZZNS0_17asinh_kernel_cudaERNS_18TensorIteratorBaseEENKUlvE_clEvENKUlvE0_clEvEUlN3c107complexIfEEE_St5arrayIPcLm2EEEEviT0_T1_
        .type           _ZN2at6native29vectorized_elementwise_kernelILi4EZZZNS0_17asinh_kernel_cudaERNS_18TensorIteratorBaseEENKUlvE_clEvENKUlvE0_clEvEUlN3c107complexIfEEE_St5arrayIPcLm2EEEEviT0_T1_,@function
        .size           _ZN2at6native29vectorized_elementwise_kernelILi4EZZZNS0_17asinh_kernel_cudaERNS_18TensorIteratorBaseEENKUlvE_clEvENKUlvE0_clEvEUlN3c107complexIfEEE_St5arrayIPcLm2EEEEviT0_T1_,(.L_x_16812 - _ZN2at6native29vectorized_elementwise_kernelILi4EZZZNS0_17asinh_kernel_cudaERNS_18TensorIteratorBaseEENKUlvE_clEvENKUlvE0_clEvEUlN3c107complexIfEEE_St5arrayIPcLm2EEEEviT0_T1_)
        .other          _ZN2at6native29vectorized_elementwise_kernelILi4EZZZNS0_17asinh_kernel_cudaERNS_18TensorIteratorBaseEENKUlvE_clEvENKUlvE0_clEvEUlN3c107complexIfEEE_St5arrayIPcLm2EEEEviT0_T1_,@"STO_CUDA_ENTRY STV_DEFAULT"
_ZN2at6native29vectorized_elementwise_kernelILi4EZZZNS0_17asinh_kernel_cudaERNS_18TensorIteratorBaseEENKUlvE_clEvENKUlvE0_clEvEUlN3c107complexIfEEE_St5arrayIPcLm2EEEEviT0_T1_:
.text._ZN2at6native29vectorized_elementwise_kernelILi4EZZZNS0_17asinh_kernel_cudaERNS_18TensorIteratorBaseEENKUlvE_clEvENKUlvE0_clEvEUlN3c107complexIfEEE_St5arrayIPcLm2EEEEviT0_T1_:
        /* <DEDUP_REMOVED lines=130> */
.L_x_9003:
        /* <DEDUP_REMOVED lines=10> */
.L_x_9005:
[----:B------:R-:W-:-:S04]  /*08c0*/  FADD.FTZ R4, -R0, R5 ;  /* 0x0000000500047221 */ /* 0x000fc80000010100 */
[----:B------:R-:W-:Y:S02]  /*08d0*/  FMUL.FTZ R4, R4, 0.5 ;  /* 0x3f00000004047820 */ /* 0x000fe40000410000 */
.L_x_9006:
[----:B------:R-:W-:Y:S05]  /*08e0*/  BSYNC B1 ;  /* 0x0000000000017941 */ /* 0x000fea0003800000 */
.L_x_9004:
        /* <DEDUP_REMOVED lines=11> */
.L_x_9008:
[----:B------:R-:W-:-:S04]  /*09a0*/  FADD.FTZ R6, R2, -R7 ;  /* 0x8000000702067221 */ /* 0x000fc80000010000 */
[----:B------:R-:W-:Y:S02]  /*09b0*/  FMUL.FTZ R7, R6, 0.5 ;  /* 0x3f00000006077820 */ /* 0x000fe40000410000 */
.L_x_9009:
[----:B------:R-:W-:Y:S05]  /*09c0*/  BSYNC B1 ;  /* 0x0000000000017941 */ /* 0x000fea0003800000 */
.L_x_9007:
        /* <DEDUP_REMOVED lines=35> */
.L_x_9002:
[----:B------:R0:W1:Y:S02]  /*0c00*/  MUFU.SQRT R30, R26 ;  /* 0x0000001a001e7308 */ /* 0x0000640000002000 */
.L_x_9001:
[----:B------:R-:W-:Y:S05]  /*0c10*/  BSYNC B0 ;  /* 0x0000000000007941 */ /* 0x000fea0003800000 */
.L_x_9000:
        /* <DEDUP_REMOVED lines=35> */
.L_x_9013:
        /* <DEDUP_REMOVED lines=17> */
.L_x_9019:
[----:B------:R-:W-:-:S04]  /*0f60*/  FADD.FTZ R0, -R0, R5 ;  /* 0x0000000500007221 */ /* 0x000fc80000010100 */
[----:B------:R-:W-:Y:S02]  /*0f70*/  FMUL.FTZ R0, R0, 0.5 ;  /* 0x3f00000000007820 */ /* 0x000fe40000410000 */
.L_x_9020:
[----:B------:R-:W-:Y:S05]  /*0f80*/  BSYNC B4 ;  /* 0x0000000000047941 */ /* 0x000fea0003800000 */
.L_x_9018:
        /* <DEDUP_REMOVED lines=10> */
.L_x_9022:
[----:B------:R-:W-:-:S04]  /*1030*/  FADD.FTZ R2, -R3, R2 ;  /* 0x0000000203027221 */ /* 0x000fc80000010100 */
[----:B------:R-:W-:Y:S02]  /*1040*/  FMUL.FTZ R3, R2, 0.5 ;  /* 0x3f00000002037820 */ /* 0x000fe40000410000 */
.L_x_9023:
[----:B------:R-:W-:Y:S05]  /*1050*/  BSYNC B4 ;  /* 0x0000000000047941 */ /* 0x000fea0003800000 */
.L_x_9021:
[----:B------:R-:W-:Y:S02]  /*1060*/  FADD.FTZ R3, R3, R0 ;  /* 0x0000000003037221 */ /* 0x000fe40000010000 */
[----:B------:R-:W-:-:S04]  /*1070*/  FADD.FTZ R34, R25, R34 ;  /* 0x0000002219227221 */ /* 0x000fc80000010000 */
[----:B------:R-:W-:-:S06]  /*1080*/  FMUL.FTZ R34, R34, R3 ;  /* 0x0000000322227220 */ /* 0x000fcc0000410000 */
[----:B------:R-:W2:Y:S01]  /*1090*/  MUFU.SQRT R34, R34 ;  /* 0x0000002200227308 */ /* 0x000ea20000002000 */
[----:B------:R-:W-:Y:S05]  /*10a0*/  BRA `(.L_x_9024) ;  /* 0x0000012000007947 */ /* 0x000fea0003800000 */
.L_x_9017:
        /* <DEDUP_REMOVED lines=12> */
.L_x_9016:
[----:B------:R-:W-:Y:S01]  /*1170*/  FADD.FTZ R0, R34, 1 ;  /* 0x3f80000022007421 */ /* 0x000fe20000010000 */
[----:B------:R-:W-:Y:S01]  /*1180*/  MUFU.SQRT R3, R26 ;  /* 0x0000001a00037308 */ /* 0x000fe20000002000 */
[----:B------:R-:W-:Y:S02]  /*1190*/  MOV R25, 0x3f800000 ;  /* 0x3f80000000197802 */ /* 0x000fe40000000f00 */
[----:B------:R-:W-:-:S06]  /*11a0*/  FMUL.FTZ R0, R0, 0.5 ;  /* 0x3f00000000007820 */ /* 0x000fcc0000410000 */
[----:B------:R-:W2:Y:S02]  /*11b0*/  MUFU.SQRT R0, R0 ;  /* 0x0000000000007308 */ /* 0x000ea40000002000 */
[----:B--2---:R-:W-:-:S06]  /*11c0*/  FMUL.FTZ R34, R3, R0 ;  /* 0x0000000003227220 */ /* 0x004fcc0000410000 */
.L_x_9024:
[----:B------:R-:W-:Y:S05]  /*11d0*/  BSYNC B1 ;  /* 0x0000000000017941 */ /* 0x000fea0003800000 */
.L_x_9015:
[----:B------:R-:W-:Y:S05]  /*11e0*/  BRA `(.L_x_9025) ;  /* 0x0000002000007947 */ /* 0x000fea0003800000 */
.L_x_9012:
[----:B------:R-:W-:Y:S02]  /*11f0*/  FMUL.FTZ R34, R34, 16777216 ;  /* 0x4b80000022227820 */ /* 0x000fe40000410000 */
[----:B------:R-:W-:Y:S02]  /*1200*/  FMUL.FTZ R25, R25, 16777216 ;  /* 0x4b80000019197820 */ /* 0x000fe40000410000 */
.L_x_9025:
[----:B------:R-:W-:Y:S05]  /*1210*/  BSYNC B0 ;  /* 0x0000000000007941 */ /* 0x000fea0003800000 */
.L_x_9011:
        /* <DEDUP_REMOVED lines=16> */
[----:B-1---5:R-:W-:Y:S05]  /*1320*/  CALL.REL.NOINC `($__internal_17_$__cuda_sm3x_div_rn_ftz_f32_slowpath) ;  /* 0x0002b76000007944 */ /* 0x022fea0003c00000 */
.L_x_9027:
[----:B------:R-:W-:Y:S05]  /*1330*/  BSYNC B4 ;  /* 0x0000000000047941 */ /* 0x000fea0003800000 */
.L_x_9026:
        /* <DEDUP_REMOVED lines=18> */
.L_x_9029:
[----:B------:R-:W-:Y:S02]  /*1460*/  ISETP.GE.AND P0, PT, R34, RZ, PT ;  /* 0x000000ff2200720c */ /* 0x000fe40003f06270 */
[----:B------:R-:W-:-:S11]  /*1470*/  MOV R3, 0x3fd774eb ;  /* 0x3fd774eb00037802 */ /* 0x000fd60000000f00 */
[----:B------:R-:W-:-:S04]  /*1480*/  @P0 FFMA.FTZ R2, R3, 0.93318945169448852539, -R2 ;  /* 0x3f6ee58103020823 */ /* 0x000fc80000010802 */
[----:B------:R-:W-:Y:S02]  /*1490*/  @!P0 FFMA.FTZ R2, R3, 0.93318945169448852539, R2 ;  /* 0x3f6ee58103028823 */ /* 0x000fe40000010002 */
.L_x_9030:
[----:B------:R-:W-:Y:S05]  /*14a0*/  BSYNC B0 ;  /* 0x0000000000007941 */ /* 0x000fea0003800000 */
.L_x_9028:
        /* <DEDUP_REMOVED lines=10> */
.L_x_9014:
[----:B------:R-:W-:Y:S05]  /*1550*/  BSYNC B3 ;  /* 0x0000000000037941 */ /* 0x000fea0003800000 */
.L_x_9010:
[----:B-1----:R-:W-:Y:S02]  /*1560*/  LOP3.LUT R29, R30, 0x80000000, R29, 0xb8, !PT ;  /* 0x800000001e1d7812 */ /* 0x002fe400078eb81d */
[----:B------:R-:W-:Y:S01]  /*1570*/  LOP3.LUT R9, R4, 0x80000000, R9, 0xb8, !PT ;  /* 0x8000000004097812 */ /* 0x000fe200078eb809 */
[----:B------:R-:W-:Y:S05]  /*1580*/  BRA `(.L_x_8999) ;  /* 0x0000175000007947 */ /* 0x000fea0003800000 */
.L_x_8998:
        /* <DEDUP_REMOVED lines=29> */
[----:B-----5:R-:W-:Y:S05]  /*1760*/  CALL.REL.NOINC `($__internal_17_$__cuda_sm3x_div_rn_ftz_f32_slowpath) ;  /* 0x0002b32000007944 */ /* 0x020fea0003c00000 */
.L_x_9036:
[----:B------:R-:W-:Y:S05]  /*1770*/  BSYNC B4 ;  /* 0x0000000000047941 */ /* 0x000fea0003800000 */
.L_x_9035:
        /* <DEDUP_REMOVED lines=18> */
.L_x_9038:
[----:B------:R-:W-:Y:S02]  /*18a0*/  ISETP.GE.AND P0, PT, R27, RZ, PT ;  /* 0x000000ff1b00720c */ /* 0x000fe40003f06270 */
[----:B------:R-:W-:-:S11]  /*18b0*/  MOV R3, 0x3fd774eb ;  /* 0x3fd774eb00037802 */ /* 0x000fd60000000f00 */
[----:B------:R-:W-:-:S04]  /*18c0*/  @P0 FFMA.FTZ R2, R3, 0.93318945169448852539, -R2 ;  /* 0x3f6ee58103020823 */ /* 0x000fc80000010802 */
[----:B------:R-:W-:Y:S02]  /*18d0*/  @!P0 FFMA.FTZ R2, R3, 0.93318945169448852539, R2 ;  /* 0x3f6ee58103028823 */ /* 0x000fe40000010002 */
.L_x_9039:
[----:B------:R-:W-:Y:S05]  /*18e0*/  BSYNC B0 ;  /* 0x0000000000007941 */ /* 0x000fea0003800000 */
.L_x_9037:
        /* <DEDUP_REMOVED lines=13> */
.L_x_9034:
        /* <DEDUP_REMOVED lines=11> */
[----:B-----5:R-:W-:Y:S05]  /*1a70*/  CALL.REL.NOINC `($__internal_17_$__cuda_sm3x_div_rn_ftz_f32_slowpath) ;  /* 0x0002b01000007944 */ /* 0x020fea0003c00000 */
.L_x_9042:
[----:B------:R-:W-:Y:S05]  /*1a80*/  BSYNC B4 ;  /* 0x0000000000047941 */ /* 0x000fea0003800000 */
.L_x_9041:
        /* <DEDUP_REMOVED lines=18> */
.L_x_9044:
[----:B------:R-:W-:Y:S02]  /*1bb0*/  ISETP.GE.AND P0, PT, R27, RZ, PT ;  /* 0x000000ff1b00720c */ /* 0x000fe40003f06270 */
[----:B------:R-:W-:-:S11]  /*1bc0*/  MOV R3, 0x3fd774eb ;  /* 0x3fd774eb00037802 */ /* 0x000fd60000000f00 */
[----:B------:R-:W-:-:S04]  /*1bd0*/  @P0 FFMA.FTZ R2, R3, 0.93318945169448852539, -R2 ;  /* 0x3f6ee58103020823 */ /* 0x000fc80000010802 */
[----:B------:R-:W-:Y:S02]  /*1be0*/  @!P0 FFMA.FTZ R2, R3, 0.93318945169448852539, R2 ;  /* 0x3f6ee58103028823 */ /* 0x000fe40000010002 */
.L_x_9045:
[----:B------:R-:W-:Y:S05]  /*1bf0*/  BSYNC B0 ;  /* 0x0000000000007941 */ /* 0x000fea0003800000 */
.L_x_9043:
        /* <DEDUP_REMOVED lines=27> */
.L_x_9033:
        /* <DEDUP_REMOVED lines=32> */
[----:B-----5:R-:W-:Y:S05]  /*1fb0*/  CALL.REL.NOINC `($__internal_17_$__cuda_sm3x_div_rn_ftz_f32_slowpath) ;  /* 0x0002aad000007944 */ /* 0x020fea0003c00000 */
[----:B0-----:R-:W-:Y:S02]  /*1fc0*/  MOV R0, R2 ;  /* 0x0000000200007202 */ /* 0x001fe40000000f00 */
.L_x_9047:
[----:B------:R-:W-:Y:S05]  /*1fd0*/  BSYNC B4 ;  /* 0x0000000000047941 */ /* 0x000fea0003800000 */
.L_x_9046:
        /* <DEDUP_REMOVED lines=18> */
.L_x_9049:
[----:B------:R-:W-:Y:S02]  /*2100*/  ISETP.GE.AND P0, PT, R27, RZ, PT ;  /* 0x000000ff1b00720c */ /* 0x000fe40003f06270 */
[----:B------:R-:W-:-:S11]  /*2110*/  MOV R3, 0x3fd774eb ;  /* 0x3fd774eb00037802 */ /* 0x000fd60000000f00 */
[----:B------:R-:W-:-:S04]  /*2120*/  @P0 FFMA.FTZ R0, R3, 0.93318945169448852539, -R0 ;  /* 0x3f6ee58103000823 */ /* 0x000fc80000010800 */
[----:B------:R-:W-:Y:S02]  /*2130*/  @!P0 FFMA.FTZ R0, R3, 0.93318945169448852539, R0 ;  /* 0x3f6ee58103008823 */ /* 0x000fe40000010000 */
.L_x_9050:
[----:B------:R-:W-:Y:S05]  /*2140*/  BSYNC B0 ;  /* 0x0000000000007941 */ /* 0x000fea0003800000 */
.L_x_9048:
        /* <DEDUP_REMOVED lines=11> */
.L_x_9032:
        /* <DEDUP_REMOVED lines=23> */
.L_x_9054:
[----:B------:R-:W-:Y:S05]  /*2370*/  BSYNC B4 ;  /* 0x0000000000047941 */ /* 0x000fea0003800000 */
.L_x_9053:
        /* <DEDUP_REMOVED lines=24> */
.L_x_9052:
        /* <DEDUP_REMOVED lines=12> */
.L_x_9056:
[----:B------:R-:W-:Y:S05]  /*25c0*/  BSYNC B4 ;  /* 0x0000000000047941 */ /* 0x000fea0003800000 */
.L_x_9055:
        /* <DEDUP_REMOVED lines=38> */
.L_x_9051:
        /* <DEDUP_REMOVED lines=34> */
.L_x_9058:
[----:B------:R-:W-:Y:S05]  /*2a50*/  BSYNC B4 ;  /* 0x0000000000047941 */ /* 0x000fea0003800000 */
.L_x_9057:
        /* <DEDUP_REMOVED lines=21> */
.L_x_9040:
[----:B------:R-:W-:Y:S05]  /*2bb0*/  BSYNC B3 ;  /* 0x0000000000037941 */ /* 0x000fea0003800000 */
.L_x_9031:
[----:B------:R-:W-:Y:S01]  /*2bc0*/  FADD.FTZ R30, R30, 0.69314718246459960938 ;  /* 0x3f3172181e1e7421 */ /* 0x000fe20000010000 */
[----:B------:R-:W-:-:S04]  /*2bd0*/  LOP3.LUT R9, R0, 0x80000000, R9, 0xb8, !PT ;  /* 0x8000000000097812 */ /* 0x000fc800078eb809 */
[----:B------:R-:W-:Y:S01]  /*2be0*/  LOP3.LUT R29, R30, 0x80000000, R29, 0xb8, !PT ;  /* 0x800000001e1d7812 */ /* 0x000fe200078eb81d */
[----:B------:R-:W-:Y:S05]  /*2bf0*/  BRA `(.L_x_8999) ;  /* 0x000000e000007947 */ /* 0x000fea0003800000 */
.L_x_8997:
        /* <DEDUP_REMOVED lines=14> */
.L_x_8999:
[----:B------:R-:W-:Y:S05]  /*2ce0*/  BSYNC B2 ;  /* 0x0000000000027941 */ /* 0x000fea0003800000 */
.L_x_8996:
        /* <DEDUP_REMOVED lines=109> */
.L_x_9066:
        /* <DEDUP_REMOVED lines=10> */
.L_x_9068:
[----:B------:R-:W-:-:S04]  /*3460*/  FADD.FTZ R4, -R0, R5 ;  /* 0x0000000500047221 */ /* 0x000fc80000010100 */
[----:B------:R-:W-:Y:S02]  /*3470*/  FMUL.FTZ R4, R4, 0.5 ;  /* 0x3f00000004047820 */ /* 0x000fe40000410000 */
.L_x_9069:
[----:B------:R-:W-:Y:S05]  /*3480*/  BSYNC B1 ;  /* 0x0000000000017941 */ /* 0x000fea0003800000 */
.L_x_9067:
        /* <DEDUP_REMOVED lines=11> */
.L_x_9071:
[----:B------:R-:W-:-:S04]  /*3540*/  FADD.FTZ R6, R2, -R7 ;  /* 0x8000000702067221 */ /* 0x000fc80000010000 */
[----:B------:R-:W-:Y:S02]  /*3550*/  FMUL.FTZ R7, R6, 0.5 ;  /* 0x3f00000006077820 */ /* 0x000fe40000410000 */
.L_x_9072:
[----:B------:R-:W-:Y:S05]  /*3560*/  BSYNC B1 ;  /* 0x0000000000017941 */ /* 0x000fea0003800000 */
.L_x_9070:
        /* <DEDUP_REMOVED lines=35> */
.L_x_9065:
[----:B------:R0:W1:Y:S02]  /*37a0*/  MUFU.SQRT R25, R26 ;  /* 0x0000001a00197308 */ /* 0x0000640000002000 */
.L_x_9064:
[----:B------:R-:W-:Y:S05]  /*37b0*/  BSYNC B0 ;  /* 0x0000000000007941 */ /* 0x000fea0003800000 */
.L_x_9063:
        /* <DEDUP_REMOVED lines=35> */
.L_x_9076:
        /* <DEDUP_REMOVED lines=17> */
.L_x_9082:
[----:B------:R-:W-:-:S04]  /*3b00*/  FADD.FTZ R0, -R0, R5 ;  /* 0x0000000500007221 */ /* 0x000fc80000010100 */
[----:B------:R-:W-:Y:S02]  /*3b10*/  FMUL.FTZ R0, R0, 0.5 ;  /* 0x3f00000000007820 */ /* 0x000fe40000410000 */
.L_x_9083:
[----:B------:R-:W-:Y:S05]  /*3b20*/  BSYNC B4 ;  /* 0x0000000000047941 */ /* 0x000fea0003800000 */
.L_x_9081:
        /* <DEDUP_REMOVED lines=10> */
.L_x_9085:
[----:B------:R-:W-:-:S04]  /*3bd0*/  FADD.FTZ R2, -R3, R2 ;  /* 0x0000000203027221 */ /* 0x000fc80000010100 */
[----:B------:R-:W-:Y:S02]  /*3be0*/  FMUL.FTZ R3, R2, 0.5 ;  /* 0x3f00000002037820 */ /* 0x000fe40000410000 */
.L_x_9086:
[----:B------:R-:W-:Y:S05]  /*3bf0*/  BSYNC B4 ;  /* 0x0000000000047941 */ /* 0x000fea0003800000 */
.L_x_9084:
[----:B------:R-:W-:Y:S02]  /*3c00*/  FADD.FTZ R3, R3, R0 ;  /* 0x0000000003037221 */ /* 0x000fe40000010000 */
[----:B------:R-:W-:-:S04]  /*3c10*/  FADD.FTZ R30, R27, R30 ;  /* 0x0000001e1b1e7221 */ /* 0x000fc80000010000 */
[----:B------:R-:W-:-:S06]  /*3c20*/  FMUL.FTZ R30, R30, R3 ;  /* 0x000000031e1e7220 */ /* 0x000fcc0000410000 */
[----:B------:R-:W2:Y:S01]  /*3c30*/  MUFU.SQRT R30, R30 ;  /* 0x0000001e001e7308 */ /* 0x000ea20000002000 */
[----:B------:R-:W-:Y:S05]  /*3c40*/  BRA `(.L_x_9087) ;  /* 0x0000012000007947 */ /* 0x000fea0003800000 */
.L_x_9080:
        /* <DEDUP_REMOVED lines=12> */
.L_x_9079:
[----:B------:R-:W-:Y:S01]  /*3d10*/  FADD.FTZ R0, R30, 1 ;  /* 0x3f8000001e007421 */ /* 0x000fe20000010000 */
[----:B------:R-:W-:Y:S01]  /*3d20*/  MUFU.SQRT R3, R26 ;  /* 0x0000001a00037308 */ /* 0x000fe20000002000 */
[----:B------:R-:W-:-:S02]  /*3d30*/  MOV R27, 0x3f800000 ;  /* 0x3f800000001b7802 */ /* 0x000fc40000000f00 */
[----:B------:R-:W-:-:S06]  /*3d40*/  FMUL.FTZ R0, R0, 0.5 ;  /* 0x3f00000000007820 */ /* 0x000fcc0000410000 */
[----:B------:R-:W2:Y:S02]  /*3d50*/  MUFU.SQRT R0, R0 ;  /* 0x0000000000007308 */ /* 0x000ea40000002000 */
[----:B--2---:R-:W-:-:S06]  /*3d60*/  FMUL.FTZ R30, R3, R0 ;  /* 0x00000000031e7220 */ /* 0x004fcc0000410000 */
.L_x_9087:
[----:B------:R-:W-:Y:S05]  /*3d70*/  BSYNC B1 ;  /* 0x0000000000017941 */ /* 0x000fea0003800000 */
.L_x_9078:
[----:B------:R-:W-:Y:S05]  /*3d80*/  BRA `(.L_x_9088) ;  /* 0x0000002000007947 */ /* 0x000fea0003800000 */
.L_x_9075:
[----:B------:R-:W-:Y:S02]  /*3d90*/  FMUL.FTZ R30, R30, 16777216 ;  /* 0x4b8000001e1e7820 */ /* 0x000fe40000410000 */
[----:B------:R-:W-:Y:S02]  /*3da0*/  FMUL.FTZ R27, R27, 16777216 ;  /* 0x4b8000001b1b7820 */ /* 0x000fe40000410000 */
.L_x_9088:
[----:B------:R-:W-:Y:S05]  /*3db0*/  BSYNC B0 ;  /* 0x0000000000007941 */ /* 0x000fea0003800000 */
.L_x_9074:
        /* <DEDUP_REMOVED lines=17> */
.L_x_9090:
[----:B------:R-:W-:Y:S05]  /*3ed0*/  BSYNC B4 ;  /* 0x0000000000047941 */ /* 0x000fea0003800000 */
.L_x_9089:
        /* <DEDUP_REMOVED lines=18> */
.L_x_9092:
[----:B------:R-:W-:Y:S02]  /*4000*/  ISETP.GE.AND P0, PT, R30, RZ, PT ;  /* 0x000000ff1e00720c */ /* 0x000fe40003f06270 */
[----:B------:R-:W-:-:S11]  /*4010*/  MOV R3, 0x3fd774eb ;  /* 0x3fd774eb00037802 */ /* 0x000fd60000000f00 */
[----:B------:R-:W-:-:S04]  /*4020*/  @P0 FFMA.FTZ R2, R3, 0.93318945169448852539, -R2 ;  /* 0x3f6ee58103020823 */ /* 0x000fc80000010802 */
[----:B------:R-:W-:Y:S02]  /*4030*/  @!P0 FFMA.FTZ R2, R3, 0.93318945169448852539, R2 ;  /* 0x3f6ee58103028823 */ /* 0x000fe40000010002 */
.L_x_9093:
[----:B------:R-:W-:Y:S05]  /*4040*/  BSYNC B0 ;  /* 0x0000000000007941 */ /* 0x000fea0003800000 */
.L_x_9091:
        /* <DEDUP_REMOVED lines=10> */
.L_x_9077:
[----:B------:R-:W-:Y:S05]  /*40f0*/  BSYNC B3 ;  /* 0x0000000000037941 */ /* 0x000fea0003800000 */
.L_x_9073:
[----:B------:R-:W-:Y:S02]  /*4100*/  LOP3.LUT R11, R4, 0x80000000, R11, 0xb8, !PT ;  /* 0x80000000040b7812 */ /* 0x000fe400078eb80b */
[----:B-1----:R-:W-:Y:S01]  /*4110*/  LOP3.LUT R10, R25, 0x80000000, R10, 0xb8, !PT ;  /* 0x80000000190a7812 */ /* 0x002fe200078eb80a */
[----:B------:R-:W-:Y:S05]  /*4120*/  BRA `(.L_x_9062) ;  /* 0x0000175000007947 */ /* 0x000fea0003800000 */
.L_x_9061:
        /* <DEDUP_REMOVED lines=30> */
.L_x_9099:
[----:B------:R-:W-:Y:S05]  /*4310*/  BSYNC B4 ;  /* 0x0000000000047941 */ /* 0x000fea0003800000 */
.L_x_9098:
        /* <DEDUP_REMOVED lines=18> */
.L_x_9101:
[----:B------:R-:W-:Y:S02]  /*4440*/  ISETP.GE.AND P0, PT, R27, RZ, PT ;  /* 0x000000ff1b00720c */ /* 0x000fe40003f06270 */
[----:B------:R-:W-:-:S11]  /*4450*/  MOV R3, 0x3fd774eb ;  /* 0x3fd774eb00037802 */ /* 0x000fd60000000f00 */
[----:B------:R-:W-:-:S04]  /*4460*/  @P0 FFMA.FTZ R2, R3, 0.93318945169448852539, -R2 ;  /* 0x3f6ee58103020823 */ /* 0x000fc80000010802 */
[----:B------:R-:W-:Y:S02]  /*4470*/  @!P0 FFMA.FTZ R2, R3, 0.93318945169448852539, R2 ;  /* 0x3f6ee58103028823 */ /* 0x000fe40000010002 */
.L_x_9102:
[----:B------:R-:W-:Y:S05]  /*4480*/  BSYNC B0 ;  /* 0x0000000000007941 */ /* 0x000fea0003800000 */
.L_x_9100:
        /* <DEDUP_REMOVED lines=13> */
.L_x_9097:
        /* <DEDUP_REMOVED lines=12> */
.L_x_9105:
[----:B------:R-:W-:Y:S05]  /*4620*/  BSYNC B4 ;  /* 0x0000000000047941 */ /* 0x000fea0003800000 */
.L_x_9104:
        /* <DEDUP_REMOVED lines=18> */
.L_x_9107:
[----:B------:R-:W-:Y:S02]  /*4750*/  ISETP.GE.AND P0, PT, R27, RZ, PT ;  /* 0x000000ff1b00720c */ /* 0x000fe40003f06270 */
[----:B------:R-:W-:-:S11]  /*4760*/  MOV R3, 0x3fd774eb ;  /* 0x3fd774eb00037802 */ /* 0x000fd60000000f00 */
[----:B------:R-:W-:-:S04]  /*4770*/  @P0 FFMA.FTZ R2, R3, 0.93318945169448852539, -R2 ;  /* 0x3f6ee58103020823 */ /* 0x000fc80000010802 */
[----:B------:R-:W-:Y:S02]  /*4780*/  @!P0 FFMA.FTZ R2, R3, 0.93318945169448852539, R2 ;  /* 0x3f6ee58103028823 */ /* 0x000fe40000010002 */
.L_x_9108:
[----:B------:R-:W-:Y:S05]  /*4790*/  BSYNC B0 ;  /* 0x0000000000007941 */ /* 0x000fea0003800000 */
.L_x_9106:
        /* <DEDUP_REMOVED lines=27> */
.L_x_9096:
        /* <DEDUP_REMOVED lines=34> */
.L_x_9110:
[----:B------:R-:W-:Y:S05]  /*4b70*/  BSYNC B4 ;  /* 0x0000000000047941 */ /* 0x000fea0003800000 */
.L_x_9109:
        /* <DEDUP_REMOVED lines=18> */
.L_x_9112:
[----:B------:R-:W-:Y:S02]  /*4ca0*/  ISETP.GE.AND P0, PT, R27, RZ, PT ;  /* 0x000000ff1b00720c */ /* 0x000fe40003f06270 */
[----:B------:R-:W-:-:S11]  /*4cb0*/  MOV R3, 0x3fd774eb ;  /* 0x3fd774eb00037802 */ /* 0x000fd60000000f00 */
[----:B------:R-:W-:-:S04]  /*4cc0*/  @P0 FFMA.FTZ R0, R3, 0.93318945169448852539, -R0 ;  /* 0x3f6ee58103000823 */ /* 0x000fc80000010800 */
[----:B------:R-:W-:Y:S02]  /*4cd0*/  @!P0 FFMA.FTZ R0, R3, 0.93318945169448852539, R0 ;  /* 0x3f6ee58103008823 */ /* 0x000fe40000010000 */
.L_x_9113:
[----:B------:R-:W-:Y:S05]  /*4ce0*/  BSYNC B0 ;  /* 0x0000000000007941 */ /* 0x000fea0003800000 */
.L_x_9111:
        /* <DEDUP_REMOVED lines=11> */
.L_x_9095:
        /* <DEDUP_REMOVED lines=23> */
.L_x_9117:
[----:B------:R-:W-:Y:S05]  /*4f10*/  BSYNC B4 ;  /* 0x0000000000047941 */ /* 0x000fea0003800000 */
.L_x_9116:
        /* <DEDUP_REMOVED lines=24> */
.L_x_9115:
        /* <DEDUP_REMOVED lines=12> */
.L_x_9119:
[----:B------:R-:W-:Y:S05]  /*5160*/  BSYNC B4 ;  /* 0x0000000000047941 */ /* 0x000fea0003800000 */
.L_x_9118:
        /* <DEDUP_REMOVED lines=38> */
.L_x_9114:
        /* <DEDUP_REMOVED lines=34> */
.L_x_9121:
[----:B------:R-:W-:Y:S05]  /*55f0*/  BSYNC B4 ;  /* 0x0000000000047941 */ /* 0x000fea0003800000 */
.L_x_9120:
        /* <DEDUP_REMOVED lines=21> */
.L_x_9103:
[----:B------:R-:W-:Y:S05]  /*5750*/  BSYNC B3 ;  /* 0x0000000000037941 */ /* 0x000fea0003800000 */
.L_x_9094:
[----:B------:R-:W-:Y:S01]  /*5760*/  FADD.FTZ R25, R25, 0.69314718246459960938 ;  /* 0x3f31721819197421 */ /* 0x000fe20000010000 */
[----:B------:R-:W-:-:S04]  /*5770*/  LOP3.LUT R11, R0, 0x80000000, R11, 0xb8, !PT ;  /* 0x80000000000b7812 */ /* 0x000fc800078eb80b */
[----:B------:R-:W-:Y:S01]  /*5780*/  LOP3.LUT R10, R25, 0x80000000, R10, 0xb8, !PT ;  /* 0x80000000190a7812 */ /* 0x000fe200078eb80a */
[----:B------:R-:W-:Y:S05]  /*5790*/  BRA `(.L_x_9062) ;  /* 0x000000e000007947 */ /* 0x000fea0003800000 */
.L_x_9060:
        /* <DEDUP_REMOVED lines=14> */
.L_x_9062:
[----:B------:R-:W-:Y:S05]  /*5880*/  BSYNC B2 ;  /* 0x0000000000027941 */ /* 0x000fea0003800000 */
.L_x_9059:
        /* <DEDUP_REMOVED lines=109> */
.L_x_9129:
        /* <DEDUP_REMOVED lines=10> */
.L_x_9131:
[----:B------:R-:W-:-:S04]  /*6000*/  FADD.FTZ R4, -R0, R5 ;  /* 0x0000000500047221 */ /* 0x000fc80000010100 */
[----:B------:R-:W-:Y:S02]  /*6010*/  FMUL.FTZ R4, R4, 0.5 ;  /* 0x3f00000004047820 */ /* 0x000fe40000410000 */
.L_x_9132:
[----:B------:R-:W-:Y:S05]  /*6020*/  BSYNC B1 ;  /* 0x0000000000017941 */ /* 0x000fea0003800000 */
.L_x_9130:
        /* <DEDUP_REMOVED lines=11> */
.L_x_9134:
[----:B------:R-:W-:-:S04]  /*60e0*/  FADD.FTZ R6, R2, -R7 ;  /* 0x8000000702067221 */ /* 0x000fc80000010000 */
[----:B------:R-:W-:Y:S02]  /*60f0*/  FMUL.FTZ R7, R6, 0.5 ;  /* 0x3f00000006077820 */ /* 0x000fe40000410000 */
.L_x_9135:
[----:B------:R-:W-:Y:S05]  /*6100*/  BSYNC B1 ;  /* 0x0000000000017941 */ /* 0x000fea0003800000 */
.L_x_9133:
        /* <DEDUP_REMOVED lines=35> */
.L_x_9128:
[----:B------:R0:W1:Y:S02]  /*6340*/  MUFU.SQRT R25, R26 ;  /* 0x0000001a00197308 */ /* 0x0000640000002000 */
.L_x_9127:
[----:B------:R-:W-:Y:S05]  /*6350*/  BSYNC B0 ;  /* 0x0000000000007941 */ /* 0x000fea0003800000 */
.L_x_9126:
        /* <DEDUP_REMOVED lines=35> */
.L_x_9139:
        /* <DEDUP_REMOVED lines=17> */
.L_x_9145:
[----:B------:R-:W-:-:S04]  /*66a0*/  FADD.FTZ R0, -R0, R5 ;  /* 0x0000000500007221 */ /* 0x000fc80000010100 */
[----:B------:R-:W-:Y:S02]  /*66b0*/  FMUL.FTZ R0, R0, 0.5 ;  /* 0x3f00000000007820 */ /* 0x000fe40000410000 */
.L_x_9146:
[----:B------:R-:W-:Y:S05]  /*66c0*/  BSYNC B4 ;  /* 0x0000000000047941 */ /* 0x000fea0003800000 */
.L_x_9144:
        /* <DEDUP_REMOVED lines=10> */
.L_x_9148:
[----:B------:R-:W-:-:S04]  /*6770*/  FADD.FTZ R2, -R3, R2 ;  /* 0x0000000203027221 */ /* 0x000fc80000010100 */
[----:B------:R-:W-:Y:S02]  /*6780*/  FMUL.FTZ R3, R2, 0.5 ;  /* 0x3f00000002037820 */ /* 0x000fe40000410000 */
.L_x_9149:
[----:B------:R-:W-:Y:S05]  /*6790*/  BSYNC B4 ;  /* 0x0000000000047941 */ /* 0x000fea0003800000 */
.L_x_9147:
[----:B------:R-:W-:Y:S02]  /*67a0*/  FADD.FTZ R3, R3, R0 ;  /* 0x0000000003037221 */ /* 0x000fe40000010000 */
[----:B------:R-:W-:-:S04]  /*67b0*/  FADD.FTZ R30, R27, R30 ;  /* 0x0000001e1b1e7221 */ /* 0x000fc80000010000 */
[----:B------:R-:W-:-:S06]  /*67c0*/  FMUL.FTZ R30, R30, R3 ;  /* 0x000000031e1e7220 */ /* 0x000fcc0000410000 */
[----:B------:R-:W2:Y:S01]  /*67d0*/  MUFU.SQRT R30, R30 ;  /* 0x0000001e001e7308 */ /* 0x000ea20000002000 */
[----:B------:R-:W-:Y:S05]  /*67e0*/  BRA `(.L_x_9150) ;  /* 0x0000012000007947 */ /* 0x000fea0003800000 */
.L_x_9143:
        /* <DEDUP_REMOVED lines=12> */
.L_x_9142:
[----:B------:R-:W-:Y:S01]  /*68b0*/  FADD.FTZ R0, R30, 1 ;  /* 0x3f8000001e007421 */ /* 0x000fe20000010000 */
[----:B------:R-:W-:Y:S01]  /*68c0*/  MUFU.SQRT R3, R26 ;  /* 0x0000001a00037308 */ /* 0x000fe20000002000 */
[----:B------:R-:W-:-:S02]  /*68d0*/  MOV R27, 0x3f800000 ;  /* 0x3f800000001b7802 */ /* 0x000fc40000000f00 */
[----:B------:R-:W-:-:S06]  /*68e0*/  FMUL.FTZ R0, R0, 0.5 ;  /* 0x3f00000000007820 */ /* 0x000fcc0000410000 */
[----:B------:R-:W2:Y:S02]  /*68f0*/  MUFU.SQRT R0, R0 ;  /* 0x0000000000007308 */ /* 0x000ea40000002000 */
[----:B--2---:R-:W-:-:S06]  /*6900*/  FMUL.FTZ R30, R3, R0 ;  /* 0x00000000031e7220 */ /* 0x004fcc0000410000 */
.L_x_9150:
[----:B------:R-:W-:Y:S05]  /*6910*/  BSYNC B1 ;  /* 0x0000000000017941 */ /* 0x000fea0003800000 */
.L_x_9141:
[----:B------:R-:W-:Y:S05]  /*6920*/  BRA `(.L_x_9151) ;  /* 0x0000002000007947 */ /* 0x000fea0003800000 */
.L_x_9138:
[----:B------:R-:W-:Y:S02]  /*6930*/  FMUL.FTZ R30, R30, 16777216 ;  /* 0x4b8000001e1e7820 */ /* 0x000fe40000410000 */
[----:B------:R-:W-:Y:S02]  /*6940*/  FMUL.FTZ R27, R27, 16777216 ;  /* 0x4b8000001b1b7820 */ /* 0x000fe40000410000 */
.L_x_9151:
[----:B------:R-:W-:Y:S05]  /*6950*/  BSYNC B0 ;  /* 0x0000000000007941 */ /* 0x000fea0003800000 */
.L_x_9137:
        /* <DEDUP_REMOVED lines=16> */
[----:B-1----:R-:W-:Y:S05]  /*6a60*/  CALL.REL.NOINC `($__internal_17_$__cuda_sm3x_div_rn_ftz_f32_slowpath) ;  /* 0x0002602000007944 */ /* 0x002fea0003c00000 */
.L_x_9153:
[----:B------:R-:W-:Y:S05]  /*6a70*/  BSYNC B4 ;  /* 0x0000000000047941 */ /* 0x000fea0003800000 */
.L_x_9152:
        /* <DEDUP_REMOVED lines=18> */
.L_x_9155:
[----:B------:R-:W-:Y:S02]  /*6ba0*/  ISETP.GE.AND P0, PT, R30, RZ, PT ;  /* 0x000000ff1e00720c */ /* 0x000fe40003f06270 */
[----:B------:R-:W-:-:S11]  /*6bb0*/  MOV R3, 0x3fd774eb ;  /* 0x3fd774eb00037802 */ /* 0x000fd60000000f00 */
[----:B------:R-:W-:-:S04]  /*6bc0*/  @P0 FFMA.FTZ R2, R3, 0.93318945169448852539, -R2 ;  /* 0x3f6ee58103020823 */ /* 0x000fc80000010802 */
[----:B------:R-:W-:Y:S02]  /*6bd0*/  @!P0 FFMA.FTZ R2, R3, 0.93318945169448852539, R2 ;  /* 0x3f6ee58103028823 */ /* 0x000fe40000010002 */
.L_x_9156:
[----:B------:R-:W-:Y:S05]  /*6be0*/  BSYNC B0 ;  /* 0x0000000000007941 */ /* 0x000fea0003800000 */
.L_x_9154:
        /* <DEDUP_REMOVED lines=10> */
.L_x_9140:
[----:B------:R-:W-:Y:S05]  /*6c90*/  BSYNC B3 ;  /* 0x0000000000037941 */ /* 0x000fea0003800000 */
.L_x_9136:
[----:B------:R-:W-:Y:S02]  /*6ca0*/  LOP3.LUT R13, R4, 0x80000000, R13, 0xb8, !PT ;  /* 0x80000000040d7812 */ /* 0x000fe400078eb80d */
[----:B-1----:R-:W-:Y:S01]  /*6cb0*/  LOP3.LUT R12, R25, 0x80000000, R12, 0xb8, !PT ;  /* 0x80000000190c7812 */ /* 0x002fe200078eb80c */
[----:B------:R-:W-:Y:S05]  /*6cc0*/  BRA `(.L_x_9125) ;  /* 0x0000175000007947 */ /* 0x000fea0003800000 */
.L_x_9124:
        /* <DEDUP_REMOVED lines=29> */
[----:B------:R-:W-:Y:S05]  /*6ea0*/  CALL.REL.NOINC `($__internal_17_$__cuda_sm3x_div_rn_ftz_f32_slowpath) ;  /* 0x00025be000007944 */ /* 0x000fea0003c00000 */
.L_x_9162:
[----:B------:R-:W-:Y:S05]  /*6eb0*/  BSYNC B4 ;  /* 0x0000000000047941 */ /* 0x000fea0003800000 */
.L_x_9161:
        /* <DEDUP_REMOVED lines=18> */
.L_x_9164:
[----:B------:R-:W-:Y:S02]  /*6fe0*/  ISETP.GE.AND P0, PT, R27, RZ, PT ;  /* 0x000000ff1b00720c */ /* 0x000fe40003f06270 */
[----:B------:R-:W-:-:S11]  /*6ff0*/  MOV R3, 0x3fd774eb ;  /* 0x3fd774eb00037802 */ /* 0x000fd60000000f00 */
[----:B------:R-:W-:-:S04]  /*7000*/  @P0 FFMA.FTZ R2, R3, 0.93318945169448852539, -R2 ;  /* 0x3f6ee58103020823 */ /* 0x000fc80000010802 */
[----:B------:R-:W-:Y:S02]  /*7010*/  @!P0 FFMA.FTZ R2, R3, 0.93318945169448852539, R2 ;  /* 0x3f6ee58103028823 */ /* 0x000fe40000010002 */
.L_x_9165:
[----:B------:R-:W-:Y:S05]  /*7020*/  BSYNC B0 ;  /* 0x0000000000007941 */ /* 0x000fea0003800000 */
.L_x_9163:
        /* <DEDUP_REMOVED lines=13> */
.L_x_9160:
        /* <DEDUP_REMOVED lines=12> */
.L_x_9168:
[----:B------:R-:W-:Y:S05]  /*71c0*/  BSYNC B4 ;  /* 0x0000000000047941 */ /* 0x000fea0003800000 */
.L_x_9167:
        /* <DEDUP_REMOVED lines=18> */
.L_x_9170:
[----:B------:R-:W-:Y:S02]  /*72f0*/  ISETP.GE.AND P0, PT, R27, RZ, PT ;  /* 0x000000ff1b00720c */ /* 0x000fe40003f06270 */
[----:B------:R-:W-:-:S11]  /*7300*/  MOV R3, 0x3fd774eb ;  /* 0x3fd774eb00037802 */ /* 0x000fd60000000f00 */
[----:B------:R-:W-:-:S04]  /*7310*/  @P0 FFMA.FTZ R2, R3, 0.93318945169448852539, -R2 ;  /* 0x3f6ee58103020823 */ /* 0x000fc80000010802 */
[----:B------:R-:W-:Y:S02]  /*7320*/  @!P0 FFMA.FTZ R2, R3, 0.93318945169448852539, R2 ;  /* 0x3f6ee58103028823 */ /* 0x000fe40000010002 */
.L_x_9171:
[----:B------:R-:W-:Y:S05]  /*7330*/  BSYNC B0 ;  /* 0x0000000000007941 */ /* 0x000fea0003800000 */
.L_x_9169:
        /* <DEDUP_REMOVED lines=27> */
.L_x_9159:
        /* <DEDUP_REMOVED lines=32> */
[----:B------:R-:W-:Y:S05]  /*76f0*/  CALL.REL.NOINC `($__internal_17_$__cuda_sm3x_div_rn_ftz_f32_slowpath) ;  /* 0x0002539000007944 */ /* 0x000fea0003c00000 */
[----:B0-----:R-:W-:Y:S02]  /*7700*/  MOV R0, R2 ;  /* 0x0000000200007202 */ /* 0x001fe40000000f00 */
.L_x_9173:
[----:B------:R-:W-:Y:S05]  /*7710*/  BSYNC B4 ;  /* 0x0000000000047941 */ /* 0x000fea0003800000 */
.L_x_9172:
        /* <DEDUP_REMOVED lines=18> */
.L_x_9175:
[----:B------:R-:W-:Y:S02]  /*7840*/  ISETP.GE.AND P0, PT, R27, RZ, PT ;  /* 0x000000ff1b00720c */ /* 0x000fe40003f06270 */
[----:B------:R-:W-:-:S11]  /*7850*/  MOV R3, 0x3fd774eb ;  /* 0x3fd774eb00037802 */ /* 0x000fd60000000f00 */
[----:B------:R-:W-:-:S04]  /*7860*/  @P0 FFMA.FTZ R0, R3, 0.93318945169448852539, -R0 ;  /* 0x3f6ee58103000823 */ /* 0x000fc80000010800 */
[----:B------:R-:W-:Y:S02]  /*7870*/  @!P0 FFMA.FTZ R0, R3, 0.93318945169448852539, R0 ;  /* 0x3f6ee58103008823 */ /* 0x000fe40000010000 */
.L_x_9176:
[----:B------:R-:W-:Y:S05]  /*7880*/  BSYNC B0 ;  /* 0x0000000000007941 */ /* 0x000fea0003800000 */
.L_x_9174:
        /* <DEDUP_REMOVED lines=11> */
.L_x_9158:
        /* <DEDUP_REMOVED lines=23> */
.L_x_9180:
[----:B------:R-:W-:Y:S05]  /*7ab0*/  BSYNC B4 ;  /* 0x0000000000047941 */ /* 0x000fea0003800000 */
.L_x_9179:
        /* <DEDUP_REMOVED lines=24> */
.L_x_9178:
        /* <DEDUP_REMOVED lines=12> */
.L_x_9182:
[----:B------:R-:W-:Y:S05]  /*7d00*/  BSYNC B4 ;  /* 0x0000000000047941 */ /* 0x000fea0003800000 */
.L_x_9181:
        /* <DEDUP_REMOVED lines=38> */
.L_x_9177:
        /* <DEDUP_REMOVED lines=34> */
.L_x_9184:
[----:B------:R-:W-:Y:S05]  /*8190*/  BSYNC B4 ;  /* 0x0000000000047941 */ /* 0x000fea0003800000 */
.L_x_9183:
        /* <DEDUP_REMOVED lines=21> */
.L_x_9166:
[----:B------:R-:W-:Y:S05]  /*82f0*/  BSYNC B3 ;  /* 0x0000000000037941 */ /* 0x000fea0003800000 */
.L_x_9157:
[----:B------:R-:W-:Y:S01]  /*8300*/  FADD.FTZ R25, R25, 0.69314718246459960938 ;  /* 0x3f31721819197421 */ /* 0x000fe20000010000 */
[----:B------:R-:W-:-:S04]  /*8310*/  LOP3.LUT R13, R0, 0x80000000, R13, 0xb8, !PT ;  /* 0x80000000000d7812 */ /* 0x000fc800078eb80d */
[----:B------:R-:W-:Y:S01]  /*8320*/  LOP3.LUT R12, R25, 0x80000000, R12, 0xb8, !PT ;  /* 0x80000000190c7812 */ /* 0x000fe200078eb80c */
[----:B------:R-:W-:Y:S05]  /*8330*/  BRA `(.L_x_9125) ;  /* 0x000000e000007947 */ /* 0x000fea0003800000 */
.L_x_9123:
        /* <DEDUP_REMOVED lines=14> */
.L_x_9125:
[----:B------:R-:W-:Y:S05]  /*8420*/  BSYNC B2 ;  /* 0x0000000000027941 */ /* 0x000fea0003800000 */
.L_x_9122:
        /* <DEDUP_REMOVED lines=109> */
.L_x_9192:
        /* <DEDUP_REMOVED lines=10> */
.L_x_9194:
[----:B------:R-:W-:-:S04]  /*8ba0*/  FADD.FTZ R4, -R0, R5 ;  /* 0x0000000500047221 */ /* 0x000fc80000010100 */
[----:B------:R-:W-:Y:S02]  /*8bb0*/  FMUL.FTZ R4, R4, 0.5 ;  /* 0x3f00000004047820 */ /* 0x000fe40000410000 */
.L_x_9195:
[----:B------:R-:W-:Y:S05]  /*8bc0*/  BSYNC B1 ;  /* 0x0000000000017941 */ /* 0x000fea0003800000 */
.L_x_9193:
        /* <DEDUP_REMOVED lines=11> */
.L_x_9197:
[----:B------:R-:W-:-:S04]  /*8c80*/  FADD.FTZ R6, R2, -R7 ;  /* 0x8000000702067221 */ /* 0x000fc80000010000 */
[----:B------:R-:W-:Y:S02]  /*8c90*/  FMUL.FTZ R7, R6, 0.5 ;  /* 0x3f00000006077820 */ /* 0x000fe40000410000 */
.L_x_9198:
[----:B------:R-:W-:Y:S05]  /*8ca0*/  BSYNC B1 ;  /* 0x0000000000017941 */ /* 0x000fea0003800000 */
.L_x_9196:
        /* <DEDUP_REMOVED lines=35> */
.L_x_9191:
[----:B------:R0:W1:Y:S02]  /*8ee0*/  MUFU.SQRT R25, R26 ;  /* 0x0000001a00197308 */ /* 0x0000640000002000 */
.L_x_9190:
[----:B------:R-:W-:Y:S05]  /*8ef0*/  BSYNC B0 ;  /* 0x0000000000007941 */ /* 0x000fea0003800000 */
.L_x_9189:
        /* <DEDUP_REMOVED lines=35> */
.L_x_9202:
        /* <DEDUP_REMOVED lines=17> */
.L_x_9208:
[----:B------:R-:W-:-:S04]  /*9240*/  FADD.FTZ R0, -R0, R5 ;  /* 0x0000000500007221 */ /* 0x000fc80000010100 */
[----:B------:R-:W-:Y:S02]  /*9250*/  FMUL.FTZ R0, R0, 0.5 ;  /* 0x3f00000000007820 */ /* 0x000fe40000410000 */
.L_x_9209:
[----:B------:R-:W-:Y:S05]  /*9260*/  BSYNC B4 ;  /* 0x0000000000047941 */ /* 0x000fea0003800000 */
.L_x_9207:
        /* <DEDUP_REMOVED lines=10> */
.L_x_9211:
[----:B------:R-:W-:-:S04]  /*9310*/  FADD.FTZ R2, -R3, R2 ;  /* 0x0000000203027221 */ /* 0x000fc80000010100 */
[----:B------:R-:W-:Y:S02]  /*9320*/  FMUL.FTZ R3, R2, 0.5 ;  /* 0x3f00000002037820 */ /* 0x000fe40000410000 */
.L_x_9212:
[----:B------:R-:W-:Y:S05]  /*9330*/  BSYNC B4 ;  /* 0x0000000000047941 */ /* 0x000fea0003800000 */
.L_x_9210:
[----:B------:R-:W-:Y:S02]  /*9340*/  FADD.FTZ R3, R3, R0 ;  /* 0x0000000003037221 */ /* 0x000fe40000010000 */
[----:B------:R-:W-:-:S04]  /*9350*/  FADD.FTZ R30, R27, R30 ;  /* 0x0000001e1b1e7221 */ /* 0x000fc80000010000 */
[----:B------:R-:W-:-:S06]  /*9360*/  FMUL.FTZ R30, R30, R3 ;  /* 0x000000031e1e7220 */ /* 0x000fcc0000410000 */
[----:B------:R-:W2:Y:S01]  /*9370*/  MUFU.SQRT R30, R30 ;  /* 0x0000001e001e7308 */ /* 0x000ea20000002000 */
[----:B------:R-:W-:Y:S05]  /*9380*/  BRA `(.L_x_9213) ;  /* 0x0000012000007947 */ /* 0x000fea0003800000 */
.L_x_9206:
        /* <DEDUP_REMOVED lines=12> */
.L_x_9205:
[----:B------:R-:W-:Y:S01]  /*9450*/  FADD.FTZ R0, R30, 1 ;  /* 0x3f8000001e007421 */ /* 0x000fe20000010000 */
[----:B------:R-:W-:Y:S01]  /*9460*/  MUFU.SQRT R3, R26 ;  /* 0x0000001a00037308 */ /* 0x000fe20000002000 */
[----:B------:R-:W-:-:S02]  /*9470*/  MOV R27, 0x3f800000 ;  /* 0x3f800000001b7802 */ /* 0x000fc40000000f00 */
[----:B------:R-:W-:-:S06]  /*9480*/  FMUL.FTZ R0, R0, 0.5 ;  /* 0x3f00000000007820 */ /* 0x000fcc0000410000 */
[----:B------:R-:W2:Y:S02]  /*9490*/  MUFU.SQRT R0, R0 ;  /* 0x0000000000007308 */ /* 0x000ea40000002000 */
[----:B--2---:R-:W-:-:S06]  /*94a0*/  FMUL.FTZ R30, R3, R0 ;  /* 0x00000000031e7220 */ /* 0x004fcc0000410000 */
.L_x_9213:
[----:B------:R-:W-:Y:S05]  /*94b0*/  BSYNC B1 ;  /* 0x0000000000017941 */ /* 0x000fea0003800000 */
.L_x_9204:
[----:B------:R-:W-:Y:S05]  /*94c0*/  BRA `(.L_x_9214) ;  /* 0x0000002000007947 */ /* 0x000fea0003800000 */
.L_x_9201:
[----:B------:R-:W-:Y:S02]  /*94d0*/  FMUL.FTZ R30, R30, 16777216 ;  /* 0x4b8000001e1e7820 */ /* 0x000fe40000410000 */
[----:B------:R-:W-:Y:S02]  /*94e0*/  FMUL.FTZ R27, R27, 16777216 ;  /* 0x4b8000001b1b7820 */ /* 0x000fe40000410000 */
.L_x_9214:
[----:B------:R-:W-:Y:S05]  /*94f0*/  BSYNC B0 ;  /* 0x0000000000007941 */ /* 0x000fea0003800000 */
.L_x_9200:
        /* <DEDUP_REMOVED lines=17> */
.L_x_9216:
[----:B------:R-:W-:Y:S05]  /*9610*/  BSYNC B4 ;  /* 0x0000000000047941 */ /* 0x000fea0003800000 */
.L_x_9215:
        /* <DEDUP_REMOVED lines=18> */
.L_x_9218:
[----:B------:R-:W-:Y:S02]  /*9740*/  ISETP.GE.AND P0, PT, R30, RZ, PT ;  /* 0x000000ff1e00720c */ /* 0x000fe40003f06270 */
[----:B------:R-:W-:-:S11]  /*9750*/  MOV R3, 0x3fd774eb ;  /* 0x3fd774eb00037802 */ /* 0x000fd60000000f00 */
[----:B------:R-:W-:-:S04]  /*9760*/  @P0 FFMA.FTZ R2, R3, 0.93318945169448852539, -R2 ;  /* 0x3f6ee58103020823 */ /* 0x000fc80000010802 */
[----:B------:R-:W-:Y:S02]  /*9770*/  @!P0 FFMA.FTZ R2, R3, 0.93318945169448852539, R2 ;  /* 0x3f6ee58103028823 */ /* 0x000fe40000010002 */
.L_x_9219:
[----:B------:R-:W-:Y:S05]  /*9780*/  BSYNC B0 ;  /* 0x0000000000007941 */ /* 0x000fea0003800000 */
.L_x_9217:
        /* <DEDUP_REMOVED lines=10> */
.L_x_9203:
[----:B------:R-:W-:Y:S05]  /*9830*/  BSYNC B3 ;  /* 0x0000000000037941 */ /* 0x000fea0003800000 */
.L_x_9199:
[----:B------:R-:W-:Y:S02]  /*9840*/  LOP3.LUT R15, R4, 0x80000000, R15, 0xb8, !PT ;  /* 0x80000000040f7812 */ /* 0x000fe400078eb80f */
[----:B-1----:R-:W-:Y:S01]  /*9850*/  LOP3.LUT R14, R25, 0x80000000, R14, 0xb8, !PT ;  /* 0x80000000190e7812 */ /* 0x002fe200078eb80e */
[----:B------:R-:W-:Y:S05]  /*9860*/  BRA `(.L_x_9188) ;  /* 0x0000175000007947 */ /* 0x000fea0003800000 */
.L_x_9187:
        /* <DEDUP_REMOVED lines=30> */
.L_x_9225:
[----:B------:R-:W-:Y:S05]  /*9a50*/  BSYNC B4 ;  /* 0x0000000000047941 */ /* 0x000fea0003800000 */
.L_x_9224:
        /* <DEDUP_REMOVED lines=18> */
.L_x_9227:
[----:B------:R-:W-:Y:S02]  /*9b80*/  ISETP.GE.AND P0, PT, R27, RZ, PT ;  /* 0x000000ff1b00720c */ /* 0x000fe40003f06270 */
[----:B------:R-:W-:-:S11]  /*9b90*/  MOV R3, 0x3fd774eb ;  /* 0x3fd774eb00037802 */ /* 0x000fd60000000f00 */
[----:B------:R-:W-:-:S04]  /*9ba0*/  @P0 FFMA.FTZ R2, R3, 0.93318945169448852539, -R2 ;  /* 0x3f6ee58103020823 */ /* 0x000fc80000010802 */
[----:B------:R-:W-:Y:S02]  /*9bb0*/  @!P0 FFMA.FTZ R2, R3, 0.93318945169448852539, R2 ;  /* 0x3f6ee58103028823 */ /* 0x000fe40000010002 */
.L_x_9228:
[----:B------:R-:W-:Y:S05]  /*9bc0*/  BSYNC B0 ;  /* 0x0000000000007941 */ /* 0x000fea0003800000 */
.L_x_9226:
        /* <DEDUP_REMOVED lines=13> */
.L_x_9223:
        /* <DEDUP_REMOVED lines=12> */
.L_x_9231:
[----:B------:R-:W-:Y:S05]  /*9d60*/  BSYNC B4 ;  /* 0x0000000000047941 */ /* 0x000fea0003800000 */
.L_x_9230:
        /* <DEDUP_REMOVED lines=18> */
.L_x_9233:
[----:B------:R-:W-:Y:S02]  /*9e90*/  ISETP.GE.AND P0, PT, R27, RZ, PT ;  /* 0x000000ff1b00720c */ /* 0x000fe40003f06270 */
[----:B------:R-:W-:-:S11]  /*9ea0*/  MOV R3, 0x3fd774eb ;  /* 0x3fd774eb00037802 */ /* 0x000fd60000000f00 */
[----:B------:R-:W-:-:S04]  /*9eb0*/  @P0 FFMA.FTZ R2, R3, 0.93318945169448852539, -R2 ;  /* 0x3f6ee58103020823 */ /* 0x000fc80000010802 */
[----:B------:R-:W-:Y:S02]  /*9ec0*/  @!P0 FFMA.FTZ R2, R3, 0.93318945169448852539, R2 ;  /* 0x3f6ee58103028823 */ /* 0x000fe40000010002 */
.L_x_9234:
[----:B------:R-:W-:Y:S05]  /*9ed0*/  BSYNC B0 ;  /* 0x0000000000007941 */ /* 0x000fea0003800000 */
.L_x_9232:
        /* <DEDUP_REMOVED lines=27> */
.L_x_9222:
        /* <DEDUP_REMOVED lines=34> */
.L_x_9236:
[----:B------:R-:W-:Y:S05]  /*a2b0*/  BSYNC B4 ;  /* 0x0000000000047941 */ /* 0x000fea0003800000 */
.L_x_9235:
        /* <DEDUP_REMOVED lines=18> */
.L_x_9238:
[----:B------:R-:W-:Y:S02]  /*a3e0*/  ISETP.GE.AND P0, PT, R27, RZ, PT ;  /* 0x000000ff1b00720c */ /* 0x000fe40003f06270 */
[----:B------:R-:W-:-:S11]  /*a3f0*/  MOV R3, 0x3fd774eb ;  /* 0x3fd774eb00037802 */ /* 0x000fd60000000f00 */
[----:B------:R-:W-:-:S04]  /*a400*/  @P0 FFMA.FTZ R0, R3, 0.93318945169448852539, -R0 ;  /* 0x3f6ee58103000823 */ /* 0x000fc80000010800 */
[----:B------:R-:W-:Y:S02]  /*a410*/  @!P0 FFMA.FTZ R0, R3, 0.93318945169448852539, R0 ;  /* 0x3f6ee58103008823 */ /* 0x000fe40000010000 */
.L_x_9239:
[----:B------:R-:W-:Y:S05]  /*a420*/  BSYNC B0 ;  /* 0x0000000000007941 */ /* 0x000fea0003800000 */
.L_x_9237:
        /* <DEDUP_REMOVED lines=11> */
.L_x_9221:
        /* <DEDUP_REMOVED lines=23> */
.L_x_9243:
[----:B------:R-:W-:Y:S05]  /*a650*/  BSYNC B4 ;  /* 0x0000000000047941 */ /* 0x000fea0003800000 */
.L_x_9242:
        /* <DEDUP_REMOVED lines=24> */
.L_x_9241:
        /* <DEDUP_REMOVED lines=12> */
.L_x_9245:
[----:B------:R-:W-:Y:S05]  /*a8a0*/  BSYNC B4 ;  /* 0x0000000000047941 */ /* 0x000fea0003800000 */
.L_x_9244:
        /* <DEDUP_REMOVED lines=38> */
.L_x_9240:
        /* <DEDUP_REMOVED lines=34> */
.L_x_9247:
[----:B------:R-:W-:Y:S05]  /*ad30*/  BSYNC B4 ;  /* 0x0000000000047941 */ /* 0x000fea0003800000 */
.L_x_9246:
        /* <DEDUP_REMOVED lines=21> */
.L_x_9229:
[----:B------:R-:W-:Y:S05]  /*ae90*/  BSYNC B3 ;  /* 0x0000000000037941 */ /* 0x000fea0003800000 */
.L_x_9220:
[----:B------:R-:W-:Y:S01]  /*aea0*/  FADD.FTZ R25, R25, 0.69314718246459960938 ;  /* 0x3f31721819197421 */ /* 0x000fe20000010000 */
[----:B------:R-:W-:-:S04]  /*aeb0*/  LOP3.LUT R15, R0, 0x80000000, R15, 0xb8, !PT ;  /* 0x80000000000f7812 */ /* 0x000fc800078eb80f */
[----:B------:R-:W-:Y:S01]  /*aec0*/  LOP3.LUT R14, R25, 0x80000000, R14, 0xb8, !PT ;  /* 0x80000000190e7812 */ /* 0x000fe200078eb80e */
[----:B------:R-:W-:Y:S05]  /*aed0*/  BRA `(.L_x_9188) ;  /* 0x000000e000007947 */ /* 0x000fea0003800000 */
.L_x_9186:
        /* <DEDUP_REMOVED lines=14> */
.L_x_9188:
[----:B------:R-:W-:Y:S05]  /*afc0*/  BSYNC B2 ;  /* 0x0000000000027941 */ /* 0x000fea0003800000 */
.L_x_9185:
        /* <DEDUP_REMOVED lines=109> */
.L_x_9255:
        /* <DEDUP_REMOVED lines=10> */
.L_x_9257:
[----:B------:R-:W-:-:S04]  /*b740*/  FADD.FTZ R4, -R0, R5 ;  /* 0x0000000500047221 */ /* 0x000fc80000010100 */
[----:B------:R-:W-:Y:S02]  /*b750*/  FMUL.FTZ R4, R4, 0.5 ;  /* 0x3f00000004047820 */ /* 0x000fe40000410000 */
.L_x_9258:
[----:B------:R-:W-:Y:S05]  /*b760*/  BSYNC B1 ;  /* 0x0000000000017941 */ /* 0x000fea0003800000 */
.L_x_9256:
        /* <DEDUP_REMOVED lines=11> */
.L_x_9260:
[----:B------:R-:W-:-:S04]  /*b820*/  FADD.FTZ R6, R2, -R7 ;  /* 0x8000000702067221 */ /* 0x000fc80000010000 */
[----:B------:R-:W-:Y:S02]  /*b830*/  FMUL.FTZ R7, R6, 0.5 ;  /* 0x3f00000006077820 */ /* 0x000fe40000410000 */
.L_x_9261:
[----:B------:R-:W-:Y:S05]  /*b840*/  BSYNC B1 ;  /* 0x0000000000017941 */ /* 0x000fea0003800000 */
.L_x_9259:
        /* <DEDUP_REMOVED lines=35> */
.L_x_9254:
[----:B------:R0:W1:Y:S02]  /*ba80*/  MUFU.SQRT R25, R26 ;  /* 0x0000001a00197308 */ /* 0x0000640000002000 */
.L_x_9253:
[----:B------:R-:W-:Y:S05]  /*ba90*/  BSYNC B0 ;  /* 0x0000000000007941 */ /* 0x000fea0003800000 */
.L_x_9252:
        /* <DEDUP_REMOVED lines=35> */
.L_x_9265:
        /* <DEDUP_REMOVED lines=17> */
.L_x_9271:
[----:B------:R-:W-:-:S04]  /*bde0*/  FADD.FTZ R0, -R0, R5 ;  /* 0x0000000500007221 */ /* 0x000fc80000010100 */
[----:B------:R-:W-:Y:S02]  /*bdf0*/  FMUL.FTZ R0, R0, 0.5 ;  /* 0x3f00000000007820 */ /* 0x000fe40000410000 */
.L_x_9272:
[----:B------:R-:W-:Y:S05]  /*be00*/  BSYNC B4 ;  /* 0x0000000000047941 */ /* 0x000fea0003800000 */
.L_x_9270:
        /* <DEDUP_REMOVED lines=10> */
.L_x_9274:
[----:B------:R-:W-:-:S04]  /*beb0*/  FADD.FTZ R2, -R3, R2 ;  /* 0x0000000203027221 */ /* 0x000fc80000010100 */
[----:B------:R-:W-:Y:S02]  /*bec0*/  FMUL.FTZ R3, R2, 0.5 ;  /* 0x3f00000002037820 */ /* 0x000fe40000410000 */
.L_x_9275:
[----:B------:R-:W-:Y:S05]  /*bed0*/  BSYNC B4 ;  /* 0x0000000000047941 */ /* 0x000fea0003800000 */
.L_x_9273:
[----:B------:R-:W-:Y:S02]  /*bee0*/  FADD.FTZ R3, R3, R0 ;  /* 0x0000000003037221 */ /* 0x000fe40000010000 */
[----:B------:R-:W-:-:S04]  /*bef0*/  FADD.FTZ R30, R27, R30 ;  /* 0x0000001e1b1e7221 */ /* 0x000fc80000010000 */
[----:B------:R-:W-:-:S06]  /*bf00*/  FMUL.FTZ R30, R30, R3 ;  /* 0x000000031e1e7220 */ /* 0x000fcc0000410000 */
[----:B------:R-:W2:Y:S01]  /*bf10*/  MUFU.SQRT R30, R30 ;  /* 0x0000001e001e7308 */ /* 0x000ea20000002000 */
[----:B------:R-:W-:Y:S05]  /*bf20*/  BRA `(.L_x_9276) ;  /* 0x0000012000007947 */ /* 0x000fea0003800000 */
.L_x_9269:
        /* <DEDUP_REMOVED lines=12> */
.L_x_9268:
[----:B------:R-:W-:Y:S01]  /*bff0*/  FADD.FTZ R0, R30, 1 ;  /* 0x3f8000001e007421 */ /* 0x000fe20000010000 */
[----:B------:R-:W-:Y:S01]  /*c000*/  MUFU.SQRT R3, R26 ;  /* 0x0000001a00037308 */ /* 0x000fe20000002000 */
[----:B------:R-:W-:-:S02]  /*c010*/  MOV R27, 0x3f800000 ;  /* 0x3f800000001b7802 */ /* 0x000fc40000000f00 */
[----:B------:R-:W-:-:S06]  /*c020*/  FMUL.FTZ R0, R0, 0.5 ;  /* 0x3f00000000007820 */ /* 0x000fcc0000410000 */
[----:B------:R-:W2:Y:S02]  /*c030*/  MUFU.SQRT R0, R0 ;  /* 0x0000000000007308 */ /* 0x000ea40000002000 */
[----:B--2---:R-:W-:-:S06]  /*c040*/  FMUL.FTZ R30, R3, R0 ;  /* 0x00000000031e7220 */ /* 0x004fcc0000410000 */
.L_x_9276:
[----:B------:R-:W-:Y:S05]  /*c050*/  BSYNC B1 ;  /* 0x0000000000017941 */ /* 0x000fea0003800000 */
.L_x_9267:
[----:B------:R-:W-:Y:S05]  /*c060*/  BRA `(.L_x_9277) ;  /* 0x0000002000007947 */ /* 0x000fea0003800000 */
.L_x_9264:
[----:B------:R-:W-:Y:S02]  /*c070*/  FMUL.FTZ R30, R30, 16777216 ;  /* 0x4b8000001e1e7820 */ /* 0x000fe40000410000 */
[----:B------:R-:W-:Y:S02]  /*c080*/  FMUL.FTZ R27, R27, 16777216 ;  /* 0x4b8000001b1b7820 */ /* 0x000fe40000410000 */
.L_x_9277:
[----:B------:R-:W-:Y:S05]  /*c090*/  BSYNC B0 ;  /* 0x0000000000007941 */ /* 0x000fea0003800000 */
.L_x_9263:
        /* <DEDUP_REMOVED lines=17> */
.L_x_9279:
[----:B------:R-:W-:Y:S05]  /*c1b0*/  BSYNC B4 ;  /* 0x0000000000047941 */ /* 0x000fea0003800000 */
.L_x_9278:
        /* <DEDUP_REMOVED lines=18> */
.L_x_9281:
[----:B------:R-:W-:Y:S02]  /*c2e0*/  ISETP.GE.AND P0, PT, R30, RZ, PT ;  /* 0x000000ff1e00720c */ /* 0x000fe40003f06270 */
[----:B------:R-:W-:-:S11]  /*c2f0*/  MOV R3, 0x3fd774eb ;  /* 0x3fd774eb00037802 */ /* 0x000fd60000000f00 */
[----:B------:R-:W-:-:S04]  /*c300*/  @P0 FFMA.FTZ R2, R3, 0.93318945169448852539, -R2 ;  /* 0x3f6ee58103020823 */ /* 0x000fc80000010802 */
[----:B------:R-:W-:Y:S02]  /*c310*/  @!P0 FFMA.FTZ R2, R3, 0.93318945169448852539, R2 ;  /* 0x3f6ee58103028823 */ /* 0x000fe40000010002 */
.L_x_9282:
[----:B------:R-:W-:Y:S05]  /*c320*/  BSYNC B0 ;  /* 0x0000000000007941 */ /* 0x000fea0003800000 */
.L_x_9280:
        /* <DEDUP_REMOVED lines=10> */
.L_x_9266:
[----:B------:R-:W-:Y:S05]  /*c3d0*/  BSYNC B3 ;  /* 0x0000000000037941 */ /* 0x000fea0003800000 */
.L_x_9262:
[----:B------:R-:W-:Y:S02]  /*c3e0*/  LOP3.LUT R17, R4, 0x80000000, R17, 0xb8, !PT ;  /* 0x8000000004117812 */ /* 0x000fe400078eb811 */
[----:B-1----:R-:W-:Y:S01]  /*c3f0*/  LOP3.LUT R16, R25, 0x80000000, R16, 0xb8, !PT ;  /* 0x8000000019107812 */ /* 0x002fe200078eb810 */
[----:B------:R-:W-:Y:S05]  /*c400*/  BRA `(.L_x_9251) ;  /* 0x0000175000007947 */ /* 0x000fea0003800000 */
.L_x_9250:
        /* <DEDUP_REMOVED lines=30> */
.L_x_9288:
[----:B------:R-:W-:Y:S05]  /*c5f0*/  BSYNC B4 ;  /* 0x0000000000047941 */ /* 0x000fea0003800000 */
.L_x_9287:
        /* <DEDUP_REMOVED lines=18> */
.L_x_9290:
[----:B------:R-:W-:Y:S02]  /*c720*/  ISETP.GE.AND P0, PT, R27, RZ, PT ;  /* 0x000000ff1b00720c */ /* 0x000fe40003f06270 */
[----:B------:R-:W-:-:S11]  /*c730*/  MOV R3, 0x3fd774eb ;  /* 0x3fd774eb00037802 */ /* 0x000fd60000000f00 */
[----:B------:R-:W-:-:S04]  /*c740*/  @P0 FFMA.FTZ R2, R3, 0.93318945169448852539, -R2 ;  /* 0x3f6ee58103020823 */ /* 0x000fc80000010802 */
[----:B------:R-:W-:Y:S02]  /*c750*/  @!P0 FFMA.FTZ R2, R3, 0.93318945169448852539, R2 ;  /* 0x3f6ee58103028823 */ /* 0x000fe40000010002 */
.L_x_9291:
[----:B------:R-:W-:Y:S05]  /*c760*/  BSYNC B0 ;  /* 0x0000000000007941 */ /* 0x000fea0003800000 */
.L_x_9289:
        /* <DEDUP_REMOVED lines=13> */
.L_x_9286:
        /* <DEDUP_REMOVED lines=12> */
.L_x_9294:
[----:B------:R-:W-:Y:S05]  /*c900*/  BSYNC B4 ;  /* 0x0000000000047941 */ /* 0x000fea0003800000 */
.L_x_9293:
        /* <DEDUP_REMOVED lines=18> */
.L_x_9296:
[----:B------:R-:W-:Y:S02]  /*ca30*/  ISETP.GE.AND P0, PT, R27, RZ, PT ;  /* 0x000000ff1b00720c */ /* 0x000fe40003f06270 */
[----:B------:R-:W-:-:S11]  /*ca40*/  MOV R3, 0x3fd774eb ;  /* 0x3fd774eb00037802 */ /* 0x000fd60000000f00 */
[----:B------:R-:W-:-:S04]  /*ca50*/  @P0 FFMA.FTZ R2, R3, 0.93318945169448852539, -R2 ;  /* 0x3f6ee58103020823 */ /* 0x000fc80000010802 */
[----:B------:R-:W-:Y:S02]  /*ca60*/  @!P0 FFMA.FTZ R2, R3, 0.93318945169448852539, R2 ;  /* 0x3f6ee58103028823 */ /* 0x000fe40000010002 */
.L_x_9297:
[----:B------:R-:W-:Y:S05]  /*ca70*/  BSYNC B0 ;  /* 0x0000000000007941 */ /* 0x000fea0003800000 */
.L_x_9295:
        /* <DEDUP_REMOVED lines=27> */
.L_x_9285:
        /* <DEDUP_REMOVED lines=34> */
.L_x_9299:
[----:B------:R-:W-:Y:S05]  /*ce50*/  BSYNC B4 ;  /* 0x0000000000047941 */ /* 0x000fea0003800000 */
.L_x_9298:
        /* <DEDUP_REMOVED lines=18> */
.L_x_9301:
[----:B------:R-:W-:Y:S02]  /*cf80*/  ISETP.GE.AND P0, PT, R27, RZ, PT ;  /* 0x000000ff1b00720c */ /* 0x000fe40003f06270 */
[----:B------:R-:W-:-:S11]  /*cf90*/  MOV R3, 0x3fd774eb ;  /* 0x3fd774eb00037802 */ /* 0x000fd60000000f00 */
[----:B------:R-:W-:-:S04]  /*cfa0*/  @P0 FFMA.FTZ R0, R3, 0.93318945169448852539, -R0 ;  /* 0x3f6ee58103000823 */ /* 0x000fc80000010800 */
[----:B------:R-:W-:Y:S02]  /*cfb0*/  @!P0 FFMA.FTZ R0, R3, 0.93318945169448852539, R0 ;  /* 0x3f6ee58103008823 */ /* 0x000fe40000010000 */
.L_x_9302:
[----:B------:R-:W-:Y:S05]  /*cfc0*/  BSYNC B0 ;  /* 0x0000000000007941 */ /* 0x000fea0003800000 */
.L_x_9300:
        /* <DEDUP_REMOVED lines=11> */
.L_x_9284:
        /* <DEDUP_REMOVED lines=23> */
.L_x_9306:
[----:B------:R-:W-:Y:S05]  /*d1f0*/  BSYNC B4 ;  /* 0x0000000000047941 */ /* 0x000fea0003800000 */
.L_x_9305:
        /* <DEDUP_REMOVED lines=24> */
.L_x_9304:
        /* <DEDUP_REMOVED lines=12> */
.L_x_9308:
[----:B------:R-:W-:Y:S05]  /*d440*/  BSYNC B4 ;  /* 0x0000000000047941 */ /* 0x000fea0003800000 */
.L_x_9307:
        /* <DEDUP_REMOVED lines=38> */
.L_x_9303:
        /* <DEDUP_REMOVED lines=34> */
.L_x_9310:
[----:B------:R-:W-:Y:S05]  /*d8d0*/  BSYNC B4 ;  /* 0x0000000000047941 */ /* 0x000fea0003800000 */
.L_x_9309:
        /* <DEDUP_REMOVED lines=21> */
.L_x_9292:
[----:B------:R-:W-:Y:S05]  /*da30*/  BSYNC B3 ;  /* 0x0000000000037941 */ /* 0x000fea0003800000 */
.L_x_9283:
[----:B------:R-:W-:Y:S01]  /*da40*/  FADD.FTZ R25, R25, 0.69314718246459960938 ;  /* 0x3f31721819197421 */ /* 0x000fe20000010000 */
[----:B------:R-:W-:-:S04]  /*da50*/  LOP3.LUT R17, R0, 0x80000000, R17, 0xb8, !PT ;  /* 0x8000000000117812 */ /* 0x000fc800078eb811 */
[----:B------:R-:W-:Y:S01]  /*da60*/  LOP3.LUT R16, R25, 0x80000000, R16, 0xb8, !PT ;  /* 0x8000000019107812 */ /* 0x000fe200078eb810 */
[----:B------:R-:W-:Y:S05]  /*da70*/  BRA `(.L_x_9251) ;  /* 0x000000e000007947 */ /* 0x000fea0003800000 */
.L_x_9249:
        /* <DEDUP_REMOVED lines=14> */
.L_x_9251:
[----:B------:R-:W-:Y:S05]  /*db60*/  BSYNC B2 ;  /* 0x0000000000027941 */ /* 0x000fea0003800000 */
.L_x_9248:
        /* <DEDUP_REMOVED lines=109> */
.L_x_9318:
        /* <DEDUP_REMOVED lines=10> */
.L_x_9320:
[----:B------:R-:W-:-:S04]  /*e2e0*/  FADD.FTZ R4, -R0, R5 ;  /* 0x0000000500047221 */ /* 0x000fc80000010100 */
[----:B------:R-:W-:Y:S02]  /*e2f0*/  FMUL.FTZ R4, R4, 0.5 ;  /* 0x3f00000004047820 */ /* 0x000fe40000410000 */
.L_x_9321:
[----:B------:R-:W-:Y:S05]  /*e300*/  BSYNC B1 ;  /* 0x0000000000017941 */ /* 0x000fea0003800000 */
.L_x_9319:
        /* <DEDUP_REMOVED lines=11> */
.L_x_9323:
[----:B------:R-:W-:-:S04]  /*e3c0*/  FADD.FTZ R6, R2, -R7 ;  /* 0x8000000702067221 */ /* 0x000fc80000010000 */
[----:B------:R-:W-:Y:S02]  /*e3d0*/  FMUL.FTZ R7, R6, 0.5 ;  /* 0x3f00000006077820 */ /* 0x000fe40000410000 */
.L_x_9324:
[----:B------:R-:W-:Y:S05]  /*e3e0*/  BSYNC B1 ;  /* 0x0000000000017941 */ /* 0x000fea0003800000 */
.L_x_9322:
        /* <DEDUP_REMOVED lines=35> */
.L_x_9317:
[----:B------:R0:W1:Y:S02]  /*e620*/  MUFU.SQRT R25, R26 ;  /* 0x0000001a00197308 */ /* 0x0000640000002000 */
.L_x_9316:
[----:B------:R-:W-:Y:S05]  /*e630*/  BSYNC B0 ;  /* 0x0000000000007941 */ /* 0x000fea0003800000 */
.L_x_9315:
        /* <DEDUP_REMOVED lines=35> */
.L_x_9328:
        /* <DEDUP_REMOVED lines=17> */
.L_x_9334:
[----:B------:R-:W-:-:S04]  /*e980*/  FADD.FTZ R0, -R0, R5 ;  /* 0x0000000500007221 */ /* 0x000fc80000010100 */
[----:B------:R-:W-:Y:S02]  /*e990*/  FMUL.FTZ R0, R0, 0.5 ;  /* 0x3f00000000007820 */ /* 0x000fe40000410000 */
.L_x_9335:
[----:B------:R-:W-:Y:S05]  /*e9a0*/  BSYNC B4 ;  /* 0x0000000000047941 */ /* 0x000fea0003800000 */
.L_x_9333:
        /* <DEDUP_REMOVED lines=10> */
.L_x_9337:
[----:B------:R-:W-:-:S04]  /*ea50*/  FADD.FTZ R2, -R3, R2 ;  /* 0x0000000203027221 */ /* 0x000fc80000010100 */
[----:B------:R-:W-:Y:S02]  /*ea60*/  FMUL.FTZ R3, R2, 0.5 ;  /* 0x3f00000002037820 */ /* 0x000fe40000410000 */
.L_x_9338:
[----:B------:R-:W-:Y:S05]  /*ea70*/  BSYNC B4 ;  /* 0x0000000000047941 */ /* 0x000fea0003800000 */
.L_x_9336:
[----:B------:R-:W-:Y:S02]  /*ea80*/  FADD.FTZ R3, R3, R0 ;  /* 0x0000000003037221 */ /* 0x000fe40000010000 */
[----:B------:R-:W-:-:S04]  /*ea90*/  FADD.FTZ R30, R27, R30 ;  /* 0x0000001e1b1e7221 */ /* 0x000fc80000010000 */
[----:B------:R-:W-:-:S06]  /*eaa0*/  FMUL.FTZ R30, R30, R3 ;  /* 0x000000031e1e7220 */ /* 0x000fcc0000410000 */
[----:B------:R-:W2:Y:S01]  /*eab0*/  MUFU.SQRT R30, R30 ;  /* 0x0000001e001e7308 */ /* 0x000ea20000002000 */
[----:B------:R-:W-:Y:S05]  /*eac0*/  BRA `(.L_x_9339) ;  /* 0x0000012000007947 */ /* 0x000fea0003800000 */
.L_x_9332:
        /* <DEDUP_REMOVED lines=12> */
.L_x_9331:
[----:B------:R-:W-:Y:S01]  /*eb90*/  FADD.FTZ R0, R30, 1 ;  /* 0x3f8000001e007421 */ /* 0x000fe20000010000 */
[----:B------:R-:W-:Y:S01]  /*eba0*/  MUFU.SQRT R3, R26 ;  /* 0x0000001a00037308 */ /* 0x000fe20000002000 */
[----:B------:R-:W-:-:S02]  /*ebb0*/  MOV R27, 0x3f800000 ;  /* 0x3f800000001b7802 */ /* 0x000fc40000000f00 */
[----:B------:R-:W-:-:S06]  /*ebc0*/  FMUL.FTZ R0, R0, 0.5 ;  /* 0x3f00000000007820 */ /* 0x000fcc0000410000 */
[----:B------:R-:W2:Y:S02]  /*ebd0*/  MUFU.SQRT R0, R0 ;  /* 0x0000000000007308 */ /* 0x000ea40000002000 */
[----:B--2---:R-:W-:-:S06]  /*ebe0*/  FMUL.FTZ R30, R3, R0 ;  /* 0x00000000031e7220 */ /* 0x004fcc0000410000 */
.L_x_9339:
[----:B------:R-:W-:Y:S05]  /*ebf0*/  BSYNC B1 ;  /* 0x0000000000017941 */ /* 0x000fea0003800000 */
.L_x_9330:
[----:B------:R-:W-:Y:S05]  /*ec00*/  BRA `(.L_x_9340) ;  /* 0x0000002000007947 */ /* 0x000fea0003800000 */
.L_x_9327:
[----:B------:R-:W-:Y:S02]  /*ec10*/  FMUL.FTZ R30, R30, 16777216 ;  /* 0x4b8000001e1e7820 */ /* 0x000fe40000410000 */
[----:B------:R-:W-:Y:S02]  /*ec20*/  FMUL.FTZ R27, R27, 16777216 ;  /* 0x4b8000001b1b7820 */ /* 0x000fe40000410000 */
.L_x_9340:
[----:B------:R-:W-:Y:S05]  /*ec30*/  BSYNC B0 ;  /* 0x0000000000007941 */ /* 0x000fea0003800000 */
.L_x_9326:
        /* <DEDUP_REMOVED lines=17> */
.L_x_9342:
[----:B------:R-:W-:Y:S05]  /*ed50*/  BSYNC B4 ;  /* 0x0000000000047941 */ /* 0x000fea0003800000 */
.L_x_9341:
        /* <DEDUP_REMOVED lines=18> */
.L_x_9344:
[----:B------:R-:W-:Y:S02]  /*ee80*/  ISETP.GE.AND P0, PT, R30, RZ, PT ;  /* 0x000000ff1e00720c */ /* 0x000fe40003f06270 */
[----:B------:R-:W-:-:S11]  /*ee90*/  MOV R3, 0x3fd774eb ;  /* 0x3fd774eb00037802 */ /* 0x000fd60000000f00 */
[----:B------:R-:W-:-:S04]  /*eea0*/  @P0 FFMA.FTZ R2, R3, 0.93318945169448852539, -R2 ;  /* 0x3f6ee58103020823 */ /* 0x000fc80000010802 */
[----:B------:R-:W-:Y:S02]  /*eeb0*/  @!P0 FFMA.FTZ R2, R3, 0.93318945169448852539, R2 ;  /* 0x3f6ee58103028823 */ /* 0x000fe40000010002 */
.L_x_9345:
[----:B------:R-:W-:Y:S05]  /*eec0*/  BSYNC B0 ;  /* 0x0000000000007941 */ /* 0x000fea0003800000 */
.L_x_9343:
        /* <DEDUP_REMOVED lines=10> */
.L_x_9329:
[----:B------:R-:W-:Y:S05]  /*ef70*/  BSYNC B3 ;  /* 0x0000000000037941 */ /* 0x000fea0003800000 */
.L_x_9325:
[----:B------:R-:W-:Y:S02]  /*ef80*/  LOP3.LUT R19, R4, 0x80000000, R19, 0xb8, !PT ;  /* 0x8000000004137812 */ /* 0x000fe400078eb813 */
[----:B-1----:R-:W-:Y:S01]  /*ef90*/  LOP3.LUT R18, R25, 0x80000000, R18, 0xb8, !PT ;  /* 0x8000000019127812 */ /* 0x002fe200078eb812 */
[----:B------:R-:W-:Y:S05]  /*efa0*/  BRA `(.L_x_9314) ;  /* 0x0000175000007947 */ /* 0x000fea0003800000 */
.L_x_9313:
        /* <DEDUP_REMOVED lines=30> */
.L_x_9351:
[----:B------:R-:W-:Y:S05]  /*f190*/  BSYNC B4 ;  /* 0x0000000000047941 */ /* 0x000fea0003800000 */
.L_x_9350:
        /* <DEDUP_REMOVED lines=18> */
.L_x_9353:
[----:B------:R-:W-:Y:S02]  /*f2c0*/  ISETP.GE.AND P0, PT, R27, RZ, PT ;  /* 0x000000ff1b00720c */ /* 0x000fe40003f06270 */
[----:B------:R-:W-:-:S11]  /*f2d0*/  MOV R3, 0x3fd774eb ;  /* 0x3fd774eb00037802 */ /* 0x000fd60000000f00 */
[----:B------:R-:W-:-:S04]  /*f2e0*/  @P0 FFMA.FTZ R2, R3, 0.93318945169448852539, -R2 ;  /* 0x3f6ee58103020823 */ /* 0x000fc80000010802 */
[----:B------:R-:W-:Y:S02]  /*f2f0*/  @!P0 FFMA.FTZ R2, R3, 0.93318945169448852539, R2 ;  /* 0x3f6ee58103028823 */ /* 0x000fe40000010002 */
.L_x_9354:
[----:B------:R-:W-:Y:S05]  /*f300*/  BSYNC B0 ;  /* 0x0000000000007941 */ /* 0x000fea0003800000 */
.L_x_9352:
        /* <DEDUP_REMOVED lines=13> */
.L_x_9349:
        /* <DEDUP_REMOVED lines=12> */
.L_x_9357:
[----:B------:R-:W-:Y:S05]  /*f4a0*/  BSYNC B4 ;  /* 0x0000000000047941 */ /* 0x000fea0003800000 */
.L_x_9356:
        /* <DEDUP_REMOVED lines=18> */
.L_x_9359:
[----:B------:R-:W-:Y:S02]  /*f5d0*/  ISETP.GE.AND P0, PT, R27, RZ, PT ;  /* 0x000000ff1b00720c */ /* 0x000fe40003f06270 */
[----:B------:R-:W-:-:S11]  /*f5e0*/  MOV R3, 0x3fd774eb ;  /* 0x3fd774eb00037802 */ /* 0x000fd60000000f00 */
[----:B------:R-:W-:-:S04]  /*f5f0*/  @P0 FFMA.FTZ R2, R3, 0.93318945169448852539, -R2 ;  /* 0x3f6ee58103020823 */ /* 0x000fc80000010802 */
[----:B------:R-:W-:Y:S02]  /*f600*/  @!P0 FFMA.FTZ R2, R3, 0.93318945169448852539, R2 ;  /* 0x3f6ee58103028823 */ /* 0x000fe40000010002 */
.L_x_9360:
[----:B------:R-:W-:Y:S05]  /*f610*/  BSYNC B0 ;  /* 0x0000000000007941 */ /* 0x000fea0003800000 */
.L_x_9358:
        /* <DEDUP_REMOVED lines=27> */
.L_x_9348:
        /* <DEDUP_REMOVED lines=34> */
.L_x_9362:
[----:B------:R-:W-:Y:S05]  /*f9f0*/  BSYNC B4 ;  /* 0x0000000000047941 */ /* 0x000fea0003800000 */
.L_x_9361:
        /* <DEDUP_REMOVED lines=18> */
.L_x_9364:
[----:B------:R-:W-:Y:S02]  /*fb20*/  ISETP.GE.AND P0, PT, R27, RZ, PT ;  /* 0x000000ff1b00720c */ /* 0x000fe40003f06270 */
[----:B------:R-:W-:-:S11]  /*fb30*/  MOV R3, 0x3fd774eb ;  /* 0x3fd774eb00037802 */ /* 0x000fd60000000f00 */
[----:B------:R-:W-:-:S04]  /*fb40*/  @P0 FFMA.FTZ R0, R3, 0.93318945169448852539, -R0 ;  /* 0x3f6ee58103000823 */ /* 0x000fc80000010800 */
[----:B------:R-:W-:Y:S02]  /*fb50*/  @!P0 FFMA.FTZ R0, R3, 0.93318945169448852539, R0 ;  /* 0x3f6ee58103008823 */ /* 0x000fe40000010000 */
.L_x_9365:
[----:B------:R-:W-:Y:S05]  /*fb60*/  BSYNC B0 ;  /* 0x0000000000007941 */ /* 0x000fea0003800000 */
.L_x_9363:
        /* <DEDUP_REMOVED lines=11> */
.L_x_9347:
        /* <DEDUP_REMOVED lines=23> */
.L_x_9369:
[----:B------:R-:W-:Y:S05]  /*fd90*/  BSYNC B4 ;  /* 0x0000000000047941 */ /* 0x000fea0003800000 */
.L_x_9368:
        /* <DEDUP_REMOVED lines=24> */
.L_x_9367:
        /* <DEDUP_REMOVED lines=12> */
.L_x_9371:
[----:B------:R-:W-:Y:S05]  /*ffe0*/  BSYNC B4 ;  /* 0x0000000000047941 */ /* 0x000fea0003800000 */
.L_x_9370:
        /* <DEDUP_REMOVED lines=38> */
.L_x_9366:
        /* <DEDUP_REMOVED lines=34> */
.L_x_9373:
[----:B------:R-:W-:Y:S05]  /*10470*/  BSYNC B4 ;  /* 0x0000000000047941 */ /* 0x000fea0003800000 */
.L_x_9372:
        /* <DEDUP_REMOVED lines=21> */
.L_x_9355:
[----:B------:R-:W-:Y:S05]  /*105d0*/  BSYNC B3 ;  /* 0x0000000000037941 */ /* 0x000fea0003800000 */
.L_x_9346:
[----:B------:R-:W-:Y:S01]  /*105e0*/  FADD.FTZ R25, R25, 0.69314718246459960938 ;  /* 0x3f31721819197421 */ /* 0x000fe20000010000 */
[----:B------:R-:W-:-:S04]  /*105f0*/  LOP3.LUT R19, R0, 0x80000000, R19, 0xb8, !PT ;  /* 0x8000000000137812 */ /* 0x000fc800078eb813 */
[----:B------:R-:W-:Y:S01]  /*10600*/  LOP3.LUT R18, R25, 0x80000000, R18, 0xb8, !PT ;  /* 0x8000000019127812 */ /* 0x000fe200078eb812 */
[----:B------:R-:W-:Y:S05]  /*10610*/  BRA `(.L_x_9314) ;  /* 0x000000e000007947 */ /* 0x000fea0003800000 */
.L_x_9312:
        /* <DEDUP_REMOVED lines=14> */
.L_x_9314:
[----:B------:R-:W-:Y:S05]  /*10700*/  BSYNC B2 ;  /* 0x0000000000027941 */ /* 0x000fea0003800000 */
.L_x_9311:
        /* <DEDUP_REMOVED lines=109> */
.L_x_9381:
        /* <DEDUP_REMOVED lines=10> */
.L_x_9383:
[----:B------:R-:W-:-:S04]  /*10e80*/  FADD.FTZ R4, -R0, R5 ;  /* 0x0000000500047221 */ /* 0x000fc80000010100 */
[----:B------:R-:W-:Y:S02]  /*10e90*/  FMUL.FTZ R4, R4, 0.5 ;  /* 0x3f00000004047820 */ /* 0x000fe40000410000 */
.L_x_9384:
[----:B------:R-:W-:Y:S05]  /*10ea0*/  BSYNC B1 ;  /* 0x0000000000017941 */ /* 0x000fea0003800000 */
.L_x_9382:
        /* <DEDUP_REMOVED lines=11> */
.L_x_9386:
[----:B------:R-:W-:-:S04]  /*10f60*/  FADD.FTZ R6, R2, -R7 ;  /* 0x8000000702067221 */ /* 0x000fc80000010000 */
[----:B------:R-:W-:Y:S02]  /*10f70*/  FMUL.FTZ R7, R6, 0.5 ;  /* 0x3f00000006077820 */ /* 0x000fe40000410000 */
.L_x_9387:
[----:B------:R-:W-:Y:S05]  /*10f80*/  BSYNC B1 ;  /* 0x0000000000017941 */ /* 0x000fea0003800000 */
.L_x_9385:
        /* <DEDUP_REMOVED lines=35> */
.L_x_9380:
[----:B------:R0:W1:Y:S02]  /*111c0*/  MUFU.SQRT R25, R26 ;  /* 0x0000001a00197308 */ /* 0x0000640000002000 */
.L_x_9379:
[----:B------:R-:W-:Y:S05]  /*111d0*/  BSYNC B0 ;  /* 0x0000000000007941 */ /* 0x000fea0003800000 */
.L_x_9378:
        /* <DEDUP_REMOVED lines=35> */
.L_x_9391:
        /* <DEDUP_REMOVED lines=17> */
.L_x_9397:
[----:B------:R-:W-:-:S04]  /*11520*/  FADD.FTZ R0, -R0, R5 ;  /* 0x0000000500007221 */ /* 0x000fc80000010100 */
[----:B------:R-:W-:Y:S02]  /*11530*/  FMUL.FTZ R0, R0, 0.5 ;  /* 0x3f00000000007820 */ /* 0x000fe40000410000 */
.L_x_9398:
[----:B------:R-:W-:Y:S05]  /*11540*/  BSYNC B4 ;  /* 0x0000000000047941 */ /* 0x000fea0003800000 */
.L_x_9396:
        /* <DEDUP_REMOVED lines=10> */
.L_x_9400:
[----:B------:R-:W-:-:S04]  /*115f0*/  FADD.FTZ R2, -R3, R2 ;  /* 0x0000000203027221 */ /* 0x000fc80000010100 */
[----:B------:R-:W-:Y:S02]  /*11600*/  FMUL.FTZ R3, R2, 0.5 ;  /* 0x3f00000002037820 */ /* 0x000fe40000410000 */
.L_x_9401:
[----:B------:R-:W-:Y:S05]  /*11610*/  BSYNC B4 ;  /* 0x0000000000047941 */ /* 0x000fea0003800000 */
.L_x_9399:
[----:B------:R-:W-:Y:S02]  /*11620*/  FADD.FTZ R3, R3, R0 ;  /* 0x0000000003037221 */ /* 0x000fe40000010000 */
[----:B------:R-:W-:-:S04]  /*11630*/  FADD.FTZ R30, R27, R30 ;  /* 0x0000001e1b1e7221 */ /* 0x000fc80000010000 */
[----:B------:R-:W-:-:S06]  /*11640*/  FMUL.FTZ R30, R30, R3 ;  /* 0x000000031e1e7220 */ /* 0x000fcc0000410000 */
[----:B------:R-:W2:Y:S01]  /*11650*/  MUFU.SQRT R30, R30 ;  /* 0x0000001e001e7308 */ /* 0x000ea20000002000 */
[----:B------:R-:W-:Y:S05]  /*11660*/  BRA `(.L_x_9402) ;  /* 0x0000012000007947 */ /* 0x000fea0003800000 */
.L_x_9395:
        /* <DEDUP_REMOVED lines=12> */
.L_x_9394:
[----:B------:R-:W-:Y:S01]  /*11730*/  FADD.FTZ R0, R30, 1 ;  /* 0x3f8000001e007421 */ /* 0x000fe20000010000 */
[----:B------:R-:W-:Y:S01]  /*11740*/  MUFU.SQRT R3, R26 ;  /* 0x0000001a00037308 */ /* 0x000fe20000002000 */
[----:B------:R-:W-:-:S02]  /*11750*/  MOV R27, 0x3f800000 ;  /* 0x3f800000001b7802 */ /* 0x000fc40000000f00 */
[----:B------:R-:W-:-:S06]  /*11760*/  FMUL.FTZ R0, R0, 0.5 ;  /* 0x3f00000000007820 */ /* 0x000fcc0000410000 */
[----:B------:R-:W2:Y:S02]  /*11770*/  MUFU.SQRT R0, R0 ;  /* 0x0000000000007308 */ /* 0x000ea40000002000 */
[----:B--2---:R-:W-:-:S06]  /*11780*/  FMUL.FTZ R30, R3, R0 ;  /* 0x00000000031e7220 */ /* 0x004fcc0000410000 */
.L_x_9402:
[----:B------:R-:W-:Y:S05]  /*11790*/  BSYNC B1 ;  /* 0x0000000000017941 */ /* 0x000fea0003800000 */
.L_x_9393:
[----:B------:R-:W-:Y:S05]  /*117a0*/  BRA `(.L_x_9403) ;  /* 0x0000002000007947 */ /* 0x000fea0003800000 */
.L_x_9390:
[----:B------:R-:W-:Y:S02]  /*117b0*/  FMUL.FTZ R30, R30, 16777216 ;  /* 0x4b8000001e1e7820 */ /* 0x000fe40000410000 */
[----:B------:R-:W-:Y:S02]  /*117c0*/  FMUL.FTZ R27, R27, 16777216 ;  /* 0x4b8000001b1b7820 */ /* 0x000fe40000410000 */
.L_x_9403:
[----:B------:R-:W-:Y:S05]  /*117d0*/  BSYNC B0 ;  /* 0x0000000000007941 */ /* 0x000fea0003800000 */
.L_x_9389:
        /* <DEDUP_REMOVED lines=17> */
.L_x_9405:
[----:B------:R-:W-:Y:S05]  /*118f0*/  BSYNC B4 ;  /* 0x0000000000047941 */ /* 0x000fea0003800000 */
.L_x_9404:
        /* <DEDUP_REMOVED lines=18> */
.L_x_9407:
[----:B------:R-:W-:Y:S02]  /*11a20*/  ISETP.GE.AND P0, PT, R30, RZ, PT ;  /* 0x000000ff1e00720c */ /* 0x000fe40003f06270 */
[----:B------:R-:W-:-:S11]  /*11a30*/  MOV R3, 0x3fd774eb ;  /* 0x3fd774eb00037802 */ /* 0x000fd60000000f00 */
[----:B------:R-:W-:-:S04]  /*11a40*/  @P0 FFMA.FTZ R2, R3, 0.93318945169448852539, -R2 ;  /* 0x3f6ee58103020823 */ /* 0x000fc80000010802 */
[----:B------:R-:W-:Y:S02]  /*11a50*/  @!P0 FFMA.FTZ R2, R3, 0.93318945169448852539, R2 ;  /* 0x3f6ee58103028823 */ /* 0x000fe40000010002 */
.L_x_9408:
[----:B------:R-:W-:Y:S05]  /*11a60*/  BSYNC B0 ;  /* 0x0000000000007941 */ /* 0x000fea0003800000 */
.L_x_9406:
        /* <DEDUP_REMOVED lines=10> */
.L_x_9392:
[----:B------:R-:W-:Y:S05]  /*11b10*/  BSYNC B3 ;  /* 0x0000000000037941 */ /* 0x000fea0003800000 */
.L_x_9388:
[----:B------:R-:W-:Y:S02]  /*11b20*/  LOP3.LUT R21, R4, 0x80000000, R21, 0xb8, !PT ;  /* 0x8000000004157812 */ /* 0x000fe400078eb815 */
[----:B-1----:R-:W-:Y:S01]  /*11b30*/  LOP3.LUT R20, R25, 0x80000000, R20, 0xb8, !PT ;  /* 0x8000000019147812 */ /* 0x002fe200078eb814 */
[----:B------:R-:W-:Y:S05]  /*11b40*/  BRA `(.L_x_9377) ;  /* 0x0000175000007947 */ /* 0x000fea0003800000 */
.L_x_9376:
        /* <DEDUP_REMOVED lines=30> */
.L_x_9414:
[----:B------:R-:W-:Y:S05]  /*11d30*/  BSYNC B4 ;  /* 0x0000000000047941 */ /* 0x000fea0003800000 */
.L_x_9413:
        /* <DEDUP_REMOVED lines=18> */
.L_x_9416:
[----:B------:R-:W-:Y:S02]  /*11e60*/  ISETP.GE.AND P0, PT, R27, RZ, PT ;  /* 0x000000ff1b00720c */ /* 0x000fe40003f06270 */
[----:B------:R-:W-:-:S11]  /*11e70*/  MOV R3, 0x3fd774eb ;  /* 0x3fd774eb00037802 */ /* 0x000fd60000000f00 */
[----:B------:R-:W-:-:S04]  /*11e80*/  @P0 FFMA.FTZ R2, R3, 0.93318945169448852539, -R2 ;  /* 0x3f6ee58103020823 */ /* 0x000fc80000010802 */
[----:B------:R-:W-:Y:S02]  /*11e90*/  @!P0 FFMA.FTZ R2, R3, 0.93318945169448852539, R2 ;  /* 0x3f6ee58103028823 */ /* 0x000fe40000010002 */
.L_x_9417:
[----:B------:R-:W-:Y:S05]  /*11ea0*/  BSYNC B0 ;  /* 0x0000000000007941 */ /* 0x000fea0003800000 */
.L_x_9415:
        /* <DEDUP_REMOVED lines=13> */
.L_x_9412:
        /* <DEDUP_REMOVED lines=12> */
.L_x_9420:
[----:B------:R-:W-:Y:S05]  /*12040*/  BSYNC B4 ;  /* 0x0000000000047941 */ /* 0x000fea0003800000 */
.L_x_9419:
        /* <DEDUP_REMOVED lines=18> */
.L_x_9422:
[----:B------:R-:W-:Y:S02]  /*12170*/  ISETP.GE.AND P0, PT, R27, RZ, PT ;  /* 0x000000ff1b00720c */ /* 0x000fe40003f06270 */
[----:B------:R-:W-:-:S11]  /*12180*/  MOV R3, 0x3fd774eb ;  /* 0x3fd774eb00037802 */ /* 0x000fd60000000f00 */
[----:B------:R-:W-:-:S04]  /*12190*/  @P0 FFMA.FTZ R2, R3, 0.93318945169448852539, -R2 ;  /* 0x3f6ee58103020823 */ /* 0x000fc80000010802 */
[----:B------:R-:W-:Y:S02]  /*121a0*/  @!P0 FFMA.FTZ R2, R3, 0.93318945169448852539, R2 ;  /* 0x3f6ee58103028823 */ /* 0x000fe40000010002 */
.L_x_9423:
[----:B------:R-:W-:Y:S05]  /*121b0*/  BSYNC B0 ;  /* 0x0000000000007941 */ /* 0x000fea0003800000 */
.L_x_9421:
        /* <DEDUP_REMOVED lines=27> */
.L_x_9411:
        /* <DEDUP_REMOVED lines=34> */
.L_x_9425:
[----:B------:R-:W-:Y:S05]  /*12590*/  BSYNC B4 ;  /* 0x0000000000047941 */ /* 0x000fea0003800000 */
.L_x_9424:
        /* <DEDUP_REMOVED lines=18> */
.L_x_9427:
[----:B------:R-:W-:Y:S02]  /*126c0*/  ISETP.GE.AND P0, PT, R27, RZ, PT ;  /* 0x000000ff1b00720c */ /* 0x000fe40003f06270 */
[----:B------:R-:W-:-:S11]  /*126d0*/  MOV R3, 0x3fd774eb ;  /* 0x3fd774eb00037802 */ /* 0x000fd60000000f00 */
[----:B------:R-:W-:-:S04]  /*126e0*/  @P0 FFMA.FTZ R0, R3, 0.93318945169448852539, -R0 ;  /* 0x3f6ee58103000823 */ /* 0x000fc80000010800 */
[----:B------:R-:W-:Y:S02]  /*126f0*/  @!P0 FFMA.FTZ R0, R3, 0.93318945169448852539, R0 ;  /* 0x3f6ee58103008823 */ /* 0x000fe40000010000 */
.L_x_9428:
[----:B------:R-:W-:Y:S05]  /*12700*/  BSYNC B0 ;  /* 0x0000000000007941 */ /* 0x000fea0003800000 */
.L_x_9426:
        /* <DEDUP_REMOVED lines=11> */
.L_x_9410:
        /* <DEDUP_REMOVED lines=23> */
.L_x_9432:
[----:B------:R-:W-:Y:S05]  /*12930*/  BSYNC B4 ;  /* 0x0000000000047941 */ /* 0x000fea0003800000 */
.L_x_9431:
        /* <DEDUP_REMOVED lines=24> */
.L_x_9430:
        /* <DEDUP_REMOVED lines=12> */
.L_x_9434:
[----:B------:R-:W-:Y:S05]  /*12b80*/  BSYNC B4 ;  /* 0x0000000000047941 */ /* 0x000fea0003800000 */
.L_x_9433:
        /* <DEDUP_REMOVED lines=38> */
.L_x_9429:
        /* <DEDUP_REMOVED lines=34> */
.L_x_9436:
[----:B------:R-:W-:Y:S05]  /*13010*/  BSYNC B4 ;  /* 0x0000000000047941 */ /* 0x000fea0003800000 */
.L_x_9435:
        /* <DEDUP_REMOVED lines=21> */
.L_x_9418:
[----:B------:R-:W-:Y:S05]  /*13170*/  BSYNC B3 ;  /* 0x0000000000037941 */ /* 0x000fea0003800000 */
.L_x_9409:
[----:B------:R-:W-:Y:S01]  /*13180*/  FADD.FTZ R25, R25, 0.69314718246459960938 ;  /* 0x3f31721819197421 */ /* 0x000fe20000010000 */
[----:B------:R-:W-:-:S04]  /*13190*/  LOP3.LUT R21, R0, 0x80000000, R21, 0xb8, !PT ;  /* 0x8000000000157812 */ /* 0x000fc800078eb815 */
[----:B------:R-:W-:Y:S01]  /*131a0*/  LOP3.LUT R20, R25, 0x80000000, R20, 0xb8, !PT ;  /* 0x8000000019147812 */ /* 0x000fe200078eb814 */
[----:B------:R-:W-:Y:S05]  /*131b0*/  BRA `(.L_x_9377) ;  /* 0x000000e000007947 */ /* 0x000fea0003800000 */
.L_x_9375:
        /* <DEDUP_REMOVED lines=14> */
.L_x_9377:
[----:B------:R-:W-:Y:S05]  /*132a0*/  BSYNC B2 ;  /* 0x0000000000027941 */ /* 0x000fea0003800000 */
.L_x_9374:
        /* <DEDUP_REMOVED lines=109> */
.L_x_9444:
        /* <DEDUP_REMOVED lines=10> */
.L_x_9446:
[----:B------:R-:W-:-:S04]  /*13a20*/  FADD.FTZ R4, -R0, R5 ;  /* 0x0000000500047221 */ /* 0x000fc80000010100 */
[----:B------:R-:W-:Y:S02]  /*13a30*/  FMUL.FTZ R4, R4, 0.5 ;  /* 0x3f00000004047820 */ /* 0x000fe40000410000 */
.L_x_9447:
[----:B------:R-:W-:Y:S05]  /*13a40*/  BSYNC B1 ;  /* 0x0000000000017941 */ /* 0x000fea0003800000 */
.L_x_9445:
        /* <DEDUP_REMOVED lines=11> */
.L_x_9449:
[----:B------:R-:W-:-:S04]  /*13b00*/  FADD.FTZ R6, R2, -R7 ;  /* 0x8000000702067221 */ /* 0x000fc80000010000 */
[----:B------:R-:W-:Y:S02]  /*13b10*/  FMUL.FTZ R7, R6, 0.5 ;  /* 0x3f00000006077820 */ /* 0x000fe40000410000 */
.L_x_9450:
[----:B------:R-:W-:Y:S05]  /*13b20*/  BSYNC B1 ;  /* 0x0000000000017941 */ /* 0x000fea0003800000 */
.L_x_9448:
        /* <DEDUP_REMOVED lines=35> */
.L_x_9443:
[----:B------:R0:W1:Y:S02]  /*13d60*/  MUFU.SQRT R25, R26 ;  /* 0x0000001a00197308 */ /* 0x0000640000002000 */
.L_x_9442:
[----:B------:R-:W-:Y:S05]  /*13d70*/  BSYNC B0 ;  /* 0x0000000000007941 */ /* 0x000fea0003800000 */
.L_x_9441:
        /* <DEDUP_REMOVED lines=35> */
.L_x_9454:
        /* <DEDUP_REMOVED lines=17> */
.L_x_9460:
[----:B------:R-:W-:-:S04]  /*140c0*/  FADD.FTZ R0, -R0, R5 ;  /* 0x0000000500007221 */ /* 0x000fc80000010100 */
[----:B------:R-:W-:Y:S02]  /*140d0*/  FMUL.FTZ R0, R0, 0.5 ;  /* 0x3f00000000007820 */ /* 0x000fe40000410000 */
.L_x_9461:
[----:B------:R-:W-:Y:S05]  /*140e0*/  BSYNC B4 ;  /* 0x0000000000047941 */ /* 0x000fea0003800000 */
.L_x_9459:
        /* <DEDUP_REMOVED lines=10> */
.L_x_9463:
[----:B------:R-:W-:-:S04]  /*14190*/  FADD.FTZ R2, -R3, R2 ;  /* 0x0000000203027221 */ /* 0x000fc80000010100 */
[----:B------:R-:W-:Y:S02]  /*141a0*/  FMUL.FTZ R3, R2, 0.5 ;  /* 0x3f00000002037820 */ /* 0x000fe40000410000 */
.L_x_9464:
[----:B------:R-:W-:Y:S05]  /*141b0*/  BSYNC B4 ;  /* 0x0000000000047941 */ /* 0x000fea0003800000 */
.L_x_9462:
[----:B------:R-:W-:Y:S02]  /*141c0*/  FADD.FTZ R3, R3, R0 ;  /* 0x0000000003037221 */ /* 0x000fe40000010000 */
[----:B------:R-:W-:-:S04]  /*141d0*/  FADD.FTZ R30, R27, R30 ;  /* 0x0000001e1b1e7221 */ /* 0x000fc80000010000 */
[----:B------:R-:W-:-:S06]  /*141e0*/  FMUL.FTZ R30, R30, R3 ;  /* 0x000000031e1e7220 */ /* 0x000fcc0000410000 */
[----:B------:R-:W2:Y:S01]  /*141f0*/  MUFU.SQRT R30, R30 ;  /* 0x0000001e001e7308 */ /* 0x000ea20000002000 */
[----:B------:R-:W-:Y:S05]  /*14200*/  BRA `(.L_x_9465) ;  /* 0x0000012000007947 */ /* 0x000fea0003800000 */
.L_x_9458:
        /* <DEDUP_REMOVED lines=12> */
.L_x_9457:
[----:B------:R-:W-:Y:S01]  /*142d0*/  FADD.FTZ R0, R30, 1 ;  /* 0x3f8000001e007421 */ /* 0x000fe20000010000 */
[----:B------:R-:W-:Y:S01]  /*142e0*/  MUFU.SQRT R3, R26 ;  /* 0x0000001a00037308 */ /* 0x000fe20000002000 */
[----:B------:R-:W-:-:S02]  /*142f0*/  MOV R27, 0x3f800000 ;  /* 0x3f800000001b7802 */ /* 0x000fc40000000f00 */
[----:B------:R-:W-:-:S06]  /*14300*/  FMUL.FTZ R0, R0, 0.5 ;  /* 0x3f00000000007820 */ /* 0x000fcc0000410000 */
[----:B------:R-:W2:Y:S02]  /*14310*/  MUFU.SQRT R0, R0 ;  /* 0x0000000000007308 */ /* 0x000ea40000002000 */
[----:B--2---:R-:W-:-:S06]  /*14320*/  FMUL.FTZ R30, R3, R0 ;  /* 0x00000000031e7220 */ /* 0x004fcc0000410000 */
.L_x_9465:
[----:B------:R-:W-:Y:S05]  /*14330*/  BSYNC B1 ;  /* 0x0000000000017941 */ /* 0x000fea0003800000 */
.L_x_9456:
[----:B------:R-:W-:Y:S05]  /*14340*/  BRA `(.L_x_9466) ;  /* 0x0000002000007947 */ /* 0x000fea0003800000 */
.L_x_9453:
[----:B------:R-:W-:Y:S02]  /*14350*/  FMUL.FTZ R30, R30, 16777216 ;  /* 0x4b8000001e1e7820 */ /* 0x000fe40000410000 */
[----:B------:R-:W-:Y:S02]  /*14360*/  FMUL.FTZ R27, R27, 16777216 ;  /* 0x4b8000001b1b7820 */ /* 0x000fe40000410000 */
.L_x_9466:
[----:B------:R-:W-:Y:S05]  /*14370*/  BSYNC B0 ;  /* 0x0000000000007941 */ /* 0x000fea0003800000 */
.L_x_9452:
        /* <DEDUP_REMOVED lines=17> */
.L_x_9468:
[----:B------:R-:W-:Y:S05]  /*14490*/  BSYNC B4 ;  /* 0x0000000000047941 */ /* 0x000fea0003800000 */
.L_x_9467:
        /* <DEDUP_REMOVED lines=18> */
.L_x_9470:
[----:B------:R-:W-:Y:S02]  /*145c0*/  ISETP.GE.AND P0, PT, R30, RZ, PT ;  /* 0x000000ff1e00720c */ /* 0x000fe40003f06270 */
[----:B------:R-:W-:-:S11]  /*145d0*/  MOV R3, 0x3fd774eb ;  /* 0x3fd774eb00037802 */ /* 0x000fd60000000f00 */
[----:B------:R-:W-:-:S04]  /*145e0*/  @P0 FFMA.FTZ R2, R3, 0.93318945169448852539, -R2 ;  /* 0x3f6ee58103020823 */ /* 0x000fc80000010802 */
[----:B------:R-:W-:Y:S02]  /*145f0*/  @!P0 FFMA.FTZ R2, R3, 0.93318945169448852539, R2 ;  /* 0x3f6ee58103028823 */ /* 0x000fe40000010002 */
.L_x_9471:
[----:B------:R-:W-:Y:S05]  /*14600*/  BSYNC B0 ;  /* 0x0000000000007941 */ /* 0x000fea0003800000 */
.L_x_9469:
        /* <DEDUP_REMOVED lines=10> */
.L_x_9455:
[----:B------:R-:W-:Y:S05]  /*146b0*/  BSYNC B3 ;  /* 0x0000000000037941 */ /* 0x000fea0003800000 */
.L_x_9451:
[----:B------:R-:W-:Y:S02]  /*146c0*/  LOP3.LUT R23, R4, 0x80000000, R23, 0xb8, !PT ;  /* 0x8000000004177812 */ /* 0x000fe400078eb817 */
[----:B-1----:R-:W-:Y:S01]  /*146d0*/  LOP3.LUT R22, R25, 0x80000000, R22, 0xb8, !PT ;  /* 0x8000000019167812 */ /* 0x002fe200078eb816 */
[----:B------:R-:W-:Y:S05]  /*146e0*/  BRA `(.L_x_9440) ;  /* 0x0000175000007947 */ /* 0x000fea0003800000 */
.L_x_9439:
        /* <DEDUP_REMOVED lines=30> */
.L_x_9477:
[----:B------:R-:W-:Y:S05]  /*148d0*/  BSYNC B4 ;  /* 0x0000000000047941 */ /* 0x000fea0003800000 */
.L_x_9476:
        /* <DEDUP_REMOVED lines=18> */
.L_x_9479:
[----:B------:R-:W-:Y:S02]  /*14a00*/  ISETP.GE.AND P0, PT, R27, RZ, PT ;  /* 0x000000ff1b00720c */ /* 0x000fe40003f06270 */
[----:B------:R-:W-:-:S11]  /*14a10*/  MOV R3, 0x3fd774eb ;  /* 0x3fd774eb00037802 */ /* 0x000fd60000000f00 */
[----:B------:R-:W-:-:S04]  /*14a20*/  @P0 FFMA.FTZ R2, R3, 0.93318945169448852539, -R2 ;  /* 0x3f6ee58103020823 */ /* 0x000fc80000010802 */
[----:B------:R-:W-:Y:S02]  /*14a30*/  @!P0 FFMA.FTZ R2, R3, 0.93318945169448852539, R2 ;  /* 0x3f6ee58103028823 */ /* 0x000fe40000010002 */
.L_x_9480:
[----:B------:R-:W-:Y:S05]  /*14a40*/  BSYNC B0 ;  /* 0x0000000000007941 */ /* 0x000fea0003800000 */
.L_x_9478:
        /* <DEDUP_REMOVED lines=13> */
.L_x_9475:
        /* <DEDUP_REMOVED lines=12> */
.L_x_9483:
[----:B------:R-:W-:Y:S05]  /*14be0*/  BSYNC B4 ;  /* 0x0000000000047941 */ /* 0x000fea0003800000 */
.L_x_9482:
        /* <DEDUP_REMOVED lines=18> */
.L_x_9485:
[----:B------:R-:W-:Y:S02]  /*14d10*/  ISETP.GE.AND P0, PT, R27, RZ, PT ;  /* 0x000000ff1b00720c */ /* 0x000fe40003f06270 */
[----:B------:R-:W-:-:S11]  /*14d20*/  MOV R3, 0x3fd774eb ;  /* 0x3fd774eb00037802 */ /* 0x000fd60000000f00 */
[----:B------:R-:W-:-:S04]  /*14d30*/  @P0 FFMA.FTZ R2, R3, 0.93318945169448852539, -R2 ;  /* 0x3f6ee58103020823 */ /* 0x000fc80000010802 */
[----:B------:R-:W-:Y:S02]  /*14d40*/  @!P0 FFMA.FTZ R2, R3, 0.93318945169448852539, R2 ;  /* 0x3f6ee58103028823 */ /* 0x000fe40000010002 */
.L_x_9486:
[----:B------:R-:W-:Y:S05]  /*14d50*/  BSYNC B0 ;  /* 0x0000000000007941 */ /* 0x000fea0003800000 */
.L_x_9484:
        /* <DEDUP_REMOVED lines=27> */
.L_x_9474:
        /* <DEDUP_REMOVED lines=34> */
.L_x_9488:
[----:B------:R-:W-:Y:S05]  /*15130*/  BSYNC B4 ;  /* 0x0000000000047941 */ /* 0x000fea0003800000 */
.L_x_9487:
        /* <DEDUP_REMOVED lines=18> */
.L_x_9490:
[----:B------:R-:W-:Y:S02]  /*15260*/  ISETP.GE.AND P0, PT, R27, RZ, PT ;  /* 0x000000ff1b00720c */ /* 0x000fe40003f06270 */
[----:B------:R-:W-:-:S11]  /*15270*/  MOV R3, 0x3fd774eb ;  /* 0x3fd774eb00037802 */ /* 0x000fd60000000f00 */
[----:B------:R-:W-:-:S04]  /*15280*/  @P0 FFMA.FTZ R0, R3, 0.93318945169448852539, -R0 ;  /* 0x3f6ee58103000823 */ /* 0x000fc80000010800 */
[----:B------:R-:W-:Y:S02]  /*15290*/  @!P0 FFMA.FTZ R0, R3, 0.93318945169448852539, R0 ;  /* 0x3f6ee58103008823 */ /* 0x000fe40000010000 */
.L_x_9491:
[----:B------:R-:W-:Y:S05]  /*152a0*/  BSYNC B0 ;  /* 0x0000000000007941 */ /* 0x000fea0003800000 */
.L_x_9489:
        /* <DEDUP_REMOVED lines=11> */
.L_x_9473:
        /* <DEDUP_REMOVED lines=23> */
.L_x_9495:
[----:B------:R-:W-:Y:S05]  /*154d0*/  BSYNC B4 ;  /* 0x0000000000047941 */ /* 0x000fea0003800000 */
.L_x_9494:
        /* <DEDUP_REMOVED lines=24> */
.L_x_9493:
        /* <DEDUP_REMOVED lines=12> */
.L_x_9497:
[----:B------:R-:W-:Y:S05]  /*15720*/  BSYNC B4 ;  /* 0x0000000000047941 */ /* 0x000fea0003800000 */
.L_x_9496:
        /* <DEDUP_REMOVED lines=38> */
.L_x_9492:
        /* <DEDUP_REMOVED lines=34> */
.L_x_9499:
[----:B------:R-:W-:Y:S05]  /*15bb0*/  BSYNC B4 ;  /* 0x0000000000047941 */ /* 0x000fea0003800000 */
.L_x_9498:
        /* <DEDUP_REMOVED lines=21> */
.L_x_9481:
[----:B------:R-:W-:Y:S05]  /*15d10*/  BSYNC B3 ;  /* 0x0000000000037941 */ /* 0x000fea0003800000 */
.L_x_9472:
[----:B------:R-:W-:Y:S01]  /*15d20*/  FADD.FTZ R25, R25, 0.69314718246459960938 ;  /* 0x3f31721819197421 */ /* 0x000fe20000010000 */
[----:B------:R-:W-:-:S04]  /*15d30*/  LOP3.LUT R23, R0, 0x80000000, R23, 0xb8, !PT ;  /* 0x8000000000177812 */ /* 0x000fc800078eb817 */
[----:B------:R-:W-:Y:S01]  /*15d40*/  LOP3.LUT R22, R25, 0x80000000, R22, 0xb8, !PT ;  /* 0x8000000019167812 */ /* 0x000fe200078eb816 */
[----:B------:R-:W-:Y:S05]  /*15d50*/  BRA `(.L_x_9440) ;  /* 0x000000e000007947 */ /* 0x000fea0003800000 */
.L_x_9438:
        /* <DEDUP_REMOVED lines=14> */
.L_x_9440:
[----:B------:R-:W-:Y:S05]  /*15e40*/  BSYNC B2 ;  /* 0x0000000000027941 */ /* 0x000fea0003800000 */
.L_x_9437:
        /* <DEDUP_REMOVED lines=13> */
.L_x_8995:
        /* <DEDUP_REMOVED lines=170> */
.L_x_9507:
        /* <DEDUP_REMOVED lines=10> */
.L_x_9509:
[----:B------:R-:W-:-:S04]  /*16a60*/  FADD.FTZ R8, -R2, R7 ;  /* 0x0000000702087221 */ /* 0x000fc80000010100 */
[----:B------:R-:W-:Y:S02]  /*16a70*/  FMUL.FTZ R8, R8, 0.5 ;  /* 0x3f00000008087820 */ /* 0x000fe40000410000 */
.L_x_9510:
[----:B------:R-:W-:Y:S05]  /*16a80*/  BSYNC B1 ;  /* 0x0000000000017941 */ /* 0x000fea0003800000 */
.L_x_9508:
        /* <DEDUP_REMOVED lines=11> */
.L_x_9512:
[----:B------:R-:W-:-:S04]  /*16b40*/  FADD.FTZ R9, R4, -R9 ;  /* 0x8000000904097221 */ /* 0x000fc80000010000 */
[----:B------:R-:W-:Y:S02]  /*16b50*/  FMUL.FTZ R9, R9, 0.5 ;  /* 0x3f00000009097820 */ /* 0x000fe40000410000 */
.L_x_9513:
[----:B------:R-:W-:Y:S05]  /*16b60*/  BSYNC B1 ;  /* 0x0000000000017941 */ /* 0x000fea0003800000 */
.L_x_9511:
        /* <DEDUP_REMOVED lines=35> */
.L_x_9506:
[----:B------:R0:W1:Y:S02]  /*16da0*/  MUFU.SQRT R9, R3 ;  /* 0x0000000300097308 */ /* 0x0000640000002000 */
.L_x_9505:
[----:B------:R-:W-:Y:S05]  /*16db0*/  BSYNC B0 ;  /* 0x0000000000007941 */ /* 0x000fea0003800000 */
.L_x_9504:
        /* <DEDUP_REMOVED lines=35> */
.L_x_9517:
        /* <DEDUP_REMOVED lines=17> */
.L_x_9523:
[----:B------:R-:W-:-:S04]  /*17100*/  FADD.FTZ R2, -R2, R7 ;  /* 0x0000000702027221 */ /* 0x000fc80000010100 */
[----:B------:R-:W-:Y:S02]  /*17110*/  FMUL.FTZ R2, R2, 0.5 ;  /* 0x3f00000002027820 */ /* 0x000fe40000410000 */
.L_x_9524:
[----:B------:R-:W-:Y:S05]  /*17120*/  BSYNC B4 ;  /* 0x0000000000047941 */ /* 0x000fea0003800000 */
.L_x_9522:
        /* <DEDUP_REMOVED lines=10> */
.L_x_9526:
[----:B------:R-:W-:-:S04]  /*171d0*/  FADD.FTZ R4, -R5, R4 ;  /* 0x0000000405047221 */ /* 0x000fc80000010100 */
[----:B------:R-:W-:Y:S02]  /*171e0*/  FMUL.FTZ R3, R4, 0.5 ;  /* 0x3f00000004037820 */ /* 0x000fe40000410000 */
.L_x_9527:
[----:B------:R-:W-:Y:S05]  /*171f0*/  BSYNC B4 ;  /* 0x0000000000047941 */ /* 0x000fea0003800000 */
.L_x_9525:
[----:B------:R-:W-:Y:S01]  /*17200*/  FADD.FTZ R3, R3, R2 ;  /* 0x0000000203037221 */ /* 0x000fe20000010000 */
[----:B------:R-:W-:Y:S01]  /*17210*/  MOV R14, R0 ;  /* 0x00000000000e7202 */ /* 0x000fe20000000f00 */
[----:B------:R-:W-:-:S04]  /*17220*/  FADD.FTZ R6, R6, |R17| ;  /* 0x4000001106067221 */ /* 0x000fc80000010000 */
[----:B------:R-:W-:-:S04]  /*17230*/  FMUL.FTZ R3, R6, R3 ;  /* 0x0000000306037220 */ /* 0x000fc80000410000 */
[----:B------:R0:W2:Y:S01]  /*17240*/  MUFU.SQRT R15, R3 ;  /* 0x00000003000f7308 */ /* 0x0000a20000002000 */
[----:B------:R-:W-:Y:S05]  /*17250*/  BRA `(.L_x_9528) ;  /* 0x0000013000007947 */ /* 0x000fea0003800000 */
.L_x_9521:
        /* <DEDUP_REMOVED lines=13> */
.L_x_9520:
[----:B------:R-:W-:Y:S01]  /*17330*/  FADD.FTZ R0, R6, 1 ;  /* 0x3f80000006007421 */ /* 0x000fe20000010000 */
[----:B0-----:R-:W-:Y:S01]  /*17340*/  MUFU.SQRT R3, R3 ;  /* 0x0000000300037308 */ /* 0x001fe20000002000 */
[----:B------:R-:W-:-:S02]  /*17350*/  HFMA2.MMA R14, -RZ, RZ, 1.875, 0 ;  /* 0x3f800000ff0e7435 */ /* 0x000fc400000001ff */
[----:B------:R-:W-:-:S06]  /*17360*/  FMUL.FTZ R0, R0, 0.5 ;  /* 0x3f00000000007820 */ /* 0x000fcc0000410000 */
[----:B------:R-:W0:Y:S02]  /*17370*/  MUFU.SQRT R0, R0 ;  /* 0x0000000000007308 */ /* 0x000e240000002000 */
[----:B0-----:R-:W-:-:S06]  /*17380*/  FMUL.FTZ R15, R3, R0 ;  /* 0x00000000030f7220 */ /* 0x001fcc0000410000 */
.L_x_9528:
[----:B------:R-:W-:Y:S05]  /*17390*/  BSYNC B1 ;  /* 0x0000000000017941 */ /* 0x000fea0003800000 */
.L_x_9519:
[----:B------:R-:W-:Y:S05]  /*173a0*/  BRA `(.L_x_9529) ;  /* 0x0000002000007947 */ /* 0x000fea0003800000 */
.L_x_9516:
[----:B------:R-:W-:Y:S02]  /*173b0*/  FMUL.FTZ R15, R6, 16777216 ;  /* 0x4b800000060f7820 */ /* 0x000fe40000410000 */
[----:B------:R-:W-:Y:S02]  /*173c0*/  FMUL.FTZ R14, |R17|, 16777216 ;  /* 0x4b800000110e7820 */ /* 0x000fe40000410200 */
.L_x_9529:
[----:B------:R-:W-:Y:S05]  /*173d0*/  BSYNC B0 ;  /* 0x0000000000007941 */ /* 0x000fea0003800000 */
.L_x_9515:
        /* <DEDUP_REMOVED lines=17> */
.L_x_9531:
[----:B------:R-:W-:Y:S05]  /*174f0*/  BSYNC B4 ;  /* 0x0000000000047941 */ /* 0x000fea0003800000 */
.L_x_9530:
        /* <DEDUP_REMOVED lines=18> */
.L_x_9533:
[----:B------:R-:W-:Y:S02]  /*17620*/  ISETP.GE.AND P0, PT, R15, RZ, PT ;  /* 0x000000ff0f00720c */ /* 0x000fe40003f06270 */
[----:B------:R-:W-:-:S11]  /*17630*/  MOV R3, 0x3fd774eb ;  /* 0x3fd774eb00037802 */ /* 0x000fd60000000f00 */
[----:B------:R-:W-:-:S04]  /*17640*/  @P0 FFMA.FTZ R2, R3, 0.93318945169448852539, -R2 ;  /* 0x3f6ee58103020823 */ /* 0x000fc80000010802 */
[----:B------:R-:W-:Y:S02]  /*17650*/  @!P0 FFMA.FTZ R2, R3, 0.93318945169448852539, R2 ;  /* 0x3f6ee58103028823 */ /* 0x000fe40000010002 */
.L_x_9534:
[----:B------:R-:W-:Y:S05]  /*17660*/  BSYNC B0 ;  /* 0x0000000000007941 */ /* 0x000fea0003800000 */
.L_x_9532:
        /* <DEDUP_REMOVED lines=13> */
.L_x_9518:
[----:B------:R-:W-:Y:S05]  /*17740*/  BSYNC B3 ;  /* 0x0000000000037941 */ /* 0x000fea0003800000 */
.L_x_9514:
[----:B------:R-:W-:Y:S02]  /*17750*/  LOP3.LUT R15, R8, 0x80000000, R17, 0xb8, !PT ;  /* 0x80000000080f7812 */ /* 0x000fe400078eb811 */
[----:B-1----:R-:W-:Y:S01]  /*17760*/  LOP3.LUT R14, R9, 0x80000000, R16, 0xb8, !PT ;  /* 0x80000000090e7812 */ /* 0x002fe200078eb810 */
[----:B------:R-:W-:Y:S05]  /*17770*/  BRA `(.L_x_9501) ;  /* 0x0000182000007947 */ /* 0x000fea0003800000 */
.L_x_9503:
        /* <DEDUP_REMOVED lines=30> */
.L_x_9540:
[----:B------:R-:W-:Y:S05]  /*17960*/  BSYNC B4 ;  /* 0x0000000000047941 */ /* 0x000fea0003800000 */
.L_x_9539:
        /* <DEDUP_REMOVED lines=19> */
.L_x_9542:
[----:B------:R-:W-:Y:S01]  /*17aa0*/  FADD.FTZ R0, -R16, -RZ ;  /* 0x800000ff10007221 */ /* 0x000fe20000010100 */
[----:B------:R-:W-:-:S04]  /*17ab0*/  MOV R3, 0x3fd774eb ;  /* 0x3fd774eb00037802 */ /* 0x000fc80000000f00 */
[----:B------:R-:W-:-:S13]  /*17ac0*/  ISETP.GE.AND P0, PT, R0, RZ, PT ;  /* 0x000000ff0000720c */ /* 0x000fda0003f06270 */
[----:B------:R-:W-:-:S04]  /*17ad0*/  @P0 FFMA.FTZ R2, R3, 0.93318945169448852539, -R2 ;  /* 0x3f6ee58103020823 */ /* 0x000fc80000010802 */
[----:B------:R-:W-:Y:S02]  /*17ae0*/  @!P0 FFMA.FTZ R2, R3, 0.93318945169448852539, R2 ;  /* 0x3f6ee58103028823 */ /* 0x000fe40000010002 */
.L_x_9543:
[----:B------:R-:W-:Y:S05]  /*17af0*/  BSYNC B0 ;  /* 0x0000000000007941 */ /* 0x000fea0003800000 */
.L_x_9541:
        /* <DEDUP_REMOVED lines=14> */
.L_x_9538:
        /* <DEDUP_REMOVED lines=12> */
.L_x_9546:
[----:B------:R-:W-:Y:S05]  /*17ca0*/  BSYNC B4 ;  /* 0x0000000000047941 */ /* 0x000fea0003800000 */
.L_x_9545:
        /* <DEDUP_REMOVED lines=19> */
.L_x_9548:
[----:B------:R-:W-:Y:S01]  /*17de0*/  FADD.FTZ R0, -R16, -RZ ;  /* 0x800000ff10007221 */ /* 0x000fe20000010100 */
[----:B------:R-:W-:-:S04]  /*17df0*/  MOV R3, 0x3fd774eb ;  /* 0x3fd774eb00037802 */ /* 0x000fc80000000f00 */
[----:B------:R-:W-:-:S13]  /*17e00*/  ISETP.GE.AND P0, PT, R0, RZ, PT ;  /* 0x000000ff0000720c */ /* 0x000fda0003f06270 */
[----:B------:R-:W-:-:S04]  /*17e10*/  @P0 FFMA.FTZ R2, R3, 0.93318945169448852539, -R2 ;  /* 0x3f6ee58103020823 */ /* 0x000fc80000010802 */
[----:B------:R-:W-:Y:S02]  /*17e20*/  @!P0 FFMA.FTZ R2, R3, 0.93318945169448852539, R2 ;  /* 0x3f6ee58103028823 */ /* 0x000fe40000010002 */
.L_x_9549:
[----:B------:R-:W-:Y:S05]  /*17e30*/  BSYNC B0 ;  /* 0x0000000000007941 */ /* 0x000fea0003800000 */
.L_x_9547:
        /* <DEDUP_REMOVED lines=30> */
.L_x_9537:
        /* <DEDUP_REMOVED lines=34> */
.L_x_9551:
[----:B------:R-:W-:Y:S05]  /*18240*/  BSYNC B4 ;  /* 0x0000000000047941 */ /* 0x000fea0003800000 */
.L_x_9550:
        /* <DEDUP_REMOVED lines=19> */
.L_x_9553:
[----:B------:R-:W-:Y:S01]  /*18380*/  FADD.FTZ R2, -R16, -RZ ;  /* 0x800000ff10027221 */ /* 0x000fe20000010100 */
[----:B------:R-:W-:-:S04]  /*18390*/  MOV R3, 0x3fd774eb ;  /* 0x3fd774eb00037802 */ /* 0x000fc80000000f00 */
[----:B------:R-:W-:-:S13]  /*183a0*/  ISETP.GE.AND P0, PT, R2, RZ, PT ;  /* 0x000000ff0200720c */ /* 0x000fda0003f06270 */
[----:B------:R-:W-:-:S04]  /*183b0*/  @P0 FFMA.FTZ R0, R3, 0.93318945169448852539, -R0 ;  /* 0x3f6ee58103000823 */ /* 0x000fc80000010800 */
[----:B------:R-:W-:Y:S02]  /*183c0*/  @!P0 FFMA.FTZ R0, R3, 0.93318945169448852539, R0 ;  /* 0x3f6ee58103008823 */ /* 0x000fe40000010000 */
.L_x_9554:
[----:B------:R-:W-:Y:S05]  /*183d0*/  BSYNC B0 ;  /* 0x0000000000007941 */ /* 0x000fea0003800000 */
.L_x_9552:
        /* <DEDUP_REMOVED lines=12> */
.L_x_9536:
        /* <DEDUP_REMOVED lines=23> */
.L_x_9558:
[----:B------:R-:W-:Y:S05]  /*18610*/  BSYNC B4 ;  /* 0x0000000000047941 */ /* 0x000fea0003800000 */
.L_x_9557:
        /* <DEDUP_REMOVED lines=24> */
.L_x_9556:
        /* <DEDUP_REMOVED lines=12> */
.L_x_9560:
[----:B------:R-:W-:Y:S05]  /*18860*/  BSYNC B4 ;  /* 0x0000000000047941 */ /* 0x000fea0003800000 */
.L_x_9559:
        /* <DEDUP_REMOVED lines=40> */
.L_x_9555:
        /* <DEDUP_REMOVED lines=30> */
[----:B-1----:R-:W-:Y:S05]  /*18cd0*/  CALL.REL.NOINC `($__internal_17_$__cuda_sm3x_div_rn_ftz_f32_slowpath) ;  /* 0x00013db000007944 */ /* 0x002fea0003c00000 */
.L_x_9562:
[----:B------:R-:W-:Y:S05]  /*18ce0*/  BSYNC B4 ;  /* 0x0000000000047941 */ /* 0x000fea0003800000 */
.L_x_9561:
        /* <DEDUP_REMOVED lines=23> */
.L_x_9544:
[----:B------:R-:W-:Y:S05]  /*18e60*/  BSYNC B3 ;  /* 0x0000000000037941 */ /* 0x000fea0003800000 */
.L_x_9535:
[----:B------:R-:W-:Y:S01]  /*18e70*/  FADD.FTZ R3, R15, 0.69314718246459960938 ;  /* 0x3f3172180f037421 */ /* 0x000fe20000010000 */
[----:B------:R-:W-:-:S04]  /*18e80*/  LOP3.LUT R15, R2, 0x80000000, R17, 0xb8, !PT ;  /* 0x80000000020f7812 */ /* 0x000fc800078eb811 */
[----:B------:R-:W-:Y:S01]  /*18e90*/  LOP3.LUT R14, R3, 0x80000000, R16, 0xb8, !PT ;  /* 0x80000000030e7812 */ /* 0x000fe200078eb810 */
[----:B------:R-:W-:Y:S05]  /*18ea0*/  BRA `(.L_x_9501) ;  /* 0x000000f000007947 */ /* 0x000fea0003800000 */
.L_x_9502:
        /* <DEDUP_REMOVED lines=15> */
.L_x_9501:
[----:B------:R-:W-:Y:S05]  /*18fa0*/  BSYNC B2 ;  /* 0x0000000000027941 */ /* 0x000fea0003800000 */
.L_x_9500:
        /* <DEDUP_REMOVED lines=118> */
.L_x_9570:
        /* <DEDUP_REMOVED lines=10> */
.L_x_9572:
[----:B------:R-:W-:-:S04]  /*197b0*/  FADD.FTZ R8, -R0, R7 ;  /* 0x0000000700087221 */ /* 0x000fc80000010100 */
[----:B------:R-:W-:Y:S02]  /*197c0*/  FMUL.FTZ R8, R8, 0.5 ;  /* 0x3f00000008087820 */ /* 0x000fe40000410000 */
.L_x_9573:
[----:B------:R-:W-:Y:S05]  /*197d0*/  BSYNC B1 ;  /* 0x0000000000017941 */ /* 0x000fea0003800000 */
.L_x_9571:
        /* <DEDUP_REMOVED lines=11> */
.L_x_9575:
[----:B------:R-:W-:-:S04]  /*19890*/  FADD.FTZ R9, R2, -R9 ;  /* 0x8000000902097221 */ /* 0x000fc80000010000 */
[----:B------:R-:W-:Y:S02]  /*198a0*/  FMUL.FTZ R9, R9, 0.5 ;  /* 0x3f00000009097820 */ /* 0x000fe40000410000 */
.L_x_9576:
[----:B------:R-:W-:Y:S05]  /*198b0*/  BSYNC B1 ;  /* 0x0000000000017941 */ /* 0x000fea0003800000 */
.L_x_9574:
        /* <DEDUP_REMOVED lines=35> */
.L_x_9569:
[----:B------:R0:W1:Y:S02]  /*19af0*/  MUFU.SQRT R9, R3 ;  /* 0x0000000300097308 */ /* 0x0000640000002000 */
.L_x_9568:
[----:B------:R-:W-:Y:S05]  /*19b00*/  BSYNC B0 ;  /* 0x0000000000007941 */ /* 0x000fea0003800000 */
.L_x_9567:
        /* <DEDUP_REMOVED lines=35> */
.L_x_9580:
        /* <DEDUP_REMOVED lines=17> */
.L_x_9586:
[----:B------:R-:W-:-:S04]  /*19e50*/  FADD.FTZ R0, -R0, R7 ;  /* 0x0000000700007221 */ /* 0x000fc80000010100 */
[----:B------:R-:W-:Y:S02]  /*19e60*/  FMUL.FTZ R0, R0, 0.5 ;  /* 0x3f00000000007820 */ /* 0x000fe40000410000 */
.L_x_9587:
[----:B------:R-:W-:Y:S05]  /*19e70*/  BSYNC B4 ;  /* 0x0000000000047941 */ /* 0x000fea0003800000 */
.L_x_9585:
        /* <DEDUP_REMOVED lines=10> */
.L_x_9589:
[----:B------:R-:W-:-:S04]  /*19f20*/  FADD.FTZ R2, -R5, R2 ;  /* 0x0000000205027221 */ /* 0x000fc80000010100 */
[----:B------:R-:W-:Y:S02]  /*19f30*/  FMUL.FTZ R3, R2, 0.5 ;  /* 0x3f00000002037820 */ /* 0x000fe40000410000 */
.L_x_9590:
[----:B------:R-:W-:Y:S05]  /*19f40*/  BSYNC B4 ;  /* 0x0000000000047941 */ /* 0x000fea0003800000 */
.L_x_9588:
[----:B------:R-:W-:Y:S01]  /*19f50*/  FADD.FTZ R3, R3, R0 ;  /* 0x0000000003037221 */ /* 0x000fe20000010000 */
[----:B------:R-:W-:Y:S01]  /*19f60*/  MOV R16, R6 ;  /* 0x0000000600107202 */ /* 0x000fe20000000f00 */
[----:B------:R-:W-:-:S04]  /*19f70*/  FADD.FTZ R4, R4, |R19| ;  /* 0x4000001304047221 */ /* 0x000fc80000010000 */
[----:B------:R-:W-:-:S04]  /*19f80*/  FMUL.FTZ R3, R4, R3 ;  /* 0x0000000304037220 */ /* 0x000fc80000410000 */
[----:B------:R0:W2:Y:S01]  /*19f90*/  MUFU.SQRT R17, R3 ;  /* 0x0000000300117308 */ /* 0x0000a20000002000 */
[----:B------:R-:W-:Y:S05]  /*19fa0*/  BRA `(.L_x_9591) ;  /* 0x0000013000007947 */ /* 0x000fea0003800000 */
.L_x_9584:
        /* <DEDUP_REMOVED lines=13> */
.L_x_9583:
[----:B------:R-:W-:Y:S01]  /*1a080*/  FADD.FTZ R0, R4, 1 ;  /* 0x3f80000004007421 */ /* 0x000fe20000010000 */
[----:B0-----:R-:W-:Y:S01]  /*1a090*/  MUFU.SQRT R3, R3 ;  /* 0x0000000300037308 */ /* 0x001fe20000002000 */
[----:B------:R-:W-:-:S02]  /*1a0a0*/  HFMA2.MMA R16, -RZ, RZ, 1.875, 0 ;  /* 0x3f800000ff107435 */ /* 0x000fc400000001ff */
[----:B------:R-:W-:-:S06]  /*1a0b0*/  FMUL.FTZ R0, R0, 0.5 ;  /* 0x3f00000000007820 */ /* 0x000fcc0000410000 */
[----:B------:R-:W0:Y:S02]  /*1a0c0*/  MUFU.SQRT R0, R0 ;  /* 0x0000000000007308 */ /* 0x000e240000002000 */
[----:B0-----:R-:W-:-:S06]  /*1a0d0*/  FMUL.FTZ R17, R3, R0 ;  /* 0x0000000003117220 */ /* 0x001fcc0000410000 */
.L_x_9591:
[----:B------:R-:W-:Y:S05]  /*1a0e0*/  BSYNC B1 ;  /* 0x0000000000017941 */ /* 0x000fea0003800000 */
.L_x_9582:
[----:B------:R-:W-:Y:S05]  /*1a0f0*/  BRA `(.L_x_9592) ;  /* 0x0000002000007947 */ /* 0x000fea0003800000 */
.L_x_9579:
[----:B------:R-:W-:Y:S02]  /*1a100*/  FMUL.FTZ R17, R4, 16777216 ;  /* 0x4b80000004117820 */ /* 0x000fe40000410000 */
[----:B------:R-:W-:Y:S02]  /*1a110*/  FMUL.FTZ R16, |R19|, 16777216 ;  /* 0x4b80000013107820 */ /* 0x000fe40000410200 */
.L_x_9592:
[----:B------:R-:W-:Y:S05]  /*1a120*/  BSYNC B0 ;  /* 0x0000000000007941 */ /* 0x000fea0003800000 */
.L_x_9578:
        /* <DEDUP_REMOVED lines=17> */
.L_x_9594:
[----:B------:R-:W-:Y:S05]  /*1a240*/  BSYNC B4 ;  /* 0x0000000000047941 */ /* 0x000fea0003800000 */
.L_x_9593:
        /* <DEDUP_REMOVED lines=18> */
.L_x_9596:
[----:B------:R-:W-:Y:S02]  /*1a370*/  ISETP.GE.AND P0, PT, R17, RZ, PT ;  /* 0x000000ff1100720c */ /* 0x000fe40003f06270 */
[----:B------:R-:W-:-:S11]  /*1a380*/  MOV R3, 0x3fd774eb ;  /* 0x3fd774eb00037802 */ /* 0x000fd60000000f00 */
[----:B------:R-:W-:-:S04]  /*1a390*/  @P0 FFMA.FTZ R2, R3, 0.93318945169448852539, -R2 ;  /* 0x3f6ee58103020823 */ /* 0x000fc80000010802 */
[----:B------:R-:W-:Y:S02]  /*1a3a0*/  @!P0 FFMA.FTZ R2, R3, 0.93318945169448852539, R2 ;  /* 0x3f6ee58103028823 */ /* 0x000fe40000010002 */
.L_x_9597:
[----:B------:R-:W-:Y:S05]  /*1a3b0*/  BSYNC B0 ;  /* 0x0000000000007941 */ /* 0x000fea0003800000 */
.L_x_9595:
        /* <DEDUP_REMOVED lines=13> */
.L_x_9581:
[----:B------:R-:W-:Y:S05]  /*1a490*/  BSYNC B3 ;  /* 0x0000000000037941 */ /* 0x000fea0003800000 */
.L_x_9577:
[----:B------:R-:W-:Y:S02]  /*1a4a0*/  LOP3.LUT R17, R8, 0x80000000, R19, 0xb8, !PT ;  /* 0x8000000008117812 */ /* 0x000fe400078eb813 */
[----:B-1----:R-:W-:Y:S01]  /*1a4b0*/  LOP3.LUT R16, R9, 0x80000000, R18, 0xb8, !PT ;  /* 0x8000000009107812 */ /* 0x002fe200078eb812 */
[----:B------:R-:W-:Y:S05]  /*1a4c0*/  BRA `(.L_x_9564) ;  /* 0x0000183000007947 */ /* 0x000fea0003800000 */
.L_x_9566:
        /* <DEDUP_REMOVED lines=30> */
.L_x_9603:
[----:B------:R-:W-:Y:S05]  /*1a6b0*/  BSYNC B4 ;  /* 0x0000000000047941 */ /* 0x000fea0003800000 */
.L_x_9602:
        /* <DEDUP_REMOVED lines=19> */
.L_x_9605:
[----:B------:R-:W-:Y:S01]  /*1a7f0*/  FADD.FTZ R0, -R18, -RZ ;  /* 0x800000ff12007221 */ /* 0x000fe20000010100 */
[----:B------:R-:W-:-:S04]  /*1a800*/  MOV R3, 0x3fd774eb ;  /* 0x3fd774eb00037802 */ /* 0x000fc80000000f00 */
[----:B------:R-:W-:-:S13]  /*1a810*/  ISETP.GE.AND P0, PT, R0, RZ, PT ;  /* 0x000000ff0000720c */ /* 0x000fda0003f06270 */
[----:B------:R-:W-:-:S04]  /*1a820*/  @P0 FFMA.FTZ R2, R3, 0.93318945169448852539, -R2 ;  /* 0x3f6ee58103020823 */ /* 0x000fc80000010802 */
[----:B------:R-:W-:Y:S02]  /*1a830*/  @!P0 FFMA.FTZ R2, R3, 0.93318945169448852539, R2 ;  /* 0x3f6ee58103028823 */ /* 0x000fe40000010002 */
.L_x_9606:
[----:B------:R-:W-:Y:S05]  /*1a840*/  BSYNC B0 ;  /* 0x0000000000007941 */ /* 0x000fea0003800000 */
.L_x_9604:
        /* <DEDUP_REMOVED lines=14> */
.L_x_9601:
        /* <DEDUP_REMOVED lines=12> */
.L_x_9609:
[----:B------:R-:W-:Y:S05]  /*1a9f0*/  BSYNC B4 ;  /* 0x0000000000047941 */ /* 0x000fea0003800000 */
.L_x_9608:
        /* <DEDUP_REMOVED lines=19> */
.L_x_9611:
[----:B------:R-:W-:Y:S01]  /*1ab30*/  FADD.FTZ R0, -R18, -RZ ;  /* 0x800000ff12007221 */ /* 0x000fe20000010100 */
[----:B------:R-:W-:-:S04]  /*1ab40*/  MOV R3, 0x3fd774eb ;  /* 0x3fd774eb00037802 */ /* 0x000fc80000000f00 */
[----:B------:R-:W-:-:S13]  /*1ab50*/  ISETP.GE.AND P0, PT, R0, RZ, PT ;  /* 0x000000ff0000720c */ /* 0x000fda0003f06270 */
[----:B------:R-:W-:-:S04]  /*1ab60*/  @P0 FFMA.FTZ R2, R3, 0.93318945169448852539, -R2 ;  /* 0x3f6ee58103020823 */ /* 0x000fc80000010802 */
[----:B------:R-:W-:Y:S02]  /*1ab70*/  @!P0 FFMA.FTZ R2, R3, 0.93318945169448852539, R2 ;  /* 0x3f6ee58103028823 */ /* 0x000fe40000010002 */
.L_x_9612:
[----:B------:R-:W-:Y:S05]  /*1ab80*/  BSYNC B0 ;  /* 0x0000000000007941 */ /* 0x000fea0003800000 */
.L_x_9610:
        /* <DEDUP_REMOVED lines=30> */
.L_x_9600:
        /* <DEDUP_REMOVED lines=34> */
.L_x_9614:
[----:B------:R-:W-:Y:S05]  /*1af90*/  BSYNC B4 ;  /* 0x0000000000047941 */ /* 0x000fea0003800000 */
.L_x_9613:
        /* <DEDUP_REMOVED lines=19> */
.L_x_9616:
[----:B------:R-:W-:Y:S01]  /*1b0d0*/  FADD.FTZ R2, -R18, -RZ ;  /* 0x800000ff12027221 */ /* 0x000fe20000010100 */
[----:B------:R-:W-:-:S04]  /*1b0e0*/  MOV R3, 0x3fd774eb ;  /* 0x3fd774eb00037802 */ /* 0x000fc80000000f00 */
[----:B------:R-:W-:-:S13]  /*1b0f0*/  ISETP.GE.AND P0, PT, R2, RZ, PT ;  /* 0x000000ff0200720c */ /* 0x000fda0003f06270 */
[----:B------:R-:W-:-:S04]  /*1b100*/  @P0 FFMA.FTZ R0, R3, 0.93318945169448852539, -R0 ;  /* 0x3f6ee58103000823 */ /* 0x000fc80000010800 */
[----:B------:R-:W-:Y:S02]  /*1b110*/  @!P0 FFMA.FTZ R0, R3, 0.93318945169448852539, R0 ;  /* 0x3f6ee58103008823 */ /* 0x000fe40000010000 */
.L_x_9617:
[----:B------:R-:W-:Y:S05]  /*1b120*/  BSYNC B0 ;  /* 0x0000000000007941 */ /* 0x000fea0003800000 */
.L_x_9615:
        /* <DEDUP_REMOVED lines=12> */
.L_x_9599:
        /* <DEDUP_REMOVED lines=23> */
.L_x_9621:
[----:B------:R-:W-:Y:S05]  /*1b360*/  BSYNC B4 ;  /* 0x0000000000047941 */ /* 0x000fea0003800000 */
.L_x_9620:
        /* <DEDUP_REMOVED lines=24> */
.L_x_9619:
        /* <DEDUP_REMOVED lines=12> */
.L_x_9623:
[----:B------:R-:W-:Y:S05]  /*1b5b0*/  BSYNC B4 ;  /* 0x0000000000047941 */ /* 0x000fea0003800000 */
.L_x_9622:
        /* <DEDUP_REMOVED lines=40> */
.L_x_9618:
        /* <DEDUP_REMOVED lines=34> */
.L_x_9625:
[----:B------:R-:W-:Y:S05]  /*1ba60*/  BSYNC B4 ;  /* 0x0000000000047941 */ /* 0x000fea0003800000 */
.L_x_9624:
        /* <DEDUP_REMOVED lines=21> */
.L_x_9607:
[----:B------:R-:W-:Y:S05]  /*1bbc0*/  BSYNC B3 ;  /* 0x0000000000037941 */ /* 0x000fea0003800000 */
.L_x_9598:
[----:B------:R-:W-:Y:S01]  /*1bbd0*/  FADD.FTZ R3, R17, 0.69314718246459960938 ;  /* 0x3f31721811037421 */ /* 0x000fe20000010000 */
[----:B------:R-:W-:-:S04]  /*1bbe0*/  LOP3.LUT R17, R0, 0x80000000, R19, 0xb8, !PT ;  /* 0x8000000000117812 */ /* 0x000fc800078eb813 */
[----:B------:R-:W-:Y:S01]  /*1bbf0*/  LOP3.LUT R16, R3, 0x80000000, R18, 0xb8, !PT ;  /* 0x8000000003107812 */ /* 0x000fe200078eb812 */
[----:B------:R-:W-:Y:S05]  /*1bc00*/  BRA `(.L_x_9564) ;  /* 0x000000f000007947 */ /* 0x000fea0003800000 */
.L_x_9565:
        /* <DEDUP_REMOVED lines=15> */
.L_x_9564:
[----:B------:R-:W-:Y:S05]  /*1bd00*/  BSYNC B2 ;  /* 0x0000000000027941 */ /* 0x000fea0003800000 */
.L_x_9563:
        /* <DEDUP_REMOVED lines=118> */
.L_x_9633:
        /* <DEDUP_REMOVED lines=10> */
.L_x_9635:
[----:B------:R-:W-:-:S04]  /*1c510*/  FADD.FTZ R4, -R0, R5 ;  /* 0x0000000500047221 */ /* 0x000fc80000010100 */
[----:B------:R-:W-:Y:S02]  /*1c520*/  FMUL.FTZ R4, R4, 0.5 ;  /* 0x3f00000004047820 */ /* 0x000fe40000410000 */
.L_x_9636:
[----:B------:R-:W-:Y:S05]  /*1c530*/  BSYNC B1 ;  /* 0x0000000000017941 */ /* 0x000fea0003800000 */
.L_x_9634:
        /* <DEDUP_REMOVED lines=11> */
.L_x_9638:
[----:B------:R-:W-:-:S04]  /*1c5f0*/  FADD.FTZ R6, R2, -R7 ;  /* 0x8000000702067221 */ /* 0x000fc80000010000 */
[----:B------:R-:W-:Y:S02]  /*1c600*/  FMUL.FTZ R7, R6, 0.5 ;  /* 0x3f00000006077820 */ /* 0x000fe40000410000 */
.L_x_9639:
[----:B------:R-:W-:Y:S05]  /*1c610*/  BSYNC B1 ;  /* 0x0000000000017941 */ /* 0x000fea0003800000 */
.L_x_9637:
        /* <DEDUP_REMOVED lines=35> */
.L_x_9632:
[----:B------:R0:W1:Y:S02]  /*1c850*/  MUFU.SQRT R29, R30 ;  /* 0x0000001e001d7308 */ /* 0x0000640000002000 */
.L_x_9631:
[----:B------:R-:W-:Y:S05]  /*1c860*/  BSYNC B0 ;  /* 0x0000000000007941 */ /* 0x000fea0003800000 */
.L_x_9630:
        /* <DEDUP_REMOVED lines=35> */
.L_x_9643:
        /* <DEDUP_REMOVED lines=17> */
.L_x_9649:
[----:B------:R-:W-:-:S04]  /*1cbb0*/  FADD.FTZ R0, -R0, R5 ;  /* 0x0000000500007221 */ /* 0x000fc80000010100 */
[----:B------:R-:W-:Y:S02]  /*1cbc0*/  FMUL.FTZ R0, R0, 0.5 ;  /* 0x3f00000000007820 */ /* 0x000fe40000410000 */
.L_x_9650:
[----:B------:R-:W-:Y:S05]  /*1cbd0*/  BSYNC B4 ;  /* 0x0000000000047941 */ /* 0x000fea0003800000 */
.L_x_9648:
        /* <DEDUP_REMOVED lines=10> */
.L_x_9652:
[----:B------:R-:W-:-:S04]  /*1cc80*/  FADD.FTZ R2, -R3, R2 ;  /* 0x0000000203027221 */ /* 0x000fc80000010100 */
[----:B------:R-:W-:Y:S02]  /*1cc90*/  FMUL.FTZ R3, R2, 0.5 ;  /* 0x3f00000002037820 */ /* 0x000fe40000410000 */
.L_x_9653:
[----:B------:R-:W-:Y:S05]  /*1cca0*/  BSYNC B4 ;  /* 0x0000000000047941 */ /* 0x000fea0003800000 */
.L_x_9651:
[----:B------:R-:W-:Y:S02]  /*1ccb0*/  FADD.FTZ R3, R3, R0 ;  /* 0x0000000003037221 */ /* 0x000fe40000010000 */
[----:B------:R-:W-:-:S04]  /*1ccc0*/  FADD.FTZ R18, R18, |R21| ;  /* 0x4000001512127221 */ /* 0x000fc80000010000 */
[----:B------:R-:W-:-:S06]  /*1ccd0*/  FMUL.FTZ R18, R18, R3 ;  /* 0x0000000312127220 */ /* 0x000fcc0000410000 */
[----:B------:R-:W2:Y:S01]  /*1cce0*/  MUFU.SQRT R18, R18 ;  /* 0x0000001200127308 */ /* 0x000ea20000002000 */
[----:B------:R-:W-:Y:S05]  /*1ccf0*/  BRA `(.L_x_9654) ;  /* 0x0000012000007947 */ /* 0x000fea0003800000 */
.L_x_9647:
        /* <DEDUP_REMOVED lines=12> */
.L_x_9646:
[----:B------:R-:W-:Y:S01]  /*1cdc0*/  FADD.FTZ R0, R18, 1 ;  /* 0x3f80000012007421 */ /* 0x000fe20000010000 */
[----:B------:R-:W-:Y:S01]  /*1cdd0*/  MUFU.SQRT R3, R30 ;  /* 0x0000001e00037308 */ /* 0x000fe20000002000 */
[----:B------:R-:W-:-:S02]  /*1cde0*/  MOV R9, 0x3f800000 ;  /* 0x3f80000000097802 */ /* 0x000fc40000000f00 */
[----:B------:R-:W-:-:S06]  /*1cdf0*/  FMUL.FTZ R0, R0, 0.5 ;  /* 0x3f00000000007820 */ /* 0x000fcc0000410000 */
[----:B------:R-:W2:Y:S02]  /*1ce00*/  MUFU.SQRT R0, R0 ;  /* 0x0000000000007308 */ /* 0x000ea40000002000 */
[----:B--2---:R-:W-:-:S06]  /*1ce10*/  FMUL.FTZ R18, R3, R0 ;  /* 0x0000000003127220 */ /* 0x004fcc0000410000 */
.L_x_9654:
[----:B------:R-:W-:Y:S05]  /*1ce20*/  BSYNC B1 ;  /* 0x0000000000017941 */ /* 0x000fea0003800000 */
.L_x_9645:
[----:B------:R-:W-:Y:S05]  /*1ce30*/  BRA `(.L_x_9655) ;  /* 0x0000002000007947 */ /* 0x000fea0003800000 */
.L_x_9642:
[----:B------:R-:W-:Y:S02]  /*1ce40*/  FMUL.FTZ R18, R18, 16777216 ;  /* 0x4b80000012127820 */ /* 0x000fe40000410000 */
[----:B------:R-:W-:Y:S02]  /*1ce50*/  FMUL.FTZ R9, |R21|, 16777216 ;  /* 0x4b80000015097820 */ /* 0x000fe40000410200 */
.L_x_9655:
[----:B------:R-:W-:Y:S05]  /*1ce60*/  BSYNC B0 ;  /* 0x0000000000007941 */ /* 0x000fea0003800000 */
.L_x_9641:
        /* <DEDUP_REMOVED lines=16> */
[----:B01----:R-:W-:Y:S05]  /*1cf70*/  CALL.REL.NOINC `($__internal_17_$__cuda_sm3x_div_rn_ftz_f32_slowpath) ;  /* 0x0000fb1000007944 */ /* 0x003fea0003c00000 */
.L_x_9657:
[----:B------:R-:W-:Y:S05]  /*1cf80*/  BSYNC B4 ;  /* 0x0000000000047941 */ /* 0x000fea0003800000 */
.L_x_9656:
        /* <DEDUP_REMOVED lines=18> */
.L_x_9659:
[----:B------:R-:W-:Y:S02]  /*1d0b0*/  ISETP.GE.AND P0, PT, R18, RZ, PT ;  /* 0x000000ff1200720c */ /* 0x000fe40003f06270 */
[----:B------:R-:W-:-:S11]  /*1d0c0*/  MOV R3, 0x3fd774eb ;  /* 0x3fd774eb00037802 */ /* 0x000fd60000000f00 */
[----:B------:R-:W-:-:S04]  /*1d0d0*/  @P0 FFMA.FTZ R2, R3, 0.93318945169448852539, -R2 ;  /* 0x3f6ee58103020823 */ /* 0x000fc80000010802 */
[----:B------:R-:W-:Y:S02]  /*1d0e0*/  @!P0 FFMA.FTZ R2, R3, 0.93318945169448852539, R2 ;  /* 0x3f6ee58103028823 */ /* 0x000fe40000010002 */
.L_x_9660:
[----:B------:R-:W-:Y:S05]  /*1d0f0*/  BSYNC B0 ;  /* 0x0000000000007941 */ /* 0x000fea0003800000 */
.L_x_9658:
        /* <DEDUP_REMOVED lines=13> */
.L_x_9644:
[----:B------:R-:W-:Y:S05]  /*1d1d0*/  BSYNC B3 ;  /* 0x0000000000037941 */ /* 0x000fea0003800000 */
.L_x_9640:
[----:B------:R-:W-:Y:S02]  /*1d1e0*/  LOP3.LUT R19, R4, 0x80000000, R21, 0xb8, !PT ;  /* 0x8000000004137812 */ /* 0x000fe400078eb815 */
[----:B-1----:R-:W-:Y:S01]  /*1d1f0*/  LOP3.LUT R18, R29, 0x80000000, R20, 0xb8, !PT ;  /* 0x800000001d127812 */ /* 0x002fe200078eb814 */
[----:B------:R-:W-:Y:S05]  /*1d200*/  BRA `(.L_x_9627) ;  /* 0x0000179000007947 */ /* 0x000fea0003800000 */
.L_x_9629:
        /* <DEDUP_REMOVED lines=29> */
[----:B------:R-:W-:Y:S05]  /*1d3e0*/  CALL.REL.NOINC `($__internal_17_$__cuda_sm3x_div_rn_ftz_f32_slowpath) ;  /* 0x0000f6a000007944 */ /* 0x000fea0003c00000 */
.L_x_9666:
[----:B------:R-:W-:Y:S05]  /*1d3f0*/  BSYNC B4 ;  /* 0x0000000000047941 */ /* 0x000fea0003800000 */
.L_x_9665:
        /* <DEDUP_REMOVED lines=18> */
.L_x_9668:
[----:B------:R-:W-:Y:S02]  /*1d520*/  ISETP.GE.AND P0, PT, R19, RZ, PT ;  /* 0x000000ff1300720c */ /* 0x000fe40003f06270 */
[----:B------:R-:W-:-:S11]  /*1d530*/  MOV R3, 0x3fd774eb ;  /* 0x3fd774eb00037802 */ /* 0x000fd60000000f00 */
[----:B------:R-:W-:-:S04]  /*1d540*/  @P0 FFMA.FTZ R2, R3, 0.93318945169448852539, -R2 ;  /* 0x3f6ee58103020823 */ /* 0x000fc80000010802 */
[----:B------:R-:W-:Y:S02]  /*1d550*/  @!P0 FFMA.FTZ R2, R3, 0.93318945169448852539, R2 ;  /* 0x3f6ee58103028823 */ /* 0x000fe40000010002 */
.L_x_9669:
[----:B------:R-:W-:Y:S05]  /*1d560*/  BSYNC B0 ;  /* 0x0000000000007941 */ /* 0x000fea0003800000 */
.L_x_9667:
        /* <DEDUP_REMOVED lines=14> */
.L_x_9664:
        /* <DEDUP_REMOVED lines=12> */
.L_x_9672:
[----:B------:R-:W-:Y:S05]  /*1d710*/  BSYNC B4 ;  /* 0x0000000000047941 */ /* 0x000fea0003800000 */
.L_x_9671:
        /* <DEDUP_REMOVED lines=18> */
.L_x_9674:
[----:B------:R-:W-:Y:S02]  /*1d840*/  ISETP.GE.AND P0, PT, R19, RZ, PT ;  /* 0x000000ff1300720c */ /* 0x000fe40003f06270 */
[----:B------:R-:W-:-:S11]  /*1d850*/  MOV R3, 0x3fd774eb ;  /* 0x3fd774eb00037802 */ /* 0x000fd60000000f00 */
[----:B------:R-:W-:-:S04]  /*1d860*/  @P0 FFMA.FTZ R2, R3, 0.93318945169448852539, -R2 ;  /* 0x3f6ee58103020823 */ /* 0x000fc80000010802 */
[----:B------:R-:W-:Y:S02]  /*1d870*/  @!P0 FFMA.FTZ R2, R3, 0.93318945169448852539, R2 ;  /* 0x3f6ee58103028823 */ /* 0x000fe40000010002 */
.L_x_9675:
[----:B------:R-:W-:Y:S05]  /*1d880*/  BSYNC B0 ;  /* 0x0000000000007941 */ /* 0x000fea0003800000 */
.L_x_9673:
        /* <DEDUP_REMOVED lines=28> */
.L_x_9663:
        /* <DEDUP_REMOVED lines=34> */
.L_x_9677:
[----:B------:R-:W-:Y:S05]  /*1dc70*/  BSYNC B4 ;  /* 0x0000000000047941 */ /* 0x000fea0003800000 */
.L_x_9676:
        /* <DEDUP_REMOVED lines=18> */
.L_x_9679:
[----:B------:R-:W-:Y:S02]  /*1dda0*/  ISETP.GE.AND P0, PT, R19, RZ, PT ;  /* 0x000000ff1300720c */ /* 0x000fe40003f06270 */
[----:B------:R-:W-:-:S11]  /*1ddb0*/  MOV R3, 0x3fd774eb ;  /* 0x3fd774eb00037802 */ /* 0x000fd60000000f00 */
[----:B------:R-:W-:-:S04]  /*1ddc0*/  @P0 FFMA.FTZ R0, R3, 0.93318945169448852539, -R0 ;  /* 0x3f6ee58103000823 */ /* 0x000fc80000010800 */
[----:B------:R-:W-:Y:S02]  /*1ddd0*/  @!P0 FFMA.FTZ R0, R3, 0.93318945169448852539, R0 ;  /* 0x3f6ee58103008823 */ /* 0x000fe40000010000 */
.L_x_9680:
[----:B------:R-:W-:Y:S05]  /*1dde0*/  BSYNC B0 ;  /* 0x0000000000007941 */ /* 0x000fea0003800000 */
.L_x_9678:
        /* <DEDUP_REMOVED lines=12> */
.L_x_9662:
        /* <DEDUP_REMOVED lines=23> */
.L_x_9684:
[----:B------:R-:W-:Y:S05]  /*1e020*/  BSYNC B4 ;  /* 0x0000000000047941 */ /* 0x000fea0003800000 */
.L_x_9683:
        /* <DEDUP_REMOVED lines=24> */
.L_x_9682:
        /* <DEDUP_REMOVED lines=12> */
.L_x_9686:
[----:B------:R-:W-:Y:S05]  /*1e270*/  BSYNC B4 ;  /* 0x0000000000047941 */ /* 0x000fea0003800000 */
.L_x_9685:
        /* <DEDUP_REMOVED lines=38> */
.L_x_9681:
        /* <DEDUP_REMOVED lines=34> */
.L_x_9688:
[----:B------:R-:W-:Y:S05]  /*1e700*/  BSYNC B4 ;  /* 0x0000000000047941 */ /* 0x000fea0003800000 */
.L_x_9687:
        /* <DEDUP_REMOVED lines=21> */
.L_x_9670:
[----:B------:R-:W-:Y:S05]  /*1e860*/  BSYNC B3 ;  /* 0x0000000000037941 */ /* 0x000fea0003800000 */
.L_x_9661:
[----:B------:R-:W-:Y:S01]  /*1e870*/  FADD.FTZ R3, R18, 0.69314718246459960938 ;  /* 0x3f31721812037421 */ /* 0x000fe20000010000 */
[----:B------:R-:W-:-:S04]  /*1e880*/  LOP3.LUT R19, R0, 0x80000000, R21, 0xb8, !PT ;  /* 0x8000000000137812 */ /* 0x000fc800078eb815 */
[----:B------:R-:W-:Y:S01]  /*1e890*/  LOP3.LUT R18, R3, 0x80000000, R20, 0xb8, !PT ;  /* 0x8000000003127812 */ /* 0x000fe200078eb814 */
[----:B------:R-:W-:Y:S05]  /*1e8a0*/  BRA `(.L_x_9627) ;  /* 0x000000f000007947 */ /* 0x000fea0003800000 */
.L_x_9628:
        /* <DEDUP_REMOVED lines=15> */
.L_x_9627:
[----:B------:R-:W-:Y:S05]  /*1e9a0*/  BSYNC B2 ;  /* 0x0000000000027941 */ /* 0x000fea0003800000 */
.L_x_9626:
        /* <DEDUP_REMOVED lines=117> */
.L_x_9696:
        /* <DEDUP_REMOVED lines=10> */
.L_x_9698:
[----:B------:R-:W-:-:S04]  /*1f1a0*/  FADD.FTZ R2, -R0, R5 ;  /* 0x0000000500027221 */ /* 0x000fc80000010100 */
[----:B------:R-:W-:Y:S02]  /*1f1b0*/  FMUL.FTZ R2, R2, 0.5 ;  /* 0x3f00000002027820 */ /* 0x000fe40000410000 */
.L_x_9699:
[----:B------:R-:W-:Y:S05]  /*1f1c0*/  BSYNC B1 ;  /* 0x0000000000017941 */ /* 0x000fea0003800000 */
.L_x_9697:
        /* <DEDUP_REMOVED lines=11> */
.L_x_9701:
[----:B------:R-:W-:-:S04]  /*1f280*/  FADD.FTZ R6, R4, -R7 ;  /* 0x8000000704067221 */ /* 0x000fc80000010000 */
[----:B------:R-:W-:Y:S02]  /*1f290*/  FMUL.FTZ R7, R6, 0.5 ;  /* 0x3f00000006077820 */ /* 0x000fe40000410000 */
.L_x_9702:
[----:B------:R-:W-:Y:S05]  /*1f2a0*/  BSYNC B1 ;  /* 0x0000000000017941 */ /* 0x000fea0003800000 */
.L_x_9700:
        /* <DEDUP_REMOVED lines=35> */
.L_x_9695:
[----:B------:R0:W1:Y:S02]  /*1f4e0*/  MUFU.SQRT R29, R30 ;  /* 0x0000001e001d7308 */ /* 0x0000640000002000 */
.L_x_9694:
[----:B------:R-:W-:Y:S05]  /*1f4f0*/  BSYNC B0 ;  /* 0x0000000000007941 */ /* 0x000fea0003800000 */
.L_x_9693:
        /* <DEDUP_REMOVED lines=35> */
.L_x_9706:
        /* <DEDUP_REMOVED lines=17> */
.L_x_9712:
[----:B------:R-:W-:-:S04]  /*1f840*/  FADD.FTZ R0, -R0, R5 ;  /* 0x0000000500007221 */ /* 0x000fc80000010100 */
[----:B------:R-:W-:Y:S02]  /*1f850*/  FMUL.FTZ R0, R0, 0.5 ;  /* 0x3f00000000007820 */ /* 0x000fe40000410000 */
.L_x_9713:
[----:B------:R-:W-:Y:S05]  /*1f860*/  BSYNC B4 ;  /* 0x0000000000047941 */ /* 0x000fea0003800000 */
.L_x_9711:
        /* <DEDUP_REMOVED lines=10> */
.L_x_9715:
[----:B------:R-:W-:-:S04]  /*1f910*/  FADD.FTZ R3, -R3, R4 ;  /* 0x0000000403037221 */ /* 0x000fc80000010100 */
[----:B------:R-:W-:Y:S02]  /*1f920*/  FMUL.FTZ R3, R3, 0.5 ;  /* 0x3f00000003037820 */ /* 0x000fe40000410000 */
.L_x_9716:
[----:B------:R-:W-:Y:S05]  /*1f930*/  BSYNC B4 ;  /* 0x0000000000047941 */ /* 0x000fea0003800000 */
.L_x_9714:
[----:B------:R-:W-:Y:S02]  /*1f940*/  FADD.FTZ R3, R3, R0 ;  /* 0x0000000003037221 */ /* 0x000fe40000010000 */
[----:B------:R-:W-:-:S04]  /*1f950*/  FADD.FTZ R20, R20, |R23| ;  /* 0x4000001714147221 */ /* 0x000fc80000010000 */
[----:B------:R-:W-:-:S06]  /*1f960*/  FMUL.FTZ R20, R20, R3 ;  /* 0x0000000314147220 */ /* 0x000fcc0000410000 */
[----:B------:R-:W2:Y:S01]  /*1f970*/  MUFU.SQRT R20, R20 ;  /* 0x0000001400147308 */ /* 0x000ea20000002000 */
[----:B------:R-:W-:Y:S05]  /*1f980*/  BRA `(.L_x_9717) ;  /* 0x0000012000007947 */ /* 0x000fea0003800000 */
.L_x_9710:
        /* <DEDUP_REMOVED lines=12> */
.L_x_9709:
[----:B------:R-:W-:Y:S01]  /*1fa50*/  FADD.FTZ R0, R20, 1 ;  /* 0x3f80000014007421 */ /* 0x000fe20000010000 */
[----:B0-----:R-:W-:Y:S01]  /*1fa60*/  MUFU.SQRT R30, R30 ;  /* 0x0000001e001e7308 */ /* 0x001fe20000002000 */
[----:B------:R-:W-:-:S02]  /*1fa70*/  MOV R9, 0x3f800000 ;  /* 0x3f80000000097802 */ /* 0x000fc40000000f00 */
[----:B------:R-:W-:-:S05]  /*1fa80*/  FMUL.FTZ R0, R0, 0.5 ;  /* 0x3f00000000007820 */ /* 0x000fca0000410000 */
[----:B------:R-:W0:Y:S02]  /*1fa90*/  MUFU.SQRT R3, R0 ;  /* 0x0000000000037308 */ /* 0x000e240000002000 */
[----:B0-----:R-:W-:-:S06]  /*1faa0*/  FMUL.FTZ R20, R30, R3 ;  /* 0x000000031e147220 */ /* 0x001fcc0000410000 */
.L_x_9717:
[----:B------:R-:W-:Y:S05]  /*1fab0*/  BSYNC B1 ;  /* 0x0000000000017941 */ /* 0x000fea0003800000 */
.L_x_9708:
[----:B------:R-:W-:Y:S05]  /*1fac0*/  BRA `(.L_x_9718) ;  /* 0x0000002000007947 */ /* 0x000fea0003800000 */
.L_x_9705:
[----:B------:R-:W-:Y:S02]  /*1fad0*/  FMUL.FTZ R20, R20, 16777216 ;  /* 0x4b80000014147820 */ /* 0x000fe40000410000 */
[----:B------:R-:W-:Y:S02]  /*1fae0*/  FMUL.FTZ R9, |R23|, 16777216 ;  /* 0x4b80000017097820 */ /* 0x000fe40000410200 */
.L_x_9718:
[----:B------:R-:W-:Y:S05]  /*1faf0*/  BSYNC B0 ;  /* 0x0000000000007941 */ /* 0x000fea0003800000 */
.L_x_9704:
        /* <DEDUP_REMOVED lines=17> */
.L_x_9720:
[----:B------:R-:W-:Y:S05]  /*1fc10*/  BSYNC B4 ;  /* 0x0000000000047941 */ /* 0x000fea0003800000 */
.L_x_9719:
        /* <DEDUP_REMOVED lines=18> */
.L_x_9722:
[----:B------:R-:W-:Y:S02]  /*1fd40*/  ISETP.GE.AND P0, PT, R20, RZ, PT ;  /* 0x000000ff1400720c */ /* 0x000fe40003f06270 */
[----:B------:R-:W-:-:S11]  /*1fd50*/  MOV R3, 0x3fd774eb ;  /* 0x3fd774eb00037802 */ /* 0x000fd60000000f00 */
[----:B------:R-:W-:-:S04]  /*1fd60*/  @P0 FFMA.FTZ R2, R3, 0.93318945169448852539, -R2 ;  /* 0x3f6ee58103020823 */ /* 0x000fc80000010802 */
[----:B------:R-:W-:Y:S02]  /*1fd70*/  @!P0 FFMA.FTZ R2, R3, 0.93318945169448852539, R2 ;  /* 0x3f6ee58103028823 */ /* 0x000fe40000010002 */
.L_x_9723:
[----:B------:R-:W-:Y:S05]  /*1fd80*/  BSYNC B0 ;  /* 0x0000000000007941 */ /* 0x000fea0003800000 */
.L_x_9721:
        /* <DEDUP_REMOVED lines=10> */
.L_x_9707:
[----:B------:R-:W-:Y:S05]  /*1fe30*/  BSYNC B3 ;  /* 0x0000000000037941 */ /* 0x000fea0003800000 */
.L_x_9703:
[----:B------:R-:W-:Y:S02]  /*1fe40*/  LOP3.LUT R21, R2, 0x80000000, R23, 0xb8, !PT ;  /* 0x8000000002157812 */ /* 0x000fe400078eb817 */
[----:B-1----:R-:W-:Y:S01]  /*1fe50*/  LOP3.LUT R20, R29, 0x80000000, R22, 0xb8, !PT ;  /* 0x800000001d147812 */ /* 0x002fe200078eb816 */
[----:B------:R-:W-:Y:S05]  /*1fe60*/  BRA `(.L_x_9690) ;  /* 0x0000176000007947 */ /* 0x000fea0003800000 */
.L_x_9692:
        /* <DEDUP_REMOVED lines=30> */
.L_x_9729:
[----:B------:R-:W-:Y:S05]  /*20050*/  BSYNC B4 ;  /* 0x0000000000047941 */ /* 0x000fea0003800000 */
.L_x_9728:
        /* <DEDUP_REMOVED lines=18> */
.L_x_9731:
[----:B------:R-:W-:Y:S02]  /*20180*/  ISETP.GE.AND P0, PT, R21, RZ, PT ;  /* 0x000000ff1500720c */ /* 0x000fe40003f06270 */
[----:B------:R-:W-:-:S11]  /*20190*/  MOV R3, 0x3fd774eb ;  /* 0x3fd774eb00037802 */ /* 0x000fd60000000f00 */
[----:B------:R-:W-:-:S04]  /*201a0*/  @P0 FFMA.FTZ R2, R3, 0.93318945169448852539, -R2 ;  /* 0x3f6ee58103020823 */ /* 0x000fc80000010802 */
[----:B------:R-:W-:Y:S02]  /*201b0*/  @!P0 FFMA.FTZ R2, R3, 0.93318945169448852539, R2 ;  /* 0x3f6ee58103028823 */ /* 0x000fe40000010002 */
.L_x_9732:
[----:B------:R-:W-:Y:S05]  /*201c0*/  BSYNC B0 ;  /* 0x0000000000007941 */ /* 0x000fea0003800000 */
.L_x_9730:
        /* <DEDUP_REMOVED lines=13> */
.L_x_9727:
        /* <DEDUP_REMOVED lines=12> */
.L_x_9735:
[----:B------:R-:W-:Y:S05]  /*20360*/  BSYNC B4 ;  /* 0x0000000000047941 */ /* 0x000fea0003800000 */
.L_x_9734:
        /* <DEDUP_REMOVED lines=18> */
.L_x_9737:
[----:B------:R-:W-:Y:S02]  /*20490*/  ISETP.GE.AND P0, PT, R21, RZ, PT ;  /* 0x000000ff1500720c */ /* 0x000fe40003f06270 */
[----:B------:R-:W-:-:S11]  /*204a0*/  MOV R3, 0x3fd774eb ;  /* 0x3fd774eb00037802 */ /* 0x000fd60000000f00 */
[----:B------:R-:W-:-:S04]  /*204b0*/  @P0 FFMA.FTZ R2, R3, 0.93318945169448852539, -R2 ;  /* 0x3f6ee58103020823 */ /* 0x000fc80000010802 */
[----:B------:R-:W-:Y:S02]  /*204c0*/  @!P0 FFMA.FTZ R2, R3, 0.93318945169448852539, R2 ;  /* 0x3f6ee58103028823 */ /* 0x000fe40000010002 */
.L_x_9738:
[----:B------:R-:W-:Y:S05]  /*204d0*/  BSYNC B0 ;  /* 0x0000000000007941 */ /* 0x000fea0003800000 */
.L_x_9736:
        /* <DEDUP_REMOVED lines=27> */
.L_x_9726:
        /* <DEDUP_REMOVED lines=34> */
.L_x_9740:
[----:B------:R-:W-:Y:S05]  /*208b0*/  BSYNC B4 ;  /* 0x0000000000047941 */ /* 0x000fea0003800000 */
.L_x_9739:
        /* <DEDUP_REMOVED lines=18> */
.L_x_9742:
[----:B------:R-:W-:Y:S02]  /*209e0*/  ISETP.GE.AND P0, PT, R21, RZ, PT ;  /* 0x000000ff1500720c */ /* 0x000fe40003f06270 */
[----:B------:R-:W-:-:S11]  /*209f0*/  MOV R3, 0x3fd774eb ;  /* 0x3fd774eb00037802 */ /* 0x000fd60000000f00 */
[----:B------:R-:W-:-:S04]  /*20a00*/  @P0 FFMA.FTZ R0, R3, 0.93318945169448852539, -R0 ;  /* 0x3f6ee58103000823 */ /* 0x000fc80000010800 */
[----:B------:R-:W-:Y:S02]  /*20a10*/  @!P0 FFMA.FTZ R0, R3, 0.93318945169448852539, R0 ;  /* 0x3f6ee58103008823 */ /* 0x000fe40000010000 */
.L_x_9743:
[----:B------:R-:W-:Y:S05]  /*20a20*/  BSYNC B0 ;  /* 0x0000000000007941 */ /* 0x000fea0003800000 */
.L_x_9741:
        /* <DEDUP_REMOVED lines=11> */
.L_x_9725:
        /* <DEDUP_REMOVED lines=23> */
.L_x_9747:
[----:B------:R-:W-:Y:S05]  /*20c50*/  BSYNC B4 ;  /* 0x0000000000047941 */ /* 0x000fea0003800000 */
.L_x_9746:
        /* <DEDUP_REMOVED lines=24> */
.L_x_9745:
        /* <DEDUP_REMOVED lines=12> */
.L_x_9749:
[----:B------:R-:W-:Y:S05]  /*20ea0*/  BSYNC B4 ;  /* 0x0000000000047941 */ /* 0x000fea0003800000 */
.L_x_9748:
        /* <DEDUP_REMOVED lines=38> */
.L_x_9744:
        /* <DEDUP_REMOVED lines=34> */
.L_x_9751:
[----:B------:R-:W-:Y:S05]  /*21330*/  BSYNC B4 ;  /* 0x0000000000047941 */ /* 0x000fea0003800000 */
.L_x_9750:
        /* <DEDUP_REMOVED lines=21> */
.L_x_9733:
[----:B------:R-:W-:Y:S05]  /*21490*/  BSYNC B3 ;  /* 0x0000000000037941 */ /* 0x000fea0003800000 */
.L_x_9724:
[----:B------:R-:W-:Y:S01]  /*214a0*/  FADD.FTZ R3, R30, 0.69314718246459960938 ;  /* 0x3f3172181e037421 */ /* 0x000fe20000010000 */
[----:B------:R-:W-:-:S04]  /*214b0*/  LOP3.LUT R21, R0, 0x80000000, R23, 0xb8, !PT ;  /* 0x8000000000157812 */ /* 0x000fc800078eb817 */
[----:B------:R-:W-:Y:S01]  /*214c0*/  LOP3.LUT R20, R3, 0x80000000, R22, 0xb8, !PT ;  /* 0x8000000003147812 */ /* 0x000fe200078eb816 */
[----:B------:R-:W-:Y:S05]  /*214d0*/  BRA `(.L_x_9690) ;  /* 0x000000f000007947 */ /* 0x000fea0003800000 */
.L_x_9691:
        /* <DEDUP_REMOVED lines=15> */
.L_x_9690:
[----:B------:R-:W-:Y:S05]  /*215d0*/  BSYNC B2 ;  /* 0x0000000000027941 */ /* 0x000fea0003800000 */
.L_x_9689:
        /* <DEDUP_REMOVED lines=117> */
.L_x_9759:
        /* <DEDUP_REMOVED lines=10> */
.L_x_9761:
[----:B------:R-:W-:-:S04]  /*21dd0*/  FADD.FTZ R2, -R0, R5 ;  /* 0x0000000500027221 */ /* 0x000fc80000010100 */
[----:B------:R-:W-:Y:S02]  /*21de0*/  FMUL.FTZ R2, R2, 0.5 ;  /* 0x3f00000002027820 */ /* 0x000fe40000410000 */
.L_x_9762:
[----:B------:R-:W-:Y:S05]  /*21df0*/  BSYNC B1 ;  /* 0x0000000000017941 */ /* 0x000fea0003800000 */
.L_x_9760:
        /* <DEDUP_REMOVED lines=11> */
.L_x_9764:
[----:B------:R-:W-:-:S04]  /*21eb0*/  FADD.FTZ R6, R4, -R7 ;  /* 0x8000000704067221 */ /* 0x000fc80000010000 */
[----:B------:R-:W-:Y:S02]  /*21ec0*/  FMUL.FTZ R7, R6, 0.5 ;  /* 0x3f00000006077820 */ /* 0x000fe40000410000 */
.L_x_9765:
[----:B------:R-:W-:Y:S05]  /*21ed0*/  BSYNC B1 ;  /* 0x0000000000017941 */ /* 0x000fea0003800000 */
.L_x_9763:
        /* <DEDUP_REMOVED lines=35> */
.L_x_9758:
[----:B------:R0:W1:Y:S02]  /*22110*/  MUFU.SQRT R29, R30 ;  /* 0x0000001e001d7308 */ /* 0x0000640000002000 */
.L_x_9757:
[----:B------:R-:W-:Y:S05]  /*22120*/  BSYNC B0 ;  /* 0x0000000000007941 */ /* 0x000fea0003800000 */
.L_x_9756:
        /* <DEDUP_REMOVED lines=35> */
.L_x_9769:
        /* <DEDUP_REMOVED lines=17> */
.L_x_9775:
[----:B------:R-:W-:-:S04]  /*22470*/  FADD.FTZ R0, -R0, R5 ;  /* 0x0000000500007221 */ /* 0x000fc80000010100 */
[----:B------:R-:W-:Y:S02]  /*22480*/  FMUL.FTZ R0, R0, 0.5 ;  /* 0x3f00000000007820 */ /* 0x000fe40000410000 */
.L_x_9776:
[----:B------:R-:W-:Y:S05]  /*22490*/  BSYNC B4 ;  /* 0x0000000000047941 */ /* 0x000fea0003800000 */
.L_x_9774:
        /* <DEDUP_REMOVED lines=10> */
.L_x_9778:
[----:B------:R-:W-:-:S04]  /*22540*/  FADD.FTZ R3, -R3, R4 ;  /* 0x0000000403037221 */ /* 0x000fc80000010100 */
[----:B------:R-:W-:Y:S02]  /*22550*/  FMUL.FTZ R3, R3, 0.5 ;  /* 0x3f00000003037820 */ /* 0x000fe40000410000 */
.L_x_9779:
[----:B------:R-:W-:Y:S05]  /*22560*/  BSYNC B4 ;  /* 0x0000000000047941 */ /* 0x000fea0003800000 */
.L_x_9777:
[----:B------:R-:W-:Y:S02]  /*22570*/  FADD.FTZ R3, R3, R0 ;  /* 0x0000000003037221 */ /* 0x000fe40000010000 */
[----:B------:R-:W-:-:S04]  /*22580*/  FADD.FTZ R22, R9, R22 ;  /* 0x0000001609167221 */ /* 0x000fc80000010000 */
[----:B------:R-:W-:-:S06]  /*22590*/  FMUL.FTZ R22, R22, R3 ;  /* 0x0000000316167220 */ /* 0x000fcc0000410000 */
[----:B------:R-:W2:Y:S01]  /*225a0*/  MUFU.SQRT R22, R22 ;  /* 0x0000001600167308 */ /* 0x000ea20000002000 */
[----:B------:R-:W-:Y:S05]  /*225b0*/  BRA `(.L_x_9780) ;  /* 0x0000012000007947 */ /* 0x000fea0003800000 */
.L_x_9773:
        /* <DEDUP_REMOVED lines=12> */
.L_x_9772:
[----:B------:R-:W-:Y:S01]  /*22680*/  FADD.FTZ R0, R22, 1 ;  /* 0x3f80000016007421 */ /* 0x000fe20000010000 */
[----:B------:R-:W-:Y:S01]  /*22690*/  MUFU.SQRT R3, R30 ;  /* 0x0000001e00037308 */ /* 0x000fe20000002000 */
[----:B------:R-:W-:Y:S02]  /*226a0*/  MOV R9, 0x3f800000 ;  /* 0x3f80000000097802 */ /* 0x000fe40000000f00 */
[----:B------:R-:W-:-:S06]  /*226b0*/  FMUL.FTZ R0, R0, 0.5 ;  /* 0x3f00000000007820 */ /* 0x000fcc0000410000 */
[----:B------:R-:W2:Y:S02]  /*226c0*/  MUFU.SQRT R0, R0 ;  /* 0x0000000000007308 */ /* 0x000ea40000002000 */
[----:B--2---:R-:W-:-:S06]  /*226d0*/  FMUL.FTZ R22, R3, R0 ;  /* 0x0000000003167220 */ /* 0x004fcc0000410000 */
.L_x_9780:
[----:B------:R-:W-:Y:S05]  /*226e0*/  BSYNC B1 ;  /* 0x0000000000017941 */ /* 0x000fea0003800000 */
.L_x_9771:
[----:B------:R-:W-:Y:S05]  /*226f0*/  BRA `(.L_x_9781) ;  /* 0x0000002000007947 */ /* 0x000fea0003800000 */
.L_x_9768:
[----:B------:R-:W-:Y:S02]  /*22700*/  FMUL.FTZ R22, R22, 16777216 ;  /* 0x4b80000016167820 */ /* 0x000fe40000410000 */
[----:B------:R-:W-:Y:S02]  /*22710*/  FMUL.FTZ R9, R9, 16777216 ;  /* 0x4b80000009097820 */ /* 0x000fe40000410000 */
.L_x_9781:
[----:B------:R-:W-:Y:S05]  /*22720*/  BSYNC B0 ;  /* 0x0000000000007941 */ /* 0x000fea0003800000 */
.L_x_9767:
        /* <DEDUP_REMOVED lines=17> */
.L_x_9783:
[----:B------:R-:W-:Y:S05]  /*22840*/  BSYNC B4 ;  /* 0x0000000000047941 */ /* 0x000fea0003800000 */
.L_x_9782:
        /* <DEDUP_REMOVED lines=18> */
.L_x_9785:
[----:B------:R-:W-:Y:S02]  /*22970*/  ISETP.GE.AND P0, PT, R22, RZ, PT ;  /* 0x000000ff1600720c */ /* 0x000fe40003f06270 */
[----:B------:R-:W-:-:S11]  /*22980*/  MOV R3, 0x3fd774eb ;  /* 0x3fd774eb00037802 */ /* 0x000fd60000000f00 */
[----:B------:R-:W-:-:S04]  /*22990*/  @P0 FFMA.FTZ R2, R3, 0.93318945169448852539, -R2 ;  /* 0x3f6ee58103020823 */ /* 0x000fc80000010802 */
[----:B------:R-:W-:Y:S02]  /*229a0*/  @!P0 FFMA.FTZ R2, R3, 0.93318945169448852539, R2 ;  /* 0x3f6ee58103028823 */ /* 0x000fe40000010002 */
.L_x_9786:
[----:B------:R-:W-:Y:S05]  /*229b0*/  BSYNC B0 ;  /* 0x0000000000007941 */ /* 0x000fea0003800000 */
.L_x_9784:
        /* <DEDUP_REMOVED lines=10> */
.L_x_9770:
[----:B------:R-:W-:Y:S05]  /*22a60*/  BSYNC B3 ;  /* 0x0000000000037941 */ /* 0x000fea0003800000 */
.L_x_9766:
[----:B------:R-:W-:Y:S02]  /*22a70*/  LOP3.LUT R23, R2, 0x80000000, R25, 0xb8, !PT ;  /* 0x8000000002177812 */ /* 0x000fe400078eb819 */
[----:B-1----:R-:W-:Y:S01]  /*22a80*/  LOP3.LUT R22, R29, 0x80000000, R24, 0xb8, !PT ;  /* 0x800000001d167812 */ /* 0x002fe200078eb818 */
[----:B------:R-:W-:Y:S05]  /*22a90*/  BRA `(.L_x_9753) ;  /* 0x0000176000007947 */ /* 0x000fea0003800000 */
.L_x_9755:
        /* <DEDUP_REMOVED lines=30> */
.L_x_9792:
[----:B------:R-:W-:Y:S05]  /*22c80*/  BSYNC B4 ;  /* 0x0000000000047941 */ /* 0x000fea0003800000 */
.L_x_9791:
        /* <DEDUP_REMOVED lines=18> */
.L_x_9794:
[----:B------:R-:W-:Y:S02]  /*22db0*/  ISETP.GE.AND P0, PT, R23, RZ, PT ;  /* 0x000000ff1700720c */ /* 0x000fe40003f06270 */
[----:B------:R-:W-:-:S11]  /*22dc0*/  MOV R3, 0x3fd774eb ;  /* 0x3fd774eb00037802 */ /* 0x000fd60000000f00 */
[----:B------:R-:W-:-:S04]  /*22dd0*/  @P0 FFMA.FTZ R2, R3, 0.93318945169448852539, -R2 ;  /* 0x3f6ee58103020823 */ /* 0x000fc80000010802 */
[----:B------:R-:W-:Y:S02]  /*22de0*/  @!P0 FFMA.FTZ R2, R3, 0.93318945169448852539, R2 ;  /* 0x3f6ee58103028823 */ /* 0x000fe40000010002 */
.L_x_9795:
[----:B------:R-:W-:Y:S05]  /*22df0*/  BSYNC B0 ;  /* 0x0000000000007941 */ /* 0x000fea0003800000 */
.L_x_9793:
        /* <DEDUP_REMOVED lines=13> */
.L_x_9790:
        /* <DEDUP_REMOVED lines=12> */
.L_x_9798:
[----:B------:R-:W-:Y:S05]  /*22f90*/  BSYNC B4 ;  /* 0x0000000000047941 */ /* 0x000fea0003800000 */
.L_x_9797:
        /* <DEDUP_REMOVED lines=18> */
.L_x_9800:
[----:B------:R-:W-:Y:S02]  /*230c0*/  ISETP.GE.AND P0, PT, R23, RZ, PT ;  /* 0x000000ff1700720c */ /* 0x000fe40003f06270 */
[----:B------:R-:W-:-:S11]  /*230d0*/  MOV R3, 0x3fd774eb ;  /* 0x3fd774eb00037802 */ /* 0x000fd60000000f00 */
[----:B------:R-:W-:-:S04]  /*230e0*/  @P0 FFMA.FTZ R2, R3, 0.93318945169448852539, -R2 ;  /* 0x3f6ee58103020823 */ /* 0x000fc80000010802 */
[----:B------:R-:W-:Y:S02]  /*230f0*/  @!P0 FFMA.FTZ R2, R3, 0.93318945169448852539, R2 ;  /* 0x3f6ee58103028823 */ /* 0x000fe40000010002 */
.L_x_9801:
[----:B------:R-:W-:Y:S05]  /*23100*/  BSYNC B0 ;  /* 0x0000000000007941 */ /* 0x000fea0003800000 */
.L_x_9799:
        /* <DEDUP_REMOVED lines=27> */
.L_x_9789:
        /* <DEDUP_REMOVED lines=34> */
.L_x_9803:
[----:B------:R-:W-:Y:S05]  /*234e0*/  BSYNC B4 ;  /* 0x0000000000047941 */ /* 0x000fea0003800000 */
.L_x_9802:
        /* <DEDUP_REMOVED lines=18> */
.L_x_9805:
[----:B------:R-:W-:Y:S02]  /*23610*/  ISETP.GE.AND P0, PT, R23, RZ, PT ;  /* 0x000000ff1700720c */ /* 0x000fe40003f06270 */
[----:B------:R-:W-:-:S11]  /*23620*/  MOV R3, 0x3fd774eb ;  /* 0x3fd774eb00037802 */ /* 0x000fd60000000f00 */
[----:B------:R-:W-:-:S04]  /*23630*/  @P0 FFMA.FTZ R0, R3, 0.93318945169448852539, -R0 ;  /* 0x3f6ee58103000823 */ /* 0x000fc80000010800 */
[----:B------:R-:W-:Y:S02]  /*23640*/  @!P0 FFMA.FTZ R0, R3, 0.93318945169448852539, R0 ;  /* 0x3f6ee58103008823 */ /* 0x000fe40000010000 */
.L_x_9806:
[----:B------:R-:W-:Y:S05]  /*23650*/  BSYNC B0 ;  /* 0x0000000000007941 */ /* 0x000fea0003800000 */
.L_x_9804:
        /* <DEDUP_REMOVED lines=11> */
.L_x_9788:
        /* <DEDUP_REMOVED lines=23> */
.L_x_9810:
[----:B------:R-:W-:Y:S05]  /*23880*/  BSYNC B4 ;  /* 0x0000000000047941 */ /* 0x000fea0003800000 */
.L_x_9809:
        /* <DEDUP_REMOVED lines=24> */
.L_x_9808:
        /* <DEDUP_REMOVED lines=12> */
.L_x_9812:
[----:B------:R-:W-:Y:S05]  /*23ad0*/  BSYNC B4 ;  /* 0x0000000000047941 */ /* 0x000fea0003800000 */
.L_x_9811:
        /* <DEDUP_REMOVED lines=38> */
.L_x_9807:
        /* <DEDUP_REMOVED lines=34> */
.L_x_9814:
[----:B------:R-:W-:Y:S05]  /*23f60*/  BSYNC B4 ;  /* 0x0000000000047941 */ /* 0x000fea0003800000 */
.L_x_9813:
        /* <DEDUP_REMOVED lines=21> */
.L_x_9796:
[----:B------:R-:W-:Y:S05]  /*240c0*/  BSYNC B3 ;  /* 0x0000000000037941 */ /* 0x000fea0003800000 */
.L_x_9787:
[----:B------:R-:W-:Y:S01]  /*240d0*/  FADD.FTZ R3, R30, 0.69314718246459960938 ;  /* 0x3f3172181e037421 */ /* 0x000fe20000010000 */
[----:B------:R-:W-:-:S04]  /*240e0*/  LOP3.LUT R23, R0, 0x80000000, R25, 0xb8, !PT ;  /* 0x8000000000177812 */ /* 0x000fc800078eb819 */
[----:B------:R-:W-:Y:S01]  /*240f0*/  LOP3.LUT R22, R3, 0x80000000, R24, 0xb8, !PT ;  /* 0x8000000003167812 */ /* 0x000fe200078eb818 */
[----:B------:R-:W-:Y:S05]  /*24100*/  BRA `(.L_x_9753) ;  /* 0x000000f000007947 */ /* 0x000fea0003800000 */
.L_x_9754:
        /* <DEDUP_REMOVED lines=15> */
.L_x_9753:
[----:B------:R-:W-:Y:S05]  /*24200*/  BSYNC B2 ;  /* 0x0000000000027941 */ /* 0x000fea0003800000 */
.L_x_9752:
        /* <DEDUP_REMOVED lines=117> */
.L_x_9822:
        /* <DEDUP_REMOVED lines=10> */
.L_x_9824:
[----:B------:R-:W-:-:S04]  /*24a00*/  FADD.FTZ R2, -R0, R5 ;  /* 0x0000000500027221 */ /* 0x000fc80000010100 */
[----:B------:R-:W-:Y:S02]  /*24a10*/  FMUL.FTZ R2, R2, 0.5 ;  /* 0x3f00000002027820 */ /* 0x000fe40000410000 */
.L_x_9825:
[----:B------:R-:W-:Y:S05]  /*24a20*/  BSYNC B1 ;  /* 0x0000000000017941 */ /* 0x000fea0003800000 */
.L_x_9823:
        /* <DEDUP_REMOVED lines=11> */
.L_x_9827:
[----:B------:R-:W-:-:S04]  /*24ae0*/  FADD.FTZ R6, R4, -R7 ;  /* 0x8000000704067221 */ /* 0x000fc80000010000 */
[----:B------:R-:W-:Y:S02]  /*24af0*/  FMUL.FTZ R7, R6, 0.5 ;  /* 0x3f00000006077820 */ /* 0x000fe40000410000 */
.L_x_9828:
[----:B------:R-:W-:Y:S05]  /*24b00*/  BSYNC B1 ;  /* 0x0000000000017941 */ /* 0x000fea0003800000 */
.L_x_9826:
        /* <DEDUP_REMOVED lines=35> */
.L_x_9821:
[----:B------:R0:W1:Y:S02]  /*24d40*/  MUFU.SQRT R29, R30 ;  /* 0x0000001e001d7308 */ /* 0x0000640000002000 */
.L_x_9820:
[----:B------:R-:W-:Y:S05]  /*24d50*/  BSYNC B0 ;  /* 0x0000000000007941 */ /* 0x000fea0003800000 */
.L_x_9819:
        /* <DEDUP_REMOVED lines=35> */
.L_x_9832:
        /* <DEDUP_REMOVED lines=17> */
.L_x_9838:
[----:B------:R-:W-:-:S04]  /*250a0*/  FADD.FTZ R0, -R0, R5 ;  /* 0x0000000500007221 */ /* 0x000fc80000010100 */
[----:B------:R-:W-:Y:S02]  /*250b0*/  FMUL.FTZ R0, R0, 0.5 ;  /* 0x3f00000000007820 */ /* 0x000fe40000410000 */
.L_x_9839:
[----:B------:R-:W-:Y:S05]  /*250c0*/  BSYNC B4 ;  /* 0x0000000000047941 */ /* 0x000fea0003800000 */
.L_x_9837:
        /* <DEDUP_REMOVED lines=10> */
.L_x_9841:
[----:B------:R-:W-:-:S04]  /*25170*/  FADD.FTZ R3, -R3, R4 ;  /* 0x0000000403037221 */ /* 0x000fc80000010100 */
[----:B------:R-:W-:Y:S02]  /*25180*/  FMUL.FTZ R3, R3, 0.5 ;  /* 0x3f00000003037820 */ /* 0x000fe40000410000 */
.L_x_9842:
[----:B------:R-:W-:Y:S05]  /*25190*/  BSYNC B4 ;  /* 0x0000000000047941 */ /* 0x000fea0003800000 */
.L_x_9840:
[----:B------:R-:W-:Y:S02]  /*251a0*/  FADD.FTZ R3, R3, R0 ;  /* 0x0000000003037221 */ /* 0x000fe40000010000 */
[----:B------:R-:W-:-:S04]  /*251b0*/  FADD.FTZ R24, R9, R24 ;  /* 0x0000001809187221 */ /* 0x000fc80000010000 */
[----:B------:R-:W-:-:S06]  /*251c0*/  FMUL.FTZ R24, R24, R3 ;  /* 0x0000000318187220 */ /* 0x000fcc0000410000 */
[----:B------:R-:W2:Y:S01]  /*251d0*/  MUFU.SQRT R24, R24 ;  /* 0x0000001800187308 */ /* 0x000ea20000002000 */
[----:B------:R-:W-:Y:S05]  /*251e0*/  BRA `(.L_x_9843) ;  /* 0x0000012000007947 */ /* 0x000fea0003800000 */
.L_x_9836:
        /* <DEDUP_REMOVED lines=12> */
.L_x_9835:
[----:B------:R-:W-:Y:S01]  /*252b0*/  FADD.FTZ R0, R24, 1 ;  /* 0x3f80000018007421 */ /* 0x000fe20000010000 */
[----:B------:R-:W-:Y:S01]  /*252c0*/  MUFU.SQRT R3, R30 ;  /* 0x0000001e00037308 */ /* 0x000fe20000002000 */
[----:B------:R-:W-:Y:S02]  /*252d0*/  MOV R9, 0x3f800000 ;  /* 0x3f80000000097802 */ /* 0x000fe40000000f00 */
[----:B------:R-:W-:-:S06]  /*252e0*/  FMUL.FTZ R0, R0, 0.5 ;  /* 0x3f00000000007820 */ /* 0x000fcc0000410000 */
[----:B------:R-:W2:Y:S02]  /*252f0*/  MUFU.SQRT R0, R0 ;  /* 0x0000000000007308 */ /* 0x000ea40000002000 */
[----:B--2---:R-:W-:-:S06]  /*25300*/  FMUL.FTZ R24, R3, R0 ;  /* 0x0000000003187220 */ /* 0x004fcc0000410000 */
.L_x_9843:
[----:B------:R-:W-:Y:S05]  /*25310*/  BSYNC B1 ;  /* 0x0000000000017941 */ /* 0x000fea0003800000 */
.L_x_9834:
[----:B------:R-:W-:Y:S05]  /*25320*/  BRA `(.L_x_9844) ;  /* 0x0000002000007947 */ /* 0x000fea0003800000 */
.L_x_9831:
[----:B------:R-:W-:Y:S02]  /*25330*/  FMUL.FTZ R24, R24, 16777216 ;  /* 0x4b80000018187820 */ /* 0x000fe40000410000 */
[----:B------:R-:W-:Y:S02]  /*25340*/  FMUL.FTZ R9, R9, 16777216 ;  /* 0x4b80000009097820 */ /* 0x000fe40000410000 */
.L_x_9844:
[----:B------:R-:W-:Y:S05]  /*25350*/  BSYNC B0 ;  /* 0x0000000000007941 */ /* 0x000fea0003800000 */
.L_x_9830:
        /* <DEDUP_REMOVED lines=17> */
.L_x_9846:
[----:B------:R-:W-:Y:S05]  /*25470*/  BSYNC B4 ;  /* 0x0000000000047941 */ /* 0x000fea0003800000 */
.L_x_9845:
        /* <DEDUP_REMOVED lines=18> */
.L_x_9848:
[----:B------:R-:W-:Y:S02]  /*255a0*/  ISETP.GE.AND P0, PT, R24, RZ, PT ;  /* 0x000000ff1800720c */ /* 0x000fe40003f06270 */
[----:B------:R-:W-:-:S11]  /*255b0*/  MOV R3, 0x3fd774eb ;  /* 0x3fd774eb00037802 */ /* 0x000fd60000000f00 */
[----:B------:R-:W-:-:S04]  /*255c0*/  @P0 FFMA.FTZ R2, R3, 0.93318945169448852539, -R2 ;  /* 0x3f6ee58103020823 */ /* 0x000fc80000010802 */
[----:B------:R-:W-:Y:S02]  /*255d0*/  @!P0 FFMA.FTZ R2, R3, 0.93318945169448852539, R2 ;  /* 0x3f6ee58103028823 */ /* 0x000fe40000010002 */
.L_x_9849:
[----:B------:R-:W-:Y:S05]  /*255e0*/  BSYNC B0 ;  /* 0x0000000000007941 */ /* 0x000fea0003800000 */
.L_x_9847:
        /* <DEDUP_REMOVED lines=10> */
.L_x_9833:
[----:B------:R-:W-:Y:S05]  /*25690*/  BSYNC B3 ;  /* 0x0000000000037941 */ /* 0x000fea0003800000 */
.L_x_9829:
[----:B------:R-:W-:Y:S02]  /*256a0*/  LOP3.LUT R25, R2, 0x80000000, R27, 0xb8, !PT ;  /* 0x8000000002197812 */ /* 0x000fe400078eb81b */
[----:B-1----:R-:W-:Y:S01]  /*256b0*/  LOP3.LUT R24, R29, 0x80000000, R26, 0xb8, !PT ;  /* 0x800000001d187812 */ /* 0x002fe200078eb81a */
[----:B------:R-:W-:Y:S05]  /*256c0*/  BRA `(.L_x_9816) ;  /* 0x0000176000007947 */ /* 0x000fea0003800000 */
.L_x_9818:
        /* <DEDUP_REMOVED lines=30> */
.L_x_9855:
[----:B------:R-:W-:Y:S05]  /*258b0*/  BSYNC B4 ;  /* 0x0000000000047941 */ /* 0x000fea0003800000 */
.L_x_9854:
        /* <DEDUP_REMOVED lines=18> */
.L_x_9857:
[----:B------:R-:W-:Y:S02]  /*259e0*/  ISETP.GE.AND P0, PT, R25, RZ, PT ;  /* 0x000000ff1900720c */ /* 0x000fe40003f06270 */
[----:B------:R-:W-:-:S11]  /*259f0*/  MOV R3, 0x3fd774eb ;  /* 0x3fd774eb00037802 */ /* 0x000fd60000000f00 */
[----:B------:R-:W-:-:S04]  /*25a00*/  @P0 FFMA.FTZ R2, R3, 0.93318945169448852539, -R2 ;  /* 0x3f6ee58103020823 */ /* 0x000fc80000010802 */
[----:B------:R-:W-:Y:S02]  /*25a10*/  @!P0 FFMA.FTZ R2, R3, 0.93318945169448852539, R2 ;  /* 0x3f6ee58103028823 */ /* 0x000fe40000010002 */
.L_x_9858:
[----:B------:R-:W-:Y:S05]  /*25a20*/  BSYNC B0 ;  /* 0x0000000000007941 */ /* 0x000fea0003800000 */
.L_x_9856:
        /* <DEDUP_REMOVED lines=13> */
.L_x_9853:
        /* <DEDUP_REMOVED lines=12> */
.L_x_9861:
[----:B------:R-:W-:Y:S05]  /*25bc0*/  BSYNC B4 ;  /* 0x0000000000047941 */ /* 0x000fea0003800000 */
.L_x_9860:
        /* <DEDUP_REMOVED lines=18> */
.L_x_9863:
[----:B------:R-:W-:Y:S02]  /*25cf0*/  ISETP.GE.AND P0, PT, R25, RZ, PT ;  /* 0x000000ff1900720c */ /* 0x000fe40003f06270 */
[----:B------:R-:W-:-:S11]  /*25d00*/  MOV R3, 0x3fd774eb ;  /* 0x3fd774eb00037802 */ /* 0x000fd60000000f00 */
[----:B------:R-:W-:-:S04]  /*25d10*/  @P0 FFMA.FTZ R2, R3, 0.93318945169448852539, -R2 ;  /* 0x3f6ee58103020823 */ /* 0x000fc80000010802 */
[----:B------:R-:W-:Y:S02]  /*25d20*/  @!P0 FFMA.FTZ R2, R3, 0.93318945169448852539, R2 ;  /* 0x3f6ee58103028823 */ /* 0x000fe40000010002 */
.L_x_9864:
[----:B------:R-:W-:Y:S05]  /*25d30*/  BSYNC B0 ;  /* 0x0000000000007941 */ /* 0x000fea0003800000 */
.L_x_9862:
        /* <DEDUP_REMOVED lines=27> */
.L_x_9852:
        /* <DEDUP_REMOVED lines=34> */
.L_x_9866:
[----:B------:R-:W-:Y:S05]  /*26110*/  BSYNC B4 ;  /* 0x0000000000047941 */ /* 0x000fea0003800000 */
.L_x_9865:
        /* <DEDUP_REMOVED lines=18> */
.L_x_9868:
[----:B------:R-:W-:Y:S02]  /*26240*/  ISETP.GE.AND P0, PT, R25, RZ, PT ;  /* 0x000000ff1900720c */ /* 0x000fe40003f06270 */
[----:B------:R-:W-:-:S11]  /*26250*/  MOV R3, 0x3fd774eb ;  /* 0x3fd774eb00037802 */ /* 0x000fd60000000f00 */
[----:B------:R-:W-:-:S04]  /*26260*/  @P0 FFMA.FTZ R0, R3, 0.93318945169448852539, -R0 ;  /* 0x3f6ee58103000823 */ /* 0x000fc80000010800 */
[----:B------:R-:W-:Y:S02]  /*26270*/  @!P0 FFMA.FTZ R0, R3, 0.93318945169448852539, R0 ;  /* 0x3f6ee58103008823 */ /* 0x000fe40000010000 */
.L_x_9869:
[----:B------:R-:W-:Y:S05]  /*26280*/  BSYNC B0 ;  /* 0x0000000000007941 */ /* 0x000fea0003800000 */
.L_x_9867:
        /* <DEDUP_REMOVED lines=11> */
.L_x_9851:
        /* <DEDUP_REMOVED lines=23> */
.L_x_9873:
[----:B------:R-:W-:Y:S05]  /*264b0*/  BSYNC B4 ;  /* 0x0000000000047941 */ /* 0x000fea0003800000 */
.L_x_9872:
        /* <DEDUP_REMOVED lines=24> */
.L_x_9871:
        /* <DEDUP_REMOVED lines=12> */
.L_x_9875:
[----:B------:R-:W-:Y:S05]  /*26700*/  BSYNC B4 ;  /* 0x0000000000047941 */ /* 0x000fea0003800000 */
.L_x_9874:
        /* <DEDUP_REMOVED lines=38> */
.L_x_9870:
        /* <DEDUP_REMOVED lines=34> */
.L_x_9877:
[----:B------:R-:W-:Y:S05]  /*26b90*/  BSYNC B4 ;  /* 0x0000000000047941 */ /* 0x000fea0003800000 */
.L_x_9876:
        /* <DEDUP_REMOVED lines=21> */
.L_x_9859:
[----:B------:R-:W-:Y:S05]  /*26cf0*/  BSYNC B3 ;  /* 0x0000000000037941 */ /* 0x000fea0003800000 */
.L_x_9850:
[----:B------:R-:W-:Y:S01]  /*26d00*/  FADD.FTZ R3, R30, 0.69314718246459960938 ;  /* 0x3f3172181e037421 */ /* 0x000fe20000010000 */
[----:B------:R-:W-:-:S04]  /*26d10*/  LOP3.LUT R25, R0, 0x80000000, R27, 0xb8, !PT ;  /* 0x8000000000197812 */ /* 0x000fc800078eb81b */
[----:B------:R-:W-:Y:S01]  /*26d20*/  LOP3.LUT R24, R3, 0x80000000, R26, 0xb8, !PT ;  /* 0x8000000003187812 */ /* 0x000fe200078eb81a */
[----:B------:R-:W-:Y:S05]  /*26d30*/  BRA `(.L_x_9816) ;  /* 0x000000f000007947 */ /* 0x000fea0003800000 */
.L_x_9817:
        /* <DEDUP_REMOVED lines=15> */
.L_x_9816:
[----:B------:R-:W-:Y:S05]  /*26e30*/  BSYNC B2 ;  /* 0x0000000000027941 */ /* 0x000fea0003800000 */
.L_x_9815:
        /* <DEDUP_REMOVED lines=118> */
.L_x_9885:
        /* <DEDUP_REMOVED lines=10> */
.L_x_9887:
[----:B------:R-:W-:-:S04]  /*27640*/  FADD.FTZ R4, -R0, R5 ;  /* 0x0000000500047221 */ /* 0x000fc80000010100 */
[----:B------:R-:W-:Y:S02]  /*27650*/  FMUL.FTZ R4, R4, 0.5 ;  /* 0x3f00000004047820 */ /* 0x000fe40000410000 */
.L_x_9888:
[----:B------:R-:W-:Y:S05]  /*27660*/  BSYNC B1 ;  /* 0x0000000000017941 */ /* 0x000fea0003800000 */
.L_x_9886:
        /* <DEDUP_REMOVED lines=11> */
.L_x_9890:
[----:B------:R-:W-:-:S04]  /*27720*/  FADD.FTZ R6, R2, -R7 ;  /* 0x8000000702067221 */ /* 0x000fc80000010000 */
[----:B------:R-:W-:Y:S02]  /*27730*/  FMUL.FTZ R7, R6, 0.5 ;  /* 0x3f00000006077820 */ /* 0x000fe40000410000 */
.L_x_9891:
[----:B------:R-:W-:Y:S05]  /*27740*/  BSYNC B1 ;  /* 0x0000000000017941 */ /* 0x000fea0003800000 */
.L_x_9889:
        /* <DEDUP_REMOVED lines=35> */
.L_x_9884:
[----:B------:R0:W1:Y:S02]  /*27980*/  MUFU.SQRT R29, R30 ;  /* 0x0000001e001d7308 */ /* 0x0000640000002000 */
.L_x_9883:
[----:B------:R-:W-:Y:S05]  /*27990*/  BSYNC B0 ;  /* 0x0000000000007941 */ /* 0x000fea0003800000 */
.L_x_9882:
        /* <DEDUP_REMOVED lines=35> */
.L_x_9895:
        /* <DEDUP_REMOVED lines=17> */
.L_x_9901:
[----:B------:R-:W-:-:S04]  /*27ce0*/  FADD.FTZ R0, -R0, R5 ;  /* 0x0000000500007221 */ /* 0x000fc80000010100 */
[----:B------:R-:W-:Y:S02]  /*27cf0*/  FMUL.FTZ R0, R0, 0.5 ;  /* 0x3f00000000007820 */ /* 0x000fe40000410000 */
.L_x_9902:
[----:B------:R-:W-:Y:S05]  /*27d00*/  BSYNC B4 ;  /* 0x0000000000047941 */ /* 0x000fea0003800000 */
.L_x_9900:
        /* <DEDUP_REMOVED lines=10> */
.L_x_9904:
[----:B------:R-:W-:-:S04]  /*27db0*/  FADD.FTZ R2, -R3, R2 ;  /* 0x0000000203027221 */ /* 0x000fc80000010100 */
[----:B------:R-:W-:Y:S02]  /*27dc0*/  FMUL.FTZ R3, R2, 0.5 ;  /* 0x3f00000002037820 */ /* 0x000fe40000410000 */
.L_x_9905:
[----:B------:R-:W-:Y:S05]  /*27dd0*/  BSYNC B4 ;  /* 0x0000000000047941 */ /* 0x000fea0003800000 */
.L_x_9903:
[----:B------:R-:W-:Y:S02]  /*27de0*/  FADD.FTZ R3, R3, R0 ;  /* 0x0000000003037221 */ /* 0x000fe40000010000 */
[----:B------:R-:W-:-:S04]  /*27df0*/  FADD.FTZ R26, R31, R26 ;  /* 0x0000001a1f1a7221 */ /* 0x000fc80000010000 */
[----:B------:R-:W-:-:S06]  /*27e00*/  FMUL.FTZ R26, R26, R3 ;  /* 0x000000031a1a7220 */ /* 0x000fcc0000410000 */
[----:B------:R-:W2:Y:S01]  /*27e10*/  MUFU.SQRT R26, R26 ;  /* 0x0000001a001a7308 */ /* 0x000ea20000002000 */
[----:B------:R-:W-:Y:S05]  /*27e20*/  BRA `(.L_x_9906) ;  /* 0x0000012000007947 */ /* 0x000fea0003800000 */
.L_x_9899:
        /* <DEDUP_REMOVED lines=12> */
.L_x_9898:
[----:B------:R-:W-:Y:S01]  /*27ef0*/  FADD.FTZ R0, R26, 1 ;  /* 0x3f8000001a007421 */ /* 0x000fe20000010000 */
[----:B------:R-:W-:Y:S01]  /*27f00*/  MUFU.SQRT R3, R30 ;  /* 0x0000001e00037308 */ /* 0x000fe20000002000 */
[----:B------:R-:W-:Y:S02]  /*27f10*/  MOV R31, 0x3f800000 ;  /* 0x3f800000001f7802 */ /* 0x000fe40000000f00 */
[----:B------:R-:W-:-:S06]  /*27f20*/  FMUL.FTZ R0, R0, 0.5 ;  /* 0x3f00000000007820 */ /* 0x000fcc0000410000 */
[----:B------:R-:W2:Y:S02]  /*27f30*/  MUFU.SQRT R0, R0 ;  /* 0x0000000000007308 */ /* 0x000ea40000002000 */
[----:B--2---:R-:W-:-:S06]  /*27f40*/  FMUL.FTZ R26, R3, R0 ;  /* 0x00000000031a7220 */ /* 0x004fcc0000410000 */
.L_x_9906:
[----:B------:R-:W-:Y:S05]  /*27f50*/  BSYNC B1 ;  /* 0x0000000000017941 */ /* 0x000fea0003800000 */
.L_x_9897:
[----:B------:R-:W-:Y:S05]  /*27f60*/  BRA `(.L_x_9907) ;  /* 0x0000002000007947 */ /* 0x000fea0003800000 */
.L_x_9894:
[----:B------:R-:W-:Y:S02]  /*27f70*/  FMUL.FTZ R26, R26, 16777216 ;  /* 0x4b8000001a1a7820 */ /* 0x000fe40000410000 */
[----:B------:R-:W-:Y:S02]  /*27f80*/  FMUL.FTZ R31, R31, 16777216 ;  /* 0x4b8000001f1f7820 */ /* 0x000fe40000410000 */
.L_x_9907:
[----:B------:R-:W-:Y:S05]  /*27f90*/  BSYNC B0 ;  /* 0x0000000000007941 */ /* 0x000fea0003800000 */
.L_x_9893:
        /* <DEDUP_REMOVED lines=17> */
.L_x_9909:
[----:B------:R-:W-:Y:S05]  /*280b0*/  BSYNC B4 ;  /* 0x0000000000047941 */ /* 0x000fea0003800000 */
.L_x_9908:
        /* <DEDUP_REMOVED lines=18> */
.L_x_9911:
[----:B------:R-:W-:Y:S02]  /*281e0*/  ISETP.GE.AND P0, PT, R26, RZ, PT ;  /* 0x000000ff1a00720c */ /* 0x000fe40003f06270 */
[----:B------:R-:W-:-:S11]  /*281f0*/  MOV R3, 0x3fd774eb ;  /* 0x3fd774eb00037802 */ /* 0x000fd60000000f00 */
[----:B------:R-:W-:-:S04]  /*28200*/  @P0 FFMA.FTZ R2, R3, 0.93318945169448852539, -R2 ;  /* 0x3f6ee58103020823 */ /* 0x000fc80000010802 */
[----:B------:R-:W-:Y:S02]  /*28210*/  @!P0 FFMA.FTZ R2, R3, 0.93318945169448852539, R2 ;  /* 0x3f6ee58103028823 */ /* 0x000fe40000010002 */
.L_x_9912:
[----:B------:R-:W-:Y:S05]  /*28220*/  BSYNC B0 ;  /* 0x0000000000007941 */ /* 0x000fea0003800000 */
.L_x_9910:
        /* <DEDUP_REMOVED lines=10> */
.L_x_9896:
[----:B------:R-:W-:Y:S05]  /*282d0*/  BSYNC B3 ;  /* 0x0000000000037941 */ /* 0x000fea0003800000 */
.L_x_9892:
[----:B------:R-:W-:Y:S02]  /*282e0*/  LOP3.LUT R27, R4, 0x80000000, R11, 0xb8, !PT ;  /* 0x80000000041b7812 */ /* 0x000fe400078eb80b */
[----:B-1----:R-:W-:Y:S01]  /*282f0*/  LOP3.LUT R26, R29, 0x80000000, R10, 0xb8, !PT ;  /* 0x800000001d1a7812 */ /* 0x002fe200078eb80a */
[----:B------:R-:W-:Y:S05]  /*28300*/  BRA `(.L_x_9879) ;  /* 0x0000176000007947 */ /* 0x000fea0003800000 */
.L_x_9881:
        /* <DEDUP_REMOVED lines=30> */
.L_x_9918:
[----:B------:R-:W-:Y:S05]  /*284f0*/  BSYNC B4 ;  /* 0x0000000000047941 */ /* 0x000fea0003800000 */
.L_x_9917:
        /* <DEDUP_REMOVED lines=18> */
.L_x_9920:
[----:B------:R-:W-:Y:S02]  /*28620*/  ISETP.GE.AND P0, PT, R30, RZ, PT ;  /* 0x000000ff1e00720c */ /* 0x000fe40003f06270 */
[----:B------:R-:W-:-:S11]  /*28630*/  MOV R3, 0x3fd774eb ;  /* 0x3fd774eb00037802 */ /* 0x000fd60000000f00 */
[----:B------:R-:W-:-:S04]  /*28640*/  @P0 FFMA.FTZ R2, R3, 0.93318945169448852539, -R2 ;  /* 0x3f6ee58103020823 */ /* 0x000fc80000010802 */
[----:B------:R-:W-:Y:S02]  /*28650*/  @!P0 FFMA.FTZ R2, R3, 0.93318945169448852539, R2 ;  /* 0x3f6ee58103028823 */ /* 0x000fe40000010002 */
.L_x_9921:
[----:B------:R-:W-:Y:S05]  /*28660*/  BSYNC B0 ;  /* 0x0000000000007941 */ /* 0x000fea0003800000 */
.L_x_9919:
        /* <DEDUP_REMOVED lines=13> */
.L_x_9916:
        /* <DEDUP_REMOVED lines=12> */
.L_x_9924:
[----:B------:R-:W-:Y:S05]  /*28800*/  BSYNC B4 ;  /* 0x0000000000047941 */ /* 0x000fea0003800000 */
.L_x_9923:
        /* <DEDUP_REMOVED lines=18> */
.L_x_9926:
[----:B------:R-:W-:Y:S02]  /*28930*/  ISETP.GE.AND P0, PT, R30, RZ, PT ;  /* 0x000000ff1e00720c */ /* 0x000fe40003f06270 */
[----:B------:R-:W-:-:S11]  /*28940*/  MOV R3, 0x3fd774eb ;  /* 0x3fd774eb00037802 */ /* 0x000fd60000000f00 */
[----:B------:R-:W-:-:S04]  /*28950*/  @P0 FFMA.FTZ R2, R3, 0.93318945169448852539, -R2 ;  /* 0x3f6ee58103020823 */ /* 0x000fc80000010802 */
[----:B------:R-:W-:Y:S02]  /*28960*/  @!P0 FFMA.FTZ R2, R3, 0.93318945169448852539, R2 ;  /* 0x3f6ee58103028823 */ /* 0x000fe40000010002 */
.L_x_9927:
[----:B------:R-:W-:Y:S05]  /*28970*/  BSYNC B0 ;  /* 0x0000000000007941 */ /* 0x000fea0003800000 */
.L_x_9925:
        /* <DEDUP_REMOVED lines=27> */
.L_x_9915:
        /* <DEDUP_REMOVED lines=34> */
.L_x_9929:
[----:B------:R-:W-:Y:S05]  /*28d50*/  BSYNC B4 ;  /* 0x0000000000047941 */ /* 0x000fea0003800000 */
.L_x_9928:
        /* <DEDUP_REMOVED lines=18> */
.L_x_9931:
[----:B------:R-:W-:Y:S02]  /*28e80*/  ISETP.GE.AND P0, PT, R30, RZ, PT ;  /* 0x000000ff1e00720c */ /* 0x000fe40003f06270 */
[----:B------:R-:W-:-:S11]  /*28e90*/  MOV R3, 0x3fd774eb ;  /* 0x3fd774eb00037802 */ /* 0x000fd60000000f00 */
[----:B------:R-:W-:-:S04]  /*28ea0*/  @P0 FFMA.FTZ R0, R3, 0.93318945169448852539, -R0 ;  /* 0x3f6ee58103000823 */ /* 0x000fc80000010800 */
[----:B------:R-:W-:Y:S02]  /*28eb0*/  @!P0 FFMA.FTZ R0, R3, 0.93318945169448852539, R0 ;  /* 0x3f6ee58103008823 */ /* 0x000fe40000010000 */
.L_x_9932:
[----:B------:R-:W-:Y:S05]  /*28ec0*/  BSYNC B0 ;  /* 0x0000000000007941 */ /* 0x000fea0003800000 */
.L_x_9930:
        /* <DEDUP_REMOVED lines=11> */
.L_x_9914:
        /* <DEDUP_REMOVED lines=23> */
.L_x_9936:
[----:B------:R-:W-:Y:S05]  /*290f0*/  BSYNC B4 ;  /* 0x0000000000047941 */ /* 0x000fea0003800000 */
.L_x_9935:
        /* <DEDUP_REMOVED lines=24> */
.L_x_9934:
        /* <DEDUP_REMOVED lines=12> */
.L_x_9938:
[----:B------:R-:W-:Y:S05]  /*29340*/  BSYNC B4 ;  /* 0x0000000000047941 */ /* 0x000fea0003800000 */
.L_x_9937:
        /* <DEDUP_REMOVED lines=38> */
.L_x_9933:
        /* <DEDUP_REMOVED lines=34> */
.L_x_9940:
[----:B------:R-:W-:Y:S05]  /*297d0*/  BSYNC B4 ;  /* 0x0000000000047941 */ /* 0x000fea0003800000 */
.L_x_9939:
        /* <DEDUP_REMOVED lines=21> */
.L_x_9922:
[----:B------:R-:W-:Y:S05]  /*29930*/  BSYNC B3 ;  /* 0x0000000000037941 */ /* 0x000fea0003800000 */
.L_x_9913:
[----:B------:R-:W-:Y:S01]  /*29940*/  FADD.FTZ R29, R29, 0.69314718246459960938 ;  /* 0x3f3172181d1d7421 */ /* 0x000fe20000010000 */
[----:B------:R-:W-:-:S04]  /*29950*/  LOP3.LUT R27, R0, 0x80000000, R11, 0xb8, !PT ;  /* 0x80000000001b7812 */ /* 0x000fc800078eb80b */
[----:B------:R-:W-:Y:S01]  /*29960*/  LOP3.LUT R26, R29, 0x80000000, R10, 0xb8, !PT ;  /* 0x800000001d1a7812 */ /* 0x000fe200078eb80a */
[----:B------:R-:W-:Y:S05]  /*29970*/  BRA `(.L_x_9879) ;  /* 0x000000f000007947 */ /* 0x000fea0003800000 */
.L_x_9880:
        /* <DEDUP_REMOVED lines=15> */
.L_x_9879:
[----:B------:R-:W-:Y:S05]  /*29a70*/  BSYNC B2 ;  /* 0x0000000000027941 */ /* 0x000fea0003800000 */
.L_x_9878:
        /* <DEDUP_REMOVED lines=117> */
.L_x_9948:
        /* <DEDUP_REMOVED lines=10> */
.L_x_9950:
[----:B------:R-:W-:-:S04]  /*2a270*/  FADD.FTZ R2, -R0, R5 ;  /* 0x0000000500027221 */ /* 0x000fc80000010100 */
[----:B------:R-:W-:Y:S02]  /*2a280*/  FMUL.FTZ R2, R2, 0.5 ;  /* 0x3f00000002027820 */ /* 0x000fe40000410000 */
.L_x_9951:
[----:B------:R-:W-:Y:S05]  /*2a290*/  BSYNC B1 ;  /* 0x0000000000017941 */ /* 0x000fea0003800000 */
.L_x_9949:
        /* <DEDUP_REMOVED lines=11> */
.L_x_9953:
[----:B------:R-:W-:-:S04]  /*2a350*/  FADD.FTZ R6, R4, -R7 ;  /* 0x8000000704067221 */ /* 0x000fc80000010000 */
[----:B------:R-:W-:Y:S02]  /*2a360*/  FMUL.FTZ R7, R6, 0.5 ;  /* 0x3f00000006077820 */ /* 0x000fe40000410000 */
.L_x_9954:
[----:B------:R-:W-:Y:S05]  /*2a370*/  BSYNC B1 ;  /* 0x0000000000017941 */ /* 0x000fea0003800000 */
.L_x_9952:
        /* <DEDUP_REMOVED lines=35> */
.L_x_9947:
[----:B------:R0:W1:Y:S02]  /*2a5b0*/  MUFU.SQRT R29, R10 ;  /* 0x0000000a001d7308 */ /* 0x0000640000002000 */
.L_x_9946:
[----:B------:R-:W-:Y:S05]  /*2a5c0*/  BSYNC B0 ;  /* 0x0000000000007941 */ /* 0x000fea0003800000 */
.L_x_9945:
        /* <DEDUP_REMOVED lines=35> */
.L_x_9958:
        /* <DEDUP_REMOVED lines=17> */
.L_x_9964:
[----:B------:R-:W-:-:S04]  /*2a910*/  FADD.FTZ R0, -R0, R5 ;  /* 0x0000000500007221 */ /* 0x000fc80000010100 */
[----:B------:R-:W-:Y:S02]  /*2a920*/  FMUL.FTZ R0, R0, 0.5 ;  /* 0x3f00000000007820 */ /* 0x000fe40000410000 */
.L_x_9965:
[----:B------:R-:W-:Y:S05]  /*2a930*/  BSYNC B4 ;  /* 0x0000000000047941 */ /* 0x000fea0003800000 */
.L_x_9963:
        /* <DEDUP_REMOVED lines=10> */
.L_x_9967:
[----:B------:R-:W-:-:S04]  /*2a9e0*/  FADD.FTZ R3, -R3, R4 ;  /* 0x0000000403037221 */ /* 0x000fc80000010100 */
[----:B------:R-:W-:Y:S02]  /*2a9f0*/  FMUL.FTZ R3, R3, 0.5 ;  /* 0x3f00000003037820 */ /* 0x000fe40000410000 */
.L_x_9968:
[----:B------:R-:W-:Y:S05]  /*2aa00*/  BSYNC B4 ;  /* 0x0000000000047941 */ /* 0x000fea0003800000 */
.L_x_9966:
[----:B------:R-:W-:Y:S02]  /*2aa10*/  FADD.FTZ R3, R3, R0 ;  /* 0x0000000003037221 */ /* 0x000fe40000010000 */
[----:B------:R-:W-:-:S04]  /*2aa20*/  FADD.FTZ R30, R11, R30 ;  /* 0x0000001e0b1e7221 */ /* 0x000fc80000010000 */
[----:B------:R-:W-:-:S06]  /*2aa30*/  FMUL.FTZ R30, R30, R3 ;  /* 0x000000031e1e7220 */ /* 0x000fcc0000410000 */
[----:B------:R-:W2:Y:S01]  /*2aa40*/  MUFU.SQRT R30, R30 ;  /* 0x0000001e001e7308 */ /* 0x000ea20000002000 */
[----:B------:R-:W-:Y:S05]  /*2aa50*/  BRA `(.L_x_9969) ;  /* 0x0000012000007947 */ /* 0x000fea0003800000 */
.L_x_9962:
        /* <DEDUP_REMOVED lines=12> */
.L_x_9961:
[----:B------:R-:W-:Y:S01]  /*2ab20*/  FADD.FTZ R0, R30, 1 ;  /* 0x3f8000001e007421 */ /* 0x000fe20000010000 */
[----:B------:R-:W-:Y:S01]  /*2ab30*/  MUFU.SQRT R3, R10 ;  /* 0x0000000a00037308 */ /* 0x000fe20000002000 */
[----:B------:R-:W-:Y:S02]  /*2ab40*/  MOV R11, 0x3f800000 ;  /* 0x3f800000000b7802 */ /* 0x000fe40000000f00 */
[----:B------:R-:W-:-:S06]  /*2ab50*/  FMUL.FTZ R0, R0, 0.5 ;  /* 0x3f00000000007820 */ /* 0x000fcc0000410000 */
[----:B------:R-:W2:Y:S02]  /*2ab60*/  MUFU.SQRT R0, R0 ;  /* 0x0000000000007308 */ /* 0x000ea40000002000 */
[----:B--2---:R-:W-:-:S06]  /*2ab70*/  FMUL.FTZ R30, R3, R0 ;  /* 0x00000000031e7220 */ /* 0x004fcc0000410000 */
.L_x_9969:
[----:B------:R-:W-:Y:S05]  /*2ab80*/  BSYNC B1 ;  /* 0x0000000000017941 */ /* 0x000fea0003800000 */
.L_x_9960:
[----:B------:R-:W-:Y:S05]  /*2ab90*/  BRA `(.L_x_9970) ;  /* 0x0000002000007947 */ /* 0x000fea0003800000 */
.L_x_9957:
[----:B------:R-:W-:Y:S02]  /*2aba0*/  FMUL.FTZ R30, R30, 16777216 ;  /* 0x4b8000001e1e7820 */ /* 0x000fe40000410000 */
[----:B------:R-:W-:Y:S02]  /*2abb0*/  FMUL.FTZ R11, R11, 16777216 ;  /* 0x4b8000000b0b7820 */ /* 0x000fe40000410000 */
.L_x_9970:
[----:B------:R-:W-:Y:S05]  /*2abc0*/  BSYNC B0 ;  /* 0x0000000000007941 */ /* 0x000fea0003800000 */
.L_x_9956:
        /* <DEDUP_REMOVED lines=17> */
.L_x_9972:
[----:B------:R-:W-:Y:S05]  /*2ace0*/  BSYNC B4 ;  /* 0x0000000000047941 */ /* 0x000fea0003800000 */
.L_x_9971:
        /* <DEDUP_REMOVED lines=18> */
.L_x_9974:
[----:B------:R-:W-:Y:S02]  /*2ae10*/  ISETP.GE.AND P0, PT, R30, RZ, PT ;  /* 0x000000ff1e00720c */ /* 0x000fe40003f06270 */
[----:B------:R-:W-:-:S11]  /*2ae20*/  MOV R3, 0x3fd774eb ;  /* 0x3fd774eb00037802 */ /* 0x000fd60000000f00 */
[----:B------:R-:W-:-:S04]  /*2ae30*/  @P0 FFMA.FTZ R2, R3, 0.93318945169448852539, -R2 ;  /* 0x3f6ee58103020823 */ /* 0x000fc80000010802 */
[----:B------:R-:W-:Y:S02]  /*2ae40*/  @!P0 FFMA.FTZ R2, R3, 0.93318945169448852539, R2 ;  /* 0x3f6ee58103028823 */ /* 0x000fe40000010002 */
.L_x_9975:
[----:B------:R-:W-:Y:S05]  /*2ae50*/  BSYNC B0 ;  /* 0x0000000000007941 */ /* 0x000fea0003800000 */
.L_x_9973:
        /* <DEDUP_REMOVED lines=10> */
.L_x_9959:
[----:B------:R-:W-:Y:S05]  /*2af00*/  BSYNC B3 ;  /* 0x0000000000037941 */ /* 0x000fea0003800000 */
.L_x_9955:
[----:B------:R-:W-:Y:S02]  /*2af10*/  LOP3.LUT R9, R2, 0x80000000, R13, 0xb8, !PT ;  /* 0x8000000002097812 */ /* 0x000fe400078eb80d */
[----:B-1----:R-:W-:Y:S01]  /*2af20*/  LOP3.LUT R8, R29, 0x80000000, R12, 0xb8, !PT ;  /* 0x800000001d087812 */ /* 0x002fe200078eb80c */
[----:B------:R-:W-:Y:S05]  /*2af30*/  BRA `(.L_x_9942) ;  /* 0x0000176000007947 */ /* 0x000fea0003800000 */
.L_x_9944:
        /* <DEDUP_REMOVED lines=30> */
.L_x_9981:
[----:B------:R-:W-:Y:S05]  /*2b120*/  BSYNC B4 ;  /* 0x0000000000047941 */ /* 0x000fea0003800000 */
.L_x_9980:
        /* <DEDUP_REMOVED lines=18> */
.L_x_9983:
[----:B------:R-:W-:Y:S02]  /*2b250*/  ISETP.GE.AND P0, PT, R11, RZ, PT ;  /* 0x000000ff0b00720c */ /* 0x000fe40003f06270 */
[----:B------:R-:W-:-:S11]  /*2b260*/  MOV R3, 0x3fd774eb ;  /* 0x3fd774eb00037802 */ /* 0x000fd60000000f00 */
[----:B------:R-:W-:-:S04]  /*2b270*/  @P0 FFMA.FTZ R2, R3, 0.93318945169448852539, -R2 ;  /* 0x3f6ee58103020823 */ /* 0x000fc80000010802 */
[----:B------:R-:W-:Y:S02]  /*2b280*/  @!P0 FFMA.FTZ R2, R3, 0.93318945169448852539, R2 ;  /* 0x3f6ee58103028823 */ /* 0x000fe40000010002 */
.L_x_9984:
[----:B------:R-:W-:Y:S05]  /*2b290*/  BSYNC B0 ;  /* 0x0000000000007941 */ /* 0x000fea0003800000 */
.L_x_9982:
        /* <DEDUP_REMOVED lines=13> */
.L_x_9979:
        /* <DEDUP_REMOVED lines=12> */
.L_x_9987:
[----:B------:R-:W-:Y:S05]  /*2b430*/  BSYNC B4 ;  /* 0x0000000000047941 */ /* 0x000fea0003800000 */
.L_x_9986:
        /* <DEDUP_REMOVED lines=18> */
.L_x_9989:
[----:B------:R-:W-:Y:S02]  /*2b560*/  ISETP.GE.AND P0, PT, R11, RZ, PT ;  /* 0x000000ff0b00720c */ /* 0x000fe40003f06270 */
[----:B------:R-:W-:-:S11]  /*2b570*/  MOV R3, 0x3fd774eb ;  /* 0x3fd774eb00037802 */ /* 0x000fd60000000f00 */
[----:B------:R-:W-:-:S04]  /*2b580*/  @P0 FFMA.FTZ R2, R3, 0.93318945169448852539, -R2 ;  /* 0x3f6ee58103020823 */ /* 0x000fc80000010802 */
[----:B------:R-:W-:Y:S02]  /*2b590*/  @!P0 FFMA.FTZ R2, R3, 0.93318945169448852539, R2 ;  /* 0x3f6ee58103028823 */ /* 0x000fe40000010002 */
.L_x_9990:
[----:B------:R-:W-:Y:S05]  /*2b5a0*/  BSYNC B0 ;  /* 0x0000000000007941 */ /* 0x000fea0003800000 */
.L_x_9988:
        /* <DEDUP_REMOVED lines=27> */
.L_x_9978:
        /* <DEDUP_REMOVED lines=34> */
.L_x_9992:
[----:B------:R-:W-:Y:S05]  /*2b980*/  BSYNC B4 ;  /* 0x0000000000047941 */ /* 0x000fea0003800000 */
.L_x_9991:
        /* <DEDUP_REMOVED lines=18> */
.L_x_9994:
[----:B------:R-:W-:Y:S02]  /*2bab0*/  ISETP.GE.AND P0, PT, R11, RZ, PT ;  /* 0x000000ff0b00720c */ /* 0x000fe40003f06270 */
[----:B------:R-:W-:-:S11]  /*2bac0*/  MOV R3, 0x3fd774eb ;  /* 0x3fd774eb00037802 */ /* 0x000fd60000000f00 */
[----:B------:R-:W-:-:S04]  /*2bad0*/  @P0 FFMA.FTZ R0, R3, 0.93318945169448852539, -R0 ;  /* 0x3f6ee58103000823 */ /* 0x000fc80000010800 */
[----:B------:R-:W-:Y:S02]  /*2bae0*/  @!P0 FFMA.FTZ R0, R3, 0.93318945169448852539, R0 ;  /* 0x3f6ee58103008823 */ /* 0x000fe40000010000 */
.L_x_9995:
[----:B------:R-:W-:Y:S05]  /*2baf0*/  BSYNC B0 ;  /* 0x0000000000007941 */ /* 0x000fea0003800000 */
.L_x_9993:
        /* <DEDUP_REMOVED lines=11> */
.L_x_9977:
        /* <DEDUP_REMOVED lines=22> */
[----:B0-----:R-:W-:Y:S05]  /*2bd10*/  CALL.REL.NOINC `($__internal_17_$__cuda_sm3x_div_rn_ftz_f32_slowpath) ;  /* 0x00000d7000007944 */ /* 0x001fea0003c00000 */
.L_x_9999:
[----:B------:R-:W-:Y:S05]  /*2bd20*/  BSYNC B4 ;  /* 0x0000000000047941 */ /* 0x000fea0003800000 */
.L_x_9998:
        /* <DEDUP_REMOVED lines=24> */
.L_x_9997:
        /* <DEDUP_REMOVED lines=12> */
.L_x_10001:
[----:B------:R-:W-:Y:S05]  /*2bf70*/  BSYNC B4 ;  /* 0x0000000000047941 */ /* 0x000fea0003800000 */
.L_x_10000:
        /* <DEDUP_REMOVED lines=38> */
.L_x_9996:
        /* <DEDUP_REMOVED lines=32> */
[----:B------:R-:W-:Y:S05]  /*2c3e0*/  CALL.REL.NOINC `($__internal_17_$__cuda_sm3x_div_rn_ftz_f32_slowpath) ;  /* 0x000006a000007944 */ /* 0x000fea0003c00000 */
[----:B0-----:R-:W-:Y:S02]  /*2c3f0*/  MOV R0, R2 ;  /* 0x0000000200007202 */ /* 0x001fe40000000f00 */
.L_x_10003:
[----:B------:R-:W-:Y:S05]  /*2c400*/  BSYNC B4 ;  /* 0x0000000000047941 */ /* 0x000fea0003800000 */
.L_x_10002:
        /* <DEDUP_REMOVED lines=21> */
.L_x_9985:
[----:B------:R-:W-:Y:S05]  /*2c560*/  BSYNC B3 ;  /* 0x0000000000037941 */ /* 0x000fea0003800000 */
.L_x_9976:
[----:B------:R-:W-:Y:S01]  /*2c570*/  FADD.FTZ R3, R30, 0.69314718246459960938 ;  /* 0x3f3172181e037421 */ /* 0x000fe20000010000 */
[----:B------:R-:W-:-:S04]  /*2c580*/  LOP3.LUT R9, R0, 0x80000000, R13, 0xb8, !PT ;  /* 0x8000000000097812 */ /* 0x000fc800078eb80d */
[----:B------:R-:W-:Y:S01]  /*2c590*/  LOP3.LUT R8, R3, 0x80000000, R12, 0xb8, !PT ;  /* 0x8000000003087812 */ /* 0x000fe200078eb80c */
[----:B------:R-:W-:Y:S05]  /*2c5a0*/  BRA `(.L_x_9942) ;  /* 0x000000f000007947 */ /* 0x000fea0003800000 */
.L_x_9943:
        /* <DEDUP_REMOVED lines=15> */
.L_x_9942:
[----:B------:R-:W-:Y:S05]  /*2c6a0*/  BSYNC B2 ;  /* 0x0000000000027941 */ /* 0x000fea0003800000 */
.L_x_9941:
        /* <DEDUP_REMOVED lines=24> */
.L_x_10006:
[----:B-1----:R-:W-:-:S13]  /*2c830*/  ISETP.GE.AND P0, PT, R0, UR4, PT ;  /* 0x0000000400007c0c */ /* 0x002fda000bf06270 */
[----:B------:R-:W-:Y:S05]  /*2c840*/  @P0 BRA `(.L_x_10008) ;  /* 0x000000c000000947 */ /* 0x000fea0003800000 */
[C---:B------:R-:W-:Y:S02]  /*2c850*/  IADD3 R2, R0.reuse, UR6, RZ ;  /* 0x0000000600027c10 */ /* 0x040fe4000fffe0ff */
[----:B------:R-:W-:Y:S02]  /*2c860*/  MOV R3, 0x8 ;  /* 0x0000000800037802 */ /* 0x000fe40000000f00 */
[----:B------:R-:W-:-:S03]  /*2c870*/  IADD3 R0, R0, 0x80, RZ ;  /* 0x0000008000007810 */ /* 0x000fc60007ffe0ff */
[----:B------:R-:W-:-:S05]  /*2c880*/  IMAD.WIDE.U32 R2, R2, R3, c[0x0][0x168] ;  /* 0x00005a0002027625 */ /* 0x000fca00078e0003 */
[----:B------:R1:W-:Y:S02]  /*2c890*/  STG.E.64 [R2.64], R20 ;  /* 0x0000001402007986 */ /* 0x0003e4000c101b08 */
.L_x_10007:
[----:B------:R-:W-:-:S13]  /*2c8a0*/  ISETP.GE.AND P0, PT, R0, UR4, PT ;  /* 0x0000000400007c0c */ /* 0x000fda000bf06270 */
[----:B------:R-:W-:Y:S05]  /*2c8b0*/  @P0 BRA `(.L_x_10009) ;  /* 0x000000d000000947 */ /* 0x000fea0003800000 */
[----:B-1----:R-:W-:Y:S01]  /*2c8c0*/  HFMA2.MMA R3, -RZ, RZ, 0, 4.76837158203125e-07 ;  /* 0x00000008ff037435 */ /* 0x002fe200000001ff */
[C---:B------:R-:W-:Y:S02]  /*2c8d0*/  IADD3 R2, R0.reuse, UR6, RZ ;  /* 0x0000000600027c10 */ /* 0x040fe4000fffe0ff */
[----:B------:R-:W-:-:S07]  /*2c8e0*/  IADD3 R0, R0, 0x80, RZ ;  /* 0x0000008000007810 */ /* 0x000fce0007ffe0ff */
[----:B------:R-:W-:-:S05]  /*2c8f0*/  IMAD.WIDE.U32 R2, R2, R3, c[0x0][0x168] ;  /* 0x00005a0002027625 */ /* 0x000fca00078e0003 */
[----:B------:R1:W-:Y:S02]  /*2c900*/  STG.E.64 [R2.64], R22 ;  /* 0x0000001602007986 */ /* 0x0003e4000c101b08 */
.L_x_10008:
        /* <DEDUP_REMOVED lines=8> */
.L_x_10009:
[----:B------:R-:W-:Y:S05]  /*2c990*/  BSYNC B1 ;  /* 0x0000000000017941 */ /* 0x000fea0003800000 */
.L_x_10005:
[----:B------:R-:W-:-:S13]  /*2c9a0*/  ISETP.GE.AND P0, PT, R0, UR4, PT ;  /* 0x0000000400007c0c */ /* 0x000fda000bf06270 */
[C---:B-1----:R-:W-:Y:S02]  /*2c9b0*/  @!P0 IADD3 R2, R0.reuse, UR6, RZ ;  /* 0x0000000600028c10 */ /* 0x042fe4000fffe0ff */
[----:B------:R-:W-:Y:S02]  /*2c9c0*/  @!P0 MOV R3, 0x8 ;  /* 0x0000000800038802 */ /* 0x000fe40000000f00 */
[----:B------:R-:W-:-:S03]  /*2c9d0*/  @!P0 IADD3 R0, R0, 0x80, RZ ;  /* 0x0000008000008810 */ /* 0x000fc60007ffe0ff */
[----:B------:R-:W-:-:S05]  /*2c9e0*/  @!P0 IMAD.WIDE.U32 R2, R2, R3, c[0x0][0x168] ;  /* 0x00005a0002028625 */ /* 0x000fca00078e0003 */
[----:B------:R1:W-:Y:S02]  /*2c9f0*/  @!P0 STG.E.64 [R2.64], R26 ;  /* 0x0000001a02008986 */ /* 0x0003e4000c101b08 */
.L_x_10010:
[----:B------:R-:W-:Y:S05]  /*2ca00*/  BSYNC B0 ;  /* 0x0000000000007941 */ /* 0x000fea0003800000 */
.L_x_10004:
        /* <DEDUP_REMOVED lines=8> */
        .weak           $__internal_17_$__cuda_sm3x_div_rn_ftz_f32_slowpath
        .type           $__internal_17_$__cuda_sm3x_div_rn_ftz_f32_slowpath,@function
        .size           $__internal_17_$__cuda_sm3x_div_rn_ftz_f32_slowpath,(.L_x_16812 - $__internal_17_$__cuda_sm3x_div_rn_ftz_f32_slowpath)
$__internal_17_$__cuda_sm3x_div_rn_ftz_f32_slowpath:
        /* <DEDUP_REMOVED lines=32> */
.L_x_10013:
[----:B------:R-:W-:Y:S05]  /*2cc90*/  BSYNC B1 ;  /* 0x0000000000017941 */ /* 0x000fea0003800000 */
.L_x_10012:
        /* <DEDUP_REMOVED lines=27> */
.L_x_10019:
[----:B------:R-:W-:Y:S02]  /*2ce50*/  LEA R3, R4, R3, 0x17 ;  /* 0x0000000304037211 */ /* 0x000fe400078eb8ff */
.L_x_10020:
[----:B------:R-:W-:Y:S05]  /*2ce60*/  BSYNC B1 ;  /* 0x0000000000017941 */ /* 0x000fea0003800000 */
.L_x_10018:
[----:B------:R-:W-:Y:S01]  /*2ce70*/  MOV R2, R3 ;  /* 0x0000000300027202 */ /* 0x000fe20000000f00 */
[----:B------:R-:W-:Y:S05]  /*2ce80*/  BRA `(.L_x_10021) ;  /* 0x0000008000007947 */ /* 0x000fea0003800000 */
.L_x_10017:
[----:B------:R-:W-:-:S04]  /*2ce90*/  LOP3.LUT R6, R3, 0x80000000, R6, 0x48, !PT ;  /* 0x8000000003067812 */ /* 0x000fc800078e4806 */
[----:B------:R-:W-:Y:S01]  /*2cea0*/  LOP3.LUT R2, R6, 0x7f800000, RZ, 0xfc, !PT ;  /* 0x7f80000006027812 */ /* 0x000fe200078efcff */
[----:B------:R-:W-:Y:S05]  /*2ceb0*/  BRA `(.L_x_10021) ;  /* 0x0000005000007947 */ /* 0x000fea0003800000 */
.L_x_10016:
[----:B------:R-:W-:Y:S01]  /*2cec0*/  LOP3.LUT R2, R3, 0x80000000, R6, 0x48, !PT ;  /* 0x8000000003027812 */ /* 0x000fe200078e4806 */
[----:B------:R-:W-:Y:S05]  /*2ced0*/  BRA `(.L_x_10021) ;  /* 0x0000003000007947 */ /* 0x000fea0003800000 */
.L_x_10015:
[----:B------:R-:W0:Y:S01]  /*2cee0*/  MUFU.RSQ R2, -QNAN ;  /* 0xffc0000000027908 */ /* 0x000e220000001400 */
[----:B------:R-:W-:Y:S05]  /*2cef0*/  BRA `(.L_x_10021) ;  /* 0x0000001000007947 */ /* 0x000fea0003800000 */
.L_x_10014:
[----:B------:R-:W-:Y:S02]  /*2cf00*/  FADD.FTZ R2, R6, R3 ;  /* 0x0000000306027221 */ /* 0x000fe40000010000 */
.L_x_10021:
[----:B------:R-:W-:Y:S05]  /*2cf10*/  BSYNC B0 ;  /* 0x0000000000007941 */ /* 0x000fea0003800000 */
.L_x_10011:
[----:B------:R-:W-:Y:S01]  /*2cf20*/  HFMA2.MMA R5, -RZ, RZ, 0, 0 ;  /* 0x00000000ff057435 */ /* 0x000fe200000001ff */
[----:B------:R-:W-:-:S05]  /*2cf30*/  MOV R4, R0 ;  /* 0x0000000000047202 */ /* 0x000fca0000000f00 */
[----:B------:R-:W-:Y:S05]  /*2cf40*/  RET.REL.NODEC R4 `(_ZN2at6native29vectorized_elementwise_kernelILi4EZZZNS0_17asinh_kernel_cudaERNS_18TensorIteratorBaseEENKUlvE_clEvENKUlvE0_clEvEUlN3c107complexIfEEE_St5arrayIPcLm2EEEEviT0_T1_) ;  /* 0xfffd30b004007950 */ /* 0x000fea0003c3ffff */
.L_x_10022:
        /* <DEDUP_REMOVED lines=11> */
.L_x_16812:


//--------------------- .text._ZN2at6native29vectorized_elementwise_kernelILi8EZZZNS0_17asinh_kernel_cudaERNS_18TensorIteratorBaseEENKUlvE_clEvENKUlvE0_clEvEUlN3c107complexIfEEE_St5arrayIPcLm2EEEEviT0_T1_ --------------------------
	.section	.text._ZN2at6native29vectorized_elementwise_kernelILi8EZZZNS0_17asinh_kernel_cudaERNS_18TensorIteratorBaseEENKUlvE_clEvENKUlvE0_clEvEUlN3c107complexIfEEE_St5arrayIPcLm2EEEEviT0_T1_,"ax",@progbits
	.sectioninfo	@"SHI_REGISTERS=4"
	.align	128
        .global         _ZN2at6native29vectorized_elementwise_kernelILi8EZZZNS0_17asinh_kernel_cudaERNS_18TensorIteratorBaseEENKUlvE_clEvENKUlvE0_clEvEUlN3c107complexIfEEE_St5arrayIPcLm2EEEEviT0_T1_
        .type           _ZN2at6native29vectorized_elementwise_kernelILi8EZZZNS0_17asinh_kernel_cudaERNS_18TensorIteratorBaseEENKUlvE_clEvENKUlvE0_clEvEUlN3c107complexIfEEE_St5arrayIPcLm2EEEEviT0_T1_,@function
        .size           _ZN2at6native29vectorized_elementwise_kernelILi8EZZZNS0_17asinh_kernel_cudaERNS_18TensorIteratorBaseEENKUlvE_clEvENKUlvE0_clEvEUlN3c107complexIfEEE_St5arrayIPcLm2EEEEviT0_T1_,(.L_x_16866 - _ZN2at6native29vectorized_elementwise_kernelILi8EZZZNS0_17asinh_kernel_cudaERNS_18TensorIteratorBaseEENKUlvE_clEvENKUlvE0_clEvEUlN3c107complexIfEEE_St5arrayIPcLm2EEEEviT0_T1_)
        .other          _ZN2at6native29vectorized_elementwise_kernelILi8EZZZNS0_17asinh_kernel_cudaERNS_18TensorIteratorBaseEENKUlvE_clEvENKUlvE0_clEvEUlN3c107complexIfEEE_St5arrayIPcLm2EEEEviT0_T1_,@"STO_CUDA_ENTRY STV_DEFAULT"
_ZN2at6native29vectorized_elementwise_kernelILi8EZZZNS0_17asinh_kernel_cudaERNS_18TensorIteratorBaseEENKUlvE_clEvENKUlvE0_clEvEUlN3c107complexIfEEE_St5arrayIPcLm2EEEEviT0_T1_:
.text._ZN2at6native29vectorized_elementwise_kernelILi8EZZZNS0_17asinh_kernel_cudaERNS_18TensorIteratorBaseEENKUlvE_clEvENKUlvE0_clEvEUlN3c107complexIfEEE_St5arrayIPcLm2EEEEviT0_T1_:
[----:B------:R-:W-:Y:S02]  /*0000*/  MOV R1, c[0x0][0x28] ;  /* 0x00000a0000017a02 */ /* 0x000fe40000000f00 */
[----:B------:R-:W-:Y:S05]  /*0010*/  EXIT ;  /* 0x000000000000794d */ /* 0x000fea0003800000 */
.L_x_10023:
        /* <DEDUP_REMOVED lines=14> */
.L_x_16866:


//--------------------- .text._ZN2at6native18elementwise_kernelILi128ELi4EZNS0_15gpu_kernel_implIZZZNS0_17asinh_kernel_cudaERNS_18TensorIteratorBaseEENKUlvE_clEvENKUlvE_clEvEUlN3c107complexIdEEE_EEvS4_RKT_EUliE_EEviT1_ --------------------------
	.section	.text._ZN2at6native18elementwise_kernelILi128ELi4EZNS0_15gpu_kernel_implIZZZNS0_17asinh_kernel_cudaERNS_18TensorIteratorBaseEENKUlvE_clEvENKUlvE_clEvEUlN3c107complexIdEEE_EEvS4_RKT_EUliE_EEviT1_,"ax",@progbits
	.sectioninfo	@"SHI_REGISTERS=49"
	.align	128
        .global         _ZN2at6native18elementwise_kernelILi128ELi4EZNS0_15gpu_kernel_implIZZZNS0_17asinh_kernel_cudaERNS_18TensorIteratorBaseEENKUlvE_clEvENKUlvE_clEvEUlN3c107complexIdEEE_EEvS4_RKT_EUliE_EEviT1_
        .type           _ZN2at6native18elementwise_kernelILi128ELi4EZNS0_15gpu_kernel_implIZZZNS0_17asinh_kernel_cudaERNS_18TensorIteratorBaseEENKUlvE_clEvENKUlvE_clEvEUlN3c107complexIdEEE_EEvS4_RKT_EUliE_EEviT1_,@function
        .size           _ZN2at6native18elementwise_kernelILi128ELi4EZNS0_15gpu_kernel_implIZZZNS0_17asinh_kernel_cudaERNS_18TensorIteratorBaseEENKUlvE_clEvENKUlvE_clEvEUlN3c107complexIdEEE_EEvS4_RKT_EUliE_EEviT1_,(.L_x_16814 - _ZN2at6native18elementwise_kernelILi128ELi4EZNS0_15gpu_kernel_implIZZZNS0_17asinh_kernel_cudaERNS_18TensorIteratorBaseEENKUlvE_clEvENKUlvE_clEvEUlN3c107complexIdEEE_EEvS4_RKT_EUliE_EEviT1_)
        .other          _ZN2at6native18elementwise_kernelILi128ELi4EZNS0_15gpu_kernel_implIZZZNS0_17asinh_kernel_cudaERNS_18TensorIteratorBaseEENKUlvE_clEvENKUlvE_clEvEUlN3c107complexIdEEE_EEvS4_RKT_EUliE_EEviT1_,@"STO_CUDA_ENTRY STV_DEFAULT"
_ZN2at6native18elementwise_kernelILi128ELi4EZNS0_15gpu_kernel_implIZZZNS0_17asinh_kernel_cudaERNS_18TensorIteratorBaseEENKUlvE_clEvENKUlvE_clEvEUlN3c107complexIdEEE_EEvS4_RKT_EUliE_EEviT1_:
.text._ZN2at6native18elementwise_kernelILi128ELi4EZNS0_15gpu_kernel_implIZZZNS0_17asinh_kernel_cudaERNS_18TensorIteratorBaseEENKUlvE_clEvENKUlvE_clEvEUlN3c107complexIdEEE_EEvS4_RKT_EUliE_EEviT1_:
        /* <DEDUP_REMOVED lines=236> */
.L_x_10026:
        /* <DEDUP_REMOVED lines=15> */
[----:B------:R-:W-:Y:S01]  /*0fb0*/  CS2R R14, SRZ ;  /* 0x00000000000e7805 */ /* 0x000fe2000001ff00 */
[----:B--2---:R0:W1:Y:S01]  /*0fc0*/  I2F.F64.S16 R12, R2 ;  /* 0x00000002000c7312 */ /* 0x0040620000101c00 */
[----:B------:R-:W-:Y:S05]  /*0fd0*/  BRA `(.L_x_10032) ;  /* 0x00000f9000007947 */ /* 0x000fea0003800000 */
.L_x_10030:
[----:B------:R-:W2:Y:S01]  /*0fe0*/  LDG.E.U8 R2, [R2.64] ;  /* 0x0000002402027981 */ /* 0x000ea2000c1e1100 */
[----:B------:R-:W-:Y:S01]  /*0ff0*/  CS2R R14, SRZ ;  /* 0x00000000000e7805 */ /* 0x000fe2000001ff00 */
[----:B--2---:R0:W1:Y:S01]  /*1000*/  I2F.F64.U16 R12, R2 ;  /* 0x00000002000c7312 */ /* 0x0040620000101800 */
[----:B------:R-:W-:Y:S05]  /*1010*/  BRA `(.L_x_10032) ;  /* 0x00000f5000007947 */ /* 0x000fea0003800000 */
.L_x_10029:
[----:B------:R-:W-:-:S13]  /*1020*/  ISETP.NE.AND P0, PT, R4, 0x2, PT ;  /* 0x000000020400780c */ /* 0x000fda0003f05270 */
[----:B------:R-:W-:Y:S05]  /*1030*/  @!P0 BRA `(.L_x_10033) ;  /* 0x000000c000008947 */ /* 0x000fea0003800000 */
[----:B------:R-:W-:-:S13]  /*1040*/  ISETP.NE.AND P0, PT, R4, 0x3, PT ;  /* 0x000000030400780c */ /* 0x000fda0003f05270 */
[----:B------:R-:W-:Y:S05]  /*1050*/  @!P0 BRA `(.L_x_10034) ;  /* 0x0000006000008947 */ /* 0x000fea0003800000 */
[----:B------:R-:W-:-:S13]  /*1060*/  ISETP.NE.AND P0, PT, R4, 0x4, PT ;  /* 0x000000040400780c */ /* 0x000fda0003f05270 */
[----:B------:R-:W-:Y:S05]  /*1070*/  @P0 BRA `(.L_x_10031) ;  /* 0x00000d2000000947 */ /* 0x000fea0003800000 */
[----:B------:R-:W2:Y:S01]  /*1080*/  LDG.E.64 R12, [R2.64] ;  /* 0x00000024020c7981 */ /* 0x000ea2000c1e1b00 */
[----:B------:R-:W-:Y:S01]  /*1090*/  CS2R R14, SRZ ;  /* 0x00000000000e7805 */ /* 0x000fe2000001ff00 */
[----:B--2---:R-:W0:Y:S01]  /*10a0*/  I2F.F64.S64 R12, R12 ;  /* 0x0000000c000c7312 */ /* 0x004e220000301c00 */
[----:B------:R-:W-:Y:S05]  /*10b0*/  BRA `(.L_x_10032) ;  /* 0x00000eb000007947 */ /* 0x000fea0003800000 */
.L_x_10034:
[----:B------:R-:W2:Y:S01]  /*10c0*/  LDG.E R2, [R2.64] ;  /* 0x0000002402027981 */ /* 0x000ea2000c1e1900 */
[----:B------:R-:W-:Y:S01]  /*10d0*/  CS2R R14, SRZ ;  /* 0x00000000000e7805 */ /* 0x000fe2000001ff00 */
[----:B--2---:R0:W1:Y:S01]  /*10e0*/  I2F.F64 R12, R2 ;  /* 0x00000002000c7312 */ /* 0x0040620000201c00 */
[----:B------:R-:W-:Y:S05]  /*10f0*/  BRA `(.L_x_10032) ;  /* 0x00000e7000007947 */ /* 0x000fea0003800000 */
.L_x_10033:
[----:B------:R-:W2:Y:S01]  /*1100*/  LDG.E.U16 R2, [R2.64] ;  /* 0x0000002402027981 */ /* 0x000ea2000c1e1500 */
[----:B------:R-:W-:Y:S01]  /*1110*/  CS2R R14, SRZ ;  /* 0x00000000000e7805 */ /* 0x000fe2000001ff00 */
[----:B--2---:R0:W1:Y:S01]  /*1120*/  I2F.F64.S16 R12, R2 ;  /* 0x00000002000c7312 */ /* 0x0040620000101c00 */
[----:B------:R-:W-:Y:S05]  /*1130*/  BRA `(.L_x_10032) ;  /* 0x00000e3000007947 */ /* 0x000fea0003800000 */
.L_x_10028:
[----:B------:R-:W-:-:S13]  /*1140*/  ISETP.GT.AND P0, PT, R4, 0x6, PT ;  /* 0x000000060400780c */ /* 0x000fda0003f04270 */
[----:B------:R-:W-:Y:S05]  /*1150*/  @P0 BRA `(.L_x_10035) ;  /* 0x000000f000000947 */ /* 0x000fea0003800000 */
[----:B------:R-:W-:-:S13]  /*1160*/  ISETP.NE.AND P0, PT, R4, 0x5, PT ;  /* 0x000000050400780c */ /* 0x000fda0003f05270 */
[----:B------:R-:W-:Y:S05]  /*1170*/  @!P0 BRA `(.L_x_10036) ;  /* 0x0000007000008947 */ /* 0x000fea0003800000 */
[----:B------:R-:W-:-:S13]  /*1180*/  ISETP.NE.AND P0, PT, R4, 0x6, PT ;  /* 0x000000060400780c */ /* 0x000fda0003f05270 */
[----:B------:R-:W-:Y:S05]  /*1190*/  @P0 BRA `(.L_x_10031) ;  /* 0x00000c0000000947 */ /* 0x000fea0003800000 */
[----:B------:R-:W2:Y:S01]  /*11a0*/  LDG.E R12, [R2.64] ;  /* 0x00000024020c7981 */ /* 0x000ea2000c1e1900 */
[----:B------:R-:W-:Y:S01]  /*11b0*/  CS2R R14, SRZ ;  /* 0x00000000000e7805 */ /* 0x000fe2000001ff00 */
[----:B--2---:R-:W-:-:S06]  /*11c0*/  FMUL.FTZ R12, R12, 1 ;  /* 0x3f8000000c0c7820 */ /* 0x004fcc0000410000 */
[----:B------:R-:W0:Y:S01]  /*11d0*/  F2F.F64.F32 R12, R12 ;  /* 0x0000000c000c7310 */ /* 0x000e220000201800 */
[----:B------:R-:W-:Y:S05]  /*11e0*/  BRA `(.L_x_10032) ;  /* 0x00000d8000007947 */ /* 0x000fea0003800000 */
.L_x_10036:
[----:B------:R-:W2:Y:S01]  /*11f0*/  LDG.E.U16 R0, [R2.64] ;  /* 0x0000002402007981 */ /* 0x000ea2000c1e1500 */
[----:B------:R-:W-:Y:S01]  /*1200*/  CS2R R14, SRZ ;  /* 0x00000000000e7805 */ /* 0x000fe2000001ff00 */
[----:B--2---:R-:W-:-:S05]  /*1210*/  HADD2.F32 R0, -RZ, R0.H0_H0 ;  /* 0x20000000ff007230 */ /* 0x004fca0000004100 */
[----:B------:R-:W-:-:S04]  /*1220*/  FMUL.FTZ R0, R0, 1 ;  /* 0x3f80000000007820 */ /* 0x000fc80000410000 */
[----:B------:R0:W1:Y:S01]  /*1230*/  F2F.F64.F32 R12, R0 ;  /* 0x00000000000c7310 */ /* 0x0000620000201800 */
[----:B------:R-:W-:Y:S05]  /*1240*/  BRA `(.L_x_10032) ;  /* 0x00000d2000007947 */ /* 0x000fea0003800000 */
.L_x_10035:
[----:B------:R-:W-:-:S13]  /*1250*/  ISETP.NE.AND P0, PT, R4, 0x7, PT ;  /* 0x000000070400780c */ /* 0x000fda0003f05270 */
[----:B------:R-:W-:Y:S05]  /*1260*/  @!P0 BRA `(.L_x_10037) ;  /* 0x0000012000008947 */ /* 0x000fea0003800000 */
[----:B------:R-:W-:-:S13]  /*1270*/  ISETP.NE.AND P0, PT, R4, 0x8, PT ;  /* 0x000000080400780c */ /* 0x000fda0003f05270 */
[----:B------:R-:W-:Y:S05]  /*1280*/  @!P0 BRA `(.L_x_10038) ;  /* 0x0000008000008947 */ /* 0x000fea0003800000 */
[----:B------:R-:W-:-:S13]  /*1290*/  ISETP.NE.AND P0, PT, R4, 0x9, PT ;  /* 0x000000090400780c */ /* 0x000fda0003f05270 */
[----:B------:R-:W-:Y:S05]  /*12a0*/  @P0 BRA `(.L_x_10031) ;  /* 0x00000af000000947 */ /* 0x000fea0003800000 */
[----:B------:R-:W2:Y:S02]  /*12b0*/  LDG.E.64 R2, [R2.64] ;  /* 0x0000002402027981 */ /* 0x000ea4000c1e1b00 */
[----:B--2---:R-:W-:Y:S02]  /*12c0*/  FMUL.FTZ R14, R3, 1 ;  /* 0x3f800000030e7820 */ /* 0x004fe40000410000 */
[----:B------:R-:W-:-:S04]  /*12d0*/  FMUL.FTZ R12, R2, 1 ;  /* 0x3f800000020c7820 */ /* 0x000fc80000410000 */
[----:B------:R-:W0:Y:S08]  /*12e0*/  F2F.F64.F32 R14, R14 ;  /* 0x0000000e000e7310 */ /* 0x000e300000201800 */
[----:B------:R-:W1:Y:S01]  /*12f0*/  F2F.F64.F32 R12, R12 ;  /* 0x0000000c000c7310 */ /* 0x000e620000201800 */
[----:B------:R-:W-:Y:S05]  /*1300*/  BRA `(.L_x_10032) ;  /* 0x00000c6000007947 */ /* 0x000fea0003800000 */
.L_x_10038:
[----:B------:R-:W2:Y:S02]  /*1310*/  LDG.E R0, [R2.64] ;  /* 0x0000002402007981 */ /* 0x000ea4000c1e1900 */
[----:B--2---:R-:W-:-:S02]  /*1320*/  HADD2.F32 R4, -RZ, R0.H1_H1 ;  /* 0x30000000ff047230 */ /* 0x004fc40000004100 */
[----:B------:R-:W-:-:S03]  /*1330*/  HADD2.F32 R0, -RZ, R0.H0_H0 ;  /* 0x20000000ff007230 */ /* 0x000fc60000004100 */
[----:B------:R-:W-:Y:S02]  /*1340*/  FMUL.FTZ R4, R4, 1 ;  /* 0x3f80000004047820 */ /* 0x000fe40000410000 */
[----:B------:R-:W-:Y:S02]  /*1350*/  FMUL.FTZ R0, R0, 1 ;  /* 0x3f80000000007820 */ /* 0x000fe40000410000 */
[----:B------:R0:W1:Y:S08]  /*1360*/  F2F.F64.F32 R14, R4 ;  /* 0x00000004000e7310 */ /* 0x0000700000201800 */
[----:B------:R0:W2:Y:S01]  /*1370*/  F2F.F64.F32 R12, R0 ;  /* 0x00000000000c7310 */ /* 0x0000a20000201800 */
[----:B------:R-:W-:Y:S05]  /*1380*/  BRA `(.L_x_10032) ;  /* 0x00000be000007947 */ /* 0x000fea0003800000 */
.L_x_10037:
[----:B------:R0:W5:Y:S01]  /*1390*/  LDG.E.64 R12, [R2.64] ;  /* 0x00000024020c7981 */ /* 0x000162000c1e1b00 */
[----:B------:R-:W-:Y:S01]  /*13a0*/  CS2R R14, SRZ ;  /* 0x00000000000e7805 */ /* 0x000fe2000001ff00 */
[----:B------:R-:W-:Y:S05]  /*13b0*/  BRA `(.L_x_10032) ;  /* 0x00000bb000007947 */ /* 0x000fea0003800000 */
.L_x_10027:
        /* <DEDUP_REMOVED lines=9> */
[----:B------:R-:W-:Y:S01]  /*1450*/  CS2R R14, SRZ ;  /* 0x00000000000e7805 */ /* 0x000fe2000001ff00 */
[----:B------:R-:W-:Y:S01]  /*1460*/  IMAD.MOV.U32 R12, RZ, RZ, RZ ;  /* 0x000000ffff0c7224 */ /* 0x000fe200078e00ff */
[----:B--2---:R-:W-:-:S04]  /*1470*/  ISETP.NE.AND P0, PT, R2, RZ, PT ;  /* 0x000000ff0200720c */ /* 0x004fc80003f05270 */
[----:B------:R-:W-:Y:S01]  /*1480*/  FSEL R13, RZ, 1.875, !P0 ;  /* 0x3ff00000ff0d7808 */ /* 0x000fe20004000000 */
[----:B------:R-:W-:Y:S05]  /*1490*/  BRA `(.L_x_10032) ;  /* 0x00000ad000007947 */ /* 0x000fea0003800000 */
.L_x_10041:
[----:B------:R0:W5:Y:S01]  /*14a0*/  LDG.E.128 R12, [R2.64] ;  /* 0x00000024020c7981 */ /* 0x000162000c1e1d00 */
[----:B------:R-:W-:Y:S05]  /*14b0*/  BRA `(.L_x_10032) ;  /* 0x00000ab000007947 */ /* 0x000fea0003800000 */
.L_x_10040:
        /* <DEDUP_REMOVED lines=8> */
[----:B------:R-:W-:Y:S01]  /*1540*/  CS2R R14, SRZ ;  /* 0x00000000000e7805 */ /* 0x000fe2000001ff00 */
        /* <DEDUP_REMOVED lines=20> */
.L_x_10043:
[----:B------:R-:W2:Y:S01]  /*1690*/  LDG.E.U8 R2, [R2.64] ;  /* 0x0000002402027981 */ /* 0x000ea2000c1e1100 */
[----:B------:R-:W-:Y:S01]  /*16a0*/  CS2R R14, SRZ ;  /* 0x00000000000e7805 */ /* 0x000fe2000001ff00 */
        /* <DEDUP_REMOVED lines=12> */
[----:B------:R0:W1:Y:S01]  /*1770*/  F2F.F64.F32 R12, R4 ;  /* 0x00000004000c7310 */ /* 0x0000620000201800 */
[----:B------:R-:W-:Y:S05]  /*1780*/  BRA `(.L_x_10032) ;  /* 0x000007e000007947 */ /* 0x000fea0003800000 */
.L_x_10042:
[----:B------:R-:W2:Y:S01]  /*1790*/  LDG.E.U16 R0, [R2.64] ;  /* 0x0000002402007981 */ /* 0x000ea2000c1e1500 */
[----:B------:R-:W-:Y:S01]  /*17a0*/  CS2R R14, SRZ ;  /* 0x00000000000e7805 */ /* 0x000fe2000001ff00 */
[----:B--2---:R-:W-:-:S05]  /*17b0*/  PRMT R0, RZ, 0x5410, R0 ;  /* 0x00005410ff007816 */ /* 0x004fca0000000000 */
[----:B------:R-:W-:-:S04]  /*17c0*/  FMUL.FTZ R0, R0, 1 ;  /* 0x3f80000000007820 */ /* 0x000fc80000410000 */
[----:B------:R0:W1:Y:S01]  /*17d0*/  F2F.F64.F32 R12, R0 ;  /* 0x00000000000c7310 */ /* 0x0000620000201800 */
[----:B------:R-:W-:Y:S05]  /*17e0*/  BRA `(.L_x_10032) ;  /* 0x0000078000007947 */ /* 0x000fea0003800000 */
.L_x_10039:
        /* <DEDUP_REMOVED lines=9> */
[----:B------:R-:W-:Y:S01]  /*1880*/  CS2R R14, SRZ ;  /* 0x00000000000e7805 */ /* 0x000fe2000001ff00 */
[----:B--2---:R0:W1:Y:S01]  /*1890*/  I2F.F64.U16 R12, R2 ;  /* 0x00000002000c7312 */ /* 0x0040620000101800 */
[----:B------:R-:W-:Y:S05]  /*18a0*/  BRA `(.L_x_10032) ;  /* 0x000006c000007947 */ /* 0x000fea0003800000 */
.L_x_10046:
        /* <DEDUP_REMOVED lines=21> */
.L_x_10050:
[----:B------:R-:W-:Y:S05]  /*1a00*/  BSYNC B1 ;  /* 0x0000000000017941 */ /* 0x000fea0003800000 */
.L_x_10049:
[----:B------:R-:W-:Y:S01]  /*1a10*/  LEA R3, R0, 0x3b800000, 0x17 ;  /* 0x3b80000000037811 */ /* 0x000fe200078eb8ff */
[----:B------:R-:W-:-:S05]  /*1a20*/  IMAD.SHL.U32 R0, R2, 0x100000, RZ ;  /* 0x0010000002007824 */ /* 0x000fca00078e00ff */
[----:B------:R-:W-:Y:S02]  /*1a30*/  LOP3.LUT R0, R3, R0, R4, 0xfe, !PT ;  /* 0x0000000003007212 */ /* 0x000fe400078efe04 */
.L_x_10048:
[----:B------:R-:W-:Y:S05]  /*1a40*/  BSYNC B0 ;  /* 0x0000000000007941 */ /* 0x000fea0003800000 */
.L_x_10047:
[----:B------:R-:W-:Y:S01]  /*1a50*/  FMUL.FTZ R0, R0, 1 ;  /* 0x3f80000000007820 */ /* 0x000fe20000410000 */
[----:B------:R-:W-:-:S03]  /*1a60*/  CS2R R14, SRZ ;  /* 0x00000000000e7805 */ /* 0x000fc6000001ff00 */
[----:B------:R0:W1:Y:S01]  /*1a70*/  F2F.F64.F32 R12, R0 ;  /* 0x00000000000c7310 */ /* 0x0000620000201800 */
[----:B------:R-:W-:Y:S05]  /*1a80*/  BRA `(.L_x_10032) ;  /* 0x000004e000007947 */ /* 0x000fea0003800000 */
.L_x_10045:
        /* <DEDUP_REMOVED lines=21> */
.L_x_10054:
[----:B------:R-:W-:Y:S05]  /*1be0*/  BSYNC B1 ;  /* 0x0000000000017941 */ /* 0x000fea0003800000 */
.L_x_10053:
[----:B------:R-:W-:Y:S01]  /*1bf0*/  LEA R3, R0, 0x37800000, 0x17 ;  /* 0x3780000000037811 */ /* 0x000fe200078eb8ff */
[----:B------:R-:W-:-:S05]  /*1c00*/  IMAD.SHL.U32 R0, R2, 0x200000, RZ ;  /* 0x0020000002007824 */ /* 0x000fca00078e00ff */
[----:B------:R-:W-:Y:S02]  /*1c10*/  LOP3.LUT R0, R3, R0, R4, 0xfe, !PT ;  /* 0x0000000003007212 */ /* 0x000fe400078efe04 */
.L_x_10052:
[----:B------:R-:W-:Y:S05]  /*1c20*/  BSYNC B0 ;  /* 0x0000000000007941 */ /* 0x000fea0003800000 */
.L_x_10051:
[----:B------:R-:W-:Y:S01]  /*1c30*/  FMUL.FTZ R0, R0, 1 ;  /* 0x3f80000000007820 */ /* 0x000fe20000410000 */
[----:B------:R-:W-:-:S03]  /*1c40*/  CS2R R14, SRZ ;  /* 0x00000000000e7805 */ /* 0x000fc6000001ff00 */
[----:B------:R0:W1:Y:S01]  /*1c50*/  F2F.F64.F32 R12, R0 ;  /* 0x00000000000c7310 */ /* 0x0000620000201800 */
[----:B------:R-:W-:Y:S05]  /*1c60*/  BRA `(.L_x_10032) ;  /* 0x0000030000007947 */ /* 0x000fea0003800000 */
.L_x_10044:
        /* <DEDUP_REMOVED lines=14> */
.L_x_10058:
[----:B------:R-:W-:Y:S05]  /*1d50*/  BSYNC B0 ;  /* 0x0000000000007941 */ /* 0x000fea0003800000 */
.L_x_10057:
[----:B------:R-:W-:Y:S01]  /*1d60*/  FMUL.FTZ R0, R0, 1 ;  /* 0x3f80000000007820 */ /* 0x000fe20000410000 */
[----:B------:R-:W-:-:S03]  /*1d70*/  CS2R R14, SRZ ;  /* 0x00000000000e7805 */ /* 0x000fc6000001ff00 */
[----:B------:R0:W1:Y:S01]  /*1d80*/  F2F.F64.F32 R12, R0 ;  /* 0x00000000000c7310 */ /* 0x0000620000201800 */
[----:B------:R-:W-:Y:S05]  /*1d90*/  BRA `(.L_x_10032) ;  /* 0x000001d000007947 */ /* 0x000fea0003800000 */
.L_x_10031:
        /* <DEDUP_REMOVED lines=18> */
[----:B-1----:R-:W-:Y:S05]  /*1ec0*/  CALL.ABS.NOINC R2 ;  /* 0x0000000002007343 */ /* 0x002fea0003c00000 */
[----:B------:R-:W-:Y:S01]  /*1ed0*/  CS2R R12, SRZ ;  /* 0x00000000000c7805 */ /* 0x000fe2000001ff00 */
[----:B------:R-:W-:Y:S01]  /*1ee0*/  CS2R R14, SRZ ;  /* 0x00000000000e7805 */ /* 0x000fe2000001ff00 */
[----:B------:R-:W-:Y:S05]  /*1ef0*/  BRA `(.L_x_10032) ;  /* 0x0000007000007947 */ /* 0x000fea0003800000 */
.L_x_10056:
[----:B------:R-:W2:Y:S01]  /*1f00*/  LDG.E.64 R12, [R2.64] ;  /* 0x00000024020c7981 */ /* 0x000ea2000c1e1b00 */
[----:B------:R-:W-:Y:S01]  /*1f10*/  CS2R R14, SRZ ;  /* 0x00000000000e7805 */ /* 0x000fe2000001ff00 */
[----:B--2---:R-:W0:Y:S01]  /*1f20*/  I2F.F64.U64 R12, R12 ;  /* 0x0000000c000c7312 */ /* 0x004e220000301800 */
[----:B------:R-:W-:Y:S05]  /*1f30*/  BRA `(.L_x_10032) ;  /* 0x0000003000007947 */ /* 0x000fea0003800000 */
.L_x_10055:
[----:B------:R-:W2:Y:S01]  /*1f40*/  LDG.E R2, [R2.64] ;  /* 0x0000002402027981 */ /* 0x000ea2000c1e1900 */
[----:B------:R-:W-:Y:S01]  /*1f50*/  CS2R R14, SRZ ;  /* 0x00000000000e7805 */ /* 0x000fe2000001ff00 */
[----:B--2---:R0:W1:Y:S06]  /*1f60*/  I2F.F64.U32 R12, R2 ;  /* 0x00000002000c7312 */ /* 0x00406c0000201800 */
.L_x_10032:
[----:B01---5:R-:W0:Y:S01]  /*1f70*/  DSETP.GTU.AND P0, PT, |R14|, +INF , PT ;  /* 0x7ff000000e00742a */ /* 0x023e220003f0c200 */
[----:B------:R-:W-:Y:S01]  /*1f80*/  IADD3 R16, P1, R16, c[0x0][0x360], RZ ;  /* 0x0000d80010107a10 */ /* 0x000fe20007f3e0ff */
[----:B------:R-:W-:Y:S02]  /*1f90*/  BSSY B1, `(.L_x_10059) ;  /* 0x0000871000017945 */ /* 0x000fe40003800000 */
[----:B--2---:R-:W1:-:S02]  /*1fa0*/  DADD R2, -RZ, |R12| ;  /* 0x00000000ff027229 */ /* 0x004e44000000050c */
[----:B------:R-:W-:Y:S02]  /*1fb0*/  IMAD.X R17, RZ, RZ, c[0x0][0x364], P1 ;  /* 0x0000d900ff117624 */ /* 0x000fe400008e06ff */
[----:B0-----:R-:W0:-:S04]  /*1fc0*/  DSETP.GTU.OR P0, PT, |R12|, +INF , P0 ;  /* 0x7ff000000c00742a */ /* 0x001e08000070c600 */
[----:B------:R2:W3:Y:S02]  /*1fd0*/  DADD R20, -RZ, |R14| ;  /* 0x00000000ff147229 */ /* 0x0004e4000000050e */
[----:B-1----:R-:W-:Y:S02]  /*1fe0*/  IMAD.MOV.U32 R18, RZ, RZ, R2 ;  /* 0x000000ffff127224 */ /* 0x002fe400078e0002 */
[----:B------:R-:W-:-:S06]  /*1ff0*/  IMAD.MOV.U32 R19, RZ, RZ, R3 ;  /* 0x000000ffff137224 */ /* 0x000fcc00078e0003 */
[----:B0-----:R-:W-:Y:S05]  /*2000*/  @P0 BRA `(.L_x_10060) ;  /* 0x0000858000000947 */ /* 0x001fea0003800000 */
[----:B--23--:R-:W0:-:S06]  /*2010*/  DSETP.GT.AND P0, PT, R20, 4.50359962737049600000e+15, PT ;  /* 0x433000001400742a */ /* 0x00ce0c0003f04000 */
[----:B0-----:R-:W0:-:S14]  /*2020*/  DSETP.GT.OR P0, PT, R18, 4.50359962737049600000e+15, P0 ;  /* 0x433000001200742a */ /* 0x001e1c0000704400 */
[----:B0-----:R-:W-:Y:S05]  /*2030*/  @P0 BRA `(.L_x_10061) ;  /* 0x0000404000000947 */ /* 0x001fea0003800000 */
[----:B------:R-:W0:-:S04]  /*2040*/  DSETP.NEU.AND P0, PT, R14, RZ, PT ;  /* 0x000000ff0e00722a */ /* 0x000e080003f0d000 */
[----:B------:R-:W1:-:S04]  /*2050*/  DSETP.GEU.AND P1, PT, R20, c[0x2][0x0], PT ;  /* 0x008000001400762a */ /* 0x000e480003f2e000 */
[----:B0-----:R-:W-:-:S04]  /*2060*/  DSETP.EQ.AND P0, PT, R12, RZ, !P0 ;  /* 0x000000ff0c00722a */ /* 0x001fc80004702000 */
[----:B-1----:R-:W0:-:S06]  /*2070*/  DSETP.LT.AND P1, PT, R18, c[0x2][0x0], !P1 ;  /* 0x008000001200762a */ /* 0x002e0c0004f21000 */
[----:B0-----:R-:W-:-:S13]  /*2080*/  PLOP3.LUT P0, PT, P0, P1, PT, 0xa8, 0x0 ;  /* 0x000000000000781c */ /* 0x001fda0000703570 */
[----:B------:R-:W-:Y:S05]  /*2090*/  @P0 BRA `(.L_x_10062) ;  /* 0x0000860000000947 */ /* 0x000fea0003800000 */
[C---:B------:R-:W0:Y:S01]  /*20a0*/  DADD R22, R20.reuse, 1 ;  /* 0x3ff0000014167429 */ /* 0x040e220000000000 */
[----:B------:R-:W-:Y:S01]  /*20b0*/  IMAD.MOV.U32 R2, RZ, RZ, RZ ;  /* 0x000000ffff027224 */ /* 0x000fe200078e00ff */
[----:B------:R-:W-:Y:S01]  /*20c0*/  BSSY B2, `(.L_x_10063) ;  /* 0x000024e000027945 */ /* 0x000fe20003800000 */
[----:B------:R-:W-:Y:S01]  /*20d0*/  IMAD.MOV.U32 R6, RZ, RZ, RZ ;  /* 0x000000ffff067224 */ /* 0x000fe200078e00ff */
[----:B------:R-:W1:Y:S01]  /*20e0*/  DADD R28, R20, -1 ;  /* 0xbff00000141c7429 */ /* 0x000e620000000000 */
[----:B------:R-:W-:Y:S02]  /*20f0*/  IMAD.MOV.U32 R26, RZ, RZ, RZ ;  /* 0x000000ffff1a7224 */ /* 0x000fe400078e00ff */
[----:B------:R-:W-:Y:S01]  /*2100*/  IMAD.MOV.U32 R38, RZ, RZ, 0x0 ;  /* 0x00000000ff267424 */ /* 0x000fe200078e00ff */
[----:B------:R-:W-:Y:S01]  /*2110*/  DADD R8, -RZ, |R18| ;  /* 0x00000000ff087229 */ /* 0x000fe20000000512 */
[----:B------:R-:W-:-:S03]  /*2120*/  IMAD.MOV.U32 R39, RZ, RZ, 0x3fd80000 ;  /* 0x3fd80000ff277424 */ /* 0x000fc600078e00ff */
[----:B0-----:R-:W0:-:S04]  /*2130*/  DADD R4, -RZ, |R22| ;  /* 0x00000000ff047229 */ /* 0x001e080000000516 */
[----:B-1----:R-:W1:-:S06]  /*2140*/  DADD R10, -RZ, |R28| ;  /* 0x00000000ff0a7229 */ /* 0x002e4c000000051c */
[CC--:B0-----:R-:W-:Y:S02]  /*2150*/  ISETP.GT.U32.AND P1, PT, R4.reuse, R8.reuse, PT ;  /* 0x000000080400720c */ /* 0x0c1fe40003f24070 */
[-C--:B------:R-:W-:Y:S02]  /*2160*/  ISETP.LT.U32.AND P0, PT, R4, R8.reuse, PT ;  /* 0x000000080400720c */ /* 0x080fe40003f01070 */
[----:B-1----:R-:W-:Y:S02]  /*2170*/  ISETP.GT.U32.AND P3, PT, R10, R8, PT ;  /* 0x000000080a00720c */ /* 0x002fe40003f64070 */
[-C--:B------:R-:W-:Y:S02]  /*2180*/  ISETP.GT.U32.AND.EX P1, PT, R5, R9.reuse, PT, P1 ;  /* 0x000000090500720c */ /* 0x080fe40003f24110 */
[-C--:B------:R-:W-:Y:S02]  /*2190*/  ISETP.GT.U32.AND.EX P3, PT, R11, R9.reuse, PT, P3 ;  /* 0x000000090b00720c */ /* 0x080fe40003f64130 */
[----:B------:R-:W-:-:S02]  /*21a0*/  SEL R33, R5, R9, P1 ;  /* 0x0000000905217207 */ /* 0x000fc40000800000 */
[-C--:B------:R-:W-:Y:S02]  /*21b0*/  ISETP.LT.U32.AND.EX P0, PT, R5, R9.reuse, PT, P0 ;  /* 0x000000090500720c */ /* 0x080fe40003f01100 */
[-C--:B------:R-:W-:Y:S02]  /*21c0*/  SEL R37, R11, R9.reuse, P3 ;  /* 0x000000090b257207 */ /* 0x080fe40001800000 */
[-C--:B------:R-:W-:Y:S02]  /*21d0*/  ISETP.LT.U32.AND P2, PT, R10, R8.reuse, PT ;  /* 0x000000080a00720c */ /* 0x080fe40003f41070 */
[----:B------:R-:W-:Y:S02]  /*21e0*/  LOP3.LUT R0, R33, 0xffc00000, RZ, 0xc0, !PT ;  /* 0xffc0000021007812 */ /* 0x000fe400078ec0ff */
[----:B------:R-:W-:Y:S02]  /*21f0*/  SEL R41, R4, R8, P0 ;  /* 0x0000000804297207 */ /* 0x000fe40000000000 */
[----:B------:R-:W-:-:S02]  /*2200*/  SEL R42, R5, R9, P0 ;  /* 0x00000009052a7207 */ /* 0x000fc40000000000 */
[----:B------:R-:W-:Y:S01]  /*2210*/  LOP3.LUT R40, R37, 0xffc00000, RZ, 0xc0, !PT ;  /* 0xffc0000025287812 */ /* 0x000fe200078ec0ff */
[----:B------:R-:W-:Y:S01]  /*2220*/  IMAD.MOV.U32 R30, RZ, RZ, R41 ;  /* 0x000000ffff1e7224 */ /* 0x000fe200078e0029 */
[----:B------:R-:W-:Y:S01]  /*2230*/  ISETP.LT.U32.AND.EX P0, PT, R11, R9, PT, P2 ;  /* 0x000000090b00720c */ /* 0x000fe20003f01120 */
[----:B------:R-:W-:Y:S01]  /*2240*/  IMAD.MOV.U32 R31, RZ, RZ, R42 ;  /* 0x000000ffff1f7224 */ /* 0x000fe200078e002a */
[-C--:B------:R-:W-:Y:S02]  /*2250*/  SEL R32, R4, R8.reuse, P1 ;  /* 0x0000000804207207 */ /* 0x080fe40000800000 */
[----:B------:R-:W-:Y:S02]  /*2260*/  IADD3 R3, -R0, 0x7fd00000, RZ ;  /* 0x7fd0000000037810 */ /* 0x000fe40007ffe1ff */
[----:B------:R-:W-:Y:S02]  /*2270*/  SEL R36, R10, R8, P3 ;  /* 0x000000080a247207 */ /* 0x000fe40001800000 */
[----:B------:R-:W-:-:S02]  /*2280*/  IADD3 R7, -R40, 0x7fd00000, RZ ;  /* 0x7fd0000028077810 */ /* 0x000fc40007ffe1ff */
[----:B------:R-:W-:Y:S01]  /*2290*/  SEL R34, R10, R8, P0 ;  /* 0x000000080a227207 */ /* 0x000fe20000000000 */
[----:B------:R-:W-:Y:S01]  /*22a0*/  DMUL R4, R2, R32 ;  /* 0x0000002002047228 */ /* 0x000fe20000000000 */
[----:B------:R-:W-:-:S03]  /*22b0*/  SEL R35, R11, R9, P0 ;  /* 0x000000090b237207 */ /* 0x000fc60000000000 */
[----:B------:R-:W0:-:S04]  /*22c0*/  DMUL R2, R2, R30 ;  /* 0x0000001e02027228 */ /* 0x000e080000000000 */
[----:B------:R-:W-:-:S04]  /*22d0*/  DMUL R8, R6, R36 ;  /* 0x0000002406087228 */ /* 0x000fc80000000000 */
[----:B------:R-:W1:-:S04]  /*22e0*/  DMUL R6, R6, R34 ;  /* 0x0000002206067228 */ /* 0x000e480000000000 */
[----:B0-----:R-:W0:-:S04]  /*22f0*/  DMUL R2, R2, R2 ;  /* 0x0000000202027228 */ /* 0x001e080000000000 */
[----:B-1----:R-:W1:-:S04]  /*2300*/  DMUL R6, R6, R6 ;  /* 0x0000000606067228 */ /* 0x002e480000000000 */
[----:B0-----:R-:W0:-:S04]  /*2310*/  DFMA R2, R4, R4, R2 ;  /* 0x000000040402722b */ /* 0x001e080000000002 */
[----:B-1----:R1:W2:Y:S02]  /*2320*/  DFMA R10, R8, R8, R6 ;  /* 0x00000008080a722b */ /* 0x0022a40000000006 */
[----:B-1----:R-:W-:Y:S02]  /*2330*/  IMAD.MOV.U32 R6, RZ, RZ, c[0x2][0xc] ;  /* 0x00800300ff067624 */ /* 0x002fe400078e00ff */
[----:B0-----:R-:W0:Y:S01]  /*2340*/  DSETP.MIN.AND P0, P1, R2, c[0x2][0x8], PT ;  /* 0x008002000200762a */ /* 0x001e220003900000 */
[----:B------:R-:W-:Y:S02]  /*2350*/  IMAD.MOV.U32 R8, RZ, RZ, c[0x2][0xc] ;  /* 0x00800300ff087624 */ /* 0x000fe400078e00ff */
[----:B------:R-:W-:Y:S01]  /*2360*/  IMAD.MOV.U32 R4, RZ, RZ, R3 ;  /* 0x000000ffff047224 */ /* 0x000fe200078e0003 */
[----:B--2---:R-:W1:Y:S02]  /*2370*/  DSETP.MIN.AND P2, P3, R10, c[0x2][0x8], PT ;  /* 0x008002000a00762a */ /* 0x004e640003b40000 */
[----:B------:R-:W-:-:S02]  /*2380*/  IMAD.MOV.U32 R7, RZ, RZ, R11 ;  /* 0x000000ffff077224 */ /* 0x000fc400078e000b */
[----:B0-----:R-:W-:Y:S01]  /*2390*/  FSEL R5, R4, c[0x2][0xc], P0 ;  /* 0x0080030004057a08 */ /* 0x001fe20000000000 */
[----:B------:R-:W-:Y:S02]  /*23a0*/  IMAD.MOV.U32 R4, RZ, RZ, R2 ;  /* 0x000000ffff047224 */ /* 0x000fe400078e0002 */
[----:B-1----:R-:W-:-:S03]  /*23b0*/  FSEL R25, R7, c[0x2][0xc], P2 ;  /* 0x0080030007197a08 */ /* 0x002fc60001000000 */
[----:B------:R-:W-:Y:S01]  /*23c0*/  @P1 LOP3.LUT R5, R6, 0x80000, RZ, 0xfc, !PT ;  /* 0x0008000006051812 */ /* 0x000fe200078efcff */
[----:B------:R-:W-:Y:S01]  /*23d0*/  IMAD.MOV.U32 R6, RZ, RZ, R10 ;  /* 0x000000ffff067224 */ /* 0x000fe200078e000a */
[----:B------:R-:W-:Y:S01]  /*23e0*/  SEL R4, R4, c[0x2][0x8], P0 ;  /* 0x0080020004047a07 */ /* 0x000fe20000000000 */
[----:B------:R-:W-:Y:S01]  /*23f0*/  DSETP.NEU.AND P0, PT, R30, RZ, PT ;  /* 0x000000ff1e00722a */ /* 0x000fe20003f0d000 */
[----:B------:R-:W-:Y:S01]  /*2400*/  @P3 LOP3.LUT R25, R8, 0x80000, RZ, 0xfc, !PT ;  /* 0x0008000008193812 */ /* 0x000fe200078efcff */
[----:B------:R-:W0:Y:S01]  /*2410*/  MUFU.RSQ64H R7, R5 ;  /* 0x0000000500077308 */ /* 0x000e220000001c00 */
[----:B------:R-:W-:Y:S01]  /*2420*/  SEL R24, R6, c[0x2][0x8], P2 ;  /* 0x0080020006187a07 */ /* 0x000fe20001000000 */
[----:B------:R-:W-:Y:S01]  /*2430*/  IMAD.MOV.U32 R6, RZ, RZ, RZ ;  /* 0x000000ffff067224 */ /* 0x000fe200078e00ff */
[----:B------:R-:W-:Y:S01]  /*2440*/  ISETP.GE.U32.AND P1, PT, R42, 0x7ff00000, PT ;  /* 0x7ff000002a00780c */ /* 0x000fe20003f26070 */
[----:B------:R-:W-:Y:S01]  /*2450*/  DSETP.NEU.AND P2, PT, R34, RZ, PT ;  /* 0x000000ff2200722a */ /* 0x000fe20003f4d000 */
[----:B------:R-:W-:-:S03]  /*2460*/  ISETP.GE.U32.AND P3, PT, R35, 0x7ff00000, PT ;  /* 0x7ff000002300780c */ /* 0x000fc60003f66070 */
[----:B------:R-:W1:Y:S01]  /*2470*/  MUFU.RSQ64H R27, R25 ;  /* 0x00000019001b7308 */ /* 0x000e620000001c00 */
[----:B0-----:R-:W0:-:S06]  /*2480*/  DMUL R8, R6, R6 ;  /* 0x0000000606087228 */ /* 0x001e0c0000000000 */
[----:B0-----:R-:W0:-:S04]  /*2490*/  DFMA R8, R4, -R8, 1 ;  /* 0x3ff000000408742b */ /* 0x001e080000000808 */
[----:B-1----:R-:W1:-:S04]  /*24a0*/  DMUL R30, R26, R26 ;  /* 0x0000001a1a1e7228 */ /* 0x002e480000000000 */
[----:B0-----:R-:W-:-:S04]  /*24b0*/  DMUL R4, R6, R8 ;  /* 0x0000000806047228 */ /* 0x001fc80000000000 */
[----:B-1----:R-:W0:-:S04]  /*24c0*/  DFMA R30, R24, -R30, 1 ;  /* 0x3ff00000181e742b */ /* 0x002e08000000081e */
[----:B------:R-:W1:-:S04]  /*24d0*/  DFMA R8, R8, R38, 0.5 ;  /* 0x3fe000000808742b */ /* 0x000e480000000026 */
[----:B0-----:R-:W-:-:S04]  /*24e0*/  DFMA R24, R30, R38, 0.5 ;  /* 0x3fe000001e18742b */ /* 0x001fc80000000026 */
[----:B------:R-:W0:-:S04]  /*24f0*/  DMUL R30, R26, R30 ;  /* 0x0000001e1a1e7228 */ /* 0x000e080000000000 */
[----:B-1----:R1:W2:Y:S02]  /*2500*/  DFMA R4, R8, R4, R6 ;  /* 0x000000040804722b */ /* 0x0022a40000000006 */
[----:B-1----:R-:W-:Y:S02]  /*2510*/  LOP3.LUT R7, R40, 0x100000, RZ, 0xfc, !PT ;  /* 0x0010000028077812 */ /* 0x002fe400078efcff */
[----:B0-----:R-:W0:-:S04]  /*2520*/  DFMA R24, R24, R30, R26 ;  /* 0x0000001e1818722b */ /* 0x001e08000000001a */
[----:B--2---:R1:W2:Y:S02]  /*2530*/  DMUL R4, R2, R4 ;  /* 0x0000000402047228 */ /* 0x0042a40000000000 */
[----:B-1----:R-:W-:Y:S01]  /*2540*/  LOP3.LUT R3, R0, 0x100000, RZ, 0xfc, !PT ;  /* 0x0010000000037812 */ /* 0x002fe200078efcff */
[----:B------:R-:W-:Y:S01]  /*2550*/  IMAD.MOV.U32 R2, RZ, RZ, RZ ;  /* 0x000000ffff027224 */ /* 0x000fe200078e00ff */
[----:B0-----:R-:W0:-:S05]  /*2560*/  DMUL R24, R10, R24 ;  /* 0x000000180a187228 */ /* 0x001e0a0000000000 */
[----:B--2---:R-:W1:-:S04]  /*2570*/  DMUL R4, R4, R2 ;  /* 0x0000000204047228 */ /* 0x004e480000000000 */
[----:B0-----:R-:W0:-:S06]  /*2580*/  DMUL R24, R24, R6 ;  /* 0x0000000618187228 */ /* 0x001e0c0000000000 */
[----:B-1----:R-:W-:Y:S02]  /*2590*/  @!P1 FSEL R41, R32, R4, !P0 ;  /* 0x0000000420299208 */ /* 0x002fe40004000000 */
[----:B------:R-:W-:Y:S02]  /*25a0*/  @!P1 FSEL R42, R33, R5, !P0 ;  /* 0x00000005212a9208 */ /* 0x000fe40004000000 */
[----:B0-----:R-:W-:Y:S01]  /*25b0*/  @!P3 FSEL R34, R36, R24, !P2 ;  /* 0x000000182422b208 */ /* 0x001fe20005000000 */
[----:B------:R-:W-:Y:S01]  /*25c0*/  IMAD.MOV.U32 R30, RZ, RZ, R41 ;  /* 0x000000ffff1e7224 */ /* 0x000fe200078e0029 */
[----:B------:R-:W-:Y:S01]  /*25d0*/  @!P3 FSEL R35, R37, R25, !P2 ;  /* 0x000000192523b208 */ /* 0x000fe20005000000 */
[----:B------:R-:W-:Y:S02]  /*25e0*/  IMAD.MOV.U32 R31, RZ, RZ, R42 ;  /* 0x000000ffff1f7224 */ /* 0x000fe400078e002a */
[----:B------:R-:W-:Y:S02]  /*25f0*/  IMAD.MOV.U32 R40, RZ, RZ, R34 ;  /* 0x000000ffff287224 */ /* 0x000fe400078e0022 */
[----:B------:R-:W-:-:S06]  /*2600*/  IMAD.MOV.U32 R41, RZ, RZ, R35 ;  /* 0x000000ffff297224 */ /* 0x000fcc00078e0023 */
[----:B------:R-:W0:-:S06]  /*2610*/  DADD R2, R30, R40 ;  /* 0x000000001e027229 */ /* 0x000e0c0000000028 */
[----:B0-----:R-:W0:-:S06]  /*2620*/  DMUL R2, R2, 0.5 ;  /* 0x3fe0000002027828 */ /* 0x001e0c0000000000 */
[----:B0-----:R-:W0:-:S06]  /*2630*/  DSETP.GEU.AND P0, PT, R2, 1, PT ;  /* 0x3ff000000200742a */ /* 0x001e0c0003f0e000 */
[----:B0-----:R-:W-:Y:S02]  /*2640*/  FSEL R24, R2, RZ, P0 ;  /* 0x000000ff02187208 */ /* 0x001fe40000000000 */
[----:B------:R-:W-:-:S06]  /*2650*/  FSEL R25, R3, 1.875, P0 ;  /* 0x3ff0000003197808 */ /* 0x000fcc0000000000 */
[----:B------:R-:W0:-:S14]  /*2660*/  DSETP.GEU.AND P0, PT, R24, 10, PT ;  /* 0x402400001800742a */ /* 0x000e1c0003f0e000 */
[----:B0-----:R-:W-:Y:S05]  /*2670*/  @!P0 BRA `(.L_x_10064) ;  /* 0x0000055000008947 */ /* 0x001fea0003800000 */
[----:B------:R-:W0:Y:S01]  /*2680*/  DFMA R6, R24, R24, -1 ;  /* 0xbff000001806742b */ /* 0x000e220000000018 */
[----:B------:R-:W-:Y:S05]  /*2690*/  BSSY B3, `(.L_x_10065) ;  /* 0x0000016000037945 */ /* 0x000fea0003800000 */
[----:B0-----:R-:W0:Y:S04]  /*26a0*/  MUFU.RSQ64H R11, R7 ;  /* 0x00000007000b7308 */ /* 0x001e280000001c00 */
[----:B------:R-:W-:-:S04]  /*26b0*/  IADD3 R10, R7, -0x3500000, RZ ;  /* 0xfcb00000070a7810 */ /* 0x000fc80007ffe0ff */
[----:B------:R-:W-:Y:S02]  /*26c0*/  ISETP.GE.U32.AND P0, PT, R10, 0x7ca00000, PT ;  /* 0x7ca000000a00780c */ /* 0x000fe40003f06070 */
[----:B0-----:R-:W0:-:S06]  /*26d0*/  DMUL R2, R10, R10 ;  /* 0x0000000a0a027228 */ /* 0x001e0c0000000000 */
[----:B0-----:R-:W0:-:S06]  /*26e0*/  DFMA R2, R6, -R2, 1 ;  /* 0x3ff000000602742b */ /* 0x001e0c0000000802 */
[----:B0-----:R-:W-:-:S04]  /*26f0*/  DFMA R4, R2, R38, 0.5 ;  /* 0x3fe000000204742b */ /* 0x001fc80000000026 */
[----:B------:R-:W0:-:S06]  /*2700*/  DMUL R2, R10, R2 ;  /* 0x000000020a027228 */ /* 0x000e0c0000000000 */
[----:B0-----:R-:W0:-:S06]  /*2710*/  DFMA R4, R4, R2, R10 ;  /* 0x000000020404722b */ /* 0x001e0c000000000a */
[----:B0-----:R-:W0:-:S04]  /*2720*/  DMUL R26, R6, R4 ;  /* 0x00000004061a7228 */ /* 0x001e080000000000 */
[----:B------:R-:W-:Y:S01]  /*2730*/  IADD3 R9, R5, -0x100000, RZ ;  /* 0xfff0000005097810 */ /* 0x000fe20007ffe0ff */
[----:B------:R-:W-:Y:S01]  /*2740*/  IMAD.MOV.U32 R8, RZ, RZ, R4 ;  /* 0x000000ffff087224 */ /* 0x000fe200078e0004 */
[----:B0-----:R-:W0:-:S06]  /*2750*/  DFMA R32, R26, -R26, R6 ;  /* 0x8000001a1a20722b */ /* 0x001e0c0000000006 */
[----:B0-----:R0:W1:Y:S01]  /*2760*/  DFMA R2, R32, R8, R26 ;  /* 0x000000082002722b */ /* 0x001062000000001a */
[----:B------:R-:W-:Y:S05]  /*2770*/  @!P0 BRA `(.L_x_10066) ;  /* 0x0000007000008947 */ /* 0x000fea0003800000 */
[----:B------:R-:W-:Y:S01]  /*2780*/  IMAD.MOV.U32 R0, RZ, RZ, R4 ;  /* 0x000000ffff007224 */ /* 0x000fe200078e0004 */
[----:B0-----:R-:W-:Y:S01]  /*2790*/  MOV R8, 0x27f0 ;  /* 0x000027f000087802 */ /* 0x001fe20000000f00 */
[----:B------:R-:W-:Y:S02]  /*27a0*/  IMAD.MOV.U32 R4, RZ, RZ, R32 ;  /* 0x000000ffff047224 */ /* 0x000fe400078e0020 */
[----:B------:R-:W-:Y:S02]  /*27b0*/  IMAD.MOV.U32 R5, RZ, RZ, R33 ;  /* 0x000000ffff057224 */ /* 0x000fe400078e0021 */
[----:B-1----:R-:W-:Y:S02]  /*27c0*/  IMAD.MOV.U32 R2, RZ, RZ, R26 ;  /* 0x000000ffff027224 */ /* 0x002fe400078e001a */
[----:B------:R-:W-:Y:S02]  /*27d0*/  IMAD.MOV.U32 R3, RZ, RZ, R27 ;  /* 0x000000ffff037224 */ /* 0x000fe400078e001b */
[----:B------:R-:W-:Y:S05]  /*27e0*/  CALL.REL.NOINC `($__internal_19_$__cuda_sm20_dsqrt_rn_f64_mediumpath_v1) ;  /* 0x0002b58000007944 */ /* 0x000fea0003c00000 */
.L_x_10066:
[----:B------:R-:W-:Y:S05]  /*27f0*/  BSYNC B3 ;  /* 0x0000000000037941 */ /* 0x000fea0003800000 */
.L_x_10065:
[----:B-1----:R-:W1:Y:S01]  /*2800*/  DADD R2, R24, R2 ;  /* 0x0000000018027229 */ /* 0x002e620000000002 */
[----:B0-----:R-:W-:-:S09]  /*2810*/  IMAD.MOV.U32 R33, RZ, RZ, -0x3ff ;  /* 0xfffffc01ff217424 */ /* 0x001fd200078e00ff */
[----:B-1----:R-:W-:Y:S01]  /*2820*/  ISETP.GT.AND P0, PT, R3, 0xfffff, PT ;  /* 0x000fffff0300780c */ /* 0x002fe20003f04270 */
[----:B------:R-:W-:Y:S02]  /*2830*/  IMAD.MOV.U32 R4, RZ, RZ, R2 ;  /* 0x000000ffff047224 */ /* 0x000fe400078e0002 */
[--C-:B------:R-:W-:Y:S02]  /*2840*/  IMAD.MOV.U32 R5, RZ, RZ, R3.reuse ;  /* 0x000000ffff057224 */ /* 0x100fe400078e0003 */
[----:B------:R-:W-:-:S08]  /*2850*/  IMAD.MOV.U32 R0, RZ, RZ, R3 ;  /* 0x000000ffff007224 */ /* 0x000fd000078e0003 */
[----:B------:R-:W0:Y:S01]  /*2860*/  @!P0 DMUL R4, R4, 1.80143985094819840000e+16 ;  /* 0x4350000004048828 */ /* 0x000e220000000000 */
[----:B------:R-:W-:-:S09]  /*2870*/  @!P0 IMAD.MOV.U32 R33, RZ, RZ, -0x435 ;  /* 0xfffffbcbff218424 */ /* 0x000fd200078e00ff */
[----:B0-----:R-:W-:Y:S02]  /*2880*/  @!P0 IMAD.MOV.U32 R0, RZ, RZ, R5 ;  /* 0x000000ffff008224 */ /* 0x001fe400078e0005 */
[----:B------:R-:W-:-:S03]  /*2890*/  @!P0 IMAD.MOV.U32 R2, RZ, RZ, R4 ;  /* 0x000000ffff028224 */ /* 0x000fc600078e0004 */
[----:B------:R-:W-:-:S04]  /*28a0*/  IADD3 R3, R0, -0x1, RZ ;  /* 0xffffffff00037810 */ /* 0x000fc80007ffe0ff */
[----:B------:R-:W-:-:S13]  /*28b0*/  ISETP.GE.U32.AND P1, PT, R3, 0x7fefffff, PT ;  /* 0x7fefffff0300780c */ /* 0x000fda0003f26070 */
        /* <DEDUP_REMOVED lines=49> */
.L_x_10064:
[----:B------:R-:W-:-:S04]  /*2bd0*/  DSETP.NEU.AND P0, PT, R20, 1, PT ;  /* 0x3ff000001400742a */ /* 0x000fc80003f0d000 */
[----:B------:R-:W0:-:S14]  /*2be0*/  DSETP.LT.AND P1, PT, R18, 3.8518598887744717061e-34, PT ;  /* 0x390000001200742a */ /* 0x000e1c0003f21000 */
[----:B0-----:R-:W-:Y:S05]  /*2bf0*/  @!P0 BRA P1, `(.L_x_10068) ;  /* 0x0000181000008947 */ /* 0x001fea0000800000 */
[----:B------:R-:W0:-:S06]  /*2c00*/  DMUL R2, |R28|, 2.2204460492503130808e-16 ;  /* 0x3cb000001c027828 */ /* 0x000e0c0000000200 */
[----:B0-----:R-:W0:-:S14]  /*2c10*/  DSETP.GTU.AND P0, PT, R2, R18, PT ;  /* 0x000000120200722a */ /* 0x001e1c0003f0c000 */
[----:B0-----:R-:W-:Y:S05]  /*2c20*/  @P0 BRA `(.L_x_10069) ;  /* 0x00000ca000000947 */ /* 0x001fea0003800000 */
[----:B------:R-:W0:Y:S01]  /*2c30*/  DSETP.GEU.AND P0, PT, R22, RZ, PT ;  /* 0x000000ff1600722a */ /* 0x000e220003f0e000 */
[----:B------:R-:W-:-:S13]  /*2c40*/  BSSY B3, `(.L_x_10070) ;  /* 0x0000022000037945 */ /* 0x000fda0003800000 */
[----:B0-----:R-:W-:Y:S05]  /*2c50*/  @!P0 BRA `(.L_x_10071) ;  /* 0x000001f000008947 */ /* 0x001fea0003800000 */
[----:B------:R-:W0:Y:S01]  /*2c60*/  DSETP.NEU.AND P0, PT, R22, RZ, PT ;  /* 0x000000ff1600722a */ /* 0x000e220003f0d000 */
[----:B------:R-:W-:Y:S02]  /*2c70*/  IMAD.MOV.U32 R26, RZ, RZ, R18 ;  /* 0x000000ffff1a7224 */ /* 0x000fe400078e0012 */
[----:B------:R-:W-:-:S11]  /*2c80*/  IMAD.MOV.U32 R27, RZ, RZ, R19 ;  /* 0x000000ffff1b7224 */ /* 0x000fd600078e0013 */
[----:B0-----:R-:W-:Y:S05]  /*2c90*/  @!P0 BRA `(.L_x_10072) ;  /* 0x000001c000008947 */ /* 0x001fea0003800000 */
[----:B------:R-:W0:Y:S01]  /*2ca0*/  DADD R10, R22, R30 ;  /* 0x00000000160a7229 */ /* 0x000e22000000001e */
[----:B------:R-:W-:Y:S01]  /*2cb0*/  IMAD.MOV.U32 R2, RZ, RZ, 0x1 ;  /* 0x00000001ff027424 */ /* 0x000fe200078e00ff */
[----:B------:R-:W-:Y:S02]  /*2cc0*/  BSSY B4, `(.L_x_10073) ;  /* 0x0000015000047945 */ /* 0x000fe40003800000 */
[----:B------:R-:W1:Y:S02]  /*2cd0*/  DMUL R8, R18, R18 ;  /* 0x0000001212087228 */ /* 0x000e640000000000 */
[----:B0-----:R-:W0:Y:S08]  /*2ce0*/  MUFU.RCP64H R3, R11 ;  /* 0x0000000b00037308 */ /* 0x001e300000001800 */
[----:B-1----:R-:W-:Y:S01]  /*2cf0*/  FSETP.GEU.AND P1, PT, |R9|, 6.5827683646048100446e-37, PT ;  /* 0x036000000900780b */ /* 0x002fe20003f2e200 */
        /* <DEDUP_REMOVED lines=14> */
[----:B------:R-:W-:Y:S02]  /*2de0*/  IMAD.MOV.U32 R8, RZ, RZ, R10 ;  /* 0x000000ffff087224 */ /* 0x000fe400078e000a */
[----:B------:R-:W-:Y:S02]  /*2df0*/  IMAD.MOV.U32 R9, RZ, RZ, R11 ;  /* 0x000000ffff097224 */ /* 0x000fe400078e000b */
[----:B------:R-:W-:Y:S05]  /*2e00*/  CALL.REL.NOINC `($__internal_18_$__cuda_sm20_div_rn_f64_full) ;  /* 0x0002a91000007944 */ /* 0x000fea0003c00000 */
.L_x_10074:
[----:B------:R-:W-:Y:S05]  /*2e10*/  BSYNC B4 ;  /* 0x0000000000047941 */ /* 0x000fea0003800000 */
.L_x_10073:
[----:B------:R-:W-:Y:S02]  /*2e20*/  IMAD.MOV.U32 R26, RZ, RZ, R2 ;  /* 0x000000ffff1a7224 */ /* 0x000fe400078e0002 */
[----:B------:R-:W-:Y:S01]  /*2e30*/  IMAD.MOV.U32 R27, RZ, RZ, R3 ;  /* 0x000000ffff1b7224 */ /* 0x000fe200078e0003 */
[----:B------:R-:W-:Y:S05]  /*2e40*/  BRA `(.L_x_10072) ;  /* 0x0000001000007947 */ /* 0x000fea0003800000 */
.L_x_10071:
[----:B------:R0:W1:-:S06]  /*2e50*/  DADD R26, -R22, R30 ;  /* 0x00000000161a7229 */ /* 0x00004c000000011e */
.L_x_10072:
[----:B------:R-:W-:Y:S05]  /*2e60*/  BSYNC B3 ;  /* 0x0000000000037941 */ /* 0x000fea0003800000 */
.L_x_10070:
[----:B------:R-:W2:Y:S01]  /*2e70*/  DADD R4, -R20, 1 ;  /* 0x3ff0000014047429 */ /* 0x000ea20000000100 */
[----:B------:R-:W-:Y:S05]  /*2e80*/  BSSY B3, `(.L_x_10075) ;  /* 0x000001f000037945 */ /* 0x000fea0003800000 */
[----:B--2---:R-:W2:-:S14]  /*2e90*/  DSETP.GEU.AND P0, PT, R4, RZ, PT ;  /* 0x000000ff0400722a */ /* 0x004e9c0003f0e000 */
[----:B--2---:R-:W-:Y:S05]  /*2ea0*/  @!P0 BRA `(.L_x_10076) ;  /* 0x000001b000008947 */ /* 0x004fea0003800000 */
[----:B------:R-:W2:Y:S01]  /*2eb0*/  DSETP.NEU.AND P0, PT, R4, RZ, PT ;  /* 0x000000ff0400722a */ /* 0x000ea20003f0d000 */
[----:B------:R-:W-:Y:S02]  /*2ec0*/  IMAD.MOV.U32 R2, RZ, RZ, R18 ;  /* 0x000000ffff027224 */ /* 0x000fe400078e0012 */
[----:B------:R-:W-:-:S11]  /*2ed0*/  IMAD.MOV.U32 R3, RZ, RZ, R19 ;  /* 0x000000ffff037224 */ /* 0x000fd600078e0013 */
[----:B--2---:R-:W-:Y:S05]  /*2ee0*/  @!P0 BRA `(.L_x_10077) ;  /* 0x0000018000008947 */ /* 0x004fea0003800000 */
[----:B------:R-:W2:Y:S01]  /*2ef0*/  DADD R8, R40, R4 ;  /* 0x0000000028087229 */ /* 0x000ea20000000004 */
[----:B------:R-:W-:Y:S01]  /*2f00*/  IMAD.MOV.U32 R2, RZ, RZ, 0x1 ;  /* 0x00000001ff027424 */ /* 0x000fe200078e00ff */
[----:B------:R-:W-:Y:S02]  /*2f10*/  BSSY B4, `(.L_x_10078) ;  /* 0x0000013000047945 */ /* 0x000fe40003800000 */
[----:B------:R-:W3:Y:S02]  /*2f20*/  DMUL R10, R18, R18 ;  /* 0x00000012120a7228 */ /* 0x000ee40000000000 */
[----:B--2---:R-:W2:Y:S08]  /*2f30*/  MUFU.RCP64H R3, R9 ;  /* 0x0000000900037308 */ /* 0x004eb00000001800 */
[----:B---3--:R-:W-:Y:S01]  /*2f40*/  FSETP.GEU.AND P1, PT, |R11|, 6.5827683646048100446e-37, PT ;  /* 0x036000000b00780b */ /* 0x008fe20003f2e200 */
[----:B--2---:R-:W2:-:S06]  /*2f50*/  DFMA R4, -R8, R2, 1 ;  /* 0x3ff000000804742b */ /* 0x004e8c0000000102 */
[----:B--2---:R-:W2:-:S06]  /*2f60*/  DFMA R4, R4, R4, R4 ;  /* 0x000000040404722b */ /* 0x004e8c0000000004 */
[----:B--2---:R-:W2:-:S06]  /*2f70*/  DFMA R4, R2, R4, R2 ;  /* 0x000000040204722b */ /* 0x004e8c0000000002 */
[----:B--2---:R-:W2:-:S06]  /*2f80*/  DFMA R2, -R8, R4, 1 ;  /* 0x3ff000000802742b */ /* 0x004e8c0000000104 */
[----:B--2---:R-:W2:-:S06]  /*2f90*/  DFMA R2, R4, R2, R4 ;  /* 0x000000020402722b */ /* 0x004e8c0000000004 */
[----:B--2---:R-:W2:-:S06]  /*2fa0*/  DMUL R4, R10, R2 ;  /* 0x000000020a047228 */ /* 0x004e8c0000000000 */
[----:B--2---:R-:W2:-:S06]  /*2fb0*/  DFMA R6, -R8, R4, R10 ;  /* 0x000000040806722b */ /* 0x004e8c000000010a */
[----:B--2---:R-:W2:-:S10]  /*2fc0*/  DFMA R2, R2, R6, R4 ;  /* 0x000000060202722b */ /* 0x004e940000000004 */
[----:B--2---:R-:W-:-:S05]  /*2fd0*/  FFMA R0, RZ, R9, R3 ;  /* 0x00000009ff007223 */ /* 0x004fca0000000003 */
[----:B------:R-:W-:-:S13]  /*2fe0*/  FSETP.GT.AND P0, PT, |R0|, 1.469367938527859385e-39, PT ;  /* 0x001000000000780b */ /* 0x000fda0003f04200 */
[----:B------:R-:W-:Y:S05]  /*2ff0*/  @P0 BRA P1, `(.L_x_10079) ;  /* 0x0000004000000947 */ /* 0x000fea0000800000 */
[----:B------:R-:W-:Y:S01]  /*3000*/  IMAD.MOV.U32 R2, RZ, RZ, R10 ;  /* 0x000000ffff027224 */ /* 0x000fe200078e000a */
[----:B------:R-:W-:Y:S02]  /*3010*/  MOV R3, R11 ;  /* 0x0000000b00037202 */ /* 0x000fe40000000f00 */
[----:B------:R-:W-:Y:S02]  /*3020*/  MOV R0, 0x3040 ;  /* 0x0000304000007802 */ /* 0x000fe40000000f00 */
[----:B01----:R-:W-:Y:S05]  /*3030*/  CALL.REL.NOINC `($__internal_18_$__cuda_sm20_div_rn_f64_full) ;  /* 0x0002a6e000007944 */ /* 0x003fea0003c00000 */
.L_x_10079:
[----:B------:R-:W-:Y:S05]  /*3040*/  BSYNC B4 ;  /* 0x0000000000047941 */ /* 0x000fea0003800000 */
.L_x_10078:
[----:B------:R-:W-:Y:S05]  /*3050*/  BRA `(.L_x_10077) ;  /* 0x0000001000007947 */ /* 0x000fea0003800000 */
.L_x_10076:
[----:B------:R2:W3:-:S06]  /*3060*/  DADD R2, R40, -R4 ;  /* 0x0000000028027229 */ /* 0x0004cc0000000804 */
.L_x_10077:
[----:B------:R-:W-:Y:S05]  /*3070*/  BSYNC B3 ;  /* 0x0000000000037941 */ /* 0x000fea0003800000 */
.L_x_10075:
[----:B---3--:R-:W3:Y:S01]  /*3080*/  DMUL R2, R2, 0.5 ;  /* 0x3fe0000002027828 */ /* 0x008ee20000000000 */
[----:B------:R-:W-:Y:S03]  /*3090*/  BSSY B3, `(.L_x_10080) ;  /* 0x000001b000037945 */ /* 0x000fe60003800000 */
[----:B--2---:R-:W-:-:S04]  /*30a0*/  DADD R4, R24, 1 ;  /* 0x3ff0000018047429 */ /* 0x004fc80000000000 */
[----:B-1-3--:R-:W1:-:S06]  /*30b0*/  DFMA R32, R26, 0.5, R2 ;  /* 0x3fe000001a20782b */ /* 0x00ae4c0000000002 */
[----:B-1----:R1:W2:Y:S02]  /*30c0*/  DMUL R6, R32, R4 ;  /* 0x0000000420067228 */ /* 0x0022a40000000000 */
[----:B-1----:R-:W-:Y:S02]  /*30d0*/  IMAD.MOV.U32 R4, RZ, RZ, 0x0 ;  /* 0x00000000ff047424 */ /* 0x002fe400078e00ff */
[----:B------:R-:W-:Y:S02]  /*30e0*/  IMAD.MOV.U32 R5, RZ, RZ, 0x3fd80000 ;  /* 0x3fd80000ff057424 */ /* 0x000fe400078e00ff */
[----:B--2---:R-:W1:Y:S04]  /*30f0*/  MUFU.RSQ64H R11, R7 ;  /* 0x00000007000b7308 */ /* 0x004e680000001c00 */
[----:B------:R-:W-:-:S04]  /*3100*/  IADD3 R10, R7, -0x3500000, RZ ;  /* 0xfcb00000070a7810 */ /* 0x000fc80007ffe0ff */
[----:B------:R-:W-:Y:S02]  /*3110*/  ISETP.GE.U32.AND P0, PT, R10, 0x7ca00000, PT ;  /* 0x7ca000000a00780c */ /* 0x000fe40003f06070 */
[----:B-1----:R-:W1:-:S06]  /*3120*/  DMUL R2, R10, R10 ;  /* 0x0000000a0a027228 */ /* 0x002e4c0000000000 */
[----:B-1----:R-:W1:-:S06]  /*3130*/  DFMA R2, R6, -R2, 1 ;  /* 0x3ff000000602742b */ /* 0x002e4c0000000802 */
[----:B-1----:R-:W-:-:S04]  /*3140*/  DFMA R4, R2, R4, 0.5 ;  /* 0x3fe000000204742b */ /* 0x002fc80000000004 */
[----:B------:R-:W1:-:S06]  /*3150*/  DMUL R2, R10, R2 ;  /* 0x000000020a027228 */ /* 0x000e4c0000000000 */
[----:B-1----:R-:W1:-:S06]  /*3160*/  DFMA R2, R4, R2, R10 ;  /* 0x000000020402722b */ /* 0x002e4c000000000a */
[----:B-1----:R-:W1:-:S04]  /*3170*/  DMUL R34, R6, R2 ;  /* 0x0000000206227228 */ /* 0x002e480000000000 */
[----:B------:R-:W-:Y:S01]  /*3180*/  IADD3 R9, R3, -0x100000, RZ ;  /* 0xfff0000003097810 */ /* 0x000fe20007ffe0ff */
[----:B------:R-:W-:Y:S01]  /*3190*/  IMAD.MOV.U32 R8, RZ, RZ, R2 ;  /* 0x000000ffff087224 */ /* 0x000fe200078e0002 */
[----:B-1----:R-:W1:-:S06]  /*31a0*/  DFMA R4, R34, -R34, R6 ;  /* 0x800000222204722b */ /* 0x002e4c0000000006 */
[----:B-1----:R1:W2:Y:S01]  /*31b0*/  DFMA R26, R4, R8, R34 ;  /* 0x00000008041a722b */ /* 0x0022a20000000022 */
[----:B------:R-:W-:Y:S05]  /*31c0*/  @!P0 BRA `(.L_x_10081) ;  /* 0x0000007000008947 */ /* 0x000fea0003800000 */
[----:B------:R-:W-:Y:S01]  /*31d0*/  IMAD.MOV.U32 R0, RZ, RZ, R2 ;  /* 0x000000ffff007224 */ /* 0x000fe200078e0002 */
[----:B-1----:R-:W-:Y:S01]  /*31e0*/  MOV R8, 0x3220 ;  /* 0x0000322000087802 */ /* 0x002fe20000000f00 */
[----:B------:R-:W-:Y:S02]  /*31f0*/  IMAD.MOV.U32 R2, RZ, RZ, R34 ;  /* 0x000000ffff027224 */ /* 0x000fe400078e0022 */
[----:B------:R-:W-:Y:S02]  /*3200*/  IMAD.MOV.U32 R3, RZ, RZ, R35 ;  /* 0x000000ffff037224 */ /* 0x000fe400078e0023 */
[----:B0-2---:R-:W-:Y:S05]  /*3210*/  CALL.REL.NOINC `($__internal_19_$__cuda_sm20_dsqrt_rn_f64_mediumpath_v1) ;  /* 0x0002ab5000007944 */ /* 0x005fea0003c00000 */
[----:B-1----:R-:W-:Y:S02]  /*3220*/  IMAD.MOV.U32 R26, RZ, RZ, R2 ;  /* 0x000000ffff1a7224 */ /* 0x002fe400078e0002 */
[----:B------:R-:W-:Y:S02]  /*3230*/  IMAD.MOV.U32 R27, RZ, RZ, R3 ;  /* 0x000000ffff1b7224 */ /* 0x000fe400078e0003 */
.L_x_10081:
[----:B------:R-:W-:Y:S05]  /*3240*/  BSYNC B3 ;  /* 0x0000000000037941 */ /* 0x000fea0003800000 */
.L_x_10080:
[----:B--2---:R-:W2:-:S10]  /*3250*/  DADD R26, R32, R26 ;  /* 0x00000000201a7229 */ /* 0x004e94000000001a */
[C---:B--2---:R-:W-:Y:S02]  /*3260*/  FSETP.GEU.FTZ.AND P1, PT, R27.reuse, 1.7916666269302368164, PT ;  /* 0x3fe555551b00780b */ /* 0x044fe40003f3e000 */
[----:B------:R-:W-:-:S13]  /*3270*/  FSETP.GT.FTZ.AND P0, PT, R27, -1.6999999284744262695, PT ;  /* 0xbfd999991b00780b */ /* 0x000fda0003f14000 */
[----:B------:R-:W-:Y:S05]  /*3280*/  @P0 BRA !P1, `(.L_x_10082) ;  /* 0x000003f000000947 */ /* 0x000fea0004800000 */
[----:B------:R-:W2:Y:S01]  /*3290*/  DADD R26, R26, 1 ;  /* 0x3ff000001a1a7429 */ /* 0x000ea20000000000 */
[----:B------:R-:W-:-:S09]  /*32a0*/  IMAD.MOV.U32 R33, RZ, RZ, -0x3ff ;  /* 0xfffffc01ff217424 */ /* 0x000fd200078e00ff */
[----:B--2---:R-:W-:Y:S01]  /*32b0*/  ISETP.GT.AND P0, PT, R27, 0xfffff, PT ;  /* 0x000fffff1b00780c */ /* 0x004fe20003f04270 */
[--C-:B------:R-:W-:Y:S02]  /*32c0*/  IMAD.MOV.U32 R2, RZ, RZ, R26.reuse ;  /* 0x000000ffff027224 */ /* 0x100fe400078e001a */
[--C-:B------:R-:W-:Y:S02]  /*32d0*/  IMAD.MOV.U32 R3, RZ, RZ, R27.reuse ;  /* 0x000000ffff037224 */ /* 0x100fe400078e001b */
[----:B------:R-:W-:Y:S02]  /*32e0*/  IMAD.MOV.U32 R0, RZ, RZ, R27 ;  /* 0x000000ffff007224 */ /* 0x000fe400078e001b */
[----:B0-----:R-:W-:-:S06]  /*32f0*/  IMAD.MOV.U32 R6, RZ, RZ, R26 ;  /* 0x000000ffff067224 */ /* 0x001fcc00078e001a */
[----:B------:R-:W0:Y:S01]  /*3300*/  @!P0 DMUL R2, R2, 1.80143985094819840000e+16 ;  /* 0x4350000002028828 */ /* 0x000e220000000000 */
[----:B------:R-:W-:-:S09]  /*3310*/  @!P0 IMAD.MOV.U32 R33, RZ, RZ, -0x435 ;  /* 0xfffffbcbff218424 */ /* 0x000fd200078e00ff */
[----:B0-----:R-:W-:Y:S02]  /*3320*/  @!P0 IMAD.MOV.U32 R0, RZ, RZ, R3 ;  /* 0x000000ffff008224 */ /* 0x001fe400078e0003 */
[----:B------:R-:W-:-:S03]  /*3330*/  @!P0 IMAD.MOV.U32 R6, RZ, RZ, R2 ;  /* 0x000000ffff068224 */ /* 0x000fc600078e0002 */
[----:B-1----:R-:W-:-:S04]  /*3340*/  IADD3 R4, R0, -0x1, RZ ;  /* 0xffffffff00047810 */ /* 0x002fc80007ffe0ff */
        /* <DEDUP_REMOVED lines=9> */
[----:B------:R-:W-:Y:S01]  /*33e0*/  IMAD.MOV.U32 R26, RZ, RZ, 0x3ae80f1e ;  /* 0x3ae80f1eff1a7424 */ /* 0x000fe200078e00ff */
[----:B------:R-:W-:Y:S01]  /*33f0*/  LEA.HI R33, R0, R33, RZ, 0xc ;  /* 0x0000002100217211 */ /* 0x000fe200078f60ff */
[----:B------:R-:W-:Y:S01]  /*3400*/  IMAD.MOV.U32 R27, RZ, RZ, 0x3eb1380b ;  /* 0x3eb1380bff1b7424 */ /* 0x000fe200078e00ff */
[----:B------:R-:W-:Y:S01]  /*3410*/  LOP3.LUT R3, R2, 0x3ff00000, RZ, 0xfc, !PT ;  /* 0x3ff0000002037812 */ /* 0x000fe200078efcff */
[----:B------:R-:W-:Y:S02]  /*3420*/  IMAD.MOV.U32 R2, RZ, RZ, R6 ;  /* 0x000000ffff027224 */ /* 0x000fe400078e0006 */
[----:B------:R-:W-:Y:S01]  /*3430*/  IMAD.MOV.U32 R6, RZ, RZ, RZ ;  /* 0x000000ffff067224 */ /* 0x000fe200078e00ff */
        /* <DEDUP_REMOVED lines=36> */
.L_x_10082:
[----:B-1----:R-:W1:Y:S01]  /*3680*/  DADD R8, R26, 2 ;  /* 0x400000001a087429 */ /* 0x002e620000000000 */
[----:B------:R-:W-:Y:S01]  /*3690*/  IMAD.MOV.U32 R2, RZ, RZ, 0x1 ;  /* 0x00000001ff027424 */ /* 0x000fe200078e00ff */
[----:B------:R-:W-:Y:S01]  /*36a0*/  FSETP.GEU.AND P1, PT, |R27|, 6.5827683646048100446e-37, PT ;  /* 0x036000001b00780b */ /* 0x000fe20003f2e200 */
[----:B------:R-:W-:Y:S03]  /*36b0*/  BSSY B3, `(.L_x_10083) ;  /* 0x0000011000037945 */ /* 0x000fe60003800000 */
[----:B-1----:R-:W1:Y:S02]  /*36c0*/  MUFU.RCP64H R3, R9 ;  /* 0x0000000900037308 */ /* 0x002e640000001800 */
[----:B-1----:R-:W1:-:S06]  /*36d0*/  DFMA R4, -R8, R2, 1 ;  /* 0x3ff000000804742b */ /* 0x002e4c0000000102 */
[----:B-1----:R-:W1:-:S06]  /*36e0*/  DFMA R4, R4, R4, R4 ;  /* 0x000000040404722b */ /* 0x002e4c0000000004 */
[----:B-1----:R-:W1:-:S06]  /*36f0*/  DFMA R4, R2, R4, R2 ;  /* 0x000000040204722b */ /* 0x002e4c0000000002 */
[----:B-1----:R-:W1:-:S06]  /*3700*/  DFMA R2, -R8, R4, 1 ;  /* 0x3ff000000802742b */ /* 0x002e4c0000000104 */
[----:B-1----:R-:W1:-:S06]  /*3710*/  DFMA R2, R4, R2, R4 ;  /* 0x000000020402722b */ /* 0x002e4c0000000004 */
[----:B-1----:R-:W1:-:S06]  /*3720*/  DMUL R4, R26, R2 ;  /* 0x000000021a047228 */ /* 0x002e4c0000000000 */
[----:B01----:R-:W0:-:S06]  /*3730*/  DFMA R6, -R8, R4, R26 ;  /* 0x000000040806722b */ /* 0x003e0c000000011a */
[----:B0-----:R-:W0:-:S10]  /*3740*/  DFMA R2, R2, R6, R4 ;  /* 0x000000060202722b */ /* 0x001e140000000004 */
[----:B0-----:R-:W-:-:S05]  /*3750*/  FFMA R0, RZ, R9, R3 ;  /* 0x00000009ff007223 */ /* 0x001fca0000000003 */
[----:B------:R-:W-:-:S13]  /*3760*/  FSETP.GT.AND P0, PT, |R0|, 1.469367938527859385e-39, PT ;  /* 0x001000000000780b */ /* 0x000fda0003f04200 */
[----:B------:R-:W-:Y:S05]  /*3770*/  @P0 BRA P1, `(.L_x_10084) ;  /* 0x0000004000000947 */ /* 0x000fea0000800000 */
[----:B------:R-:W-:Y:S01]  /*3780*/  IMAD.MOV.U32 R2, RZ, RZ, R26 ;  /* 0x000000ffff027224 */ /* 0x000fe200078e001a */
[----:B------:R-:W-:Y:S01]  /*3790*/  MOV R0, 0x37c0 ;  /* 0x000037c000007802 */ /* 0x000fe20000000f00 */
[----:B------:R-:W-:Y:S02]  /*37a0*/  IMAD.MOV.U32 R3, RZ, RZ, R27 ;  /* 0x000000ffff037224 */ /* 0x000fe400078e001b */
[----:B------:R-:W-:Y:S05]  /*37b0*/  CALL.REL.NOINC `($__internal_18_$__cuda_sm20_div_rn_f64_full) ;  /* 0x00029f6000007944 */ /* 0x000fea0003c00000 */
.L_x_10084:
[----:B------:R-:W-:Y:S05]  /*37c0*/  BSYNC B3 ;  /* 0x0000000000037941 */ /* 0x000fea0003800000 */
.L_x_10083:
        /* <DEDUP_REMOVED lines=14> */
[----:B0-----:R0:W1:Y:S01]  /*38b0*/  DADD R26, R26, R8 ;  /* 0x000000001a1a7229 */ /* 0x0010620000000008 */
[----:B------:R-:W-:Y:S05]  /*38c0*/  BRA `(.L_x_10067) ;  /* 0x00000cd000007947 */ /* 0x000fea0003800000 */
.L_x_10069:
[----:B------:R-:W0:-:S14]  /*38d0*/  DSETP.GEU.AND P0, PT, R20, 1, PT ;  /* 0x3ff000001400742a */ /* 0x000e1c0003f0e000 */
[----:B0-----:R-:W-:Y:S05]  /*38e0*/  @!P0 BRA `(.L_x_10085) ;  /* 0x0000081000008947 */ /* 0x001fea0003800000 */
[----:B------:R-:W0:Y:S01]  /*38f0*/  DMUL R6, R22, R28 ;  /* 0x0000001c16067228 */ /* 0x000e220000000000 */
        /* <DEDUP_REMOVED lines=19> */
[----:B-1----:R-:W-:Y:S05]  /*3a30*/  CALL.REL.NOINC `($__internal_19_$__cuda_sm20_dsqrt_rn_f64_mediumpath_v1) ;  /* 0x0002a33000007944 */ /* 0x002fea0003c00000 */
[----:B-1----:R-:W-:Y:S02]  /*3a40*/  IMAD.MOV.U32 R26, RZ, RZ, R2 ;  /* 0x000000ffff1a7224 */ /* 0x002fe400078e0002 */
[----:B------:R-:W-:Y:S02]  /*3a50*/  IMAD.MOV.U32 R27, RZ, RZ, R3 ;  /* 0x000000ffff1b7224 */ /* 0x000fe400078e0003 */
.L_x_10087:
[----:B------:R-:W-:Y:S05]  /*3a60*/  BSYNC B3 ;  /* 0x0000000000037941 */ /* 0x000fea0003800000 */
.L_x_10086:
[----:B-1----:R-:W1:-:S10]  /*3a70*/  DADD R26, R28, R26 ;  /* 0x000000001c1a7229 */ /* 0x002e54000000001a */
[C---:B-1----:R-:W-:Y:S02]  /*3a80*/  FSETP.GEU.FTZ.AND P1, PT, R27.reuse, 1.7916666269302368164, PT ;  /* 0x3fe555551b00780b */ /* 0x042fe40003f3e000 */
[----:B------:R-:W-:-:S04]  /*3a90*/  FSETP.GT.FTZ.AND P0, PT, R27, -1.6999999284744262695, PT ;  /* 0xbfd999991b00780b */ /* 0x000fc80003f14000 */
[----:B------:R-:W-:-:S13]  /*3aa0*/  PLOP3.LUT P0, PT, P1, P0, PT, 0x8, 0x0 ;  /* 0x000000000000781c */ /* 0x000fda0000f00170 */
[----:B------:R-:W-:Y:S05]  /*3ab0*/  @!P0 BRA `(.L_x_10088) ;  /* 0x0000025000008947 */ /* 0x000fea0003800000 */
[----:B0-----:R-:W0:Y:S01]  /*3ac0*/  DADD R8, R26, 2 ;  /* 0x400000001a087429 */ /* 0x001e220000000000 */
        /* <DEDUP_REMOVED lines=19> */
.L_x_10090:
[----:B------:R-:W-:Y:S05]  /*3c00*/  BSYNC B3 ;  /* 0x0000000000037941 */ /* 0x000fea0003800000 */
.L_x_10089:
        /* <DEDUP_REMOVED lines=16> */
.L_x_10088:
[----:B------:R-:W1:Y:S01]  /*3d10*/  DADD R26, R26, 1 ;  /* 0x3ff000001a1a7429 */ /* 0x000e620000000000 */
        /* <DEDUP_REMOVED lines=55> */
.L_x_10091:
[----:B------:R-:W-:Y:S01]  /*4090*/  IMAD.MOV.U32 R4, RZ, RZ, 0x0 ;  /* 0x00000000ff047424 */ /* 0x000fe200078e00ff */
[----:B------:R-:W-:Y:S01]  /*40a0*/  FSETP.NEU.FTZ.AND P0, PT, R3, RZ, PT ;  /* 0x000000ff0300720b */ /* 0x000fe20003f1d000 */
[----:B------:R-:W-:-:S06]  /*40b0*/  IMAD.MOV.U32 R5, RZ, RZ, 0x7ff00000 ;  /* 0x7ff00000ff057424 */ /* 0x000fcc00078e00ff */
[----:B------:R-:W0:-:S10]  /*40c0*/  DFMA R4, R2, R4, +INF ;  /* 0x7ff000000204742b */ /* 0x000e140000000004 */
[----:B0-----:R-:W-:Y:S02]  /*40d0*/  FSEL R26, R4, RZ, P0 ;  /* 0x000000ff041a7208 */ /* 0x001fe40000000000 */
[----:B------:R-:W-:Y:S01]  /*40e0*/  FSEL R27, R5, -QNAN , P0 ;  /* 0xfff00000051b7808 */ /* 0x000fe20000000000 */
[----:B------:R-:W-:Y:S05]  /*40f0*/  BRA `(.L_x_10067) ;  /* 0x000004a000007947 */ /* 0x000fea0003800000 */
.L_x_10085:
[----:B------:R-:W0:Y:S01]  /*4100*/  DADD R6, -R20, 1 ;  /* 0x3ff0000014067429 */ /* 0x000e220000000100 */
[----:B------:R-:W-:Y:S05]  /*4110*/  BSSY B3, `(.L_x_10092) ;  /* 0x0000018000037945 */ /* 0x000fea0003800000 */
[----:B0-----:R-:W0:-:S06]  /*4120*/  DMUL R6, R22, R6 ;  /* 0x0000000616067228 */ /* 0x001e0c0000000000 */
        /* <DEDUP_REMOVED lines=15> */
[----:B-1----:R-:W-:Y:S01]  /*4220*/  MOV R8, 0x4270 ;  /* 0x0000427000087802 */ /* 0x002fe20000000f00 */
[----:B------:R-:W-:Y:S02]  /*4230*/  IMAD.MOV.U32 R2, RZ, RZ, R32 ;  /* 0x000000ffff027224 */ /* 0x000fe400078e0020 */
[----:B------:R-:W-:Y:S02]  /*4240*/  IMAD.MOV.U32 R3, RZ, RZ, R33 ;  /* 0x000000ffff037224 */ /* 0x000fe400078e0021 */
[----:B------:R-:W-:Y:S02]  /*4250*/  IMAD.MOV.U32 R9, RZ, RZ, R27 ;  /* 0x000000ffff097224 */ /* 0x000fe400078e001b */
[----:B0-----:R-:W-:Y:S05]  /*4260*/  CALL.REL.NOINC `($__internal_19_$__cuda_sm20_dsqrt_rn_f64_mediumpath_v1) ;  /* 0x00029b0000007944 */ /* 0x001fea0003c00000 */
[----:B-1----:R-:W-:Y:S02]  /*4270*/  IMAD.MOV.U32 R8, RZ, RZ, R2 ;  /* 0x000000ffff087224 */ /* 0x002fe400078e0002 */
[----:B------:R-:W-:Y:S02]  /*4280*/  IMAD.MOV.U32 R9, RZ, RZ, R3 ;  /* 0x000000ffff097224 */ /* 0x000fe400078e0003 */
.L_x_10093:
[----:B------:R-:W-:Y:S05]  /*4290*/  BSYNC B3 ;  /* 0x0000000000037941 */ /* 0x000fea0003800000 */
.L_x_10092:
[----:B-1----:R-:W1:Y:S01]  /*42a0*/  MUFU.RCP64H R3, R9 ;  /* 0x0000000900037308 */ /* 0x002e620000001800 */
[----:B------:R-:W-:Y:S01]  /*42b0*/  IMAD.MOV.U32 R2, RZ, RZ, 0x1 ;  /* 0x00000001ff027424 */ /* 0x000fe200078e00ff */
[----:B------:R-:W-:Y:S01]  /*42c0*/  FSETP.GEU.AND P1, PT, |R19|, 6.5827683646048100446e-37, PT ;  /* 0x036000001300780b */ /* 0x000fe20003f2e200 */
[----:B------:R-:W-:Y:S04]  /*42d0*/  BSSY B3, `(.L_x_10094) ;  /* 0x0000010000037945 */ /* 0x000fe80003800000 */
[----:B01----:R-:W0:-:S06]  /*42e0*/  DFMA R4, R2, -R8, 1 ;  /* 0x3ff000000204742b */ /* 0x003e0c0000000808 */
[----:B0-----:R-:W0:-:S06]  /*42f0*/  DFMA R4, R4, R4, R4 ;  /* 0x000000040404722b */ /* 0x001e0c0000000004 */
[----:B0-----:R-:W0:-:S06]  /*4300*/  DFMA R4, R2, R4, R2 ;  /* 0x000000040204722b */ /* 0x001e0c0000000002 */
[----:B0-----:R-:W0:-:S06]  /*4310*/  DFMA R2, R4, -R8, 1 ;  /* 0x3ff000000402742b */ /* 0x001e0c0000000808 */
[----:B0-----:R-:W0:-:S06]  /*4320*/  DFMA R2, R4, R2, R4 ;  /* 0x000000020402722b */ /* 0x001e0c0000000004 */
[----:B0-----:R-:W0:-:S06]  /*4330*/  DMUL R4, R18, R2 ;  /* 0x0000000212047228 */ /* 0x001e0c0000000000 */
[----:B0-----:R-:W0:-:S06]  /*4340*/  DFMA R6, R4, -R8, R18 ;  /* 0x800000080406722b */ /* 0x001e0c0000000012 */
        /* <DEDUP_REMOVED lines=8> */
.L_x_10095:
[----:B------:R-:W-:Y:S05]  /*43d0*/  BSYNC B3 ;  /* 0x0000000000037941 */ /* 0x000fea0003800000 */
.L_x_10094:
[----:B------:R-:W-:Y:S02]  /*43e0*/  IMAD.MOV.U32 R26, RZ, RZ, R2 ;  /* 0x000000ffff1a7224 */ /* 0x000fe400078e0002 */
[----:B------:R-:W-:Y:S01]  /*43f0*/  IMAD.MOV.U32 R27, RZ, RZ, R3 ;  /* 0x000000ffff1b7224 */ /* 0x000fe200078e0003 */
[----:B------:R-:W-:Y:S05]  /*4400*/  BRA `(.L_x_10067) ;  /* 0x0000019000007947 */ /* 0x000fea0003800000 */
.L_x_10068:
[----:B------:R-:W0:Y:S01]  /*4410*/  MUFU.RSQ64H R11, R19 ;  /* 0x00000013000b7308 */ /* 0x000e220000001c00 */
[----:B------:R-:W-:Y:S01]  /*4420*/  IADD3 R10, R19, -0x3500000, RZ ;  /* 0xfcb00000130a7810 */ /* 0x000fe20007ffe0ff */
[----:B------:R-:W-:Y:S03]  /*4430*/  BSSY B3, `(.L_x_10067) ;  /* 0x0000016000037945 */ /* 0x000fe60003800000 */
[----:B------:R-:W-:-:S02]  /*4440*/  ISETP.GE.U32.AND P0, PT, R10, 0x7ca00000, PT ;  /* 0x7ca000000a00780c */ /* 0x000fc40003f06070 */
        /* <DEDUP_REMOVED lines=11> */
[----:B------:R-:W-:Y:S01]  /*4500*/  MOV R0, R2 ;  /* 0x0000000200007202 */ /* 0x000fe20000000f00 */
[----:B------:R-:W-:Y:S01]  /*4510*/  IMAD.MOV.U32 R2, RZ, RZ, R6 ;  /* 0x000000ffff027224 */ /* 0x000fe200078e0006 */
[----:B0-----:R-:W-:Y:S01]  /*4520*/  MOV R8, 0x4570 ;  /* 0x0000457000087802 */ /* 0x001fe20000000f00 */
[----:B------:R-:W-:Y:S02]  /*4530*/  IMAD.MOV.U32 R3, RZ, RZ, R7 ;  /* 0x000000ffff037224 */ /* 0x000fe400078e0007 */
[----:B------:R-:W-:Y:S02]  /*4540*/  IMAD.MOV.U32 R6, RZ, RZ, R18 ;  /* 0x000000ffff067224 */ /* 0x000fe400078e0012 */
[----:B------:R-:W-:Y:S02]  /*4550*/  IMAD.MOV.U32 R7, RZ, RZ, R19 ;  /* 0x000000ffff077224 */ /* 0x000fe400078e0013 */
[----:B-1----:R-:W-:Y:S05]  /*4560*/  CALL.REL.NOINC `($__internal_19_$__cuda_sm20_dsqrt_rn_f64_mediumpath_v1) ;  /* 0x0002980000007944 */ /* 0x002fea0003c00000 */
[----:B-1----:R-:W-:Y:S02]  /*4570*/  IMAD.MOV.U32 R26, RZ, RZ, R2 ;  /* 0x000000ffff1a7224 */ /* 0x002fe400078e0002 */
[----:B------:R-:W-:-:S02]  /*4580*/  IMAD.MOV.U32 R27, RZ, RZ, R3 ;  /* 0x000000ffff1b7224 */ /* 0x000fc400078e0003 */
.L_x_10096:
[----:B------:R-:W-:Y:S05]  /*4590*/  BSYNC B3 ;  /* 0x0000000000037941 */ /* 0x000fea0003800000 */
.L_x_10067:
[----:B------:R-:W-:Y:S05]  /*45a0*/  BSYNC B2 ;  /* 0x0000000000027941 */ /* 0x000fea0003800000 */
.L_x_10063:
[----:B------:R-:W2:Y:S01]  /*45b0*/  DSETP.GEU.AND P0, PT, R20, 5.9666725849601653946e-154, PT ;  /* 0x202000001400742a */ /* 0x000ea20003f0e000 */
[----:B------:R-:W-:Y:S01]  /*45c0*/  BSSY B3, `(.L_x_10097) ;  /* 0x00001a6000037945 */ /* 0x000fe20003800000 */
[----:B------:R-:W-:-:S12]  /*45d0*/  BSSY B2, `(.L_x_10098) ;  /* 0x0000154000027945 */ /* 0x000fd80003800000 */
[----:B--2---:R-:W-:Y:S05]  /*45e0*/  @!P0 BRA `(.L_x_10099) ;  /* 0x0000150000008947 */ /* 0x004fea0003800000 */
[----:B0-----:R-:W0:Y:S01]  /*45f0*/  MUFU.RCP64H R3, R25 ;  /* 0x0000001900037308 */ /* 0x001e220000001800 */
[----:B------:R-:W-:Y:S01]  /*4600*/  IMAD.MOV.U32 R2, RZ, RZ, 0x1 ;  /* 0x00000001ff027424 */ /* 0x000fe200078e00ff */
[----:B------:R-:W-:Y:S01]  /*4610*/  FSETP.GEU.AND P1, PT, |R21|, 6.5827683646048100446e-37, PT ;  /* 0x036000001500780b */ /* 0x000fe20003f2e200 */
[----:B------:R-:W-:Y:S04]  /*4620*/  BSSY B4, `(.L_x_10100) ;  /* 0x0000012000047945 */ /* 0x000fe80003800000 */
        /* <DEDUP_REMOVED lines=16> */
[----:B-1----:R-:W-:Y:S05]  /*4730*/  CALL.REL.NOINC `($__internal_18_$__cuda_sm20_div_rn_f64_full) ;  /* 0x00028fe000007944 */ /* 0x002fea0003c00000 */
.L_x_10101:
[----:B------:R-:W-:Y:S05]  /*4740*/  BSYNC B4 ;  /* 0x0000000000047941 */ /* 0x000fea0003800000 */
.L_x_10100:
[----:B------:R-:W0:-:S14]  /*4750*/  DSETP.GT.AND P0, PT, R2, c[0x2][0x98], PT ;  /* 0x008026000200762a */ /* 0x000e1c0003f04000 */
[----:B0-----:R-:W-:Y:S01]  /*4760*/  @!P0 BREAK B2 ;  /* 0x0000000000028942 */ /* 0x001fe20003800000 */
[----:B------:R-:W-:Y:S05]  /*4770*/  @P0 BRA `(.L_x_10102) ;  /* 0x000003f000000947 */ /* 0x000fea0003800000 */
[----:B------:R-:W-:-:S13]  /*4780*/  FSETP.GEU.FTZ.AND P0, PT, |R3|, 1.7687499523162841797, PT ;  /* 0x3fe266660300780b */ /* 0x000fda0003f1e200 */
[----:B------:R-:W-:Y:S05]  /*4790*/  @P0 BRA `(.L_x_10103) ;  /* 0x0000012000000947 */ /* 0x000fea0003800000 */
[----:B------:R-:W0:Y:S01]  /*47a0*/  DMUL R4, R2, R2 ;  /* 0x0000000202047228 */ /* 0x000e220000000000 */
[----:B------:R-:W-:Y:S02]  /*47b0*/  IMAD.MOV.U32 R6, RZ, RZ, -0x23e76a17 ;  /* 0xdc1895e9ff067424 */ /* 0x000fe400078e00ff */
[----:B------:R-:W-:-:S06]  /*47c0*/  IMAD.MOV.U32 R7, RZ, RZ, 0x3fb0066b ;  /* 0x3fb0066bff077424 */ /* 0x000fcc00078e00ff */
[----:B0-----:R-:W0:-:S06]  /*47d0*/  DFMA R6, R4, R6, c[0x2][0xa0] ;  /* 0x008028000406762b */ /* 0x001e0c0000000006 */
        /* <DEDUP_REMOVED lines=12> */
[----:B0-----:R0:W2:Y:S01]  /*48a0*/  DFMA R2, R6, R2, R2 ;  /* 0x000000020602722b */ /* 0x0010a20000000002 */
[----:B------:R-:W-:Y:S05]  /*48b0*/  BRA `(.L_x_10104) ;  /* 0x0000176000007947 */ /* 0x000fea0003800000 */
.L_x_10103:
[----:B------:R-:W-:Y:S02]  /*48c0*/  IMAD.MOV.U32 R4, RZ, RZ, 0x0 ;  /* 0x00000000ff047424 */ /* 0x000fe400078e00ff */
[----:B------:R-:W-:Y:S02]  /*48d0*/  IMAD.MOV.U32 R5, RZ, RZ, 0x3fe00000 ;  /* 0x3fe00000ff057424 */ /* 0x000fe400078e00ff */
[----:B------:R-:W-:Y:S02]  /*48e0*/  IMAD.MOV.U32 R8, RZ, RZ, -0x23e76a17 ;  /* 0xdc1895e9ff087424 */ /* 0x000fe400078e00ff */
[----:B------:R-:W-:Y:S02]  /*48f0*/  IMAD.MOV.U32 R9, RZ, RZ, 0x3fb0066b ;  /* 0x3fb0066bff097424 */ /* 0x000fe400078e00ff */
[----:B------:R-:W0:Y:S01]  /*4900*/  DFMA R4, |R2|, -R4, 0.5 ;  /* 0x3fe000000204742b */ /* 0x000e220000000a04 */
[----:B------:R-:W-:-:S05]  /*4910*/  IMAD.MOV.U32 R6, RZ, RZ, RZ ;  /* 0x000000ffff067224 */ /* 0x000fca00078e00ff */
[C---:B0-----:R-:W0:Y:S01]  /*4920*/  DFMA R8, R4.reuse, R8, c[0x2][0xa0] ;  /* 0x008028000408762b */ /* 0x041e220000000008 */
[----:B------:R-:W2:Y:S03]  /*4930*/  MUFU.RSQ64H R7, R5 ;  /* 0x0000000500077308 */ /* 0x000ea60000001c00 */
[----:B------:R-:W-:Y:S01]  /*4940*/  ISETP.GE.AND P1, PT, R5, RZ, PT ;  /* 0x000000ff0500720c */ /* 0x000fe20003f26270 */
[----:B------:R-:W-:-:S04]  /*4950*/  DSETP.NE.AND P0, PT, R4, RZ, PT ;  /* 0x000000ff0400722a */ /* 0x000fc80003f05000 */
[----:B0-----:R-:W0:-:S06]  /*4960*/  DFMA R8, R4, R8, c[0x2][0xa8] ;  /* 0x00802a000408762b */ /* 0x001e0c0000000008 */
[----:B0-----:R-:W0:-:S04]  /*4970*/  DFMA R8, R4, R8, c[0x2][0xb0] ;  /* 0x00802c000408762b */ /* 0x001e080000000008 */
[----:B--2---:R-:W2:-:S04]  /*4980*/  DMUL R10, R4, R6 ;  /* 0x00000006040a7228 */ /* 0x004e880000000000 */
[----:B0-----:R-:W0:-:S04]  /*4990*/  DFMA R8, R4, R8, c[0x2][0xb8] ;  /* 0x00802e000408762b */ /* 0x001e080000000008 */
[----:B--2---:R-:W-:-:S04]  /*49a0*/  DFMA R18, R10, -R10, R4 ;  /* 0x8000000a0a12722b */ /* 0x004fc80000000004 */
[----:B0-----:R0:W2:Y:S02]  /*49b0*/  DFMA R20, R4, R8, c[0x2][0xc0] ;  /* 0x008030000414762b */ /* 0x0010a40000000008 */
[----:B0-----:R-:W-:Y:S01]  /*49c0*/  IADD3 R9, R7, -0x100000, RZ ;  /* 0xfff0000007097810 */ /* 0x001fe20007ffe0ff */
[----:B------:R-:W-:-:S03]  /*49d0*/  IMAD.MOV.U32 R8, RZ, RZ, RZ ;  /* 0x000000ffff087224 */ /* 0x000fc600078e00ff */
[----:B--2---:R-:W0:-:S04]  /*49e0*/  DFMA R20, R4, R20, c[0x2][0xc8] ;  /* 0x008032000414762b */ /* 0x004e080000000014 */
[----:B------:R-:W2:-:S04]  /*49f0*/  DFMA R18, R8, R18, R10 ;  /* 0x000000120812722b */ /* 0x000e88000000000a */
[----:B0-----:R-:W0:-:S04]  /*4a00*/  DFMA R20, R4, R20, c[0x2][0xd0] ;  /* 0x008034000414762b */ /* 0x001e080000000014 */
[----:B--2---:R-:W2:-:S04]  /*4a10*/  DFMA R6, R6, -R18, 1 ;  /* 0x3ff000000606742b */ /* 0x004e880000000812 */
[----:B0-----:R-:W0:-:S04]  /*4a20*/  DFMA R20, R4, R20, c[0x2][0xd8] ;  /* 0x008036000414762b */ /* 0x001e080000000014 */
[----:B------:R-:W-:-:S04]  /*4a30*/  DFMA R10, R18, -R18, R4 ;  /* 0x80000012120a722b */ /* 0x000fc80000000004 */
[----:B--2---:R-:W2:-:S04]  /*4a40*/  DFMA R6, R8, R6, R8 ;  /* 0x000000060806722b */ /* 0x004e880000000008 */
[----:B0-----:R-:W0:-:S04]  /*4a50*/  DFMA R20, R4, R20, c[0x2][0xe0] ;  /* 0x008038000414762b */ /* 0x001e080000000014 */
[----:B--2---:R-:W-:-:S04]  /*4a60*/  DFMA R6, R6, R10, R18 ;  /* 0x0000000a0606722b */ /* 0x004fc80000000012 */
[----:B0-----:R-:W0:-:S06]  /*4a70*/  DFMA R20, R4, R20, c[0x2][0xe8] ;  /* 0x00803a000414762b */ /* 0x001e0c0000000014 */
[C---:B0-----:R-:W0:Y:S01]  /*4a80*/  DFMA R20, R4.reuse, R20, c[0x2][0xf0] ;  /* 0x00803c000414762b */ /* 0x041e220000000014 */
[----:B------:R-:W-:Y:S02]  /*4a90*/  FSEL R9, R6, RZ, P1 ;  /* 0x000000ff06097208 */ /* 0x000fe40000800000 */
[----:B------:R-:W-:Y:S02]  /*4aa0*/  FSEL R7, R7, -QNAN , P1 ;  /* 0xfff8000007077808 */ /* 0x000fe40000800000 */
[----:B------:R-:W-:Y:S01]  /*4ab0*/  FSEL R6, R9, R4, P0 ;  /* 0x0000000409067208 */ /* 0x000fe20000000000 */
[----:B0-----:R-:W0:Y:S01]  /*4ac0*/  DFMA R20, R4, R20, c[0x2][0xf8] ;  /* 0x00803e000414762b */ /* 0x001e220000000014 */
[----:B------:R-:W-:-:S05]  /*4ad0*/  FSEL R7, R7, R5, P0 ;  /* 0x0000000507077208 */ /* 0x000fca0000000000 */
[----:B0-----:R-:W-:-:S04]  /*4ae0*/  DMUL R20, R4, R20 ;  /* 0x0000001404147228 */ /* 0x001fc80000000000 */
[----:B------:R-:W0:-:S06]  /*4af0*/  DMUL R6, R6, -2 ;  /* 0xc000000006067828 */ /* 0x000e0c0000000000 */
[----:B0-----:R-:W-:-:S04]  /*4b00*/  DADD R4, R6, c[0x2][0x108] ;  /* 0x0080420006047629 */ /* 0x001fc80000000000 */
[----:B------:R-:W0:-:S06]  /*4b10*/  DFMA R20, R20, R6, c[0x2][0x100] ;  /* 0x008040001414762b */ /* 0x000e0c0000000006 */
[----:B0-----:R-:W0:-:S06]  /*4b20*/  DADD R4, R20, R4 ;  /* 0x0000000014047229 */ /* 0x001e0c0000000004 */
[----:B0-----:R-:W0:-:S10]  /*4b30*/  DADD R4, R4, c[0x2][0x108] ;  /* 0x0080420004047629 */ /* 0x001e140000000000 */
[----:B0-----:R-:W-:Y:S01]  /*4b40*/  LOP3.LUT R3, R5, 0x80000000, R3, 0xb8, !PT ;  /* 0x8000000005037812 */ /* 0x001fe200078eb803 */
[----:B------:R-:W-:Y:S01]  /*4b50*/  IMAD.MOV.U32 R2, RZ, RZ, R4 ;  /* 0x000000ffff027224 */ /* 0x000fe200078e0004 */
[----:B------:R-:W-:Y:S05]  /*4b60*/  BRA `(.L_x_10104) ;  /* 0x000014b000007947 */ /* 0x000fea0003800000 */
.L_x_10102:
[----:B------:R-:W-:Y:S01]  /*4b70*/  DSETP.NEU.AND P0, PT, R20, 1, PT ;  /* 0x3ff000001400742a */ /* 0x000fe20003f0d000 */
[----:B------:R-:W-:Y:S03]  /*4b80*/  BSSY B4, `(.L_x_10105) ;  /* 0x00000f5000047945 */ /* 0x000fe60003800000 */
[----:B------:R-:W0:-:S14]  /*4b90*/  DSETP.LT.AND P1, PT, R18, 1.7347234759768070944e-18, PT ;  /* 0x3c4000001200742a */ /* 0x000e1c0003f21000 */
[----:B0-----:R-:W-:Y:S05]  /*4ba0*/  @!P0 BRA P1, `(.L_x_10106) ;  /* 0x00000b9000008947 */ /* 0x001fea0000800000 */
[----:B------:R-:W0:-:S06]  /*4bb0*/  DADD R2, R20, -1 ;  /* 0xbff0000014027429 */ /* 0x000e0c0000000000 */
[----:B0-----:R-:W0:-:S06]  /*4bc0*/  DMUL R2, |R2|, 2.2204460492503130808e-16 ;  /* 0x3cb0000002027828 */ /* 0x001e0c0000000200 */
        /* <DEDUP_REMOVED lines=12> */
[----:B------:R-:W2:Y:S02]  /*4c90*/  DMUL R8, R18, R18 ;  /* 0x0000001212087228 */ /* 0x000ea40000000000 */
[----:B0-----:R-:W0:Y:S08]  /*4ca0*/  MUFU.RCP64H R3, R23 ;  /* 0x0000001700037308 */ /* 0x001e300000001800 */
[----:B--2---:R-:W-:Y:S01]  /*4cb0*/  FSETP.GEU.AND P1, PT, |R9|, 6.5827683646048100446e-37, PT ;  /* 0x036000000900780b */ /* 0x004fe20003f2e200 */
        /* <DEDUP_REMOVED lines=17> */
.L_x_10112:
[----:B------:R-:W-:Y:S05]  /*4dd0*/  BSYNC B7 ;  /* 0x0000000000077941 */ /* 0x000fea0003800000 */
.L_x_10111:
[----:B------:R-:W-:Y:S02]  /*4de0*/  IMAD.MOV.U32 R42, RZ, RZ, R2 ;  /* 0x000000ffff2a7224 */ /* 0x000fe400078e0002 */
[----:B------:R-:W-:Y:S01]  /*4df0*/  IMAD.MOV.U32 R43, RZ, RZ, R3 ;  /* 0x000000ffff2b7224 */ /* 0x000fe200078e0003 */
[----:B------:R-:W-:Y:S05]  /*4e00*/  BRA `(.L_x_10110) ;  /* 0x0000001000007947 */ /* 0x000fea0003800000 */
.L_x_10109:
[----:B------:R0:W2:-:S06]  /*4e10*/  DADD R42, -R22, R30 ;  /* 0x00000000162a7229 */ /* 0x00008c000000011e */
.L_x_10110:
[----:B------:R-:W-:Y:S05]  /*4e20*/  BSYNC B5 ;  /* 0x0000000000057941 */ /* 0x000fea0003800000 */
.L_x_10108:
[----:B------:R-:W3:Y:S01]  /*4e30*/  DSETP.GEU.AND P0, PT, R28, RZ, PT ;  /* 0x000000ff1c00722a */ /* 0x000ee20003f0e000 */
[----:B------:R-:W-:-:S13]  /*4e40*/  BSSY B5, `(.L_x_10113) ;  /* 0x000001e000057945 */ /* 0x000fda0003800000 */
[----:B---3--:R-:W-:Y:S05]  /*4e50*/  @!P0 BRA `(.L_x_10114) ;  /* 0x000001b000008947 */ /* 0x008fea0003800000 */
[----:B------:R-:W3:-:S14]  /*4e60*/  DSETP.NEU.AND P0, PT, R28, RZ, PT ;  /* 0x000000ff1c00722a */ /* 0x000edc0003f0d000 */
[----:B---3--:R-:W-:Y:S05]  /*4e70*/  @!P0 BRA `(.L_x_10115) ;  /* 0x000001a000008947 */ /* 0x008fea0003800000 */
[----:B------:R-:W3:Y:S01]  /*4e80*/  DADD R8, R28, R40 ;  /* 0x000000001c087229 */ /* 0x000ee20000000028 */
[----:B------:R-:W-:Y:S01]  /*4e90*/  IMAD.MOV.U32 R2, RZ, RZ, 0x1 ;  /* 0x00000001ff027424 */ /* 0x000fe200078e00ff */
[----:B------:R-:W-:Y:S02]  /*4ea0*/  BSSY B7, `(.L_x_10116) ;  /* 0x0000013000077945 */ /* 0x000fe40003800000 */
[----:B------:R-:W4:Y:S02]  /*4eb0*/  DMUL R10, R18, R18 ;  /* 0x00000012120a7228 */ /* 0x000f240000000000 */
[----:B---3--:R-:W3:Y:S08]  /*4ec0*/  MUFU.RCP64H R3, R9 ;  /* 0x0000000900037308 */ /* 0x008ef00000001800 */
[----:B----4-:R-:W-:Y:S01]  /*4ed0*/  FSETP.GEU.AND P1, PT, |R11|, 6.5827683646048100446e-37, PT ;  /* 0x036000000b00780b */ /* 0x010fe20003f2e200 */
[----:B---3--:R-:W3:-:S06]  /*4ee0*/  DFMA R4, -R8, R2, 1 ;  /* 0x3ff000000804742b */ /* 0x008ecc0000000102 */
[----:B---3--:R-:W3:-:S06]  /*4ef0*/  DFMA R4, R4, R4, R4 ;  /* 0x000000040404722b */ /* 0x008ecc0000000004 */
[----:B---3--:R-:W3:-:S06]  /*4f00*/  DFMA R4, R2, R4, R2 ;  /* 0x000000040204722b */ /* 0x008ecc0000000002 */
[----:B---3--:R-:W3:-:S06]  /*4f10*/  DFMA R2, -R8, R4, 1 ;  /* 0x3ff000000802742b */ /* 0x008ecc0000000104 */
[----:B---3--:R-:W3:-:S06]  /*4f20*/  DFMA R2, R4, R2, R4 ;  /* 0x000000020402722b */ /* 0x008ecc0000000004 */
[----:B---3--:R-:W3:-:S06]  /*4f30*/  DMUL R4, R10, R2 ;  /* 0x000000020a047228 */ /* 0x008ecc0000000000 */
[----:B---3--:R-:W3:-:S06]  /*4f40*/  DFMA R6, -R8, R4, R10 ;  /* 0x000000040806722b */ /* 0x008ecc000000010a */
[----:B---3--:R-:W3:-:S10]  /*4f50*/  DFMA R2, R2, R6, R4 ;  /* 0x000000060202722b */ /* 0x008ed40000000004 */
[----:B---3--:R-:W-:-:S05]  /*4f60*/  FFMA R0, RZ, R9, R3 ;  /* 0x00000009ff007223 */ /* 0x008fca0000000003 */
[----:B------:R-:W-:-:S13]  /*4f70*/  FSETP.GT.AND P0, PT, |R0|, 1.469367938527859385e-39, PT ;  /* 0x001000000000780b */ /* 0x000fda0003f04200 */
[----:B------:R-:W-:Y:S05]  /*4f80*/  @P0 BRA P1, `(.L_x_10117) ;  /* 0x0000004000000947 */ /* 0x000fea0000800000 */
[----:B------:R-:W-:Y:S01]  /*4f90*/  IMAD.MOV.U32 R2, RZ, RZ, R10 ;  /* 0x000000ffff027224 */ /* 0x000fe200078e000a */
[----:B------:R-:W-:Y:S01]  /*4fa0*/  MOV R0, 0x4fd0 ;  /* 0x00004fd000007802 */ /* 0x000fe20000000f00 */
[----:B------:R-:W-:Y:S02]  /*4fb0*/  IMAD.MOV.U32 R3, RZ, RZ, R11 ;  /* 0x000000ffff037224 */ /* 0x000fe400078e000b */
[----:B012---:R-:W-:Y:S05]  /*4fc0*/  CALL.REL.NOINC `($__internal_18_$__cuda_sm20_div_rn_f64_full) ;  /* 0x0002875000007944 */ /* 0x007fea0003c00000 */
.L_x_10117:
[----:B------:R-:W-:Y:S05]  /*4fd0*/  BSYNC B7 ;  /* 0x0000000000077941 */ /* 0x000fea0003800000 */
.L_x_10116:
[----:B------:R-:W-:Y:S02]  /*4fe0*/  IMAD.MOV.U32 R18, RZ, RZ, R2 ;  /* 0x000000ffff127224 */ /* 0x000fe400078e0002 */
[----:B------:R-:W-:Y:S01]  /*4ff0*/  IMAD.MOV.U32 R19, RZ, RZ, R3 ;  /* 0x000000ffff137224 */ /* 0x000fe200078e0003 */
[----:B------:R-:W-:Y:S05]  /*5000*/  BRA `(.L_x_10115) ;  /* 0x0000001000007947 */ /* 0x000fea0003800000 */
.L_x_10114:
[----:B------:R3:W4:-:S06]  /*5010*/  DADD R18, -R28, R40 ;  /* 0x000000001c127229 */ /* 0x00070c0000000128 */
.L_x_10115:
[----:B------:R-:W-:Y:S05]  /*5020*/  BSYNC B5 ;  /* 0x0000000000057941 */ /* 0x000fea0003800000 */
.L_x_10113:
[----:B----4-:R-:W4:Y:S01]  /*5030*/  DMUL R2, R18, 0.5 ;  /* 0x3fe0000012027828 */ /* 0x010f220000000000 */
[----:B------:R-:W-:Y:S01]  /*5040*/  IMAD.MOV.U32 R4, RZ, RZ, 0x0 ;  /* 0x00000000ff047424 */ /* 0x000fe200078e00ff */
[----:B------:R-:W-:Y:S01]  /*5050*/  BSSY B5, `(.L_x_10118) ;  /* 0x000001a000057945 */ /* 0x000fe20003800000 */
[----:B------:R-:W-:Y:S01]  /*5060*/  IMAD.MOV.U32 R5, RZ, RZ, 0x3fd80000 ;  /* 0x3fd80000ff057424 */ /* 0x000fe200078e00ff */
[----:B------:R-:W-:-:S04]  /*5070*/  DADD R24, R20, R24 ;  /* 0x0000000014187229 */ /* 0x000fc80000000018 */
[----:B--2-4-:R-:W2:-:S06]  /*5080*/  DFMA R2, R42, 0.5, R2 ;  /* 0x3fe000002a02782b */ /* 0x014e8c0000000002 */
[----:B--2---:R-:W2:-:S06]  /*5090*/  DMUL R6, R2, R24 ;  /* 0x0000001802067228 */ /* 0x004e8c0000000000 */
[----:B--2---:R-:W2:Y:S04]  /*50a0*/  MUFU.RSQ64H R11, R7 ;  /* 0x00000007000b7308 */ /* 0x004ea80000001c00 */
[----:B------:R-:W-:-:S04]  /*50b0*/  IADD3 R10, R7, -0x3500000, RZ ;  /* 0xfcb00000070a7810 */ /* 0x000fc80007ffe0ff */
[----:B------:R-:W-:Y:S02]  /*50c0*/  ISETP.GE.U32.AND P0, PT, R10, 0x7ca00000, PT ;  /* 0x7ca000000a00780c */ /* 0x000fe40003f06070 */
[----:B--2---:R-:W2:-:S06]  /*50d0*/  DMUL R2, R10, R10 ;  /* 0x0000000a0a027228 */ /* 0x004e8c0000000000 */
[----:B--2---:R-:W2:-:S06]  /*50e0*/  DFMA R2, R6, -R2, 1 ;  /* 0x3ff000000602742b */ /* 0x004e8c0000000802 */
[----:B--2---:R-:W-:-:S04]  /*50f0*/  DFMA R4, R2, R4, 0.5 ;  /* 0x3fe000000204742b */ /* 0x004fc80000000004 */
[----:B------:R-:W2:-:S06]  /*5100*/  DMUL R2, R10, R2 ;  /* 0x000000020a027228 */ /* 0x000e8c0000000000 */
[----:B--2---:R-:W2:-:S06]  /*5110*/  DFMA R2, R4, R2, R10 ;  /* 0x000000020402722b */ /* 0x004e8c000000000a */
[----:B--2---:R-:W2:-:S04]  /*5120*/  DMUL R18, R6, R2 ;  /* 0x0000000206127228 */ /* 0x004e880000000000 */
[----:B------:R-:W-:Y:S01]  /*5130*/  IADD3 R9, R3, -0x100000, RZ ;  /* 0xfff0000003097810 */ /* 0x000fe20007ffe0ff */
[----:B------:R-:W-:Y:S01]  /*5140*/  IMAD.MOV.U32 R8, RZ, RZ, R2 ;  /* 0x000000ffff087224 */ /* 0x000fe200078e0002 */
[----:B--2---:R-:W2:-:S06]  /*5150*/  DFMA R4, R18, -R18, R6 ;  /* 0x800000121204722b */ /* 0x004e8c0000000006 */
[----:B--2---:R2:W4:Y:S01]  /*5160*/  DFMA R24, R4, R8, R18 ;  /* 0x000000080418722b */ /* 0x0045220000000012 */
[----:B------:R-:W-:Y:S05]  /*5170*/  @!P0 BRA `(.L_x_10119) ;  /* 0x0000007000008947 */ /* 0x000fea0003800000 */
[----:B------:R-:W-:Y:S01]  /*5180*/  IMAD.MOV.U32 R0, RZ, RZ, R2 ;  /* 0x000000ffff007224 */ /* 0x000fe200078e0002 */
[----:B--2---:R-:W-:Y:S01]  /*5190*/  MOV R8, 0x51d0 ;  /* 0x000051d000087802 */ /* 0x004fe20000000f00 */
[----:B------:R-:W-:Y:S02]  /*51a0*/  IMAD.MOV.U32 R2, RZ, RZ, R18 ;  /* 0x000000ffff027224 */ /* 0x000fe400078e0012 */
[----:B------:R-:W-:Y:S02]  /*51b0*/  IMAD.MOV.U32 R3, RZ, RZ, R19 ;  /* 0x000000ffff037224 */ /* 0x000fe400078e0013 */
[----:B01-34-:R-:W-:Y:S05]  /*51c0*/  CALL.REL.NOINC `($__internal_19_$__cuda_sm20_dsqrt_rn_f64_mediumpath_v1) ;  /* 0x00028ba000007944 */ /* 0x01bfea0003c00000 */
[----:B-1----:R-:W-:Y:S02]  /*51d0*/  IMAD.MOV.U32 R24, RZ, RZ, R2 ;  /* 0x000000ffff187224 */ /* 0x002fe400078e0002 */
[----:B------:R-:W-:Y:S02]  /*51e0*/  IMAD.MOV.U32 R25, RZ, RZ, R3 ;  /* 0x000000ffff197224 */ /* 0x000fe400078e0003 */
.L_x_10119:
[----:B------:R-:W-:Y:S05]  /*51f0*/  BSYNC B5 ;  /* 0x0000000000057941 */ /* 0x000fea0003800000 */
.L_x_10118:
[----:B------:R-:W-:Y:S05]  /*5200*/  BRA `(.L_x_10120) ;  /* 0x000008c000007947 */ /* 0x000fea0003800000 */
.L_x_10107:
[----:B------:R-:W0:-:S14]  /*5210*/  DSETP.GT.AND P0, PT, R20, 1, PT ;  /* 0x3ff000001400742a */ /* 0x000e1c0003f04000 */
[----:B0-----:R-:W-:Y:S05]  /*5220*/  @P0 BRA `(.L_x_10121) ;  /* 0x000001c000000947 */ /* 0x001fea0003800000 */
[----:B------:R-:W0:Y:S01]  /*5230*/  DADD R2, -R20, 1 ;  /* 0x3ff0000014027429 */ /* 0x000e220000000100 */
[----:B------:R-:W-:Y:S01]  /*5240*/  IMAD.MOV.U32 R4, RZ, RZ, 0x0 ;  /* 0x00000000ff047424 */ /* 0x000fe200078e00ff */
[----:B------:R-:W-:Y:S01]  /*5250*/  BSSY B5, `(.L_x_10122) ;  /* 0x0000018000057945 */ /* 0x000fe20003800000 */
[----:B------:R-:W-:-:S03]  /*5260*/  IMAD.MOV.U32 R5, RZ, RZ, 0x3fd80000 ;  /* 0x3fd80000ff057424 */ /* 0x000fc600078e00ff */
        /* <DEDUP_REMOVED lines=13> */
[----:B0-----:R0:W2:Y:S01]  /*5340*/  DFMA R24, R4, R8, R18 ;  /* 0x000000080418722b */ /* 0x0010a20000000012 */
[----:B------:R-:W-:Y:S05]  /*5350*/  @!P0 BRA `(.L_x_10123) ;  /* 0x0000007000008947 */ /* 0x000fea0003800000 */
[----:B------:R-:W-:Y:S01]  /*5360*/  IMAD.MOV.U32 R0, RZ, RZ, R2 ;  /* 0x000000ffff007224 */ /* 0x000fe200078e0002 */
[----:B0-----:R-:W-:Y:S01]  /*5370*/  MOV R8, 0x53b0 ;  /* 0x000053b000087802 */ /* 0x001fe20000000f00 */
[----:B------:R-:W-:Y:S02]  /*5380*/  IMAD.MOV.U32 R2, RZ, RZ, R18 ;  /* 0x000000ffff027224 */ /* 0x000fe400078e0012 */
[----:B------:R-:W-:Y:S02]  /*5390*/  IMAD.MOV.U32 R3, RZ, RZ, R19 ;  /* 0x000000ffff037224 */ /* 0x000fe400078e0013 */
[----:B-12---:R-:W-:Y:S05]  /*53a0*/  CALL.REL.NOINC `($__internal_19_$__cuda_sm20_dsqrt_rn_f64_mediumpath_v1) ;  /* 0x000289c000007944 */ /* 0x006fea0003c00000 */
[----:B-1----:R-:W-:Y:S02]  /*53b0*/  IMAD.MOV.U32 R24, RZ, RZ, R2 ;  /* 0x000000ffff187224 */ /* 0x002fe400078e0002 */
[----:B------:R-:W-:Y:S02]  /*53c0*/  IMAD.MOV.U32 R25, RZ, RZ, R3 ;  /* 0x000000ffff197224 */ /* 0x000fe400078e0003 */
.L_x_10123:
[----:B------:R-:W-:Y:S05]  /*53d0*/  BSYNC B5 ;  /* 0x0000000000057941 */ /* 0x000fea0003800000 */
.L_x_10122:
[----:B------:R-:W-:Y:S05]  /*53e0*/  BRA `(.L_x_10120) ;  /* 0x000006e000007947 */ /* 0x000fea0003800000 */
.L_x_10121:
[----:B------:R-:W0:Y:S01]  /*53f0*/  DMUL R6, R22, R28 ;  /* 0x0000001c16067228 */ /* 0x000e220000000000 */
[----:B------:R-:W-:Y:S01]  /*5400*/  IMAD.MOV.U32 R4, RZ, RZ, 0x0 ;  /* 0x00000000ff047424 */ /* 0x000fe200078e00ff */
[----:B------:R-:W-:Y:S01]  /*5410*/  BSSY B5, `(.L_x_10124) ;  /* 0x000001a000057945 */ /* 0x000fe20003800000 */
[----:B------:R-:W-:Y:S01]  /*5420*/  IMAD.MOV.U32 R5, RZ, RZ, 0x3fd80000 ;  /* 0x3fd80000ff057424 */ /* 0x000fe200078e00ff */
[----:B------:R-:W2:-:S02]  /*5430*/  DMUL R18, R18, 8.11296384146066816958e+31 ;  /* 0x4690000012127828 */ /* 0x000e840000000000 */
[----:B0-----:R-:W0:Y:S04]  /*5440*/  MUFU.RSQ64H R11, R7 ;  /* 0x00000007000b7308 */ /* 0x001e280000001c00 */
[----:B------:R-:W-:Y:S01]  /*5450*/  IADD3 R10, R7, -0x3500000, RZ ;  /* 0xfcb00000070a7810 */ /* 0x000fe20007ffe0ff */
[----:B--2---:R-:W-:-:S03]  /*5460*/  DMUL R18, R20, R18 ;  /* 0x0000001214127228 */ /* 0x004fc60000000000 */
        /* <DEDUP_REMOVED lines=13> */
[----:B--2---:R-:W-:Y:S01]  /*5540*/  MOV R8, 0x5590 ;  /* 0x0000559000087802 */ /* 0x004fe20000000f00 */
[----:B------:R-:W-:Y:S02]  /*5550*/  IMAD.MOV.U32 R2, RZ, RZ, R24 ;  /* 0x000000ffff027224 */ /* 0x000fe400078e0018 */
[----:B------:R-:W-:Y:S02]  /*5560*/  IMAD.MOV.U32 R3, RZ, RZ, R25 ;  /* 0x000000ffff037224 */ /* 0x000fe400078e0019 */
[----:B------:R-:W-:Y:S02]  /*5570*/  IMAD.MOV.U32 R9, RZ, RZ, R23 ;  /* 0x000000ffff097224 */ /* 0x000fe400078e0017 */
[----:B01----:R-:W-:Y:S05]  /*5580*/  CALL.REL.NOINC `($__internal_19_$__cuda_sm20_dsqrt_rn_f64_mediumpath_v1) ;  /* 0x000287e000007944 */ /* 0x003fea0003c00000 */
[----:B-1----:R-:W-:Y:S02]  /*5590*/  IMAD.MOV.U32 R8, RZ, RZ, R2 ;  /* 0x000000ffff087224 */ /* 0x002fe400078e0002 */
[----:B------:R-:W-:Y:S02]  /*55a0*/  IMAD.MOV.U32 R9, RZ, RZ, R3 ;  /* 0x000000ffff097224 */ /* 0x000fe400078e0003 */
.L_x_10125:
[----:B------:R-:W-:Y:S05]  /*55b0*/  BSYNC B5 ;  /* 0x0000000000057941 */ /* 0x000fea0003800000 */
.L_x_10124:
[----:B--2---:R-:W2:Y:S01]  /*55c0*/  MUFU.RCP64H R3, R9 ;  /* 0x0000000900037308 */ /* 0x004ea20000001800 */
[----:B------:R-:W-:Y:S01]  /*55d0*/  IMAD.MOV.U32 R2, RZ, RZ, 0x1 ;  /* 0x00000001ff027424 */ /* 0x000fe200078e00ff */
[----:B------:R-:W-:Y:S01]  /*55e0*/  FSETP.GEU.AND P1, PT, |R19|, 6.5827683646048100446e-37, PT ;  /* 0x036000001300780b */ /* 0x000fe20003f2e200 */
[----:B------:R-:W-:Y:S04]  /*55f0*/  BSSY B5, `(.L_x_10126) ;  /* 0x0000010000057945 */ /* 0x000fe80003800000 */
[----:B0-2---:R-:W0:-:S06]  /*5600*/  DFMA R4, R2, -R8, 1 ;  /* 0x3ff000000204742b */ /* 0x005e0c0000000808 */
        /* <DEDUP_REMOVED lines=13> */
[----:B-1----:R-:W-:Y:S05]  /*56e0*/  CALL.REL.NOINC `($__internal_18_$__cuda_sm20_div_rn_f64_full) ;  /* 0x0002803000007944 */ /* 0x002fea0003c00000 */
.L_x_10127:
[----:B------:R-:W-:Y:S05]  /*56f0*/  BSYNC B5 ;  /* 0x0000000000057941 */ /* 0x000fea0003800000 */
.L_x_10126:
[----:B------:R-:W0:Y:S01]  /*5700*/  DMUL R20, R20, 8.11296384146066816958e+31 ;  /* 0x4690000014147828 */ /* 0x000e220000000000 */
[----:B------:R-:W-:Y:S02]  /*5710*/  IMAD.MOV.U32 R24, RZ, RZ, R2 ;  /* 0x000000ffff187224 */ /* 0x000fe400078e0002 */
[----:B------:R-:W-:Y:S01]  /*5720*/  IMAD.MOV.U32 R25, RZ, RZ, R3 ;  /* 0x000000ffff197224 */ /* 0x000fe200078e0003 */
[----:B------:R-:W-:Y:S05]  /*5730*/  BRA `(.L_x_10120) ;  /* 0x0000039000007947 */ /* 0x000fea0003800000 */
.L_x_10106:
[----:B------:R-:W0:Y:S01]  /*5740*/  MUFU.RSQ64H R11, R19 ;  /* 0x00000013000b7308 */ /* 0x000e220000001c00 */
[----:B------:R-:W-:Y:S01]  /*5750*/  IADD3 R10, R19, -0x3500000, RZ ;  /* 0xfcb00000130a7810 */ /* 0x000fe20007ffe0ff */
[----:B------:R-:W-:Y:S01]  /*5760*/  IMAD.MOV.U32 R4, RZ, RZ, 0x0 ;  /* 0x00000000ff047424 */ /* 0x000fe200078e00ff */
[----:B------:R-:W-:Y:S01]  /*5770*/  BSSY B5, `(.L_x_10128) ;  /* 0x0000017000057945 */ /* 0x000fe20003800000 */
[----:B------:R-:W-:Y:S01]  /*5780*/  IMAD.MOV.U32 R5, RZ, RZ, 0x3fd80000 ;  /* 0x3fd80000ff057424 */ /* 0x000fe200078e00ff */
        /* <DEDUP_REMOVED lines=13> */
[----:B------:R-:W-:Y:S01]  /*5860*/  MOV R6, R18 ;  /* 0x0000001200067202 */ /* 0x000fe20000000f00 */
[----:B------:R-:W-:Y:S01]  /*5870*/  IMAD.MOV.U32 R7, RZ, RZ, R19 ;  /* 0x000000ffff077224 */ /* 0x000fe200078e0013 */
[----:B0-----:R-:W-:Y:S01]  /*5880*/  MOV R8, 0x58c0 ;  /* 0x000058c000087802 */ /* 0x001fe20000000f00 */
[----:B------:R-:W-:Y:S02]  /*5890*/  IMAD.MOV.U32 R2, RZ, RZ, R20 ;  /* 0x000000ffff027224 */ /* 0x000fe400078e0014 */
[----:B------:R-:W-:Y:S02]  /*58a0*/  IMAD.MOV.U32 R3, RZ, RZ, R21 ;  /* 0x000000ffff037224 */ /* 0x000fe400078e0015 */
[----:B-12---:R-:W-:Y:S05]  /*58b0*/  CALL.REL.NOINC `($__internal_19_$__cuda_sm20_dsqrt_rn_f64_mediumpath_v1) ;  /* 0x000284b000007944 */ /* 0x006fea0003c00000 */
[----:B-1----:R-:W-:Y:S02]  /*58c0*/  IMAD.MOV.U32 R22, RZ, RZ, R2 ;  /* 0x000000ffff167224 */ /* 0x002fe400078e0002 */
[----:B------:R-:W-:Y:S02]  /*58d0*/  IMAD.MOV.U32 R23, RZ, RZ, R3 ;  /* 0x000000ffff177224 */ /* 0x000fe400078e0003 */
.L_x_10129:
[----:B------:R-:W-:Y:S05]  /*58e0*/  BSYNC B5 ;  /* 0x0000000000057941 */ /* 0x000fea0003800000 */
.L_x_10128:
[----:B0-----:R-:W0:Y:S01]  /*58f0*/  DADD R6, R24, 1 ;  /* 0x3ff0000018067429 */ /* 0x001e220000000000 */
[----:B------:R-:W-:Y:S01]  /*5900*/  IMAD.MOV.U32 R4, RZ, RZ, 0x0 ;  /* 0x00000000ff047424 */ /* 0x000fe200078e00ff */
[----:B------:R-:W-:Y:S01]  /*5910*/  BSSY B5, `(.L_x_10130) ;  /* 0x000001a000057945 */ /* 0x000fe20003800000 */
[----:B------:R-:W-:-:S02]  /*5920*/  IMAD.MOV.U32 R5, RZ, RZ, 0x3fd80000 ;  /* 0x3fd80000ff057424 */ /* 0x000fc400078e00ff */
[----:B------:R-:W-:Y:S01]  /*5930*/  IMAD.MOV.U32 R20, RZ, RZ, 0x0 ;  /* 0x00000000ff147424 */ /* 0x000fe200078e00ff */
[----:B0-----:R-:W0:Y:S01]  /*5940*/  DMUL R6, R6, 0.5 ;  /* 0x3fe0000006067828 */ /* 0x001e220000000000 */
[----:B------:R-:W-:-:S05]  /*5950*/  IMAD.MOV.U32 R21, RZ, RZ, 0x3ff00000 ;  /* 0x3ff00000ff157424 */ /* 0x000fca00078e00ff */
        /* <DEDUP_REMOVED lines=12> */
[----:B0-----:R0:W3:Y:S01]  /*5a20*/  DFMA R24, R4, R8, R18 ;  /* 0x000000080418722b */ /* 0x0010e20000000012 */
[----:B------:R-:W-:Y:S05]  /*5a30*/  @!P0 BRA `(.L_x_10131) ;  /* 0x0000007000008947 */ /* 0x000fea0003800000 */
[----:B------:R-:W-:Y:S01]  /*5a40*/  IMAD.MOV.U32 R0, RZ, RZ, R2 ;  /* 0x000000ffff007224 */ /* 0x000fe200078e0002 */
[----:B0-----:R-:W-:Y:S01]  /*5a50*/  MOV R8, 0x5a90 ;  /* 0x00005a9000087802 */ /* 0x001fe20000000f00 */
[----:B------:R-:W-:Y:S02]  /*5a60*/  IMAD.MOV.U32 R2, RZ, RZ, R18 ;  /* 0x000000ffff027224 */ /* 0x000fe400078e0012 */
[----:B------:R-:W-:Y:S02]  /*5a70*/  IMAD.MOV.U32 R3, RZ, RZ, R19 ;  /* 0x000000ffff037224 */ /* 0x000fe400078e0013 */
[----:B-123--:R-:W-:Y:S05]  /*5a80*/  CALL.REL.NOINC `($__internal_19_$__cuda_sm20_dsqrt_rn_f64_mediumpath_v1) ;  /* 0x000282e000007944 */ /* 0x00efea0003c00000 */
[----:B-1----:R-:W-:Y:S02]  /*5a90*/  IMAD.MOV.U32 R24, RZ, RZ, R2 ;  /* 0x000000ffff187224 */ /* 0x002fe400078e0002 */
[----:B------:R-:W-:Y:S02]  /*5aa0*/  IMAD.MOV.U32 R25, RZ, RZ, R3 ;  /* 0x000000ffff197224 */ /* 0x000fe400078e0003 */
.L_x_10131:
[----:B------:R-:W-:Y:S05]  /*5ab0*/  BSYNC B5 ;  /* 0x0000000000057941 */ /* 0x000fea0003800000 */
.L_x_10130:
[----:B--23--:R2:W3:-:S06]  /*5ac0*/  DMUL R24, R24, R22 ;  /* 0x0000001618187228 */ /* 0x00c4cc0000000000 */
.L_x_10120:
[----:B0-----:R-:W-:Y:S05]  /*5ad0*/  BSYNC B4 ;  /* 0x0000000000047941 */ /* 0x001fea0003800000 */
.L_x_10105:
[----:B------:R-:W-:Y:S05]  /*5ae0*/  BRA `(.L_x_10132) ;  /* 0x0000002000007947 */ /* 0x000fea0003800000 */
.L_x_10099:
[----:B------:R-:W2:-:S04]  /*5af0*/  DMUL R24, R24, 9.00719925474099200000e+15 ;  /* 0x4340000018187828 */ /* 0x000e880000000000 */
[----:B------:R-:W3:-:S06]  /*5b00*/  DMUL R20, R20, 9.00719925474099200000e+15 ;  /* 0x4340000014147828 */ /* 0x000ecc0000000000 */
.L_x_10132:
[----:B--2---:R-:W-:Y:S05]  /*5b10*/  BSYNC B2 ;  /* 0x0000000000027941 */ /* 0x004fea0003800000 */
.L_x_10098:
[----:B0--3--:R-:W-:Y:S01]  /*5b20*/  DADD R6, -RZ, |R20| ;  /* 0x00000000ff067229 */ /* 0x009fe20000000514 */
[----:B------:R-:W-:Y:S01]  /*5b30*/  IMAD.MOV.U32 R2, RZ, RZ, 0x1 ;  /* 0x00000001ff027424 */ /* 0x000fe200078e00ff */
[----:B------:R-:W-:Y:S02]  /*5b40*/  BSSY B2, `(.L_x_10133) ;  /* 0x000001a000027945 */ /* 0x000fe40003800000 */
[----:B----4-:R-:W-:-:S04]  /*5b50*/  DADD R8, -RZ, |R24| ;  /* 0x00000000ff087229 */ /* 0x010fc80000000518 */
[----:B------:R-:W0:-:S06]  /*5b60*/  DSETP.GT.AND P4, PT, |R20|, |R24|, PT ;  /* 0x400000181400722a */ /* 0x000e0c0003f84200 */
[----:B0-----:R-:W-:Y:S02]  /*5b70*/  FSEL R19, R7, R9, P4 ;  /* 0x0000000907137208 */ /* 0x001fe40002000000 */
[----:B------:R-:W-:Y:S02]  /*5b80*/  FSEL R18, R6, R8, P4 ;  /* 0x0000000806127208 */ /* 0x000fe40002000000 */
[----:B------:R-:W0:Y:S01]  /*5b90*/  MUFU.RCP64H R3, R19 ;  /* 0x0000001300037308 */ /* 0x000e220000001800 */
[----:B------:R-:W-:Y:S02]  /*5ba0*/  FSEL R8, R8, R6, P4 ;  /* 0x0000000608087208 */ /* 0x000fe40002000000 */
[----:B------:R-:W-:-:S04]  /*5bb0*/  FSEL R9, R9, R7, P4 ;  /* 0x0000000709097208 */ /* 0x000fc80002000000 */
[----:B------:R-:W-:Y:S01]  /*5bc0*/  FSETP.GEU.AND P1, PT, |R9|, 6.5827683646048100446e-37, PT ;  /* 0x036000000900780b */ /* 0x000fe20003f2e200 */
        /* <DEDUP_REMOVED lines=17> */
.L_x_10134:
[----:B------:R-:W-:Y:S05]  /*5ce0*/  BSYNC B2 ;  /* 0x0000000000027941 */ /* 0x000fea0003800000 */
.L_x_10133:
[----:B------:R-:W0:Y:S01]  /*5cf0*/  DMUL R4, R2, R2 ;  /* 0x0000000202047228 */ /* 0x000e220000000000 */
[----:B------:R-:W-:Y:S01]  /*5d00*/  IMAD.MOV.U32 R6, RZ, RZ, 0x2a25ff7e ;  /* 0x2a25ff7eff067424 */ /* 0x000fe200078e00ff */
[----:B------:R-:W-:Y:S01]  /*5d10*/  ISETP.GE.AND P1, PT, R25, RZ, PT ;  /* 0x000000ff1900720c */ /* 0x000fe20003f26270 */
[----:B------:R-:W-:Y:S01]  /*5d20*/  IMAD.MOV.U32 R7, RZ, RZ, 0x3ef53e1d ;  /* 0x3ef53e1dff077424 */ /* 0x000fe200078e00ff */
[----:B------:R-:W-:Y:S01]  /*5d30*/  DSETP.NEU.AND P0, PT, R18, RZ, PT ;  /* 0x000000ff1200722a */ /* 0x000fe20003f0d000 */
[----:B------:R-:W-:Y:S04]  /*5d40*/  BSSY B0, `(.L_x_10135) ;  /* 0x0000028000007945 */ /* 0x000fe80003800000 */
[----:B0-----:R-:W0:-:S06]  /*5d50*/  DFMA R6, R4, -R6, c[0x2][0x110] ;  /* 0x008044000406762b */ /* 0x001e0c0000000806 */
        /* <DEDUP_REMOVED lines=18> */
[----:B0-----:R-:W0:-:S06]  /*5e80*/  DFMA R6, R6, R2, R2 ;  /* 0x000000020606722b */ /* 0x001e0c0000000002 */
[----:B0-----:R-:W0:-:S10]  /*5e90*/  DADD R2, -RZ, -R6 ;  /* 0x00000000ff027229 */ /* 0x001e140000000906 */
[----:B0-----:R-:W-:Y:S02]  /*5ea0*/  FSEL R4, R6, R2, !P1 ;  /* 0x0000000206047208 */ /* 0x001fe40004800000 */
[----:B------:R-:W-:Y:S01]  /*5eb0*/  FSEL R5, R7, R3, !P1 ;  /* 0x0000000307057208 */ /* 0x000fe20004800000 */
[----:B------:R-:W0:-:S05]  /*5ec0*/  DADD R2, -R6, c[0x2][0x1a0] ;  /* 0x0080680006027629 */ /* 0x000e0a0000000100 */
[----:B------:R-:W2:-:S05]  /*5ed0*/  DADD R4, R4, c[0x2][0x1a8] ;  /* 0x00806a0004047629 */ /* 0x000e8a0000000000 */
[----:B0-----:R-:W-:Y:S02]  /*5ee0*/  FSEL R9, R2, R6, !P1 ;  /* 0x0000000602097208 */ /* 0x001fe40004800000 */
[----:B------:R-:W-:-:S03]  /*5ef0*/  FSEL R3, R3, R7, !P1 ;  /* 0x0000000703037208 */ /* 0x000fc60004800000 */
[----:B--2---:R-:W-:Y:S02]  /*5f00*/  FSEL R2, R4, R9, P4 ;  /* 0x0000000904027208 */ /* 0x004fe40002000000 */
[----:B------:R-:W-:Y:S01]  /*5f10*/  FSEL R3, R5, R3, P4 ;  /* 0x0000000305037208 */ /* 0x000fe20002000000 */
[----:B------:R-:W-:Y:S05]  /*5f20*/  @!P0 BRA `(.L_x_10136) ;  /* 0x0000007000008947 */ /* 0x000fea0003800000 */
[----:B------:R-:W0:-:S14]  /*5f30*/  DSETP.NEU.AND P0, PT, |R24|, |R20|, PT ;  /* 0x400000141800722a */ /* 0x000e1c0003f0d200 */
[----:B0-----:R-:W-:Y:S05]  /*5f40*/  @P0 BRA `(.L_x_10137) ;  /* 0x0000007000000947 */ /* 0x001fea0003800000 */
[----:B------:R-:W-:Y:S02]  /*5f50*/  IMAD.MOV.U32 R2, RZ, RZ, 0x7f3321d2 ;  /* 0x7f3321d2ff027424 */ /* 0x000fe400078e00ff */
[----:B------:R-:W-:-:S03]  /*5f60*/  IMAD.MOV.U32 R0, RZ, RZ, 0x4002d97c ;  /* 0x4002d97cff007424 */ /* 0x000fc600078e00ff */
[----:B------:R-:W-:Y:S02]  /*5f70*/  FSEL R2, R2, 3.37028055040000000000e+12, !P1 ;  /* 0x54442d1802027808 */ /* 0x000fe40004800000 */
[----:B------:R-:W-:Y:S01]  /*5f80*/  FSEL R3, R0, 1.8213495016098022461, !P1 ;  /* 0x3fe921fb00037808 */ /* 0x000fe20004800000 */
[----:B------:R-:W-:Y:S05]  /*5f90*/  BRA `(.L_x_10137) ;  /* 0x0000002000007947 */ /* 0x000fea0003800000 */
.L_x_10136:
[----:B------:R-:W-:Y:S02]  /*5fa0*/  FSEL R2, RZ, 3.37028055040000000000e+12, P1 ;  /* 0x54442d18ff027808 */ /* 0x000fe40000800000 */
[----:B------:R-:W-:Y:S02]  /*5fb0*/  FSEL R3, RZ, 2.1426990032196044922, P1 ;  /* 0x400921fbff037808 */ /* 0x000fe40000800000 */
.L_x_10137:
[----:B------:R-:W-:Y:S05]  /*5fc0*/  BSYNC B0 ;  /* 0x0000000000007941 */ /* 0x000fea0003800000 */
.L_x_10135:
[----:B------:R0:W2:Y:S02]  /*5fd0*/  DADD R24, |R24|, |R20| ;  /* 0x0000000018187229 */ /* 0x0000a40000000614 */
[----:B0-----:R-:W-:-:S04]  /*5fe0*/  LOP3.LUT R21, R3, 0x80000000, R21, 0xb8, !PT ;  /* 0x8000000003157812 */ /* 0x001fc800078eb815 */
[----:B--2---:R-:W0:-:S06]  /*5ff0*/  DSETP.GTU.AND P0, PT, |R24|, +INF , PT ;  /* 0x7ff000001800742a */ /* 0x004e0c0003f0c200 */
[----:B0-----:R-:W-:Y:S02]  /*6000*/  FSEL R2, R24, R2, P0 ;  /* 0x0000000218027208 */ /* 0x001fe40000000000 */
[----:B------:R-:W-:Y:S02]  /*6010*/  FSEL R3, R25, R21, P0 ;  /* 0x0000001519037208 */ /* 0x000fe40000000000 */
.L_x_10104:
[----:B------:R-:W-:Y:S05]  /*6020*/  BSYNC B3 ;  /* 0x0000000000037941 */ /* 0x000fea0003800000 */
.L_x_10097:
[----:B--2---:R-:W-:Y:S01]  /*6030*/  LOP3.LUT R15, R3, 0x80000000, R15, 0xb8, !PT ;  /* 0x80000000030f7812 */ /* 0x004fe200078eb80f */
[----:B------:R-:W-:Y:S01]  /*6040*/  IMAD.MOV.U32 R14, RZ, RZ, R2 ;  /* 0x000000ffff0e7224 */ /* 0x000fe200078e0002 */
[----:B-1----:R-:W-:Y:S01]  /*6050*/  LOP3.LUT R13, R27, 0x80000000, R13, 0xb8, !PT ;  /* 0x800000001b0d7812 */ /* 0x002fe200078eb80d */
[----:B------:R-:W-:Y:S01]  /*6060*/  IMAD.MOV.U32 R12, RZ, RZ, R26 ;  /* 0x000000ffff0c7224 */ /* 0x000fe200078e001a */
[----:B------:R-:W-:Y:S05]  /*6070*/  BRA `(.L_x_10062) ;  /* 0x0000462000007947 */ /* 0x000fea0003800000 */
.L_x_10061:
[----:B------:R-:W-:Y:S01]  /*6080*/  ISETP.GT.AND P0, PT, R13, -0x1, PT ;  /* 0xffffffff0d00780c */ /* 0x000fe20003f04270 */
[----:B------:R-:W-:-:S12]  /*6090*/  BSSY B2, `(.L_x_10138) ;  /* 0x0000449000027945 */ /* 0x000fd80003800000 */
[----:B------:R-:W-:Y:S05]  /*60a0*/  @P0 BRA `(.L_x_10139) ;  /* 0x000023a000000947 */ /* 0x000fea0003800000 */
[----:B------:R-:W0:-:S06]  /*60b0*/  DSETP.GEU.AND P4, PT, |R12|, |R14|, PT ;  /* 0x4000000e0c00722a */ /* 0x000e0c0003f8e200 */
[----:B0-----:R-:W-:Y:S02]  /*60c0*/  FSEL R18, R20, R2, !P4 ;  /* 0x0000000214127208 */ /* 0x001fe40006000000 */
[----:B------:R-:W-:-:S06]  /*60d0*/  FSEL R19, R21, R3, !P4 ;  /* 0x0000000315137208 */ /* 0x000fcc0006000000 */
[----:B------:R-:W0:-:S14]  /*60e0*/  DSETP.GT.AND P0, PT, R18, c[0x2][0x1b0], PT ;  /* 0x00806c001200762a */ /* 0x000e1c0003f04000 */
[----:B0-----:R-:W-:Y:S05]  /*60f0*/  @P0 BRA `(.L_x_10140) ;  /* 0x0000147000000947 */ /* 0x001fea0003800000 */
[----:B------:R-:W-:Y:S02]  /*6100*/  FSEL R4, R2, R20, !P4 ;  /* 0x0000001402047208 */ /* 0x000fe40006000000 */
[----:B------:R-:W-:-:S06]  /*6110*/  FSEL R5, R3, R21, !P4 ;  /* 0x0000001503057208 */ /* 0x000fcc0006000000 */
[----:B------:R-:W0:-:S06]  /*6120*/  DSETP.GEU.AND P0, PT, R4, 1.4916681462400413487e-154, PT ;  /* 0x200000000400742a */ /* 0x000e0c0003f0e000 */
[----:B0-----:R-:W0:-:S14]  /*6130*/  DSETP.GT.OR P0, PT, R18, 5.9666725849601653946e-154, !P0 ;  /* 0x202000001200742a */ /* 0x001e1c0004704400 */
[----:B0-----:R-:W-:Y:S05]  /*6140*/  @P0 BRA `(.L_x_10141) ;  /* 0x000008e000000947 */ /* 0x001fea0003800000 */
[----:B------:R-:W0:Y:S01]  /*6150*/  DMUL R2, R4, R4 ;  /* 0x0000000404027228 */ /* 0x000e220000000000 */
[----:B------:R-:W1:Y:S01]  /*6160*/  MUFU.RCP64H R11, R19 ;  /* 0x00000013000b7308 */ /* 0x000e620000001800 */
[----:B------:R-:W-:Y:S01]  /*6170*/  IMAD.MOV.U32 R10, RZ, RZ, 0x1 ;  /* 0x00000001ff0a7424 */ /* 0x000fe200078e00ff */
[----:B------:R-:W-:Y:S01]  /*6180*/  BSSY B0, `(.L_x_10142) ;  /* 0x0000049000007945 */ /* 0x000fe20003800000 */
[----:B------:R-:W-:Y:S01]  /*6190*/  DADD R30, -RZ, -R12 ;  /* 0x00000000ff1e7229 */ /* 0x000fe2000000090c */
[----:B------:R-:W-:Y:S01]  /*61a0*/  IMAD.MOV.U32 R27, RZ, RZ, -0x3ff ;  /* 0xfffffc01ff1b7424 */ /* 0x000fe200078e00ff */
[----:B------:R-:W-:Y:S02]  /*61b0*/  FSETP.GEU.AND P3, PT, |R5|, 6.5827683646048100446e-37, PT ;  /* 0x036000000500780b */ /* 0x000fe40003f6e200 */
[----:B0-----:R-:W0:-:S04]  /*61c0*/  DFMA R6, R18, R18, R2 ;  /* 0x000000121206722b */ /* 0x001e080000000002 */
[----:B-1----:R-:W1:-:S06]  /*61d0*/  DFMA R2, -R18, R10, 1 ;  /* 0x3ff000001202742b */ /* 0x002e4c000000010a */
[----:B0-----:R-:W-:Y:S01]  /*61e0*/  ISETP.GT.AND P0, PT, R7, 0xfffff, PT ;  /* 0x000fffff0700780c */ /* 0x001fe20003f04270 */
[----:B------:R-:W-:Y:S02]  /*61f0*/  IMAD.MOV.U32 R8, RZ, RZ, R6 ;  /* 0x000000ffff087224 */ /* 0x000fe400078e0006 */
[--C-:B------:R-:W-:Y:S01]  /*6200*/  IMAD.MOV.U32 R9, RZ, RZ, R7.reuse ;  /* 0x000000ffff097224 */ /* 0x100fe200078e0007 */
[----:B-1----:R-:W0:Y:S01]  /*6210*/  DFMA R2, R2, R2, R2 ;  /* 0x000000020202722b */ /* 0x002e220000000002 */
[----:B------:R-:W-:-:S05]  /*6220*/  IMAD.MOV.U32 R0, RZ, RZ, R7 ;  /* 0x000000ffff007224 */ /* 0x000fca00078e0007 */
[----:B0-----:R-:W0:-:S03]  /*6230*/  DFMA R2, R10, R2, R10 ;  /* 0x000000020a02722b */ /* 0x001e06000000000a */
[----:B------:R-:W-:Y:S01]  /*6240*/  @!P0 IMAD.MOV.U32 R27, RZ, RZ, -0x435 ;  /* 0xfffffbcbff1b8424 */ /* 0x000fe200078e00ff */
[----:B------:R-:W1:-:S04]  /*6250*/  @!P0 DMUL R8, R8, 1.80143985094819840000e+16 ;  /* 0x4350000008088828 */ /* 0x000e480000000000 */
[----:B0-----:R-:W0:-:S06]  /*6260*/  DFMA R10, -R18, R2, 1 ;  /* 0x3ff00000120a742b */ /* 0x001e0c0000000102 */
[----:B-1----:R-:W-:Y:S01]  /*6270*/  @!P0 IMAD.MOV.U32 R0, RZ, RZ, R9 ;  /* 0x000000ffff008224 */ /* 0x002fe200078e0009 */
[----:B0-----:R-:W0:Y:S01]  /*6280*/  DFMA R2, R2, R10, R2 ;  /* 0x0000000a0202722b */ /* 0x001e220000000002 */
[----:B------:R-:W-:-:S03]  /*6290*/  @!P0 IMAD.MOV.U32 R6, RZ, RZ, R8 ;  /* 0x000000ffff068224 */ /* 0x000fc600078e0008 */
[----:B------:R-:W-:Y:S02]  /*62a0*/  IADD3 R7, R0, -0x1, RZ ;  /* 0xffffffff00077810 */ /* 0x000fe40007ffe0ff */
[----:B0-----:R-:W0:Y:S02]  /*62b0*/  DMUL R10, R4, R2 ;  /* 0x00000002040a7228 */ /* 0x001e240000000000 */
[----:B------:R-:W-:-:S04]  /*62c0*/  ISETP.GE.U32.AND P1, PT, R7, 0x7fefffff, PT ;  /* 0x7fefffff0700780c */ /* 0x000fc80003f26070 */
[----:B0-----:R-:W0:-:S06]  /*62d0*/  DFMA R20, -R18, R10, R4 ;  /* 0x0000000a1214722b */ /* 0x001e0c0000000104 */
[----:B0-----:R-:W0:-:S03]  /*62e0*/  DFMA R2, R2, R20, R10 ;  /* 0x000000140202722b */ /* 0x001e06000000000a */
[----:B------:R-:W-:Y:S01]  /*62f0*/  @P1 IMAD.MOV.U32 R22, RZ, RZ, 0x0 ;  /* 0x00000000ff161424 */ /* 0x000fe200078e00ff */
[----:B------:R-:W-:Y:S01]  /*6300*/  @P1 FSETP.NEU.FTZ.AND P2, PT, R9, RZ, PT ;  /* 0x000000ff0900120b */ /* 0x000fe20003f5d000 */
[----:B------:R-:W-:-:S05]  /*6310*/  @P1 IMAD.MOV.U32 R23, RZ, RZ, 0x7ff00000 ;  /* 0x7ff00000ff171424 */ /* 0x000fca00078e00ff */
[----:B0-----:R-:W-:Y:S01]  /*6320*/  FFMA R7, RZ, R19, R3 ;  /* 0x00000013ff077223 */ /* 0x001fe20000000003 */
[----:B------:R-:W0:-:S10]  /*6330*/  @P1 DFMA R10, R8, R22, +INF ;  /* 0x7ff00000080a142b */ /* 0x000e140000000016 */
[----:B0-----:R-:W-:Y:S02]  /*6340*/  @P1 FSEL R20, R10, RZ, P2 ;  /* 0x000000ff0a141208 */ /* 0x001fe40001000000 */
[----:B------:R-:W-:Y:S02]  /*6350*/  @P1 FSEL R21, R11, -QNAN , P2 ;  /* 0xfff000000b151808 */ /* 0x000fe40001000000 */
[----:B------:R-:W-:Y:S01]  /*6360*/  FSETP.GT.AND P2, PT, |R7|, 1.469367938527859385e-39, PT ;  /* 0x001000000700780b */ /* 0x000fe20003f44200 */
[----:B------:R-:W-:Y:S07]  /*6370*/  @P1 BRA `(.L_x_10143) ;  /* 0x0000029000001947 */ /* 0x000fee0003800000 */
        /* <DEDUP_REMOVED lines=40> */
[----:B0-----:R0:W1:-:S06]  /*6600*/  DADD R20, R28, R6 ;  /* 0x000000001c147229 */ /* 0x00104c0000000006 */
.L_x_10143:
[----:B------:R-:W-:Y:S05]  /*6610*/  BSYNC B0 ;  /* 0x0000000000007941 */ /* 0x000fea0003800000 */
.L_x_10142:
[----:B------:R-:W-:Y:S01]  /*6620*/  BSSY B3, `(.L_x_10144) ;  /* 0x0000009000037945 */ /* 0x000fe20003800000 */
[----:B------:R-:W-:Y:S01]  /*6630*/  IMAD.MOV.U32 R23, RZ, RZ, R31 ;  /* 0x000000ffff177224 */ /* 0x000fe200078e001f */
[----:B------:R-:W-:Y:S05]  /*6640*/  @P2 BRA P3, `(.L_x_10145) ;  /* 0x0000006000002947 */ /* 0x000fea0001800000 */
[----:B------:R-:W-:Y:S01]  /*6650*/  IMAD.MOV.U32 R2, RZ, RZ, R4 ;  /* 0x000000ffff027224 */ /* 0x000fe200078e0004 */
[----:B------:R-:W-:Y:S01]  /*6660*/  MOV R0, 0x66b0 ;  /* 0x000066b000007802 */ /* 0x000fe20000000f00 */
[----:B------:R-:W-:Y:S02]  /*6670*/  IMAD.MOV.U32 R3, RZ, RZ, R5 ;  /* 0x000000ffff037224 */ /* 0x000fe400078e0005 */
[----:B------:R-:W-:Y:S02]  /*6680*/  IMAD.MOV.U32 R8, RZ, RZ, R18 ;  /* 0x000000ffff087224 */ /* 0x000fe400078e0012 */
[----:B------:R-:W-:Y:S02]  /*6690*/  IMAD.MOV.U32 R9, RZ, RZ, R19 ;  /* 0x000000ffff097224 */ /* 0x000fe400078e0013 */
[----:B01----:R-:W-:Y:S05]  /*66a0*/  CALL.REL.NOINC `($__internal_18_$__cuda_sm20_div_rn_f64_full) ;  /* 0x0002707000007944 */ /* 0x003fea0003c00000 */
.L_x_10145:
[----:B------:R-:W-:Y:S05]  /*66b0*/  BSYNC B3 ;  /* 0x0000000000037941 */ /* 0x000fea0003800000 */
.L_x_10144:
[----:B------:R-:W2:Y:S01]  /*66c0*/  DSETP.NEU.AND P0, PT, R18, RZ, PT ;  /* 0x000000ff1200722a */ /* 0x000ea20003f0d000 */
[----:B------:R-:W-:-:S13]  /*66d0*/  BSSY B0, `(.L_x_10146) ;  /* 0x000002d000007945 */ /* 0x000fda0003800000 */
[----:B--2---:R-:W-:Y:S05]  /*66e0*/  @!P0 BRA `(.L_x_10147) ;  /* 0x0000028000008947 */ /* 0x004fea0003800000 */
[----:B------:R-:W2:Y:S01]  /*66f0*/  DMUL R4, R2, R2 ;  /* 0x0000000202047228 */ /* 0x000ea20000000000 */
[----:B0-----:R-:W-:Y:S01]  /*6700*/  IMAD.MOV.U32 R6, RZ, RZ, 0x2a25ff7e ;  /* 0x2a25ff7eff067424 */ /* 0x001fe200078e00ff */
[----:B------:R-:W-:Y:S01]  /*6710*/  ISETP.GE.AND P1, PT, R23, RZ, PT ;  /* 0x000000ff1700720c */ /* 0x000fe20003f26270 */
[----:B------:R-:W-:Y:S01]  /*6720*/  IMAD.MOV.U32 R7, RZ, RZ, 0x3ef53e1d ;  /* 0x3ef53e1dff077424 */ /* 0x000fe200078e00ff */
[----:B------:R-:W-:-:S05]  /*6730*/  DSETP.NEU.AND P0, PT, |R12|, |R14|, PT ;  /* 0x4000000e0c00722a */ /* 0x000fca0003f0d200 */
[----:B--2---:R-:W0:-:S06]  /*6740*/  DFMA R6, R4, -R6, c[0x2][0x110] ;  /* 0x008044000406762b */ /* 0x004e0c0000000806 */
        /* <DEDUP_REMOVED lines=19> */
[----:B0-----:R-:W0:-:S04]  /*6880*/  DADD R2, -RZ, -R6 ;  /* 0x00000000ff027229 */ /* 0x001e080000000906 */
[----:B------:R-:W2:-:S06]  /*6890*/  DADD R4, -R6, c[0x2][0x1a0] ;  /* 0x0080680006047629 */ /* 0x000e8c0000000100 */
[----:B0-----:R-:W-:Y:S02]  /*68a0*/  FSEL R2, R6, R2, !P1 ;  /* 0x0000000206027208 */ /* 0x001fe40004800000 */
[----:B------:R-:W-:Y:S02]  /*68b0*/  FSEL R3, R7, R3, !P1 ;  /* 0x0000000307037208 */ /* 0x000fe40004800000 */
[----:B--2---:R-:W-:Y:S02]  /*68c0*/  FSEL R9, R4, R6, !P1 ;  /* 0x0000000604097208 */ /* 0x004fe40004800000 */
[----:B------:R-:W-:Y:S02]  /*68d0*/  FSEL R5, R5, R7, !P1 ;  /* 0x0000000705057208 */ /* 0x000fe40004800000 */
[----:B------:R-:W0:-:S10]  /*68e0*/  DADD R2, R2, c[0x2][0x1a8] ;  /* 0x00806a0002027629 */ /* 0x000e140000000000 */
[----:B0-----:R-:W-:Y:S02]  /*68f0*/  FSEL R4, R2, R9, !P4 ;  /* 0x0000000902047208 */ /* 0x001fe40006000000 */
[----:B------:R-:W-:Y:S01]  /*6900*/  FSEL R5, R3, R5, !P4 ;  /* 0x0000000503057208 */ /* 0x000fe20006000000 */
[----:B------:R-:W-:Y:S05]  /*6910*/  @P0 BRA `(.L_x_10148) ;  /* 0x0000008000000947 */ /* 0x000fea0003800000 */
[----:B------:R-:W-:Y:S02]  /*6920*/  IMAD.MOV.U32 R4, RZ, RZ, 0x7f3321d2 ;  /* 0x7f3321d2ff047424 */ /* 0x000fe400078e00ff */
[----:B------:R-:W-:-:S03]  /*6930*/  IMAD.MOV.U32 R0, RZ, RZ, 0x4002d97c ;  /* 0x4002d97cff007424 */ /* 0x000fc600078e00ff */
[----:B------:R-:W-:Y:S02]  /*6940*/  FSEL R4, R4, 3.37028055040000000000e+12, !P1 ;  /* 0x54442d1804047808 */ /* 0x000fe40004800000 */
[----:B------:R-:W-:Y:S01]  /*6950*/  FSEL R5, R0, 1.8213495016098022461, !P1 ;  /* 0x3fe921fb00057808 */ /* 0x000fe20004800000 */
[----:B------:R-:W-:Y:S05]  /*6960*/  BRA `(.L_x_10148) ;  /* 0x0000003000007947 */ /* 0x000fea0003800000 */
.L_x_10147:
[----:B------:R-:W-:-:S04]  /*6970*/  ISETP.GE.AND P0, PT, R23, RZ, PT ;  /* 0x000000ff1700720c */ /* 0x000fc80003f06270 */
[----:B------:R-:W-:Y:S02]  /*6980*/  FSEL R4, RZ, 3.37028055040000000000e+12, P0 ;  /* 0x54442d18ff047808 */ /* 0x000fe40000000000 */
[----:B------:R-:W-:Y:S02]  /*6990*/  FSEL R5, RZ, 2.1426990032196044922, P0 ;  /* 0x400921fbff057808 */ /* 0x000fe40000000000 */
.L_x_10148:
[----:B------:R-:W-:Y:S05]  /*69a0*/  BSYNC B0 ;  /* 0x0000000000007941 */ /* 0x000fea0003800000 */
.L_x_10146:
[----:B0-----:R-:W0:-:S04]  /*69b0*/  DADD R6, -RZ, -R14 ;  /* 0x00000000ff067229 */ /* 0x001e08000000090e */
[----:B------:R-:W2:-:S04]  /*69c0*/  DADD R2, |R12|, |R14| ;  /* 0x000000000c027229 */ /* 0x000e88000000060e */
[----:B-1----:R-:W-:Y:S02]  /*69d0*/  DMUL R20, R20, 0.5 ;  /* 0x3fe0000014147828 */ /* 0x002fe40000000000 */
[----:B0-----:R-:W-:Y:S02]  /*69e0*/  LOP3.LUT R7, R5, 0x80000000, R7, 0xb8, !PT ;  /* 0x8000000005077812 */ /* 0x001fe400078eb807 */
[----:B--2---:R-:W0:-:S06]  /*69f0*/  DSETP.GTU.AND P0, PT, |R2|, +INF , PT ;  /* 0x7ff000000200742a */ /* 0x004e0c0003f0c200 */
[----:B0-----:R-:W-:Y:S02]  /*6a00*/  FSEL R4, R2, R4, P0 ;  /* 0x0000000402047208 */ /* 0x001fe40000000000 */
[----:B------:R-:W-:Y:S01]  /*6a10*/  FSEL R5, R3, R7, P0 ;  /* 0x0000000703057208 */ /* 0x000fe20000000000 */
[----:B------:R-:W-:Y:S05]  /*6a20*/  BRA `(.L_x_10149) ;  /* 0x00003af000007947 */ /* 0x000fea0003800000 */
.L_x_10141:
[CC--:B------:R-:W-:Y:S01]  /*6a30*/  ISETP.GT.U32.AND P1, PT, R20.reuse, R2.reuse, PT ;  /* 0x000000021400720c */ /* 0x0c0fe20003f24070 */
[----:B------:R-:W-:Y:S01]  /*6a40*/  IMAD.MOV.U32 R4, RZ, RZ, RZ ;  /* 0x000000ffff047224 */ /* 0x000fe200078e00ff */
[CC--:B------:R-:W-:Y:S01]  /*6a50*/  ISETP.LT.U32.AND P0, PT, R20.reuse, R2.reuse, PT ;  /* 0x000000021400720c */ /* 0x0c0fe20003f01070 */
[----:B------:R-:W-:Y:S01]  /*6a60*/  IMAD.MOV.U32 R8, RZ, RZ, c[0x2][0xc] ;  /* 0x00800300ff087624 */ /* 0x000fe200078e00ff */
[CC--:B------:R-:W-:Y:S01]  /*6a70*/  ISETP.GT.U32.AND.EX P1, PT, R21.reuse, R3.reuse, PT, P1 ;  /* 0x000000031500720c */ /* 0x0c0fe20003f24110 */
[----:B------:R-:W-:Y:S01]  /*6a80*/  IMAD.MOV.U32 R22, RZ, RZ, 0x0 ;  /* 0x00000000ff167424 */ /* 0x000fe200078e00ff */
[CC--:B------:R-:W-:Y:S01]  /*6a90*/  ISETP.LT.U32.AND.EX P0, PT, R21.reuse, R3.reuse, PT, P0 ;  /* 0x000000031500720c */ /* 0x0c0fe20003f01100 */
[----:B------:R-:W-:Y:S01]  /*6aa0*/  IMAD.MOV.U32 R23, RZ, RZ, 0x3fd80000 ;  /* 0x3fd80000ff177424 */ /* 0x000fe200078e00ff */
[----:B------:R-:W-:Y:S01]  /*6ab0*/  SEL R27, R21, R3, P1 ;  /* 0x00000003151b7207 */ /* 0x000fe20000800000 */
[----:B------:R-:W-:Y:S01]  /*6ac0*/  BSSY B0, `(.L_x_10150) ;  /* 0x0000069000007945 */ /* 0x000fe20003800000 */
[----:B------:R-:W-:Y:S01]  /*6ad0*/  SEL R24, R20, R2, P0 ;  /* 0x0000000214187207 */ /* 0x000fe20000000000 */
[----:B------:R-:W-:Y:S01]  /*6ae0*/  DADD R30, -RZ, -R12 ;  /* 0x00000000ff1e7229 */ /* 0x000fe2000000090c */
[----:B------:R-:W-:-:S02]  /*6af0*/  LOP3.LUT R0, R27, 0xffc00000, RZ, 0xc0, !PT ;  /* 0xffc000001b007812 */ /* 0x000fc400078ec0ff */
[----:B------:R-:W-:Y:S02]  /*6b00*/  SEL R25, R21, R3, P0 ;  /* 0x0000000315197207 */ /* 0x000fe40000000000 */
[----:B------:R-:W-:Y:S02]  /*6b10*/  IADD3 R5, -R0, 0x7fd00000, RZ ;  /* 0x7fd0000000057810 */ /* 0x000fe40007ffe1ff */
[----:B------:R-:W-:Y:S02]  /*6b20*/  SEL R26, R20, R2, P1 ;  /* 0x00000002141a7207 */ /* 0x000fe40000800000 */
[----:B------:R-:W-:Y:S02]  /*6b30*/  ISETP.GE.U32.AND P2, PT, R25, 0x7ff00000, PT ;  /* 0x7ff000001900780c */ /* 0x000fe40003f46070 */
[C---:B------:R-:W0:Y:S01]  /*6b40*/  DMUL R6, R4.reuse, R24 ;  /* 0x0000001804067228 */ /* 0x040e220000000000 */
[----:B------:R-:W-:Y:S02]  /*6b50*/  FSEL R28, R2, R20, !P4 ;  /* 0x00000014021c7208 */ /* 0x000fe40006000000 */
[----:B------:R-:W-:Y:S01]  /*6b60*/  FSEL R29, R3, R21, !P4 ;  /* 0x00000015031d7208 */ /* 0x000fe20006000000 */
[----:B------:R-:W-:-:S04]  /*6b70*/  DMUL R4, R4, R26 ;  /* 0x0000001a04047228 */ /* 0x000fc80000000000 */
[----:B0-----:R-:W0:-:S06]  /*6b80*/  DMUL R6, R6, R6 ;  /* 0x0000000606067228 */ /* 0x001e0c0000000000 */
[----:B0-----:R-:W0:-:S06]  /*6b90*/  DFMA R6, R4, R4, R6 ;  /* 0x000000040406722b */ /* 0x001e0c0000000006 */
[----:B0-----:R-:W0:-:S04]  /*6ba0*/  DSETP.MIN.AND P0, P1, R6, c[0x2][0x8], PT ;  /* 0x008002000600762a */ /* 0x001e080003900000 */
[----:B------:R-:W-:-:S05]  /*6bb0*/  IMAD.MOV.U32 R4, RZ, RZ, R7 ;  /* 0x000000ffff047224 */ /* 0x000fca00078e0007 */
[----:B0-----:R-:W-:Y:S01]  /*6bc0*/  FSEL R5, R4, c[0x2][0xc], P0 ;  /* 0x0080030004057a08 */ /* 0x001fe20000000000 */
[----:B------:R-:W-:-:S04]  /*6bd0*/  IMAD.MOV.U32 R4, RZ, RZ, R6 ;  /* 0x000000ffff047224 */ /* 0x000fc800078e0006 */
[----:B------:R-:W-:Y:S01]  /*6be0*/  @P1 LOP3.LUT R5, R8, 0x80000, RZ, 0xfc, !PT ;  /* 0x0008000008051812 */ /* 0x000fe200078efcff */
[----:B------:R-:W-:Y:S01]  /*6bf0*/  IMAD.MOV.U32 R8, RZ, RZ, RZ ;  /* 0x000000ffff087224 */ /* 0x000fe200078e00ff */
[----:B------:R-:W-:Y:S01]  /*6c00*/  SEL R4, R4, c[0x2][0x8], P0 ;  /* 0x0080020004047a07 */ /* 0x000fe20000000000 */
[----:B------:R-:W-:Y:S01]  /*6c10*/  DSETP.NEU.AND P1, PT, R24, RZ, PT ;  /* 0x000000ff1800722a */ /* 0x000fe20003f2d000 */
[----:B------:R-:W0:Y:S03]  /*6c20*/  MUFU.RSQ64H R9, R5 ;  /* 0x0000000500097308 */ /* 0x000e260000001c00 */
[----:B0-----:R-:W0:-:S06]  /*6c30*/  DMUL R10, R8, R8 ;  /* 0x00000008080a7228 */ /* 0x001e0c0000000000 */
[----:B0-----:R-:W0:-:S06]  /*6c40*/  DFMA R10, R4, -R10, 1 ;  /* 0x3ff00000040a742b */ /* 0x001e0c000000080a */
[----:B0-----:R-:W-:-:S04]  /*6c50*/  DFMA R22, R10, R22, 0.5 ;  /* 0x3fe000000a16742b */ /* 0x001fc80000000016 */
[----:B------:R-:W0:-:S06]  /*6c60*/  DMUL R10, R8, R10 ;  /* 0x0000000a080a7228 */ /* 0x000e0c0000000000 */
[----:B0-----:R0:W1:Y:S02]  /*6c70*/  DFMA R10, R22, R10, R8 ;  /* 0x0000000a160a722b */ /* 0x0010640000000008 */
[----:B0-----:R-:W-:-:S04]  /*6c80*/  LOP3.LUT R9, R0, 0x100000, RZ, 0xfc, !PT ;  /* 0x0010000000097812 */ /* 0x001fc800078efcff */
[----:B-1----:R0:W1:Y:S02]  /*6c90*/  DMUL R10, R6, R10 ;  /* 0x0000000a060a7228 */ /* 0x0020640000000000 */
[----:B0-----:R-:W0:Y:S01]  /*6ca0*/  MUFU.RCP64H R7, R19 ;  /* 0x0000001300077308 */ /* 0x001e220000001800 */
[----:B------:R-:W-:-:S03]  /*6cb0*/  IMAD.MOV.U32 R6, RZ, RZ, 0x1 ;  /* 0x00000001ff067424 */ /* 0x000fc600078e00ff */
[----:B-1----:R-:W1:-:S10]  /*6cc0*/  DMUL R10, R10, R8 ;  /* 0x000000080a0a7228 */ /* 0x002e540000000000 */
[----:B-1----:R-:W-:Y:S01]  /*6cd0*/  @!P2 FSEL R25, R27, R11, !P1 ;  /* 0x0000000b1b19a208 */ /* 0x002fe20004800000 */
[----:B0-----:R-:W0:Y:S01]  /*6ce0*/  DFMA R4, -R18, R6, 1 ;  /* 0x3ff000001204742b */ /* 0x001e220000000106 */
[----:B------:R-:W-:Y:S02]  /*6cf0*/  @!P2 FSEL R24, R26, R10, !P1 ;  /* 0x0000000a1a18a208 */ /* 0x000fe40004800000 */
[----:B------:R-:W-:-:S03]  /*6d00*/  ISETP.GT.AND P0, PT, R25, 0xfffff, PT ;  /* 0x000fffff1900780c */ /* 0x000fc60003f04270 */
[----:B0-----:R-:W0:-:S06]  /*6d10*/  DFMA R4, R4, R4, R4 ;  /* 0x000000040404722b */ /* 0x001e0c0000000004 */
[----:B0-----:R0:W1:Y:S02]  /*6d20*/  DFMA R6, R6, R4, R6 ;  /* 0x000000040606722b */ /* 0x0010640000000006 */
[----:B0-----:R-:W-:Y:S02]  /*6d30*/  IMAD.MOV.U32 R4, RZ, RZ, R24 ;  /* 0x000000ffff047224 */ /* 0x001fe400078e0018 */
[----:B------:R-:W-:Y:S02]  /*6d40*/  IMAD.MOV.U32 R5, RZ, RZ, R25 ;  /* 0x000000ffff057224 */ /* 0x000fe400078e0019 */
[----:B-1----:R-:W0:-:S04]  /*6d50*/  DFMA R8, -R18, R6, 1 ;  /* 0x3ff000001208742b */ /* 0x002e080000000106 */
[----:B------:R-:W1:-:S04]  /*6d60*/  @!P0 DMUL R4, R4, 1.80143985094819840000e+16 ;  /* 0x4350000004048828 */ /* 0x000e480000000000 */
[----:B0-----:R-:W0:-:S06]  /*6d70*/  DFMA R8, R6, R8, R6 ;  /* 0x000000080608722b */ /* 0x001e0c0000000006 */
[----:B-1----:R-:W-:Y:S01]  /*6d80*/  @!P0 IMAD.MOV.U32 R25, RZ, RZ, R5 ;  /* 0x000000ffff198224 */ /* 0x002fe200078e0005 */
[----:B0-----:R-:W0:Y:S01]  /*6d90*/  DMUL R2, R8, R28 ;  /* 0x0000001c08027228 */ /* 0x001e220000000000 */
[----:B------:R-:W-:-:S03]  /*6da0*/  @!P0 IMAD.MOV.U32 R24, RZ, RZ, R4 ;  /* 0x000000ffff188224 */ /* 0x000fc600078e0004 */
[----:B------:R-:W-:Y:S02]  /*6db0*/  IADD3 R0, R25, -0x1, RZ ;  /* 0xffffffff19007810 */ /* 0x000fe40007ffe0ff */
[----:B0-----:R-:W0:Y:S02]  /*6dc0*/  DFMA R6, -R18, R2, R28 ;  /* 0x000000021206722b */ /* 0x001e24000000011c */
[----:B------:R-:W-:-:S04]  /*6dd0*/  ISETP.GE.U32.AND P1, PT, R0, 0x7fefffff, PT ;  /* 0x7fefffff0000780c */ /* 0x000fc80003f26070 */
[----:B0-----:R0:W1:-:S09]  /*6de0*/  DFMA R2, R6, R8, R2 ;  /* 0x000000080602722b */ /* 0x0010520000000002 */
[----:B0-----:R-:W-:Y:S01]  /*6df0*/  @P1 IMAD.MOV.U32 R6, RZ, RZ, 0x0 ;  /* 0x00000000ff061424 */ /* 0x001fe200078e00ff */
[----:B------:R-:W-:Y:S01]  /*6e00*/  @P1 FSETP.NEU.FTZ.AND P2, PT, R5, RZ, PT ;  /* 0x000000ff0500120b */ /* 0x000fe20003f5d000 */
[----:B------:R-:W-:Y:S02]  /*6e10*/  @P1 IMAD.MOV.U32 R7, RZ, RZ, 0x7ff00000 ;  /* 0x7ff00000ff071424 */ /* 0x000fe400078e00ff */
[----:B-1----:R-:W-:-:S04]  /*6e20*/  FFMA R0, RZ, R19, R3 ;  /* 0x00000013ff007223 */ /* 0x002fc80000000003 */
[----:B------:R-:W0:Y:S01]  /*6e30*/  @P1 DFMA R6, R4, R6, +INF ;  /* 0x7ff000000406142b */ /* 0x000e220000000006 */
[----:B------:R-:W-:Y:S01]  /*6e40*/  FSETP.GT.AND P3, PT, |R0|, 1.469367938527859385e-39, PT ;  /* 0x001000000000780b */ /* 0x000fe20003f64200 */
[----:B------:R-:W-:Y:S02]  /*6e50*/  IMAD.MOV.U32 R0, RZ, RZ, -0x3ff ;  /* 0xfffffc01ff007424 */ /* 0x000fe400078e00ff */
[----:B------:R-:W-:-:S06]  /*6e60*/  @!P0 IMAD.MOV.U32 R0, RZ, RZ, -0x435 ;  /* 0xfffffbcbff008424 */ /* 0x000fcc00078e00ff */
[----:B0-----:R-:W-:Y:S02]  /*6e70*/  @P1 FSEL R20, R6, RZ, P2 ;  /* 0x000000ff06141208 */ /* 0x001fe40001000000 */
[----:B------:R-:W-:Y:S02]  /*6e80*/  @P1 FSEL R21, R7, -QNAN , P2 ;  /* 0xfff0000007151808 */ /* 0x000fe40001000000 */
[----:B------:R-:W-:Y:S01]  /*6e90*/  FSETP.GEU.AND P2, PT, |R29|, 6.5827683646048100446e-37, PT ;  /* 0x036000001d00780b */ /* 0x000fe20003f4e200 */
[----:B------:R-:W-:Y:S07]  /*6ea0*/  @P1 BRA `(.L_x_10151) ;  /* 0x000002a000001947 */ /* 0x000fee0003800000 */
[C---:B------:R-:W-:Y:S01]  /*6eb0*/  LOP3.LUT R4, R25.reuse, 0x800fffff, RZ, 0xc0, !PT ;  /* 0x800fffff19047812 */ /* 0x040fe200078ec0ff */
[----:B------:R-:W-:Y:S01]  /*6ec0*/  IMAD.MOV.U32 R22, RZ, RZ, 0x3ae80f1e ;  /* 0x3ae80f1eff167424 */ /* 0x000fe200078e00ff */
[----:B------:R-:W-:Y:S01]  /*6ed0*/  MOV R8, RZ ;  /* 0x000000ff00087202 */ /* 0x000fe20000000f00 */
[----:B------:R-:W-:Y:S01]  /*6ee0*/  IMAD.MOV.U32 R23, RZ, RZ, 0x3eb1380b ;  /* 0x3eb1380bff177424 */ /* 0x000fe200078e00ff */
[----:B------:R-:W-:Y:S01]  /*6ef0*/  LOP3.LUT R5, R4, 0x3ff00000, RZ, 0xfc, !PT ;  /* 0x3ff0000004057812 */ /* 0x000fe200078efcff */
[----:B------:R-:W-:Y:S01]  /*6f00*/  IMAD.MOV.U32 R4, RZ, RZ, R24 ;  /* 0x000000ffff047224 */ /* 0x000fe200078e0018 */
[----:B------:R-:W-:-:S02]  /*6f10*/  LEA.HI R25, R25, R0, RZ, 0xc ;  /* 0x0000000019197211 */ /* 0x000fc400078f60ff */
        /* <DEDUP_REMOVED lines=35> */
.L_x_10151:
[----:B------:R-:W-:Y:S05]  /*7150*/  BSYNC B0 ;  /* 0x0000000000007941 */ /* 0x000fea0003800000 */
.L_x_10150:
        /* <DEDUP_REMOVED lines=9> */
.L_x_10153:
[----:B------:R-:W-:Y:S05]  /*71f0*/  BSYNC B3 ;  /* 0x0000000000037941 */ /* 0x000fea0003800000 */
.L_x_10152:
[----:B------:R-:W2:Y:S01]  /*7200*/  DSETP.NEU.AND P0, PT, R18, RZ, PT ;  /* 0x000000ff1200722a */ /* 0x000ea20003f0d000 */
[----:B------:R-:W-:-:S13]  /*7210*/  BSSY B0, `(.L_x_10154) ;  /* 0x000002e000007945 */ /* 0x000fda0003800000 */
[----:B--2---:R-:W-:Y:S05]  /*7220*/  @!P0 BRA `(.L_x_10155) ;  /* 0x0000029000008947 */ /* 0x004fea0003800000 */
[----:B0-----:R-:W0:Y:S01]  /*7230*/  DMUL R4, R2, R2 ;  /* 0x0000000202047228 */ /* 0x001e220000000000 */
[----:B------:R-:W-:Y:S01]  /*7240*/  IMAD.MOV.U32 R6, RZ, RZ, 0x2a25ff7e ;  /* 0x2a25ff7eff067424 */ /* 0x000fe200078e00ff */
[----:B------:R-:W-:Y:S01]  /*7250*/  ISETP.GE.AND P0, PT, R23, RZ, PT ;  /* 0x000000ff1700720c */ /* 0x000fe20003f06270 */
[----:B------:R-:W-:Y:S01]  /*7260*/  IMAD.MOV.U32 R7, RZ, RZ, 0x3ef53e1d ;  /* 0x3ef53e1dff077424 */ /* 0x000fe200078e00ff */
[----:B------:R-:W-:-:S04]  /*7270*/  DSETP.NEU.AND P2, PT, |R12|, |R14|, PT ;  /* 0x4000000e0c00722a */ /* 0x000fc80003f4d200 */
[----:B------:R-:W-:-:S04]  /*7280*/  DSETP.GEU.AND P1, PT, |R12|, |R14|, PT ;  /* 0x4000000e0c00722a */ /* 0x000fc80003f2e200 */
        /* <DEDUP_REMOVED lines=35> */
.L_x_10155:
[----:B------:R-:W-:-:S04]  /*74c0*/  ISETP.GE.AND P0, PT, R23, RZ, PT ;  /* 0x000000ff1700720c */ /* 0x000fc80003f06270 */
[----:B0-----:R-:W-:Y:S02]  /*74d0*/  FSEL R4, RZ, 3.37028055040000000000e+12, P0 ;  /* 0x54442d18ff047808 */ /* 0x001fe40000000000 */
[----:B------:R-:W-:Y:S02]  /*74e0*/  FSEL R5, RZ, 2.1426990032196044922, P0 ;  /* 0x400921fbff057808 */ /* 0x000fe40000000000 */
.L_x_10156:
[----:B------:R-:W-:Y:S05]  /*74f0*/  BSYNC B0 ;  /* 0x0000000000007941 */ /* 0x000fea0003800000 */
.L_x_10154:
[----:B------:R-:W-:-:S04]  /*7500*/  DADD R6, -RZ, -R14 ;  /* 0x00000000ff067229 */ /* 0x000fc8000000090e */
[----:B------:R-:W0:-:S06]  /*7510*/  DADD R2, |R12|, |R14| ;  /* 0x000000000c027229 */ /* 0x000e0c000000060e */
[----:B0-----:R-:W0:Y:S01]  /*7520*/  DSETP.GTU.AND P0, PT, |R2|, +INF , PT ;  /* 0x7ff000000200742a */ /* 0x001e220003f0c200 */
[----:B------:R-:W-:-:S05]  /*7530*/  LOP3.LUT R7, R5, 0x80000000, R7, 0xb8, !PT ;  /* 0x8000000005077812 */ /* 0x000fca00078eb807 */
[----:B0-----:R-:W-:Y:S02]  /*7540*/  FSEL R4, R2, R4, P0 ;  /* 0x0000000402047208 */ /* 0x001fe40000000000 */
[----:B------:R-:W-:Y:S01]  /*7550*/  FSEL R5, R3, R7, P0 ;  /* 0x0000000703057208 */ /* 0x000fe20000000000 */
[----:B------:R-:W-:Y:S05]  /*7560*/  BRA `(.L_x_10149) ;  /* 0x00002fb000007947 */ /* 0x000fea0003800000 */
.L_x_10140:
[----:B------:R-:W0:Y:S01]  /*7570*/  MUFU.RCP64H R3, -2.718280792236328125 ;  /* 0xc005bf0a00037908 */ /* 0x000e220000001800 */
[----:B------:R-:W-:Y:S01]  /*7580*/  IMAD.MOV.U32 R6, RZ, RZ, -0x74eba897 ;  /* 0x8b145769ff067424 */ /* 0x000fe200078e00ff */
[----:B------:R-:W-:Y:S01]  /*7590*/  FSETP.GEU.AND P1, PT, |R13|, 6.5827683646048100446e-37, PT ;  /* 0x036000000d00780b */ /* 0x000fe20003f2e200 */
[----:B------:R-:W-:Y:S01]  /*75a0*/  IMAD.MOV.U32 R7, RZ, RZ, 0x4005bf0a ;  /* 0x4005bf0aff077424 */ /* 0x000fe200078e00ff */
[----:B------:R-:W-:Y:S01]  /*75b0*/  BSSY B3, `(.L_x_10157) ;  /* 0x0000013000037945 */ /* 0x000fe20003800000 */
[----:B------:R-:W-:-:S06]  /*75c0*/  IMAD.MOV.U32 R2, RZ, RZ, 0x1 ;  /* 0x00000001ff027424 */ /* 0x000fcc00078e00ff */
[----:B0-----:R-:W0:-:S06]  /*75d0*/  DFMA R4, R2, R6, 1 ;  /* 0x3ff000000204742b */ /* 0x001e0c0000000006 */
[----:B0-----:R-:W0:-:S06]  /*75e0*/  DFMA R4, R4, R4, R4 ;  /* 0x000000040404722b */ /* 0x001e0c0000000004 */
[----:B0-----:R-:W0:-:S06]  /*75f0*/  DFMA R4, R2, R4, R2 ;  /* 0x000000040204722b */ /* 0x001e0c0000000002 */
[----:B0-----:R-:W0:-:S06]  /*7600*/  DFMA R2, R4, R6, 1 ;  /* 0x3ff000000402742b */ /* 0x001e0c0000000006 */
[----:B0-----:R-:W0:-:S06]  /*7610*/  DFMA R2, R4, R2, R4 ;  /* 0x000000020402722b */ /* 0x001e0c0000000004 */
[----:B0-----:R-:W0:-:S06]  /*7620*/  DMUL R4, R12, R2 ;  /* 0x000000020c047228 */ /* 0x001e0c0000000000 */
[----:B0-----:R-:W0:-:S06]  /*7630*/  DFMA R6, R4, c[0x2][0x1b8], R12 ;  /* 0x00806e0004067a2b */ /* 0x001e0c000000000c */
[----:B0-----:R-:W0:-:S10]  /*7640*/  DFMA R2, R2, R6, R4 ;  /* 0x000000060202722b */ /* 0x001e140000000004 */
[----:B0-----:R-:W-:-:S05]  /*7650*/  FFMA R0, RZ, -2.0897850990295410156, R3 ;  /* 0xc005bf0aff007823 */ /* 0x001fca0000000003 */
[----:B------:R-:W-:-:S13]  /*7660*/  FSETP.GT.AND P0, PT, |R0|, 1.469367938527859385e-39, PT ;  /* 0x001000000000780b */ /* 0x000fda0003f04200 */
[----:B------:R-:W-:Y:S05]  /*7670*/  @P0 BRA P1, `(.L_x_10158) ;  /* 0x0000006000000947 */ /* 0x000fea0000800000 */
[----:B------:R-:W-:Y:S01]  /*7680*/  IMAD.MOV.U32 R2, RZ, RZ, R12 ;  /* 0x000000ffff027224 */ /* 0x000fe200078e000c */
[----:B------:R-:W-:Y:S01]  /*7690*/  MOV R0, 0x76e0 ;  /* 0x000076e000007802 */ /* 0x000fe20000000f00 */
[----:B------:R-:W-:Y:S02]  /*76a0*/  IMAD.MOV.U32 R3, RZ, RZ, R13 ;  /* 0x000000ffff037224 */ /* 0x000fe400078e000d */
[----:B------:R-:W-:Y:S02]  /*76b0*/  IMAD.MOV.U32 R8, RZ, RZ, -0x74eba897 ;  /* 0x8b145769ff087424 */ /* 0x000fe400078e00ff */
[----:B------:R-:W-:Y:S02]  /*76c0*/  IMAD.MOV.U32 R9, RZ, RZ, -0x3ffa40f6 ;  /* 0xc005bf0aff097424 */ /* 0x000fe400078e00ff */
[----:B------:R-:W-:Y:S05]  /*76d0*/  CALL.REL.NOINC `($__internal_18_$__cuda_sm20_div_rn_f64_full) ;  /* 0x0002604000007944 */ /* 0x000fea0003c00000 */
.L_x_10158:
[----:B------:R-:W-:Y:S05]  /*76e0*/  BSYNC B3 ;  /* 0x0000000000037941 */ /* 0x000fea0003800000 */
.L_x_10157:
[----:B------:R-:W0:Y:S01]  /*76f0*/  MUFU.RCP64H R5, -2.718280792236328125 ;  /* 0xc005bf0a00057908 */ /* 0x000e220000001800 */
[----:B------:R-:W-:Y:S01]  /*7700*/  IMAD.MOV.U32 R6, RZ, RZ, -0x74eba897 ;  /* 0x8b145769ff067424 */ /* 0x000fe200078e00ff */
[----:B------:R-:W-:Y:S01]  /*7710*/  FSETP.GEU.AND P1, PT, |R15|, 6.5827683646048100446e-37, PT ;  /* 0x036000000f00780b */ /* 0x000fe20003f2e200 */
[----:B------:R-:W-:Y:S01]  /*7720*/  IMAD.MOV.U32 R7, RZ, RZ, 0x4005bf0a ;  /* 0x4005bf0aff077424 */ /* 0x000fe200078e00ff */
[----:B------:R-:W-:Y:S01]  /*7730*/  BSSY B3, `(.L_x_10159) ;  /* 0x0000016000037945 */ /* 0x000fe20003800000 */
[----:B------:R-:W-:Y:S01]  /*7740*/  IMAD.MOV.U32 R4, RZ, RZ, 0x1 ;  /* 0x00000001ff047424 */ /* 0x000fe200078e00ff */
[----:B------:R-:W-:-:S05]  /*7750*/  DADD R20, -RZ, |R2| ;  /* 0x00000000ff147229 */ /* 0x000fca0000000502 */
        /* <DEDUP_REMOVED lines=17> */
[----:B------:R-:W-:Y:S02]  /*7870*/  IMAD.MOV.U32 R4, RZ, RZ, R2 ;  /* 0x000000ffff047224 */ /* 0x000fe400078e0002 */
[----:B------:R-:W-:Y:S02]  /*7880*/  IMAD.MOV.U32 R5, RZ, RZ, R3 ;  /* 0x000000ffff057224 */ /* 0x000fe400078e0003 */
.L_x_10160:
[----:B------:R-:W-:Y:S05]  /*7890*/  BSYNC B3 ;  /* 0x0000000000037941 */ /* 0x000fea0003800000 */
.L_x_10159:
[----:B------:R-:W0:Y:S01]  /*78a0*/  DADD R4, -RZ, |R4| ;  /* 0x00000000ff047229 */ /* 0x000e220000000504 */
[----:B------:R-:W-:Y:S01]  /*78b0*/  IMAD.MOV.U32 R2, RZ, RZ, RZ ;  /* 0x000000ffff027224 */ /* 0x000fe200078e00ff */
[----:B------:R-:W-:Y:S01]  /*78c0*/  BSSY B0, `(.L_x_10161) ;  /* 0x0000076000007945 */ /* 0x000fe20003800000 */
[----:B------:R-:W-:Y:S01]  /*78d0*/  IMAD.MOV.U32 R6, RZ, RZ, c[0x2][0xc] ;  /* 0x00800300ff067624 */ /* 0x000fe200078e00ff */
[----:B------:R-:W-:Y:S01]  /*78e0*/  DADD R30, -RZ, -R12 ;  /* 0x00000000ff1e7229 */ /* 0x000fe2000000090c */
[----:B------:R-:W-:-:S02]  /*78f0*/  IMAD.MOV.U32 R10, RZ, RZ, 0x0 ;  /* 0x00000000ff0a7424 */ /* 0x000fc400078e00ff */
[----:B------:R-:W-:Y:S02]  /*7900*/  IMAD.MOV.U32 R11, RZ, RZ, 0x3fd80000 ;  /* 0x3fd80000ff0b7424 */ /* 0x000fe400078e00ff */
[----:B------:R-:W-:Y:S01]  /*7910*/  IMAD.MOV.U32 R27, RZ, RZ, -0x3ff ;  /* 0xfffffc01ff1b7424 */ /* 0x000fe200078e00ff */
[CC--:B0-----:R-:W-:Y:S02]  /*7920*/  ISETP.GT.U32.AND P1, PT, R4.reuse, R20.reuse, PT ;  /* 0x000000140400720c */ /* 0x0c1fe40003f24070 */
[----:B------:R-:W-:Y:S02]  /*7930*/  ISETP.LT.U32.AND P0, PT, R4, R20, PT ;  /* 0x000000140400720c */ /* 0x000fe40003f01070 */
[CC--:B------:R-:W-:Y:S02]  /*7940*/  ISETP.GT.U32.AND.EX P1, PT, R5.reuse, R21.reuse, PT, P1 ;  /* 0x000000150500720c */ /* 0x0c0fe40003f24110 */
[CC--:B------:R-:W-:Y:S02]  /*7950*/  ISETP.LT.U32.AND.EX P0, PT, R5.reuse, R21.reuse, PT, P0 ;  /* 0x000000150500720c */ /* 0x0c0fe40003f01100 */
[----:B------:R-:W-:-:S02]  /*7960*/  SEL R23, R5, R21, P1 ;  /* 0x0000001505177207 */ /* 0x000fc40000800000 */
[CC--:B------:R-:W-:Y:S02]  /*7970*/  SEL R25, R4.reuse, R20.reuse, P0 ;  /* 0x0000001404197207 */ /* 0x0c0fe40000000000 */
[----:B------:R-:W-:Y:S02]  /*7980*/  SEL R24, R5, R21, P0 ;  /* 0x0000001505187207 */ /* 0x000fe40000000000 */
[----:B------:R-:W-:Y:S02]  /*7990*/  LOP3.LUT R0, R23, 0xffc00000, RZ, 0xc0, !PT ;  /* 0xffc0000017007812 */ /* 0x000fe400078ec0ff */
[----:B------:R-:W-:Y:S01]  /*79a0*/  SEL R22, R4, R20, P1 ;  /* 0x0000001404167207 */ /* 0x000fe20000800000 */
[----:B------:R-:W-:Y:S01]  /*79b0*/  IMAD.MOV.U32 R20, RZ, RZ, R25 ;  /* 0x000000ffff147224 */ /* 0x000fe200078e0019 */
[----:B------:R-:W-:Y:S01]  /*79c0*/  IADD3 R3, -R0, 0x7fd00000, RZ ;  /* 0x7fd0000000037810 */ /* 0x000fe20007ffe1ff */
[----:B------:R-:W-:Y:S01]  /*79d0*/  IMAD.MOV.U32 R21, RZ, RZ, R24 ;  /* 0x000000ffff157224 */ /* 0x000fe200078e0018 */
[----:B------:R-:W-:-:S05]  /*79e0*/  ISETP.GE.U32.AND P2, PT, R24, 0x7ff00000, PT ;  /* 0x7ff000001800780c */ /* 0x000fca0003f46070 */
[----:B------:R-:W0:-:S04]  /*79f0*/  DMUL R4, R2, R20 ;  /* 0x0000001402047228 */ /* 0x000e080000000000 */
        /* <DEDUP_REMOVED lines=17> */
[----:B0-----:R-:W-:Y:S01]  /*7b10*/  LOP3.LUT R7, R0, 0x100000, RZ, 0xfc, !PT ;  /* 0x0010000000077812 */ /* 0x001fe200078efcff */
[----:B------:R-:W0:Y:S01]  /*7b20*/  MUFU.RCP64H R11, R19 ;  /* 0x00000013000b7308 */ /* 0x000e220000001800 */
[----:B------:R-:W-:Y:S02]  /*7b30*/  IMAD.MOV.U32 R10, RZ, RZ, 0x1 ;  /* 0x00000001ff0a7424 */ /* 0x000fe400078e00ff */
[----:B-1----:R-:W1:-:S06]  /*7b40*/  DMUL R8, R4, R8 ;  /* 0x0000000804087228 */ /* 0x002e4c0000000000 */
[----:B-1----:R-:W1:-:S04]  /*7b50*/  DMUL R8, R8, R6 ;  /* 0x0000000608087228 */ /* 0x002e480000000000 */
[----:B------:R-:W-:-:S04]  /*7b60*/  DADD R6, -RZ, |R14| ;  /* 0x00000000ff067229 */ /* 0x000fc8000000050e */
[----:B0-----:R-:W0:Y:S02]  /*7b70*/  DFMA R2, -R18, R10, 1 ;  /* 0x3ff000001202742b */ /* 0x001e24000000010a */
[----:B-1----:R-:W-:Y:S02]  /*7b80*/  @!P2 FSEL R24, R23, R9, !P1 ;  /* 0x000000091718a208 */ /* 0x002fe40004800000 */
[----:B------:R-:W-:Y:S01]  /*7b90*/  @!P2 FSEL R25, R22, R8, !P1 ;  /* 0x000000081619a208 */ /* 0x000fe20004800000 */
[----:B------:R-:W-:Y:S01]  /*7ba0*/  DSETP.GEU.AND P1, PT, |R12|, |R14|, PT ;  /* 0x4000000e0c00722a */ /* 0x000fe20003f2e200 */
[----:B------:R-:W-:Y:S01]  /*7bb0*/  ISETP.GT.AND P0, PT, R24, 0xfffff, PT ;  /* 0x000fffff1800780c */ /* 0x000fe20003f04270 */
[----:B------:R-:W-:Y:S02]  /*7bc0*/  IMAD.MOV.U32 R5, RZ, RZ, R24 ;  /* 0x000000ffff057224 */ /* 0x000fe400078e0018 */
[----:B------:R-:W-:Y:S01]  /*7bd0*/  IMAD.MOV.U32 R4, RZ, RZ, R25 ;  /* 0x000000ffff047224 */ /* 0x000fe200078e0019 */
[----:B0-----:R-:W0:-:S06]  /*7be0*/  DFMA R2, R2, R2, R2 ;  /* 0x000000020202722b */ /* 0x001e0c0000000002 */
[----:B0-----:R-:W0:-:S03]  /*7bf0*/  DFMA R10, R10, R2, R10 ;  /* 0x000000020a0a722b */ /* 0x001e06000000000a */
[----:B------:R-:W-:Y:S01]  /*7c00*/  @!P0 IMAD.MOV.U32 R27, RZ, RZ, -0x435 ;  /* 0xfffffbcbff1b8424 */ /* 0x000fe200078e00ff */
[----:B------:R-:W1:-:S04]  /*7c10*/  @!P0 DMUL R4, R4, 1.80143985094819840000e+16 ;  /* 0x4350000004048828 */ /* 0x000e480000000000 */
[----:B------:R-:W2:-:S04]  /*7c20*/  DADD R2, -RZ, |R12| ;  /* 0x00000000ff027229 */ /* 0x000e88000000050c */
[----:B0-----:R-:W0:Y:S02]  /*7c30*/  DFMA R8, -R18, R10, 1 ;  /* 0x3ff000001208742b */ /* 0x001e24000000010a */
[----:B-1----:R-:W-:Y:S02]  /*7c40*/  @!P0 IMAD.MOV.U32 R24, RZ, RZ, R5 ;  /* 0x000000ffff188224 */ /* 0x002fe400078e0005 */
[----:B------:R-:W-:Y:S02]  /*7c50*/  @!P0 IMAD.MOV.U32 R25, RZ, RZ, R4 ;  /* 0x000000ffff198224 */ /* 0x000fe400078e0004 */
[----:B--2---:R-:W-:Y:S01]  /*7c60*/  FSEL R28, R2, R6, !P1 ;  /* 0x00000006021c7208 */ /* 0x004fe20004800000 */
[----:B0-----:R-:W0:Y:S01]  /*7c70*/  DFMA R8, R10, R8, R10 ;  /* 0x000000080a08722b */ /* 0x001e22000000000a */
[----:B------:R-:W-:Y:S02]  /*7c80*/  FSEL R29, R3, R7, !P1 ;  /* 0x00000007031d7208 */ /* 0x000fe40004800000 */
[----:B------:R-:W-:-:S04]  /*7c90*/  IADD3 R0, R24, -0x1, RZ ;  /* 0xffffffff18007810 */ /* 0x000fc80007ffe0ff */
[----:B0-----:R-:W0:Y:S01]  /*7ca0*/  DMUL R2, R8, R28 ;  /* 0x0000001c08027228 */ /* 0x001e220000000000 */
[----:B------:R-:W-:-:S05]  /*7cb0*/  ISETP.GE.U32.AND P1, PT, R0, 0x7fefffff, PT ;  /* 0x7fefffff0000780c */ /* 0x000fca0003f26070 */
[----:B0-----:R-:W0:-:S06]  /*7cc0*/  DFMA R6, -R18, R2, R28 ;  /* 0x000000021206722b */ /* 0x001e0c000000011c */
[----:B0-----:R0:W1:Y:S02]  /*7cd0*/  DFMA R2, R6, R8, R2 ;  /* 0x000000080602722b */ /* 0x0010640000000002 */
[----:B0-----:R-:W-:Y:S01]  /*7ce0*/  @P1 IMAD.MOV.U32 R6, RZ, RZ, 0x0 ;  /* 0x00000000ff061424 */ /* 0x001fe200078e00ff */
[----:B------:R-:W-:Y:S01]  /*7cf0*/  @P1 FSETP.NEU.FTZ.AND P2, PT, R5, RZ, PT ;  /* 0x000000ff0500120b */ /* 0x000fe20003f5d000 */
[----:B------:R-:W-:-:S06]  /*7d00*/  @P1 IMAD.MOV.U32 R7, RZ, RZ, 0x7ff00000 ;  /* 0x7ff00000ff071424 */ /* 0x000fcc00078e00ff */
[----:B------:R-:W0:Y:S01]  /*7d10*/  @P1 DFMA R6, R4, R6, +INF ;  /* 0x7ff000000406142b */ /* 0x000e220000000006 */
[----:B-1----:R-:W-:-:S05]  /*7d20*/  FFMA R0, RZ, R19, R3 ;  /* 0x00000013ff007223 */ /* 0x002fca0000000003 */
[----:B------:R-:W-:-:S04]  /*7d30*/  FSETP.GT.AND P3, PT, |R0|, 1.469367938527859385e-39, PT ;  /* 0x001000000000780b */ /* 0x000fc80003f64200 */
[----:B0-----:R-:W-:Y:S02]  /*7d40*/  @P1 FSEL R20, R6, RZ, P2 ;  /* 0x000000ff06141208 */ /* 0x001fe40001000000 */
[----:B------:R-:W-:Y:S02]  /*7d50*/  @P1 FSEL R21, R7, -QNAN , P2 ;  /* 0xfff0000007151808 */ /* 0x000fe40001000000 */
[----:B------:R-:W-:Y:S01]  /*7d60*/  FSETP.GEU.AND P2, PT, |R29|, 6.5827683646048100446e-37, PT ;  /* 0x036000001d00780b */ /* 0x000fe20003f4e200 */
[----:B------:R-:W-:Y:S07]  /*7d70*/  @P1 BRA `(.L_x_10162) ;  /* 0x000002a000001947 */ /* 0x000fee0003800000 */
[C---:B------:R-:W-:Y:S01]  /*7d80*/  LOP3.LUT R0, R24.reuse, 0x800fffff, RZ, 0xc0, !PT ;  /* 0x800fffff18007812 */ /* 0x040fe200078ec0ff */
[----:B------:R-:W-:Y:S01]  /*7d90*/  IMAD.MOV.U32 R4, RZ, RZ, R25 ;  /* 0x000000ffff047224 */ /* 0x000fe200078e0019 */
[----:B------:R-:W-:Y:S01]  /*7da0*/  LEA.HI R24, R24, R27, RZ, 0xc ;  /* 0x0000001b18187211 */ /* 0x000fe200078f60ff */
[----:B------:R-:W-:Y:S01]  /*7db0*/  IMAD.MOV.U32 R8, RZ, RZ, RZ ;  /* 0x000000ffff087224 */ /* 0x000fe200078e00ff */
[----:B------:R-:W-:Y:S01]  /*7dc0*/  LOP3.LUT R5, R0, 0x3ff00000, RZ, 0xfc, !PT ;  /* 0x3ff0000000057812 */ /* 0x000fe200078efcff */
[----:B------:R-:W-:-:S02]  /*7dd0*/  IMAD.MOV.U32 R22, RZ, RZ, 0x3ae80f1e ;  /* 0x3ae80f1eff167424 */ /* 0x000fc400078e00ff */
[----:B------:R-:W-:Y:S01]  /*7de0*/  IMAD.MOV.U32 R23, RZ, RZ, 0x3eb1380b ;  /* 0x3eb1380bff177424 */ /* 0x000fe200078e00ff */
[----:B------:R-:W-:Y:S01]  /*7df0*/  ISETP.GE.AND P0, PT, R5, 0x3ff6a09f, PT ;  /* 0x3ff6a09f0500780c */ /* 0x000fe20003f06270 */
[----:B------:R-:W-:-:S12]  /*7e00*/  IMAD.MOV.U32 R25, RZ, RZ, 0x43300000 ;  /* 0x43300000ff197424 */ /* 0x000fd800078e00ff */
[----:B------:R-:W-:Y:S02]  /*7e10*/  @P0 IADD3 R7, R5, -0x100000, RZ ;  /* 0xfff0000005070810 */ /* 0x000fe40007ffe0ff */
[----:B------:R-:W-:-:S03]  /*7e20*/  @P0 IADD3 R24, R24, 0x1, RZ ;  /* 0x0000000118180810 */ /* 0x000fc60007ffe0ff */
[----:B------:R-:W-:Y:S01]  /*7e30*/  @P0 IMAD.MOV.U32 R5, RZ, RZ, R7 ;  /* 0x000000ffff050224 */ /* 0x000fe200078e0007 */
[----:B------:R-:W-:-:S05]  /*7e40*/  LOP3.LUT R24, R24, 0x80000000, RZ, 0x3c, !PT ;  /* 0x8000000018187812 */ /* 0x000fca00078e3cff */
        /* <DEDUP_REMOVED lines=29> */
.L_x_10162:
[----:B------:R-:W-:Y:S05]  /*8020*/  BSYNC B0 ;  /* 0x0000000000007941 */ /* 0x000fea0003800000 */
.L_x_10161:
        /* <DEDUP_REMOVED lines=9> */
.L_x_10164:
[----:B------:R-:W-:Y:S05]  /*80c0*/  BSYNC B3 ;  /* 0x0000000000037941 */ /* 0x000fea0003800000 */
.L_x_10163:
        /* <DEDUP_REMOVED lines=44> */
.L_x_10166:
[----:B------:R-:W-:-:S04]  /*8390*/  ISETP.GE.AND P0, PT, R23, RZ, PT ;  /* 0x000000ff1700720c */ /* 0x000fc80003f06270 */
[----:B0-----:R-:W-:Y:S02]  /*83a0*/  FSEL R4, RZ, 3.37028055040000000000e+12, P0 ;  /* 0x54442d18ff047808 */ /* 0x001fe40000000000 */
[----:B------:R-:W-:Y:S02]  /*83b0*/  FSEL R5, RZ, 2.1426990032196044922, P0 ;  /* 0x400921fbff057808 */ /* 0x000fe40000000000 */
.L_x_10167:
[----:B------:R-:W-:Y:S05]  /*83c0*/  BSYNC B0 ;  /* 0x0000000000007941 */ /* 0x000fea0003800000 */
.L_x_10165:
[----:B------:R-:W0:-:S04]  /*83d0*/  DADD R6, -RZ, -R14 ;  /* 0x00000000ff067229 */ /* 0x000e08000000090e */
[----:B------:R-:W2:-:S04]  /*83e0*/  DADD R2, |R12|, |R14| ;  /* 0x000000000c027229 */ /* 0x000e88000000060e */
[----:B-1----:R-:W-:Y:S02]  /*83f0*/  DADD R20, R20, 1 ;  /* 0x3ff0000014147429 */ /* 0x002fe40000000000 */
[----:B0-----:R-:W-:Y:S02]  /*8400*/  LOP3.LUT R7, R5, 0x80000000, R7, 0xb8, !PT ;  /* 0x8000000005077812 */ /* 0x001fe400078eb807 */
[----:B--2---:R-:W0:-:S06]  /*8410*/  DSETP.GTU.AND P0, PT, |R2|, +INF , PT ;  /* 0x7ff000000200742a */ /* 0x004e0c0003f0c200 */
[----:B0-----:R-:W-:Y:S02]  /*8420*/  FSEL R4, R2, R4, P0 ;  /* 0x0000000402047208 */ /* 0x001fe40000000000 */
[----:B------:R-:W-:Y:S01]  /*8430*/  FSEL R5, R3, R7, P0 ;  /* 0x0000000703057208 */ /* 0x000fe20000000000 */
[----:B------:R-:W-:Y:S05]  /*8440*/  BRA `(.L_x_10149) ;  /* 0x000020d000007947 */ /* 0x000fea0003800000 */
.L_x_10139:
[----:B------:R-:W0:-:S06]  /*8450*/  DSETP.GEU.AND P0, PT, R18, R20, PT ;  /* 0x000000141200722a */ /* 0x000e0c0003f0e000 */
[----:B0-----:R-:W-:Y:S02]  /*8460*/  FSEL R22, R20, R18, !P0 ;  /* 0x0000001214167208 */ /* 0x001fe40004000000 */
[----:B------:R-:W-:Y:S02]  /*8470*/  FSEL R23, R21, R19, !P0 ;  /* 0x0000001315177208 */ /* 0x000fe40004000000 */
[----:B------:R-:W-:Y:S02]  /*8480*/  FSEL R24, R18, R20, !P0 ;  /* 0x0000001412187208 */ /* 0x000fe40004000000 */
[----:B------:R-:W-:Y:S02]  /*8490*/  FSEL R25, R19, R21, !P0 ;  /* 0x0000001513197208 */ /* 0x000fe40004000000 */
[----:B------:R-:W0:-:S14]  /*84a0*/  DSETP.GT.AND P1, PT, R22, c[0x2][0x1b0], PT ;  /* 0x00806c001600762a */ /* 0x000e1c0003f24000 */
[----:B0-----:R-:W-:Y:S05]  /*84b0*/  @P1 BRA `(.L_x_10168) ;  /* 0x0000128000001947 */ /* 0x001fea0003800000 */
[----:B------:R-:W0:-:S06]  /*84c0*/  DSETP.GEU.AND P0, PT, R24, 1.4916681462400413487e-154, PT ;  /* 0x200000001800742a */ /* 0x000e0c0003f0e000 */
[----:B0-----:R-:W0:-:S14]  /*84d0*/  DSETP.GT.OR P0, PT, R22, 5.9666725849601653946e-154, !P0 ;  /* 0x202000001600742a */ /* 0x001e1c0004704400 */
[----:B0-----:R-:W-:Y:S05]  /*84e0*/  @P0 BRA `(.L_x_10169) ;  /* 0x000007f000000947 */ /* 0x001fea0003800000 */
[----:B------:R-:W0:Y:S01]  /*84f0*/  DMUL R2, R24, R24 ;  /* 0x0000001818027228 */ /* 0x000e220000000000 */
[----:B------:R-:W1:Y:S01]  /*8500*/  MUFU.RCP64H R9, R23 ;  /* 0x0000001700097308 */ /* 0x000e620000001800 */
[----:B------:R-:W-:Y:S01]  /*8510*/  IMAD.MOV.U32 R8, RZ, RZ, 0x1 ;  /* 0x00000001ff087424 */ /* 0x000fe200078e00ff */
[----:B------:R-:W-:Y:S01]  /*8520*/  BSSY B0, `(.L_x_10170) ;  /* 0x0000048000007945 */ /* 0x000fe20003800000 */
[----:B------:R-:W-:Y:S02]  /*8530*/  MOV R27, 0xfffffc01 ;  /* 0xfffffc01001b7802 */ /* 0x000fe40000000f00 */
[----:B0-----:R-:W0:Y:S01]  /*8540*/  DFMA R4, R22, R22, R2 ;  /* 0x000000161604722b */ /* 0x001e220000000002 */
[----:B------:R-:W-:-:S09]  /*8550*/  FSETP.GEU.AND P4, PT, |R25|, 6.5827683646048100446e-37, PT ;  /* 0x036000001900780b */ /* 0x000fd20003f8e200 */
[----:B0-----:R-:W-:Y:S01]  /*8560*/  ISETP.GT.AND P0, PT, R5, 0xfffff, PT ;  /* 0x000fffff0500780c */ /* 0x001fe20003f04270 */
[----:B-1----:R-:W0:Y:S01]  /*8570*/  DFMA R2, -R22, R8, 1 ;  /* 0x3ff000001602742b */ /* 0x002e220000000108 */
[----:B------:R-:W-:Y:S02]  /*8580*/  IMAD.MOV.U32 R6, RZ, RZ, R4 ;  /* 0x000000ffff067224 */ /* 0x000fe400078e0004 */
[--C-:B------:R-:W-:Y:S02]  /*8590*/  IMAD.MOV.U32 R7, RZ, RZ, R5.reuse ;  /* 0x000000ffff077224 */ /* 0x100fe400078e0005 */
[----:B------:R-:W-:Y:S01]  /*85a0*/  IMAD.MOV.U32 R0, RZ, RZ, R5 ;  /* 0x000000ffff007224 */ /* 0x000fe200078e0005 */
[----:B0-----:R-:W0:-:S06]  /*85b0*/  DFMA R2, R2, R2, R2 ;  /* 0x000000020202722b */ /* 0x001e0c0000000002 */
[----:B------:R-:W-:Y:S01]  /*85c0*/  @!P0 DMUL R6, R6, 1.80143985094819840000e+16 ;  /* 0x4350000006068828 */ /* 0x000fe20000000000 */
[----:B------:R-:W-:-:S03]  /*85d0*/  @!P0 IMAD.MOV.U32 R27, RZ, RZ, -0x435 ;  /* 0xfffffbcbff1b8424 */ /* 0x000fc600078e00ff */
[----:B0-----:R-:W0:-:S06]  /*85e0*/  DFMA R2, R8, R2, R8 ;  /* 0x000000020802722b */ /* 0x001e0c0000000008 */
[----:B0-----:R-:W0:Y:S01]  /*85f0*/  DFMA R8, -R22, R2, 1 ;  /* 0x3ff000001608742b */ /* 0x001e220000000102 */
[----:B------:R-:W-:Y:S02]  /*8600*/  @!P0 IMAD.MOV.U32 R0, RZ, RZ, R7 ;  /* 0x000000ffff008224 */ /* 0x000fe400078e0007 */
[----:B------:R-:W-:-:S03]  /*8610*/  @!P0 IMAD.MOV.U32 R4, RZ, RZ, R6 ;  /* 0x000000ffff048224 */ /* 0x000fc600078e0006 */
[----:B0-----:R-:W0:Y:S01]  /*8620*/  DFMA R2, R2, R8, R2 ;  /* 0x000000080202722b */ /* 0x001e220000000002 */
[----:B------:R-:W-:-:S04]  /*8630*/  IADD3 R5, R0, -0x1, RZ ;  /* 0xffffffff00057810 */ /* 0x000fc80007ffe0ff */
[----:B------:R-:W-:Y:S01]  /*8640*/  ISETP.GE.U32.AND P1, PT, R5, 0x7fefffff, PT ;  /* 0x7fefffff0500780c */ /* 0x000fe20003f26070 */
[----:B0-----:R-:W0:-:S06]  /*8650*/  DMUL R8, R24, R2 ;  /* 0x0000000218087228 */ /* 0x001e0c0000000000 */
[----:B0-----:R-:W0:-:S06]  /*8660*/  DFMA R10, -R22, R8, R24 ;  /* 0x00000008160a722b */ /* 0x001e0c0000000118 */
[----:B0-----:R0:W1:Y:S01]  /*8670*/  DFMA R2, R2, R10, R8 ;  /* 0x0000000a0202722b */ /* 0x0010620000000008 */
[----:B------:R-:W-:Y:S01]  /*8680*/  @P1 FSETP.NEU.FTZ.AND P2, PT, R7, RZ, PT ;  /* 0x000000ff0700120b */ /* 0x000fe20003f5d000 */
[----:B0-----:R-:W-:Y:S02]  /*8690*/  @P1 IMAD.MOV.U32 R8, RZ, RZ, 0x0 ;  /* 0x00000000ff081424 */ /* 0x001fe400078e00ff */
[----:B------:R-:W-:-:S06]  /*86a0*/  @P1 IMAD.MOV.U32 R9, RZ, RZ, 0x7ff00000 ;  /* 0x7ff00000ff091424 */ /* 0x000fcc00078e00ff */
[----:B------:R-:W0:Y:S01]  /*86b0*/  @P1 DFMA R8, R6, R8, +INF ;  /* 0x7ff000000608142b */ /* 0x000e220000000008 */
[----:B-1----:R-:W-:-:S05]  /*86c0*/  FFMA R5, RZ, R23, R3 ;  /* 0x00000017ff057223 */ /* 0x002fca0000000003 */
[----:B------:R-:W-:-:S04]  /*86d0*/  FSETP.GT.AND P3, PT, |R5|, 1.469367938527859385e-39, PT ;  /* 0x001000000500780b */ /* 0x000fc80003f64200 */
        /* <DEDUP_REMOVED lines=44> */
.L_x_10171:
[----:B------:R-:W-:Y:S05]  /*89a0*/  BSYNC B0 ;  /* 0x0000000000007941 */ /* 0x000fea0003800000 */
.L_x_10170:
[----:B------:R-:W-:Y:S01]  /*89b0*/  BSSY B3, `(.L_x_10172) ;  /* 0x0000008000037945 */ /* 0x000fe20003800000 */
[----:B------:R-:W-:Y:S05]  /*89c0*/  @P3 BRA P4, `(.L_x_10173) ;  /* 0x0000006000003947 */ /* 0x000fea0002000000 */
[----:B------:R-:W-:Y:S01]  /*89d0*/  IMAD.MOV.U32 R2, RZ, RZ, R24 ;  /* 0x000000ffff027224 */ /* 0x000fe200078e0018 */
[----:B------:R-:W-:Y:S01]  /*89e0*/  MOV R0, 0x8a30 ;  /* 0x00008a3000007802 */ /* 0x000fe20000000f00 */
[----:B------:R-:W-:Y:S02]  /*89f0*/  IMAD.MOV.U32 R3, RZ, RZ, R25 ;  /* 0x000000ffff037224 */ /* 0x000fe400078e0019 */
[----:B------:R-:W-:Y:S02]  /*8a00*/  IMAD.MOV.U32 R8, RZ, RZ, R22 ;  /* 0x000000ffff087224 */ /* 0x000fe400078e0016 */
[----:B------:R-:W-:Y:S02]  /*8a10*/  IMAD.MOV.U32 R9, RZ, RZ, R23 ;  /* 0x000000ffff097224 */ /* 0x000fe400078e0017 */
[----:B01----:R-:W-:Y:S05]  /*8a20*/  CALL.REL.NOINC `($__internal_18_$__cuda_sm20_div_rn_f64_full) ;  /* 0x00024cf000007944 */ /* 0x003fea0003c00000 */
.L_x_10173:
[----:B------:R-:W-:Y:S05]  /*8a30*/  BSYNC B3 ;  /* 0x0000000000037941 */ /* 0x000fea0003800000 */
.L_x_10172:
[----:B------:R-:W-:Y:S01]  /*8a40*/  DSETP.NEU.AND P0, PT, R22, RZ, PT ;  /* 0x000000ff1600722a */ /* 0x000fe20003f0d000 */
[----:B------:R-:W-:Y:S01]  /*8a50*/  BSSY B0, `(.L_x_10174) ;  /* 0x0000023000007945 */ /* 0x000fe20003800000 */
[----:B0-----:R-:W-:Y:S02]  /*8a60*/  CS2R R4, SRZ ;  /* 0x0000000000047805 */ /* 0x001fe4000001ff00 */
[----:B------:R-:W0:-:S06]  /*8a70*/  DADD R8, |R12|, |R14| ;  /* 0x000000000c087229 */ /* 0x000e0c000000060e */
[----:B0-----:R0:W2:-:S04]  /*8a80*/  DSETP.GTU.AND P2, PT, |R8|, +INF , PT ;  /* 0x7ff000000800742a */ /* 0x0010880003f4c200 */
[----:B------:R-:W-:Y:S05]  /*8a90*/  @!P0 BRA `(.L_x_10175) ;  /* 0x000001e000008947 */ /* 0x000fea0003800000 */
[----:B0-2---:R-:W0:Y:S01]  /*8aa0*/  DMUL R4, R2, R2 ;  /* 0x0000000202047228 */ /* 0x005e220000000000 */
[----:B------:R-:W-:Y:S02]  /*8ab0*/  IMAD.MOV.U32 R6, RZ, RZ, 0x2a25ff7e ;  /* 0x2a25ff7eff067424 */ /* 0x000fe400078e00ff */
        /* <DEDUP_REMOVED lines=23> */
[----:B0-----:R-:W0:-:S10]  /*8c30*/  DADD R2, -R6, c[0x2][0x1a8] ;  /* 0x00806a0006027629 */ /* 0x001e140000000100 */
[----:B0-----:R-:W-:Y:S01]  /*8c40*/  FSEL R4, R2, R6, !P0 ;  /* 0x0000000602047208 */ /* 0x001fe20004000000 */
[----:B------:R-:W-:Y:S01]  /*8c50*/  @!P1 IMAD.MOV.U32 R4, RZ, RZ, 0x54442d18 ;  /* 0x54442d18ff049424 */ /* 0x000fe200078e00ff */
[----:B------:R-:W-:Y:S01]  /*8c60*/  FSEL R5, R3, R7, !P0 ;  /* 0x0000000703057208 */ /* 0x000fe20004000000 */
[----:B------:R-:W-:Y:S02]  /*8c70*/  @!P1 IMAD.MOV.U32 R5, RZ, RZ, 0x3fe921fb ;  /* 0x3fe921fbff059424 */ /* 0x000fe400078e00ff */
.L_x_10175:
[----:B0-2---:R-:W-:Y:S05]  /*8c80*/  BSYNC B0 ;  /* 0x0000000000007941 */ /* 0x005fea0003800000 */
.L_x_10174:
[----:B------:R-:W-:Y:S01]  /*8c90*/  LOP3.LUT R3, R5, 0x80000000, R15, 0xb8, !PT ;  /* 0x8000000005037812 */ /* 0x000fe200078eb80f */
[----:B-1----:R0:W1:Y:S01]  /*8ca0*/  DMUL R20, R18, 0.5 ;  /* 0x3fe0000012147828 */ /* 0x0020620000000000 */
[----:B------:R-:W-:Y:S02]  /*8cb0*/  FSEL R4, R8, R4, P2 ;  /* 0x0000000408047208 */ /* 0x000fe40001000000 */
[----:B------:R-:W-:Y:S01]  /*8cc0*/  FSEL R5, R9, R3, P2 ;  /* 0x0000000309057208 */ /* 0x000fe20001000000 */
[----:B------:R-:W-:Y:S05]  /*8cd0*/  BRA `(.L_x_10149) ;  /* 0x0000184000007947 */ /* 0x000fea0003800000 */
.L_x_10169:
[CC--:B------:R-:W-:Y:S01]  /*8ce0*/  ISETP.GT.U32.AND P1, PT, R20.reuse, R18.reuse, PT ;  /* 0x000000121400720c */ /* 0x0c0fe20003f24070 */
[----:B------:R-:W-:Y:S01]  /*8cf0*/  IMAD.MOV.U32 R4, RZ, RZ, RZ ;  /* 0x000000ffff047224 */ /* 0x000fe200078e00ff */
[----:B------:R-:W-:Y:S01]  /*8d00*/  ISETP.LT.U32.AND P0, PT, R20, R18, PT ;  /* 0x000000121400720c */ /* 0x000fe20003f01070 */
[----:B------:R-:W-:Y:S01]  /*8d10*/  IMAD.MOV.U32 R8, RZ, RZ, c[0x2][0xc] ;  /* 0x00800300ff087624 */ /* 0x000fe200078e00ff */
[CC--:B------:R-:W-:Y:S01]  /*8d20*/  ISETP.GT.U32.AND.EX P1, PT, R21.reuse, R19.reuse, PT, P1 ;  /* 0x000000131500720c */ /* 0x0c0fe20003f24110 */
[----:B------:R-:W-:Y:S01]  /*8d30*/  DSETP.GEU.AND P2, PT, |R12|, |R14|, PT ;  /* 0x4000000e0c00722a */ /* 0x000fe20003f4e200 */
[CC--:B------:R-:W-:Y:S01]  /*8d40*/  ISETP.LT.U32.AND.EX P0, PT, R21.reuse, R19.reuse, PT, P0 ;  /* 0x000000131500720c */ /* 0x0c0fe20003f01100 */
[----:B------:R-:W-:Y:S01]  /*8d50*/  BSSY B0, `(.L_x_10176) ;  /* 0x000006c000007945 */ /* 0x000fe20003800000 */
[----:B------:R-:W-:-:S02]  /*8d60*/  SEL R27, R21, R19, P1 ;  /* 0x00000013151b7207 */ /* 0x000fc40000800000 */
[----:B------:R-:W-:Y:S01]  /*8d70*/  SEL R28, R21, R19, P0 ;  /* 0x00000013151c7207 */ /* 0x000fe20000000000 */
[----:B------:R-:W-:Y:S01]  /*8d80*/  IMAD.MOV.U32 R19, RZ, RZ, 0x3fd80000 ;  /* 0x3fd80000ff137424 */ /* 0x000fe200078e00ff */
[----:B------:R-:W-:Y:S02]  /*8d90*/  LOP3.LUT R0, R27, 0xffc00000, RZ, 0xc0, !PT ;  /* 0xffc000001b007812 */ /* 0x000fe400078ec0ff */
[-C--:B------:R-:W-:Y:S01]  /*8da0*/  SEL R22, R20, R18.reuse, P0 ;  /* 0x0000001214167207 */ /* 0x080fe20000000000 */
[----:B------:R-:W-:Y:S01]  /*8db0*/  IMAD.MOV.U32 R23, RZ, RZ, R28 ;  /* 0x000000ffff177224 */ /* 0x000fe200078e001c */
[----:B------:R-:W-:Y:S02]  /*8dc0*/  IADD3 R5, -R0, 0x7fd00000, RZ ;  /* 0x7fd0000000057810 */ /* 0x000fe40007ffe1ff */
[----:B------:R-:W-:Y:S01]  /*8dd0*/  SEL R26, R20, R18, P1 ;  /* 0x00000012141a7207 */ /* 0x000fe20000800000 */
[----:B------:R-:W-:Y:S01]  /*8de0*/  IMAD.MOV.U32 R18, RZ, RZ, 0x0 ;  /* 0x00000000ff127424 */ /* 0x000fe200078e00ff */
[----:B------:R-:W-:-:S02]  /*8df0*/  FSETP.GEU.AND P4, PT, |R25|, 6.5827683646048100446e-37, PT ;  /* 0x036000001900780b */ /* 0x000fc40003f8e200 */
        /* <DEDUP_REMOVED lines=12> */
[----:B------:R-:W0:Y:S01]  /*8ec0*/  MUFU.RSQ64H R9, R5 ;  /* 0x0000000500097308 */ /* 0x000e220000001c00 */
[----:B------:R-:W-:Y:S02]  /*8ed0*/  ISETP.GE.U32.AND P1, PT, R28, 0x7ff00000, PT ;  /* 0x7ff000001c00780c */ /* 0x000fe40003f26070 */
[----:B0-----:R-:W0:-:S06]  /*8ee0*/  DMUL R10, R8, R8 ;  /* 0x00000008080a7228 */ /* 0x001e0c0000000000 */
[----:B0-----:R-:W0:-:S06]  /*8ef0*/  DFMA R10, R4, -R10, 1 ;  /* 0x3ff00000040a742b */ /* 0x001e0c000000080a */
[----:B0-----:R-:W-:-:S04]  /*8f00*/  DFMA R18, R10, R18, 0.5 ;  /* 0x3fe000000a12742b */ /* 0x001fc80000000012 */
[----:B------:R-:W0:-:S06]  /*8f10*/  DMUL R10, R8, R10 ;  /* 0x0000000a080a7228 */ /* 0x000e0c0000000000 */
[----:B0-----:R0:W1:Y:S02]  /*8f20*/  DFMA R10, R18, R10, R8 ;  /* 0x0000000a120a722b */ /* 0x0010640000000008 */
[----:B0-----:R-:W-:Y:S02]  /*8f30*/  FSEL R19, R21, R3, !P2 ;  /* 0x0000000315137208 */ /* 0x001fe40005000000 */
[----:B------:R-:W-:Y:S02]  /*8f40*/  LOP3.LUT R9, R0, 0x100000, RZ, 0xfc, !PT ;  /* 0x0010000000097812 */ /* 0x000fe400078efcff */
[----:B------:R-:W0:Y:S01]  /*8f50*/  MUFU.RCP64H R3, R19 ;  /* 0x0000001300037308 */ /* 0x000e220000001800 */
[----:B-1----:R-:W1:Y:S01]  /*8f60*/  DMUL R10, R6, R10 ;  /* 0x0000000a060a7228 */ /* 0x002e620000000000 */
[----:B------:R-:W-:Y:S01]  /*8f70*/  FSEL R18, R20, R2, !P2 ;  /* 0x0000000214127208 */ /* 0x000fe20005000000 */
[----:B------:R-:W-:-:S04]  /*8f80*/  IMAD.MOV.U32 R2, RZ, RZ, 0x1 ;  /* 0x00000001ff027424 */ /* 0x000fc800078e00ff */
[----:B-1----:R-:W1:-:S04]  /*8f90*/  DMUL R10, R10, R8 ;  /* 0x000000080a0a7228 */ /* 0x002e480000000000 */
[----:B0-----:R-:W0:-:S06]  /*8fa0*/  DFMA R4, -R18, R2, 1 ;  /* 0x3ff000001204742b */ /* 0x001e0c0000000102 */
[----:B-1----:R-:W-:Y:S01]  /*8fb0*/  @!P1 FSEL R28, R27, R11, !P0 ;  /* 0x0000000b1b1c9208 */ /* 0x002fe20004000000 */
[----:B------:R-:W-:Y:S01]  /*8fc0*/  IMAD.MOV.U32 R27, RZ, RZ, -0x3ff ;  /* 0xfffffc01ff1b7424 */ /* 0x000fe200078e00ff */
[----:B------:R-:W-:Y:S02]  /*8fd0*/  @!P1 FSEL R22, R26, R10, !P0 ;  /* 0x0000000a1a169208 */ /* 0x000fe40004000000 */
[----:B------:R-:W-:Y:S01]  /*8fe0*/  ISETP.GT.AND P2, PT, R28, 0xfffff, PT ;  /* 0x000fffff1c00780c */ /* 0x000fe20003f44270 */
[----:B0-----:R-:W0:-:S06]  /*8ff0*/  DFMA R4, R4, R4, R4 ;  /* 0x000000040404722b */ /* 0x001e0c0000000004 */
[----:B0-----:R0:W1:Y:S02]  /*9000*/  DFMA R2, R2, R4, R2 ;  /* 0x000000040202722b */ /* 0x0010640000000002 */
[----:B0-----:R-:W-:Y:S02]  /*9010*/  IMAD.MOV.U32 R4, RZ, RZ, R22 ;  /* 0x000000ffff047224 */ /* 0x001fe400078e0016 */
[----:B------:R-:W-:Y:S02]  /*9020*/  IMAD.MOV.U32 R5, RZ, RZ, R28 ;  /* 0x000000ffff057224 */ /* 0x000fe400078e001c */
[----:B-1----:R-:W0:Y:S01]  /*9030*/  DFMA R6, -R18, R2, 1 ;  /* 0x3ff000001206742b */ /* 0x002e220000000102 */
[----:B------:R-:W-:-:S03]  /*9040*/  @!P2 IMAD.MOV.U32 R27, RZ, RZ, -0x435 ;  /* 0xfffffbcbff1ba424 */ /* 0x000fc600078e00ff */
        /* <DEDUP_REMOVED lines=14> */
[----:B------:R-:W-:-:S09]  /*9130*/  FSETP.GT.AND P3, PT, |R0|, 1.469367938527859385e-39, PT ;  /* 0x001000000000780b */ /* 0x000fd20003f64200 */
[----:B0-----:R-:W-:Y:S02]  /*9140*/  @P0 FSEL R20, R6, RZ, P1 ;  /* 0x000000ff06140208 */ /* 0x001fe40000800000 */
[----:B------:R-:W-:Y:S01]  /*9150*/  @P0 FSEL R21, R7, -QNAN , P1 ;  /* 0xfff0000007150808 */ /* 0x000fe20000800000 */
[----:B------:R-:W-:Y:S05]  /*9160*/  @P0 BRA `(.L_x_10177) ;  /* 0x000002a000000947 */ /* 0x000fea0003800000 */
[C---:B------:R-:W-:Y:S01]  /*9170*/  LOP3.LUT R0, R28.reuse, 0x800fffff, RZ, 0xc0, !PT ;  /* 0x800fffff1c007812 */ /* 0x040fe200078ec0ff */
[----:B------:R-:W-:Y:S01]  /*9180*/  IMAD.MOV.U32 R4, RZ, RZ, R22 ;  /* 0x000000ffff047224 */ /* 0x000fe200078e0016 */
[----:B------:R-:W-:Y:S01]  /*9190*/  LEA.HI R27, R28, R27, RZ, 0xc ;  /* 0x0000001b1c1b7211 */ /* 0x000fe200078f60ff */
[----:B------:R-:W-:Y:S01]  /*91a0*/  IMAD.MOV.U32 R8, RZ, RZ, RZ ;  /* 0x000000ffff087224 */ /* 0x000fe200078e00ff */
[----:B------:R-:W-:Y:S01]  /*91b0*/  LOP3.LUT R5, R0, 0x3ff00000, RZ, 0xfc, !PT ;  /* 0x3ff0000000057812 */ /* 0x000fe200078efcff */
[----:B------:R-:W-:Y:S02]  /*91c0*/  IMAD.MOV.U32 R22, RZ, RZ, 0x3ae80f1e ;  /* 0x3ae80f1eff167424 */ /* 0x000fe400078e00ff */
        /* <DEDUP_REMOVED lines=36> */
.L_x_10177:
[----:B------:R-:W-:Y:S05]  /*9410*/  BSYNC B0 ;  /* 0x0000000000007941 */ /* 0x000fea0003800000 */
.L_x_10176:
        /* <DEDUP_REMOVED lines=8> */
.L_x_10179:
[----:B------:R-:W-:Y:S05]  /*94a0*/  BSYNC B3 ;  /* 0x0000000000037941 */ /* 0x000fea0003800000 */
.L_x_10178:
        /* <DEDUP_REMOVED lines=36> */
.L_x_10181:
[----:B0-2---:R-:W-:Y:S05]  /*96f0*/  BSYNC B0 ;  /* 0x0000000000007941 */ /* 0x005fea0003800000 */
.L_x_10180:
[----:B------:R-:W-:Y:S02]  /*9700*/  LOP3.LUT R3, R5, 0x80000000, R15, 0xb8, !PT ;  /* 0x8000000005037812 */ /* 0x000fe400078eb80f */
[----:B------:R-:W-:Y:S02]  /*9710*/  FSEL R4, R8, R4, P2 ;  /* 0x0000000408047208 */ /* 0x000fe40001000000 */
[----:B------:R-:W-:Y:S01]  /*9720*/  FSEL R5, R9, R3, P2 ;  /* 0x0000000309057208 */ /* 0x000fe20001000000 */
[----:B------:R-:W-:Y:S05]  /*9730*/  BRA `(.L_x_10149) ;  /* 0x00000de000007947 */ /* 0x000fea0003800000 */
.L_x_10168:
[----:B------:R-:W0:Y:S01]  /*9740*/  MUFU.RCP64H R3, 2.718280792236328125 ;  /* 0x4005bf0a00037908 */ /* 0x000e220000001800 */
[----:B------:R-:W-:Y:S01]  /*9750*/  IMAD.MOV.U32 R6, RZ, RZ, -0x74eba897 ;  /* 0x8b145769ff067424 */ /* 0x000fe200078e00ff */
[----:B------:R-:W-:Y:S01]  /*9760*/  FSETP.GEU.AND P1, PT, |R13|, 6.5827683646048100446e-37, PT ;  /* 0x036000000d00780b */ /* 0x000fe20003f2e200 */
[----:B------:R-:W-:Y:S01]  /*9770*/  IMAD.MOV.U32 R7, RZ, RZ, 0x4005bf0a ;  /* 0x4005bf0aff077424 */ /* 0x000fe200078e00ff */
[----:B------:R-:W-:Y:S01]  /*9780*/  BSSY B3, `(.L_x_10182) ;  /* 0x0000013000037945 */ /* 0x000fe20003800000 */
[----:B------:R-:W-:-:S06]  /*9790*/  IMAD.MOV.U32 R2, RZ, RZ, 0x1 ;  /* 0x00000001ff027424 */ /* 0x000fcc00078e00ff */
[----:B0-----:R-:W0:-:S06]  /*97a0*/  DFMA R4, R2, -R6, 1 ;  /* 0x3ff000000204742b */ /* 0x001e0c0000000806 */
[----:B0-----:R-:W0:-:S06]  /*97b0*/  DFMA R4, R4, R4, R4 ;  /* 0x000000040404722b */ /* 0x001e0c0000000004 */
[----:B0-----:R-:W0:-:S06]  /*97c0*/  DFMA R4, R2, R4, R2 ;  /* 0x000000040204722b */ /* 0x001e0c0000000002 */
[----:B0-----:R-:W0:-:S06]  /*97d0*/  DFMA R2, R4, -R6, 1 ;  /* 0x3ff000000402742b */ /* 0x001e0c0000000806 */
[----:B0-----:R-:W0:-:S06]  /*97e0*/  DFMA R2, R4, R2, R4 ;  /* 0x000000020402722b */ /* 0x001e0c0000000004 */
[----:B0-----:R-:W0:-:S06]  /*97f0*/  DMUL R4, R12, R2 ;  /* 0x000000020c047228 */ /* 0x001e0c0000000000 */
[----:B0-----:R-:W0:-:S06]  /*9800*/  DFMA R6, R4, c[0x2][0x1c0], R12 ;  /* 0x0080700004067a2b */ /* 0x001e0c000000000c */
[----:B0-----:R-:W0:-:S10]  /*9810*/  DFMA R2, R2, R6, R4 ;  /* 0x000000060202722b */ /* 0x001e140000000004 */
[----:B0-----:R-:W-:-:S05]  /*9820*/  FFMA R0, RZ, 2.0897850990295410156, R3 ;  /* 0x4005bf0aff007823 */ /* 0x001fca0000000003 */
[----:B------:R-:W-:-:S13]  /*9830*/  FSETP.GT.AND P0, PT, |R0|, 1.469367938527859385e-39, PT ;  /* 0x001000000000780b */ /* 0x000fda0003f04200 */
[----:B------:R-:W-:Y:S05]  /*9840*/  @P0 BRA P1, `(.L_x_10183) ;  /* 0x0000006000000947 */ /* 0x000fea0000800000 */
[----:B------:R-:W-:Y:S01]  /*9850*/  IMAD.MOV.U32 R2, RZ, RZ, R12 ;  /* 0x000000ffff027224 */ /* 0x000fe200078e000c */
[----:B------:R-:W-:Y:S01]  /*9860*/  MOV R0, 0x98b0 ;  /* 0x000098b000007802 */ /* 0x000fe20000000f00 */
[----:B------:R-:W-:Y:S02]  /*9870*/  IMAD.MOV.U32 R3, RZ, RZ, R13 ;  /* 0x000000ffff037224 */ /* 0x000fe400078e000d */
[----:B------:R-:W-:Y:S02]  /*9880*/  IMAD.MOV.U32 R8, RZ, RZ, -0x74eba897 ;  /* 0x8b145769ff087424 */ /* 0x000fe400078e00ff */
[----:B------:R-:W-:Y:S02]  /*9890*/  IMAD.MOV.U32 R9, RZ, RZ, 0x4005bf0a ;  /* 0x4005bf0aff097424 */ /* 0x000fe400078e00ff */
[----:B------:R-:W-:Y:S05]  /*98a0*/  CALL.REL.NOINC `($__internal_18_$__cuda_sm20_div_rn_f64_full) ;  /* 0x00023e7000007944 */ /* 0x000fea0003c00000 */
.L_x_10183:
[----:B------:R-:W-:Y:S05]  /*98b0*/  BSYNC B3 ;  /* 0x0000000000037941 */ /* 0x000fea0003800000 */
.L_x_10182:
[----:B------:R-:W0:Y:S01]  /*98c0*/  MUFU.RCP64H R5, 2.718280792236328125 ;  /* 0x4005bf0a00057908 */ /* 0x000e220000001800 */
[----:B------:R-:W-:Y:S01]  /*98d0*/  IMAD.MOV.U32 R6, RZ, RZ, -0x74eba897 ;  /* 0x8b145769ff067424 */ /* 0x000fe200078e00ff */
[----:B------:R-:W-:Y:S01]  /*98e0*/  FSETP.GEU.AND P1, PT, |R15|, 6.5827683646048100446e-37, PT ;  /* 0x036000000f00780b */ /* 0x000fe20003f2e200 */
[----:B------:R-:W-:Y:S01]  /*98f0*/  IMAD.MOV.U32 R7, RZ, RZ, 0x4005bf0a ;  /* 0x4005bf0aff077424 */ /* 0x000fe200078e00ff */
[----:B------:R-:W-:Y:S01]  /*9900*/  BSSY B3, `(.L_x_10184) ;  /* 0x0000016000037945 */ /* 0x000fe20003800000 */
[----:B------:R-:W-:Y:S01]  /*9910*/  IMAD.MOV.U32 R4, RZ, RZ, 0x1 ;  /* 0x00000001ff047424 */ /* 0x000fe200078e00ff */
[----:B------:R-:W-:-:S05]  /*9920*/  DADD R18, -RZ, |R2| ;  /* 0x00000000ff127229 */ /* 0x000fca0000000502 */
        /* <DEDUP_REMOVED lines=17> */
[----:B------:R-:W-:Y:S02]  /*9a40*/  IMAD.MOV.U32 R4, RZ, RZ, R2 ;  /* 0x000000ffff047224 */ /* 0x000fe400078e0002 */
[----:B------:R-:W-:Y:S02]  /*9a50*/  IMAD.MOV.U32 R5, RZ, RZ, R3 ;  /* 0x000000ffff057224 */ /* 0x000fe400078e0003 */
.L_x_10185:
[----:B------:R-:W-:Y:S05]  /*9a60*/  BSYNC B3 ;  /* 0x0000000000037941 */ /* 0x000fea0003800000 */
.L_x_10184:
[----:B------:R-:W0:Y:S01]  /*9a70*/  DADD R4, -RZ, |R4| ;  /* 0x00000000ff047229 */ /* 0x000e220000000504 */
[----:B------:R-:W-:Y:S01]  /*9a80*/  IMAD.MOV.U32 R2, RZ, RZ, RZ ;  /* 0x000000ffff027224 */ /* 0x000fe200078e00ff */
[----:B------:R-:W-:Y:S01]  /*9a90*/  BSSY B0, `(.L_x_10186) ;  /* 0x0000076000007945 */ /* 0x000fe20003800000 */
[----:B------:R-:W-:Y:S01]  /*9aa0*/  IMAD.MOV.U32 R6, RZ, RZ, c[0x2][0xc] ;  /* 0x00800300ff067624 */ /* 0x000fe200078e00ff */
[----:B------:R-:W-:Y:S01]  /*9ab0*/  DADD R20, -RZ, |R14| ;  /* 0x00000000ff147229 */ /* 0x000fe2000000050e */
[----:B------:R-:W-:Y:S01]  /*9ac0*/  IMAD.MOV.U32 R10, RZ, RZ, 0x0 ;  /* 0x00000000ff0a7424 */ /* 0x000fe200078e00ff */
[----:B------:R-:W-:Y:S01]  /*9ad0*/  FSETP.GEU.AND P4, PT, |R25|, 6.5827683646048100446e-37, PT ;  /* 0x036000001900780b */ /* 0x000fe20003f8e200 */
[----:B------:R-:W-:Y:S01]  /*9ae0*/  IMAD.MOV.U32 R11, RZ, RZ, 0x3fd80000 ;  /* 0x3fd80000ff0b7424 */ /* 0x000fe200078e00ff */
[----:B------:R-:W-:-:S02]  /*9af0*/  DADD R26, -RZ, |R12| ;  /* 0x00000000ff1a7229 */ /* 0x000fc4000000050c */
[CC--:B0-----:R-:W-:Y:S02]  /*9b00*/  ISETP.GT.U32.AND P1, PT, R4.reuse, R18.reuse, PT ;  /* 0x000000120400720c */ /* 0x0c1fe40003f24070 */
[CC--:B------:R-:W-:Y:S01]  /*9b10*/  ISETP.LT.U32.AND P0, PT, R4.reuse, R18.reuse, PT ;  /* 0x000000120400720c */ /* 0x0c0fe20003f01070 */
[----:B------:R-:W0:Y:S01]  /*9b20*/  DSETP.GEU.AND P2, PT, |R12|, |R14|, PT ;  /* 0x4000000e0c00722a */ /* 0x000e220003f4e200 */
[CC--:B------:R-:W-:Y:S02]  /*9b30*/  ISETP.GT.U32.AND.EX P1, PT, R5.reuse, R19.reuse, PT, P1 ;  /* 0x000000130500720c */ /* 0x0c0fe40003f24110 */
[CC--:B------:R-:W-:Y:S02]  /*9b40*/  ISETP.LT.U32.AND.EX P0, PT, R5.reuse, R19.reuse, PT, P0 ;  /* 0x000000130500720c */ /* 0x0c0fe40003f01100 */
[----:B------:R-:W-:Y:S02]  /*9b50*/  SEL R23, R5, R19, P1 ;  /* 0x0000001305177207 */ /* 0x000fe40000800000 */
[----:B------:R-:W-:-:S02]  /*9b60*/  SEL R29, R4, R18, P0 ;  /* 0x00000012041d7207 */ /* 0x000fc40000000000 */
[----:B------:R-:W-:Y:S02]  /*9b70*/  SEL R28, R5, R19, P0 ;  /* 0x00000013051c7207 */ /* 0x000fe40000000000 */
[----:B------:R-:W-:Y:S02]  /*9b80*/  LOP3.LUT R0, R23, 0xffc00000, RZ, 0xc0, !PT ;  /* 0xffc0000017007812 */ /* 0x000fe400078ec0ff */
[----:B------:R-:W-:Y:S01]  /*9b90*/  SEL R22, R4, R18, P1 ;  /* 0x0000001204167207 */ /* 0x000fe20000800000 */
[----:B------:R-:W-:Y:S01]  /*9ba0*/  IMAD.MOV.U32 R18, RZ, RZ, R29 ;  /* 0x000000ffff127224 */ /* 0x000fe200078e001d */
[----:B------:R-:W-:Y:S01]  /*9bb0*/  IADD3 R3, -R0, 0x7fd00000, RZ ;  /* 0x7fd0000000037810 */ /* 0x000fe20007ffe1ff */
[----:B------:R-:W-:Y:S01]  /*9bc0*/  IMAD.MOV.U32 R19, RZ, RZ, R28 ;  /* 0x000000ffff137224 */ /* 0x000fe200078e001c */
[----:B0-----:R-:W-:Y:S01]  /*9bd0*/  FSEL R21, R21, R27, !P2 ;  /* 0x0000001b15157208 */ /* 0x001fe20005000000 */
[----:B------:R-:W-:Y:S01]  /*9be0*/  IMAD.MOV.U32 R27, RZ, RZ, -0x3ff ;  /* 0xfffffc01ff1b7424 */ /* 0x000fe200078e00ff */
[----:B------:R-:W-:-:S03]  /*9bf0*/  FSEL R20, R20, R26, !P2 ;  /* 0x0000001a14147208 */ /* 0x000fc60005000000 */
        /* <DEDUP_REMOVED lines=8> */
[----:B------:R-:W-:Y:S02]  /*9c80*/  @P1 LOP3.LUT R3, R6, 0x80000, RZ, 0xfc, !PT ;  /* 0x0008000006031812 */ /* 0x000fe400078efcff */
[----:B------:R-:W-:Y:S02]  /*9c90*/  MOV R6, RZ ;  /* 0x000000ff00067202 */ /* 0x000fe40000000f00 */
[----:B------:R-:W0:Y:S01]  /*9ca0*/  MUFU.RSQ64H R7, R3 ;  /* 0x0000000300077308 */ /* 0x000e220000001c00 */
[----:B------:R-:W-:Y:S01]  /*9cb0*/  SEL R2, R2, c[0x2][0x8], P0 ;  /* 0x0080020002027a07 */ /* 0x000fe20000000000 */
[----:B------:R-:W-:Y:S01]  /*9cc0*/  DSETP.NEU.AND P0, PT, R18, RZ, PT ;  /* 0x000000ff1200722a */ /* 0x000fe20003f0d000 */
[----:B------:R-:W-:-:S03]  /*9cd0*/  ISETP.GE.U32.AND P1, PT, R28, 0x7ff00000, PT ;  /* 0x7ff000001c00780c */ /* 0x000fc60003f26070 */
[----:B0-----:R-:W0:-:S06]  /*9ce0*/  DMUL R8, R6, R6 ;  /* 0x0000000606087228 */ /* 0x001e0c0000000000 */
[----:B0-----:R0:W1:Y:S02]  /*9cf0*/  DFMA R8, R2, -R8, 1 ;  /* 0x3ff000000208742b */ /* 0x0010640000000808 */
[----:B0-----:R-:W-:Y:S01]  /*9d00*/  LOP3.LUT R3, R0, 0x100000, RZ, 0xfc, !PT ;  /* 0x0010000000037812 */ /* 0x001fe200078efcff */
[----:B------:R-:W-:-:S03]  /*9d10*/  IMAD.MOV.U32 R2, RZ, RZ, RZ ;  /* 0x000000ffff027224 */ /* 0x000fc600078e00ff */
[----:B-1----:R-:W-:-:S04]  /*9d20*/  DFMA R10, R8, R10, 0.5 ;  /* 0x3fe00000080a742b */ /* 0x002fc8000000000a */
[----:B------:R-:W0:-:S06]  /*9d30*/  DMUL R8, R6, R8 ;  /* 0x0000000806087228 */ /* 0x000e0c0000000000 */
[----:B0-----:R-:W0:-:S06]  /*9d40*/  DFMA R8, R10, R8, R6 ;  /* 0x000000080a08722b */ /* 0x001e0c0000000006 */
[----:B0-----:R0:W1:Y:S02]  /*9d50*/  DMUL R8, R4, R8 ;  /* 0x0000000804087228 */ /* 0x0010640000000000 */
        /* <DEDUP_REMOVED lines=73> */
.L_x_10187:
[----:B------:R-:W-:Y:S05]  /*a1f0*/  BSYNC B0 ;  /* 0x0000000000007941 */ /* 0x000fea0003800000 */
.L_x_10186:
        /* <DEDUP_REMOVED lines=8> */
.L_x_10189:
[----:B------:R-:W-:Y:S05]  /*a280*/  BSYNC B3 ;  /* 0x0000000000037941 */ /* 0x000fea0003800000 */
.L_x_10188:
[----:B------:R-:W-:Y:S01]  /*a290*/  DSETP.NEU.AND P0, PT, R20, RZ, PT ;  /* 0x000000ff1400722a */ /* 0x000fe20003f0d000 */
[----:B------:R-:W-:Y:S01]  /*a2a0*/  BSSY B0, `(.L_x_10190) ;  /* 0x0000024000007945 */ /* 0x000fe20003800000 */
[----:B0-----:R-:W-:Y:S02]  /*a2b0*/  CS2R R4, SRZ ;  /* 0x0000000000047805 */ /* 0x001fe4000001ff00 */
[----:B------:R-:W0:-:S04]  /*a2c0*/  DADD R8, |R12|, |R14| ;  /* 0x000000000c087229 */ /* 0x000e08000000060e */
[----:B-1----:R1:W2:-:S04]  /*a2d0*/  DADD R20, R18, 1 ;  /* 0x3ff0000012147429 */ /* 0x0022880000000000 */
[----:B0-----:R1:W0:Y:S02]  /*a2e0*/  DSETP.GTU.AND P2, PT, |R8|, +INF , PT ;  /* 0x7ff000000800742a */ /* 0x0012240003f4c200 */
[----:B------:R-:W-:Y:S07]  /*a2f0*/  @!P0 BRA `(.L_x_10191) ;  /* 0x000001e000008947 */ /* 0x000fee0003800000 */
[----:B012---:R-:W0:Y:S01]  /*a300*/  DMUL R4, R2, R2 ;  /* 0x0000000202047228 */ /* 0x007e220000000000 */
        /* <DEDUP_REMOVED lines=29> */
.L_x_10191:
[----:B012---:R-:W-:Y:S05]  /*a4e0*/  BSYNC B0 ;  /* 0x0000000000007941 */ /* 0x007fea0003800000 */
.L_x_10190:
[----:B------:R-:W-:Y:S02]  /*a4f0*/  LOP3.LUT R3, R5, 0x80000000, R15, 0xb8, !PT ;  /* 0x8000000005037812 */ /* 0x000fe400078eb80f */
[----:B------:R-:W-:Y:S02]  /*a500*/  FSEL R4, R8, R4, P2 ;  /* 0x0000000408047208 */ /* 0x000fe40001000000 */
[----:B------:R-:W-:Y:S02]  /*a510*/  FSEL R5, R9, R3, P2 ;  /* 0x0000000309057208 */ /* 0x000fe40001000000 */
.L_x_10149:
[----:B01----:R-:W-:Y:S05]  /*a520*/  BSYNC B2 ;  /* 0x0000000000027941 */ /* 0x003fea0003800000 */
.L_x_10138:
[----:B------:R-:W0:Y:S01]  /*a530*/  DADD R20, R20, c[0x2][0x50] ;  /* 0x0080140014147629 */ /* 0x000e220000000000 */
[----:B------:R-:W-:Y:S01]  /*a540*/  LOP3.LUT R15, R5, 0x80000000, R15, 0xb8, !PT ;  /* 0x80000000050f7812 */ /* 0x000fe200078eb80f */
[----:B------:R-:W-:-:S08]  /*a550*/  IMAD.MOV.U32 R14, RZ, RZ, R4 ;  /* 0x000000ffff0e7224 */ /* 0x000fd000078e0004 */
[----:B0-----:R-:W-:Y:S01]  /*a560*/  LOP3.LUT R13, R21, 0x80000000, R13, 0xb8, !PT ;  /* 0x80000000150d7812 */ /* 0x001fe200078eb80d */
[----:B------:R-:W-:Y:S01]  /*a570*/  IMAD.MOV.U32 R12, RZ, RZ, R20 ;  /* 0x000000ffff0c7224 */ /* 0x000fe200078e0014 */
[----:B------:R-:W-:Y:S05]  /*a580*/  BRA `(.L_x_10062) ;  /* 0x0000011000007947 */ /* 0x000fea0003800000 */
.L_x_10060:
[----:B--23--:R-:W0:-:S14]  /*a590*/  DSETP.NEU.AND P0, PT, R18, +INF , PT ;  /* 0x7ff000001200742a */ /* 0x00ce1c0003f0d000 */
[----:B0-----:R-:W0:Y:S01]  /*a5a0*/  @!P0 DADD R14, R14, R14 ;  /* 0x000000000e0e8229 */ /* 0x001e22000000000e */
[----:B------:R-:W-:Y:S05]  /*a5b0*/  @!P0 BRA `(.L_x_10062) ;  /* 0x000000e000008947 */ /* 0x000fea0003800000 */
[----:B------:R-:W1:-:S14]  /*a5c0*/  DSETP.NEU.AND P0, PT, R20, +INF , PT ;  /* 0x7ff000001400742a */ /* 0x000e5c0003f0d000 */
[----:B-1----:R1:W2:Y:S02]  /*a5d0*/  @!P0 DADD R2, R12, R12 ;  /* 0x000000000c028229 */ /* 0x0022a4000000000c */
[----:B01----:R-:W-:Y:S02]  /*a5e0*/  @!P0 IMAD.MOV.U32 R12, RZ, RZ, R14 ;  /* 0x000000ffff0c8224 */ /* 0x003fe400078e000e */
[----:B------:R-:W-:-:S06]  /*a5f0*/  @!P0 IMAD.MOV.U32 R13, RZ, RZ, R15 ;  /* 0x000000ffff0d8224 */ /* 0x000fcc00078e000f */
[----:B--2---:R-:W-:Y:S02]  /*a600*/  @!P0 IMAD.MOV.U32 R14, RZ, RZ, R2 ;  /* 0x000000ffff0e8224 */ /* 0x004fe400078e0002 */
[----:B------:R-:W-:Y:S01]  /*a610*/  @!P0 IMAD.MOV.U32 R15, RZ, RZ, R3 ;  /* 0x000000ffff0f8224 */ /* 0x000fe200078e0003 */
[----:B------:R-:W-:Y:S05]  /*a620*/  @!P0 BRA `(.L_x_10062) ;  /* 0x0000007000008947 */ /* 0x000fea0003800000 */
[----:B------:R-:W0:-:S14]  /*a630*/  DSETP.NEU.AND P0, PT, R14, RZ, PT ;  /* 0x000000ff0e00722a */ /* 0x000e1c0003f0d000 */
[----:B0-----:R-:W-:-:S04]  /*a640*/  @P0 DADD R2, RZ, R12 ;  /* 0x00000000ff020229 */ /* 0x001fc8000000000c */
[----:B------:R-:W0:-:S06]  /*a650*/  @P0 DADD R4, RZ, R14 ;  /* 0x00000000ff040229 */ /* 0x000e0c000000000e */
[----:B0-----:R-:W0:-:S10]  /*a660*/  @P0 DADD R14, R2, R4 ;  /* 0x00000000020e0229 */ /* 0x001e140000000004 */
[----:B0-----:R-:W-:Y:S02]  /*a670*/  @P0 IMAD.MOV.U32 R12, RZ, RZ, R14 ;  /* 0x000000ffff0c0224 */ /* 0x001fe400078e000e */
[----:B------:R-:W-:-:S06]  /*a680*/  @P0 IMAD.MOV.U32 R13, RZ, RZ, R15 ;  /* 0x000000ffff0d0224 */ /* 0x000fcc00078e000f */
[----:B------:R-:W0:-:S06]  /*a690*/  @!P0 DADD R12, R12, R12 ;  /* 0x000000000c0c8229 */ /* 0x000e0c000000000c */
.L_x_10062:
[----:B------:R-:W-:Y:S05]  /*a6a0*/  BSYNC B1 ;  /* 0x0000000000017941 */ /* 0x000fea0003800000 */
.L_x_10059:
[----:B------:R-:W1:Y:S02]  /*a6b0*/  LDC.U8 R2, c[0x0][0x371] ;  /* 0x0000dc40ff027b82 */ /* 0x000e640000000000 */
[----:B-1----:R-:W-:-:S04]  /*a6c0*/  PRMT R0, R2, 0x9910, RZ ;  /* 0x0000991002007816 */ /* 0x002fc800000000ff */
        /* <DEDUP_REMOVED lines=10> */
[----:B0-----:R-:W0:Y:S02]  /*a770*/  F2I.F64.TRUNC R13, R12 ;  /* 0x0000000c000d7311 */ /* 0x001e24000030d100 */
[----:B0-----:R0:W-:Y:S01]  /*a780*/  STG.E.U8 [R16.64], R13 ;  /* 0x0000000d10007986 */ /* 0x0011e2000c101124 */
[----:B------:R-:W-:Y:S05]  /*a790*/  BRA `(.L_x_10197) ;  /* 0x00000f5000007947 */ /* 0x000fea0003800000 */
.L_x_10195:
[----:B0-----:R-:W0:Y:S02]  /*a7a0*/  F2I.S64.F64.TRUNC R12, R12 ;  /* 0x0000000c000c7311 */ /* 0x001e24000030d900 */
[----:B0-----:R-:W-:-:S05]  /*a7b0*/  IMAD.MOV.U32 R3, RZ, RZ, R12 ;  /* 0x000000ffff037224 */ /* 0x001fca00078e000c */
[----:B------:R0:W-:Y:S01]  /*a7c0*/  STG.E.U8 [R16.64], R3 ;  /* 0x0000000310007986 */ /* 0x0001e2000c101124 */
[----:B------:R-:W-:Y:S05]  /*a7d0*/  BRA `(.L_x_10197) ;  /* 0x00000f1000007947 */ /* 0x000fea0003800000 */
.L_x_10194:
[----:B------:R-:W-:-:S13]  /*a7e0*/  ISETP.NE.AND P0, PT, R0, 0x2, PT ;  /* 0x000000020000780c */ /* 0x000fda0003f05270 */
[----:B------:R-:W-:Y:S05]  /*a7f0*/  @!P0 BRA `(.L_x_10198) ;  /* 0x000000a000008947 */ /* 0x000fea0003800000 */
[----:B------:R-:W-:-:S13]  /*a800*/  ISETP.NE.AND P0, PT, R0, 0x3, PT ;  /* 0x000000030000780c */ /* 0x000fda0003f05270 */
[----:B------:R-:W-:Y:S05]  /*a810*/  @!P0 BRA `(.L_x_10199) ;  /* 0x0000005000008947 */ /* 0x000fea0003800000 */
[----:B------:R-:W-:-:S13]  /*a820*/  ISETP.NE.AND P0, PT, R0, 0x4, PT ;  /* 0x000000040000780c */ /* 0x000fda0003f05270 */
[----:B------:R-:W-:Y:S05]  /*a830*/  @P0 BRA `(.L_x_10196) ;  /* 0x00000d2000000947 */ /* 0x000fea0003800000 */
[----:B0-----:R-:W0:Y:S02]  /*a840*/  F2I.S64.F64.TRUNC R12, R12 ;  /* 0x0000000c000c7311 */ /* 0x001e24000030d900 */
[----:B0-----:R0:W-:Y:S01]  /*a850*/  STG.E.64 [R16.64], R12 ;  /* 0x0000000c10007986 */ /* 0x0011e2000c101b24 */
[----:B------:R-:W-:Y:S05]  /*a860*/  BRA `(.L_x_10197) ;  /* 0x00000e8000007947 */ /* 0x000fea0003800000 */
.L_x_10199:
[----:B0-----:R-:W0:Y:S02]  /*a870*/  F2I.F64.TRUNC R13, R12 ;  /* 0x0000000c000d7311 */ /* 0x001e24000030d100 */
[----:B0-----:R0:W-:Y:S01]  /*a880*/  STG.E [R16.64], R13 ;  /* 0x0000000d10007986 */ /* 0x0011e2000c101924 */
[----:B------:R-:W-:Y:S05]  /*a890*/  BRA `(.L_x_10197) ;  /* 0x00000e5000007947 */ /* 0x000fea0003800000 */
.L_x_10198:
[----:B0-----:R-:W0:Y:S02]  /*a8a0*/  F2I.F64.TRUNC R13, R12 ;  /* 0x0000000c000d7311 */ /* 0x001e24000030d100 */
[----:B0-----:R0:W-:Y:S01]  /*a8b0*/  STG.E.U16 [R16.64], R13 ;  /* 0x0000000d10007986 */ /* 0x0011e2000c101524 */
[----:B------:R-:W-:Y:S05]  /*a8c0*/  BRA `(.L_x_10197) ;  /* 0x00000e2000007947 */ /* 0x000fea0003800000 */
.L_x_10193:
[----:B------:R-:W-:-:S13]  /*a8d0*/  ISETP.GT.AND P0, PT, R0, 0x6, PT ;  /* 0x000000060000780c */ /* 0x000fda0003f04270 */
[----:B------:R-:W-:Y:S05]  /*a8e0*/  @P0 BRA `(.L_x_10200) ;  /* 0x000000f000000947 */ /* 0x000fea0003800000 */
[----:B------:R-:W-:-:S13]  /*a8f0*/  ISETP.NE.AND P0, PT, R0, 0x5, PT ;  /* 0x000000050000780c */ /* 0x000fda0003f05270 */
[----:B------:R-:W-:Y:S05]  /*a900*/  @!P0 BRA `(.L_x_10201) ;  /* 0x0000007000008947 */ /* 0x000fea0003800000 */
[----:B------:R-:W-:-:S13]  /*a910*/  ISETP.NE.AND P0, PT, R0, 0x6, PT ;  /* 0x000000060000780c */ /* 0x000fda0003f05270 */
[----:B------:R-:W-:Y:S05]  /*a920*/  @P0 BRA `(.L_x_10196) ;  /* 0x00000c3000000947 */ /* 0x000fea0003800000 */
[----:B0-----:R-:W0:Y:S01]  /*a930*/  F2F.F32.F64 R3, R12 ;  /* 0x0000000c00037310 */ /* 0x001e220000301000 */
[----:B------:R-:W0:-:S14]  /*a940*/  DSETP.GEU.AND P0, PT, |R12|, c[0x2][0x1c8], PT ;  /* 0x008072000c00762a */ /* 0x000e1c0003f0e200 */
[----:B0-----:R-:W-:-:S05]  /*a950*/  @!P0 FMUL R3, R3, 1.175494350822287508e-38 ;  /* 0x0080000003038820 */ /* 0x001fca0000400000 */
[----:B------:R0:W-:Y:S01]  /*a960*/  STG.E [R16.64], R3 ;  /* 0x0000000310007986 */ /* 0x0001e2000c101924 */
[----:B------:R-:W-:Y:S05]  /*a970*/  BRA `(.L_x_10197) ;  /* 0x00000d7000007947 */ /* 0x000fea0003800000 */
.L_x_10201:
[----:B0-----:R-:W0:Y:S01]  /*a980*/  F2F.F32.F64 R0, R12 ;  /* 0x0000000c00007310 */ /* 0x001e220000301000 */
[----:B------:R-:W0:-:S14]  /*a990*/  DSETP.GEU.AND P0, PT, |R12|, c[0x2][0x1c8], PT ;  /* 0x008072000c00762a */ /* 0x000e1c0003f0e200 */
[----:B0-----:R-:W-:-:S05]  /*a9a0*/  @!P0 FMUL R0, R0, 1.175494350822287508e-38 ;  /* 0x0080000000008820 */ /* 0x001fca0000400000 */
[----:B------:R-:W-:-:S05]  /*a9b0*/  F2FP.PACK_AB R0, RZ, R0 ;  /* 0x00000000ff00723e */ /* 0x000fca00000000ff */
[----:B------:R0:W-:Y:S01]  /*a9c0*/  STG.E.U16 [R16.64], R0 ;  /* 0x0000000010007986 */ /* 0x0001e2000c101524 */
[----:B------:R-:W-:Y:S05]  /*a9d0*/  BRA `(.L_x_10197) ;  /* 0x00000d1000007947 */ /* 0x000fea0003800000 */
.L_x_10200:
[----:B------:R-:W-:-:S13]  /*a9e0*/  ISETP.NE.AND P0, PT, R0, 0x7, PT ;  /* 0x000000070000780c */ /* 0x000fda0003f05270 */
[----:B------:R-:W-:Y:S05]  /*a9f0*/  @!P0 BRA `(.L_x_10202) ;  /* 0x0000015000008947 */ /* 0x000fea0003800000 */
[----:B------:R-:W-:-:S13]  /*aa00*/  ISETP.NE.AND P0, PT, R0, 0x8, PT ;  /* 0x000000080000780c */ /* 0x000fda0003f05270 */
[----:B------:R-:W-:Y:S05]  /*aa10*/  @!P0 BRA `(.L_x_10203) ;  /* 0x000000a000008947 */ /* 0x000fea0003800000 */
[----:B------:R-:W-:-:S13]  /*aa20*/  ISETP.NE.AND P0, PT, R0, 0x9, PT ;  /* 0x000000090000780c */ /* 0x000fda0003f05270 */
[----:B------:R-:W-:Y:S05]  /*aa30*/  @P0 BRA `(.L_x_10196) ;  /* 0x00000b2000000947 */ /* 0x000fea0003800000 */
[----:B0-----:R-:W0:Y:S01]  /*aa40*/  F2F.F32.F64 R3, R14 ;  /* 0x0000000e00037310 */ /* 0x001e220000301000 */
[----:B------:R-:W0:-:S04]  /*aa50*/  DSETP.GEU.AND P0, PT, |R14|, c[0x2][0x1c8], PT ;  /* 0x008072000e00762a */ /* 0x000e080003f0e200 */
[----:B------:R-:W1:-:S03]  /*aa60*/  DSETP.GEU.AND P1, PT, |R12|, c[0x2][0x1c8], PT ;  /* 0x008072000c00762a */ /* 0x000e460003f2e200 */
[----:B------:R-:W1:Y:S07]  /*aa70*/  F2F.F32.F64 R2, R12 ;  /* 0x0000000c00027310 */ /* 0x000e6e0000301000 */
[----:B0-----:R-:W-:-:S04]  /*aa80*/  @!P0 FMUL R3, R3, 1.175494350822287508e-38 ;  /* 0x0080000003038820 */ /* 0x001fc80000400000 */
[----:B-1----:R-:W-:-:S05]  /*aa90*/  @!P1 FMUL R2, R2, 1.175494350822287508e-38 ;  /* 0x0080000002029820 */ /* 0x002fca0000400000 */
[----:B------:R0:W-:Y:S01]  /*aaa0*/  STG.E.64 [R16.64], R2 ;  /* 0x0000000210007986 */ /* 0x0001e2000c101b24 */
[----:B------:R-:W-:Y:S05]  /*aab0*/  BRA `(.L_x_10197) ;  /* 0x00000c3000007947 */ /* 0x000fea0003800000 */
.L_x_10203:
[----:B0-----:R-:W0:Y:S01]  /*aac0*/  F2F.F32.F64 R0, R14 ;  /* 0x0000000e00007310 */ /* 0x001e220000301000 */
[----:B------:R-:W0:-:S04]  /*aad0*/  DSETP.GEU.AND P1, PT, |R14|, c[0x2][0x1c8], PT ;  /* 0x008072000e00762a */ /* 0x000e080003f2e200 */
[----:B------:R-:W1:-:S03]  /*aae0*/  DSETP.GEU.AND P0, PT, |R12|, c[0x2][0x1c8], PT ;  /* 0x008072000c00762a */ /* 0x000e460003f0e200 */
[----:B------:R-:W1:Y:S07]  /*aaf0*/  F2F.F32.F64 R3, R12 ;  /* 0x0000000c00037310 */ /* 0x000e6e0000301000 */
[----:B0-----:R-:W-:-:S04]  /*ab00*/  @!P1 FMUL R0, R0, 1.175494350822287508e-38 ;  /* 0x0080000000009820 */ /* 0x001fc80000400000 */
[----:B-1----:R-:W-:-:S05]  /*ab10*/  @!P0 FMUL R3, R3, 1.175494350822287508e-38 ;  /* 0x0080000003038820 */ /* 0x002fca0000400000 */
[----:B------:R-:W-:-:S05]  /*ab20*/  F2FP.PACK_AB R3, R0, R3 ;  /* 0x000000030003723e */ /* 0x000fca00000000ff */
[----:B------:R0:W-:Y:S01]  /*ab30*/  STG.E [R16.64], R3 ;  /* 0x0000000310007986 */ /* 0x0001e2000c101924 */
[----:B------:R-:W-:Y:S05]  /*ab40*/  BRA `(.L_x_10197) ;  /* 0x00000ba000007947 */ /* 0x000fea0003800000 */
.L_x_10202:
[----:B0-----:R0:W-:Y:S01]  /*ab50*/  STG.E.64 [R16.64], R12 ;  /* 0x0000000c10007986 */ /* 0x0011e2000c101b24 */
[----:B------:R-:W-:Y:S05]  /*ab60*/  BRA `(.L_x_10197) ;  /* 0x00000b8000007947 */ /* 0x000fea0003800000 */
.L_x_10192:
        /* <DEDUP_REMOVED lines=8> */
[----:B0-----:R-:W0:-:S06]  /*abf0*/  DSETP.NEU.AND P0, PT, R14, RZ, PT ;  /* 0x000000ff0e00722a */ /* 0x001e0c0003f0d000 */
[----:B0-----:R-:W0:-:S06]  /*ac00*/  DSETP.NEU.OR P0, PT, R12, RZ, P0 ;  /* 0x000000ff0c00722a */ /* 0x001e0c000070d400 */
[----:B0-----:R-:W-:-:S05]  /*ac10*/  SEL R3, RZ, 0x1, !P0 ;  /* 0x00000001ff037807 */ /* 0x001fca0004000000 */
[----:B------:R0:W-:Y:S01]  /*ac20*/  STG.E.U8 [R16.64], R3 ;  /* 0x0000000310007986 */ /* 0x0001e2000c101124 */
[----:B------:R-:W-:Y:S05]  /*ac30*/  BRA `(.L_x_10197) ;  /* 0x00000ab000007947 */ /* 0x000fea0003800000 */
.L_x_10206:
[----:B0-----:R0:W-:Y:S01]  /*ac40*/  STG.E.128 [R16.64], R12 ;  /* 0x0000000c10007986 */ /* 0x0011e2000c101d24 */
[----:B------:R-:W-:Y:S05]  /*ac50*/  BRA `(.L_x_10197) ;  /* 0x00000a9000007947 */ /* 0x000fea0003800000 */
.L_x_10205:
[----:B------:R-:W-:-:S13]  /*ac60*/  ISETP.NE.AND P0, PT, R0, 0xf, PT ;  /* 0x0000000f0000780c */ /* 0x000fda0003f05270 */
[----:B------:R-:W-:Y:S05]  /*ac70*/  @!P0 BRA `(.L_x_10207) ;  /* 0x0000031000008947 */ /* 0x000fea0003800000 */
[----:B------:R-:W-:-:S13]  /*ac80*/  ISETP.NE.AND P0, PT, R0, 0x17, PT ;  /* 0x000000170000780c */ /* 0x000fda0003f05270 */
[----:B------:R-:W-:Y:S05]  /*ac90*/  @!P0 BRA `(.L_x_10208) ;  /* 0x0000017000008947 */ /* 0x000fea0003800000 */
[----:B------:R-:W-:-:S13]  /*aca0*/  ISETP.NE.AND P0, PT, R0, 0x18, PT ;  /* 0x000000180000780c */ /* 0x000fda0003f05270 */
[----:B------:R-:W-:Y:S05]  /*acb0*/  @P0 BRA `(.L_x_10196) ;  /* 0x000008a000000947 */ /* 0x000fea0003800000 */
[----:B0-----:R-:W0:Y:S01]  /*acc0*/  F2F.F32.F64 R5, R12 ;  /* 0x0000000c00057310 */ /* 0x001e220000301000 */
        /* <DEDUP_REMOVED lines=16> */
.L_x_10210:
[----:B------:R-:W-:Y:S05]  /*add0*/  BSYNC B0 ;  /* 0x0000000000007941 */ /* 0x000fea0003800000 */
.L_x_10209:
[----:B------:R-:W-:-:S05]  /*ade0*/  LOP3.LUT R3, R0, R3, RZ, 0xfc, !PT ;  /* 0x0000000300037212 */ /* 0x000fca00078efcff */
[----:B------:R0:W-:Y:S01]  /*adf0*/  STG.E.U8 [R16.64], R3 ;  /* 0x0000000310007986 */ /* 0x0001e2000c101124 */
[----:B------:R-:W-:Y:S05]  /*ae00*/  BRA `(.L_x_10197) ;  /* 0x000008e000007947 */ /* 0x000fea0003800000 */
.L_x_10208:
[----:B0-----:R-:W0:Y:S01]  /*ae10*/  F2F.F32.F64 R3, R12 ;  /* 0x0000000c00037310 */ /* 0x001e220000301000 */
        /* <DEDUP_REMOVED lines=14> */
.L_x_10212:
[----:B------:R-:W-:Y:S01]  /*af00*/  IMAD.MOV.U32 R0, RZ, RZ, 0x7f ;  /* 0x0000007fff007424 */ /* 0x000fe200078e00ff */
[----:B------:R-:W-:-:S04]  /*af10*/  ISETP.GT.U32.AND P0, PT, R2, 0x7f800000, PT ;  /* 0x7f8000000200780c */ /* 0x000fc80003f04070 */
[----:B------:R-:W-:-:S04]  /*af20*/  SEL R0, R0, 0x7c, P0 ;  /* 0x0000007c00007807 */ /* 0x000fc80000000000 */
.L_x_10213:
[----:B------:R-:W-:Y:S05]  /*af30*/  BSYNC B0 ;  /* 0x0000000000007941 */ /* 0x000fea0003800000 */
.L_x_10211:
[----:B------:R-:W-:-:S04]  /*af40*/  LOP3.LUT R2, R3, 0x80000000, RZ, 0xc0, !PT ;  /* 0x8000000003027812 */ /* 0x000fc800078ec0ff */
[----:B------:R-:W-:-:S04]  /*af50*/  SHF.R.U32.HI R3, RZ, 0x18, R2 ;  /* 0x00000018ff037819 */ /* 0x000fc80000011602 */
[----:B------:R-:W-:-:S05]  /*af60*/  LOP3.LUT R3, R0, R3, RZ, 0xfc, !PT ;  /* 0x0000000300037212 */ /* 0x000fca00078efcff */
[----:B------:R0:W-:Y:S01]  /*af70*/  STG.E.U8 [R16.64], R3 ;  /* 0x0000000310007986 */ /* 0x0001e2000c101124 */
[----:B------:R-:W-:Y:S05]  /*af80*/  BRA `(.L_x_10197) ;  /* 0x0000076000007947 */ /* 0x000fea0003800000 */
.L_x_10207:
[----:B0-----:R-:W0:Y:S01]  /*af90*/  F2F.F32.F64 R0, R12 ;  /* 0x0000000c00007310 */ /* 0x001e220000301000 */
[----:B------:R-:W0:-:S14]  /*afa0*/  DSETP.GEU.AND P0, PT, |R12|, c[0x2][0x1c8], PT ;  /* 0x008072000c00762a */ /* 0x000e1c0003f0e200 */
[----:B0-----:R-:W-:-:S05]  /*afb0*/  @!P0 FMUL R0, R0, 1.175494350822287508e-38 ;  /* 0x0080000000008820 */ /* 0x001fca0000400000 */
[----:B------:R-:W-:-:S05]  /*afc0*/  F2FP.BF16.PACK_AB R0, RZ, R0 ;  /* 0x00000000ff00723e */ /* 0x000fca00000010ff */
[----:B------:R0:W-:Y:S01]  /*afd0*/  STG.E.U16 [R16.64], R0 ;  /* 0x0000000010007986 */ /* 0x0001e2000c101524 */
[----:B------:R-:W-:Y:S05]  /*afe0*/  BRA `(.L_x_10197) ;  /* 0x0000070000007947 */ /* 0x000fea0003800000 */
.L_x_10204:
        /* <DEDUP_REMOVED lines=8> */
[----:B0-----:R-:W0:Y:S02]  /*b070*/  F2I.U32.F64.TRUNC R13, R12 ;  /* 0x0000000c000d7311 */ /* 0x001e24000030d000 */
[----:B0-----:R0:W-:Y:S01]  /*b080*/  STG.E.U16 [R16.64], R13 ;  /* 0x0000000d10007986 */ /* 0x0011e2000c101524 */
[----:B------:R-:W-:Y:S05]  /*b090*/  BRA `(.L_x_10197) ;  /* 0x0000065000007947 */ /* 0x000fea0003800000 */
.L_x_10216:
[----:B0-----:R-:W0:Y:S01]  /*b0a0*/  F2F.F32.F64 R3, R12 ;  /* 0x0000000c00037310 */ /* 0x001e220000301000 */
        /* <DEDUP_REMOVED lines=18> */
.L_x_10219:
[----:B------:R-:W-:-:S04]  /*b1d0*/  LOP3.LUT R2, R3, 0x80000000, RZ, 0xc0, !PT ;  /* 0x8000000003027812 */ /* 0x000fc800078ec0ff */
[----:B------:R-:W-:-:S04]  /*b1e0*/  SHF.R.U32.HI R3, RZ, 0x18, R2 ;  /* 0x00000018ff037819 */ /* 0x000fc80000011602 */
[----:B------:R-:W-:-:S04]  /*b1f0*/  LOP3.LUT R0, R0, R3, RZ, 0xfc, !PT ;  /* 0x0000000300007212 */ /* 0x000fc800078efcff */
[----:B------:R-:W-:Y:S02]  /*b200*/  PRMT R8, R0, 0x7610, R8 ;  /* 0x0000761000087816 */ /* 0x000fe40000000008 */
.L_x_10218:
[----:B------:R-:W-:Y:S05]  /*b210*/  BSYNC B0 ;  /* 0x0000000000007941 */ /* 0x000fea0003800000 */
.L_x_10217:
[----:B------:R0:W-:Y:S01]  /*b220*/  STG.E.U8 [R16.64], R8 ;  /* 0x0000000810007986 */ /* 0x0001e2000c101124 */
[----:B------:R-:W-:Y:S05]  /*b230*/  BRA `(.L_x_10197) ;  /* 0x000004b000007947 */ /* 0x000fea0003800000 */
.L_x_10215:
        /* <DEDUP_REMOVED lines=19> */
.L_x_10222:
[----:B------:R-:W-:-:S04]  /*b370*/  LOP3.LUT R2, R3, 0x80000000, RZ, 0xc0, !PT ;  /* 0x8000000003027812 */ /* 0x000fc800078ec0ff */
[----:B------:R-:W-:-:S04]  /*b380*/  SHF.R.U32.HI R3, RZ, 0x18, R2 ;  /* 0x00000018ff037819 */ /* 0x000fc80000011602 */
[----:B------:R-:W-:-:S04]  /*b390*/  LOP3.LUT R0, R0, R3, RZ, 0xfc, !PT ;  /* 0x0000000300007212 */ /* 0x000fc800078efcff */
[----:B------:R-:W-:Y:S02]  /*b3a0*/  PRMT R8, R0, 0x7610, R8 ;  /* 0x0000761000087816 */ /* 0x000fe40000000008 */
.L_x_10221:
[----:B------:R-:W-:Y:S05]  /*b3b0*/  BSYNC B0 ;  /* 0x0000000000007941 */ /* 0x000fea0003800000 */
.L_x_10220:
[----:B------:R0:W-:Y:S01]  /*b3c0*/  STG.E.U8 [R16.64], R8 ;  /* 0x0000000810007986 */ /* 0x0001e2000c101124 */
[----:B------:R-:W-:Y:S05]  /*b3d0*/  BRA `(.L_x_10197) ;  /* 0x0000031000007947 */ /* 0x000fea0003800000 */
.L_x_10214:
[----:B------:R-:W-:-:S13]  /*b3e0*/  ISETP.NE.AND P0, PT, R0, 0x1c, PT ;  /* 0x0000001c0000780c */ /* 0x000fda0003f05270 */
[----:B------:R-:W-:Y:S05]  /*b3f0*/  @!P0 BRA `(.L_x_10223) ;  /* 0x000002d000008947 */ /* 0x000fea0003800000 */
[----:B------:R-:W-:-:S13]  /*b400*/  ISETP.NE.AND P0, PT, R0, 0x1d, PT ;  /* 0x0000001d0000780c */ /* 0x000fda0003f05270 */
[----:B------:R-:W-:Y:S05]  /*b410*/  @!P0 BRA `(.L_x_10224) ;  /* 0x0000028000008947 */ /* 0x000fea0003800000 */
[----:B------:R-:W-:-:S13]  /*b420*/  ISETP.NE.AND P0, PT, R0, 0x2c, PT ;  /* 0x0000002c0000780c */ /* 0x000fda0003f05270 */
[----:B------:R-:W-:Y:S05]  /*b430*/  @P0 BRA `(.L_x_10196) ;  /* 0x0000012000000947 */ /* 0x000fea0003800000 */
[----:B0-----:R-:W0:Y:S01]  /*b440*/  F2F.F32.F64 R4, R12 ;  /* 0x0000000c00047310 */ /* 0x001e220000301000 */
        /* <DEDUP_REMOVED lines=17> */
.L_x_10196:
[----:B------:R-:W-:Y:S01]  /*b560*/  MOV R0, 0x0 ;  /* 0x0000000000007802 */ /* 0x000fe20000000f00 */
[----:B------:R-:W-:Y:S02]  /*b570*/  IMAD.MOV.U32 R4, RZ, RZ, c[0x4][0x158] ;  /* 0x01005600ff047624 */ /* 0x000fe400078e00ff */
[----:B------:R-:W-:Y:S01]  /*b580*/  IMAD.MOV.U32 R5, RZ, RZ, c[0x4][0x15c] ;  /* 0x01005700ff057624 */ /* 0x000fe200078e00ff */
[----:B------:R1:W2:Y:S01]  /*b590*/  LDC.64 R2, c[0x4][R0] ;  /* 0x0100000000027b82 */ /* 0x0002a20000000a00 */
[----:B0-----:R-:W-:Y:S02]  /*b5a0*/  IMAD.MOV.U32 R6, RZ, RZ, c[0x4][0x160] ;  /* 0x01005800ff067624 */ /* 0x001fe400078e00ff */
[----:B------:R-:W-:Y:S02]  /*b5b0*/  IMAD.MOV.U32 R7, RZ, RZ, c[0x4][0x164] ;  /* 0x01005900ff077624 */ /* 0x000fe400078e00ff */
[----:B------:R-:W-:-:S02]  /*b5c0*/  IMAD.MOV.U32 R8, RZ, RZ, 0x65 ;  /* 0x00000065ff087424 */ /* 0x000fc400078e00ff */
[----:B------:R-:W-:Y:S02]  /*b5d0*/  IMAD.MOV.U32 R10, RZ, RZ, c[0x4][0x10] ;  /* 0x01000400ff0a7624 */ /* 0x000fe400078e00ff */
[----:B------:R-:W-:Y:S02]  /*b5e0*/  IMAD.MOV.U32 R11, RZ, RZ, c[0x4][0x14] ;  /* 0x01000500ff0b7624 */ /* 0x000fe400078e00ff */
[----:B------:R-:W-:Y:S02]  /*b5f0*/  IMAD.MOV.U32 R12, RZ, RZ, 0x1 ;  /* 0x00000001ff0c7424 */ /* 0x000fe400078e00ff */
[----:B------:R-:W-:Y:S02]  /*b600*/  IMAD.MOV.U32 R13, RZ, RZ, RZ ;  /* 0x000000ffff0d7224 */ /* 0x000fe400078e00ff */
[----:B-1----:R-:W-:Y:S01]  /*b610*/  LEPC R14 ;  /* 0x00000000000e734e */ /* 0x002fe20000000000 */
[----:B------:R-:W-:Y:S02]  /*b620*/  MOV R9, 0xb690 ;  /* 0x0000b69000097802 */ /* 0x000fe40000000f00 */
[----:B------:R-:W-:Y:S02]  /*b630*/  MOV R20, 0xb610 ;  /* 0x0000b61000147802 */ /* 0x000fe40000000f00 */
[----:B------:R-:W-:-:S02]  /*b640*/  MOV R21, 0x0 ;  /* 0x0000000000157802 */ /* 0x000fc40000000f00 */
[----:B------:R-:W-:Y:S02]  /*b650*/  MOV R0, 0x0 ;  /* 0x0000000000007802 */ /* 0x000fe40000000f00 */
[----:B------:R-:W-:-:S04]  /*b660*/  IADD3 R20, P0, P1, -R20, R9, R14 ;  /* 0x0000000914147210 */ /* 0x000fc8000791e10e */
[----:B------:R-:W-:-:S04]  /*b670*/  IADD3.X R21, ~R0, R21, R15, P0, P1 ;  /* 0x0000001500157210 */ /* 0x000fc800007e250f */
[----:B--2---:R-:W-:Y:S05]  /*b680*/  CALL.ABS.NOINC R2 ;  /* 0x0000000002007343 */ /* 0x004fea0003c00000 */
[----:B------:R-:W-:Y:S05]  /*b690*/  BRA `(.L_x_10197) ;  /* 0x0000005000007947 */ /* 0x000fea0003800000 */
.L_x_10224:
[----:B0-----:R-:W0:Y:S02]  /*b6a0*/  F2I.U64.F64.TRUNC R12, R12 ;  /* 0x0000000c000c7311 */ /* 0x001e24000030d800 */
[----:B0-----:R0:W-:Y:S01]  /*b6b0*/  STG.E.64 [R16.64], R12 ;  /* 0x0000000c10007986 */ /* 0x0011e2000c101b24 */
[----:B------:R-:W-:Y:S05]  /*b6c0*/  BRA `(.L_x_10197) ;  /* 0x0000002000007947 */ /* 0x000fea0003800000 */
.L_x_10223:
[----:B0-----:R-:W0:Y:S02]  /*b6d0*/  F2I.U32.F64.TRUNC R13, R12 ;  /* 0x0000000c000d7311 */ /* 0x001e24000030d000 */
[----:B0-----:R0:W-:Y:S02]  /*b6e0*/  STG.E [R16.64], R13 ;  /* 0x0000000d10007986 */ /* 0x0011e4000c101924 */
.L_x_10197:
[----:B0-----:R-:W0:Y:S04]  /*b6f0*/  S2R R0, SR_TID.X ;  /* 0x0000000000007919 */ /* 0x001e280000002100 */
[----:B------:R-:W0:Y:S02]  /*b700*/  S2R R3, SR_CTAID.X ;  /* 0x0000000000037919 */ /* 0x000e240000002500 */
[----:B0-----:R-:W-:-:S05]  /*b710*/  IMAD R0, R3, 0x200, R0 ;  /* 0x0000020003007824 */ /* 0x001fca00078e0200 */
[----:B------:R-:W-:Y:S02]  /*b720*/  IADD3 R40, R0, 0x80, RZ ;  /* 0x0000008000287810 */ /* 0x000fe40007ffe0ff */
.L_x_10025:
[----:B------:R-:W-:Y:S05]  /*b730*/  BSYNC B6 ;  /* 0x0000000000067941 */ /* 0x000fea0003800000 */
.L_x_10024:
        /* <DEDUP_REMOVED lines=8> */
[----:B------:R-:W-:Y:S02]  /*b7c0*/  IMAD.MOV.U32 R3, RZ, RZ, R40 ;  /* 0x000000ffff037224 */ /* 0x000fe400078e0028 */
        /* <DEDUP_REMOVED lines=223> */
.L_x_10227:
        /* <DEDUP_REMOVED lines=20> */
.L_x_10231:
[----:B------:R-:W2:Y:S01]  /*c700*/  LDG.E.U8 R2, [R2.64] ;  /* 0x0000002402027981 */ /* 0x000ea2000c1e1100 */
[----:B------:R-:W-:Y:S01]  /*c710*/  CS2R R14, SRZ ;  /* 0x00000000000e7805 */ /* 0x000fe2000001ff00 */
[----:B--2---:R0:W1:Y:S01]  /*c720*/  I2F.F64.U16 R12, R2 ;  /* 0x00000002000c7312 */ /* 0x0040620000101800 */
[----:B------:R-:W-:Y:S05]  /*c730*/  BRA `(.L_x_10233) ;  /* 0x00000f5000007947 */ /* 0x000fea0003800000 */
.L_x_10230:
        /* <DEDUP_REMOVED lines=10> */
.L_x_10235:
[----:B------:R-:W2:Y:S01]  /*c7e0*/  LDG.E R2, [R2.64] ;  /* 0x0000002402027981 */ /* 0x000ea2000c1e1900 */
[----:B------:R-:W-:Y:S01]  /*c7f0*/  CS2R R14, SRZ ;  /* 0x00000000000e7805 */ /* 0x000fe2000001ff00 */
[----:B--2---:R0:W1:Y:S01]  /*c800*/  I2F.F64 R12, R2 ;  /* 0x00000002000c7312 */ /* 0x0040620000201c00 */
[----:B------:R-:W-:Y:S05]  /*c810*/  BRA `(.L_x_10233) ;  /* 0x00000e7000007947 */ /* 0x000fea0003800000 */
.L_x_10234:
[----:B------:R-:W2:Y:S01]  /*c820*/  LDG.E.U16 R2, [R2.64] ;  /* 0x0000002402027981 */ /* 0x000ea2000c1e1500 */
[----:B------:R-:W-:Y:S01]  /*c830*/  CS2R R14, SRZ ;  /* 0x00000000000e7805 */ /* 0x000fe2000001ff00 */
[----:B--2---:R0:W1:Y:S01]  /*c840*/  I2F.F64.S16 R12, R2 ;  /* 0x00000002000c7312 */ /* 0x0040620000101c00 */
[----:B------:R-:W-:Y:S05]  /*c850*/  BRA `(.L_x_10233) ;  /* 0x00000e3000007947 */ /* 0x000fea0003800000 */
.L_x_10229:
        /* <DEDUP_REMOVED lines=11> */
.L_x_10237:
[----:B------:R-:W2:Y:S01]  /*c910*/  LDG.E.U16 R0, [R2.64] ;  /* 0x0000002402007981 */ /* 0x000ea2000c1e1500 */
[----:B------:R-:W-:Y:S01]  /*c920*/  CS2R R14, SRZ ;  /* 0x00000000000e7805 */ /* 0x000fe2000001ff00 */
[----:B--2---:R-:W-:-:S05]  /*c930*/  HADD2.F32 R0, -RZ, R0.H0_H0 ;  /* 0x20000000ff007230 */ /* 0x004fca0000004100 */
[----:B------:R-:W-:-:S04]  /*c940*/  FMUL.FTZ R0, R0, 1 ;  /* 0x3f80000000007820 */ /* 0x000fc80000410000 */
[----:B------:R0:W1:Y:S01]  /*c950*/  F2F.F64.F32 R12, R0 ;  /* 0x00000000000c7310 */ /* 0x0000620000201800 */
[----:B------:R-:W-:Y:S05]  /*c960*/  BRA `(.L_x_10233) ;  /* 0x00000d2000007947 */ /* 0x000fea0003800000 */
.L_x_10236:
        /* <DEDUP_REMOVED lines=12> */
.L_x_10239:
        /* <DEDUP_REMOVED lines=8> */
.L_x_10238:
[----:B------:R0:W5:Y:S01]  /*cab0*/  LDG.E.64 R12, [R2.64] ;  /* 0x00000024020c7981 */ /* 0x000162000c1e1b00 */
[----:B------:R-:W-:Y:S01]  /*cac0*/  CS2R R14, SRZ ;  /* 0x00000000000e7805 */ /* 0x000fe2000001ff00 */
[----:B------:R-:W-:Y:S05]  /*cad0*/  BRA `(.L_x_10233) ;  /* 0x00000bb000007947 */ /* 0x000fea0003800000 */
.L_x_10228:
        /* <DEDUP_REMOVED lines=14> */
.L_x_10242:
[----:B------:R0:W5:Y:S01]  /*cbc0*/  LDG.E.128 R12, [R2.64] ;  /* 0x00000024020c7981 */ /* 0x000162000c1e1d00 */
[----:B------:R-:W-:Y:S05]  /*cbd0*/  BRA `(.L_x_10233) ;  /* 0x00000ab000007947 */ /* 0x000fea0003800000 */
.L_x_10241:
        /* <DEDUP_REMOVED lines=29> */
.L_x_10244:
        /* <DEDUP_REMOVED lines=16> */
.L_x_10243:
[----:B------:R-:W2:Y:S01]  /*ceb0*/  LDG.E.U16 R0, [R2.64] ;  /* 0x0000002402007981 */ /* 0x000ea2000c1e1500 */
[----:B------:R-:W-:Y:S01]  /*cec0*/  CS2R R14, SRZ ;  /* 0x00000000000e7805 */ /* 0x000fe2000001ff00 */
[----:B--2---:R-:W-:-:S05]  /*ced0*/  PRMT R0, RZ, 0x5410, R0 ;  /* 0x00005410ff007816 */ /* 0x004fca0000000000 */
[----:B------:R-:W-:-:S04]  /*cee0*/  FMUL.FTZ R0, R0, 1 ;  /* 0x3f80000000007820 */ /* 0x000fc80000410000 */
[----:B------:R0:W1:Y:S01]  /*cef0*/  F2F.F64.F32 R12, R0 ;  /* 0x00000000000c7310 */ /* 0x0000620000201800 */
[----:B------:R-:W-:Y:S05]  /*cf00*/  BRA `(.L_x_10233) ;  /* 0x0000078000007947 */ /* 0x000fea0003800000 */
.L_x_10240:
        /* <DEDUP_REMOVED lines=12> */
.L_x_10247:
        /* <DEDUP_REMOVED lines=21> */
.L_x_10251:
[----:B------:R-:W-:Y:S05]  /*d120*/  BSYNC B1 ;  /* 0x0000000000017941 */ /* 0x000fea0003800000 */
.L_x_10250:
[----:B------:R-:W-:Y:S01]  /*d130*/  LEA R3, R0, 0x3b800000, 0x17 ;  /* 0x3b80000000037811 */ /* 0x000fe200078eb8ff */
[----:B------:R-:W-:-:S05]  /*d140*/  IMAD.SHL.U32 R0, R2, 0x100000, RZ ;  /* 0x0010000002007824 */ /* 0x000fca00078e00ff */
[----:B------:R-:W-:Y:S02]  /*d150*/  LOP3.LUT R0, R3, R0, R4, 0xfe, !PT ;  /* 0x0000000003007212 */ /* 0x000fe400078efe04 */
.L_x_10249:
[----:B------:R-:W-:Y:S05]  /*d160*/  BSYNC B0 ;  /* 0x0000000000007941 */ /* 0x000fea0003800000 */
.L_x_10248:
[----:B------:R-:W-:Y:S01]  /*d170*/  FMUL.FTZ R0, R0, 1 ;  /* 0x3f80000000007820 */ /* 0x000fe20000410000 */
[----:B------:R-:W-:-:S03]  /*d180*/  CS2R R14, SRZ ;  /* 0x00000000000e7805 */ /* 0x000fc6000001ff00 */
[----:B------:R0:W1:Y:S01]  /*d190*/  F2F.F64.F32 R12, R0 ;  /* 0x00000000000c7310 */ /* 0x0000620000201800 */
[----:B------:R-:W-:Y:S05]  /*d1a0*/  BRA `(.L_x_10233) ;  /* 0x000004e000007947 */ /* 0x000fea0003800000 */
.L_x_10246:
        /* <DEDUP_REMOVED lines=21> */
.L_x_10255:
[----:B------:R-:W-:Y:S05]  /*d300*/  BSYNC B1 ;  /* 0x0000000000017941 */ /* 0x000fea0003800000 */
.L_x_10254:
[----:B------:R-:W-:Y:S01]  /*d310*/  LEA R3, R0, 0x37800000, 0x17 ;  /* 0x3780000000037811 */ /* 0x000fe200078eb8ff */
[----:B------:R-:W-:-:S05]  /*d320*/  IMAD.SHL.U32 R0, R2, 0x200000, RZ ;  /* 0x0020000002007824 */ /* 0x000fca00078e00ff */
[----:B------:R-:W-:Y:S02]  /*d330*/  LOP3.LUT R0, R3, R0, R4, 0xfe, !PT ;  /* 0x0000000003007212 */ /* 0x000fe400078efe04 */
.L_x_10253:
[----:B------:R-:W-:Y:S05]  /*d340*/  BSYNC B0 ;  /* 0x0000000000007941 */ /* 0x000fea0003800000 */
.L_x_10252:
[----:B------:R-:W-:Y:S01]  /*d350*/  FMUL.FTZ R0, R0, 1 ;  /* 0x3f80000000007820 */ /* 0x000fe20000410000 */
[----:B------:R-:W-:-:S03]  /*d360*/  CS2R R14, SRZ ;  /* 0x00000000000e7805 */ /* 0x000fc6000001ff00 */
[----:B------:R0:W1:Y:S01]  /*d370*/  F2F.F64.F32 R12, R0 ;  /* 0x00000000000c7310 */ /* 0x0000620000201800 */
[----:B------:R-:W-:Y:S05]  /*d380*/  BRA `(.L_x_10233) ;  /* 0x0000030000007947 */ /* 0x000fea0003800000 */
.L_x_10245:
        /* <DEDUP_REMOVED lines=14> */
.L_x_10259:
[----:B------:R-:W-:Y:S05]  /*d470*/  BSYNC B0 ;  /* 0x0000000000007941 */ /* 0x000fea0003800000 */
.L_x_10258:
[----:B------:R-:W-:Y:S01]  /*d480*/  FMUL.FTZ R0, R0, 1 ;  /* 0x3f80000000007820 */ /* 0x000fe20000410000 */
[----:B------:R-:W-:-:S03]  /*d490*/  CS2R R14, SRZ ;  /* 0x00000000000e7805 */ /* 0x000fc6000001ff00 */
[----:B------:R0:W1:Y:S01]  /*d4a0*/  F2F.F64.F32 R12, R0 ;  /* 0x00000000000c7310 */ /* 0x0000620000201800 */
[----:B------:R-:W-:Y:S05]  /*d4b0*/  BRA `(.L_x_10233) ;  /* 0x000001d000007947 */ /* 0x000fea0003800000 */
.L_x_10232:
        /* <DEDUP_REMOVED lines=22> */
.L_x_10257:
[----:B------:R-:W2:Y:S01]  /*d620*/  LDG.E.64 R12, [R2.64] ;  /* 0x00000024020c7981 */ /* 0x000ea2000c1e1b00 */
[----:B------:R-:W-:Y:S01]  /*d630*/  CS2R R14, SRZ ;  /* 0x00000000000e7805 */ /* 0x000fe2000001ff00 */
[----:B--2---:R-:W0:Y:S01]  /*d640*/  I2F.F64.U64 R12, R12 ;  /* 0x0000000c000c7312 */ /* 0x004e220000301800 */
[----:B------:R-:W-:Y:S05]  /*d650*/  BRA `(.L_x_10233) ;  /* 0x0000003000007947 */ /* 0x000fea0003800000 */
.L_x_10256:
[----:B------:R-:W2:Y:S01]  /*d660*/  LDG.E R2, [R2.64] ;  /* 0x0000002402027981 */ /* 0x000ea2000c1e1900 */
[----:B------:R-:W-:Y:S01]  /*d670*/  CS2R R14, SRZ ;  /* 0x00000000000e7805 */ /* 0x000fe2000001ff00 */
[----:B--2---:R0:W1:Y:S06]  /*d680*/  I2F.F64.U32 R12, R2 ;  /* 0x00000002000c7312 */ /* 0x00406c0000201800 */
.L_x_10233:
[----:B01---5:R-:W0:Y:S01]  /*d690*/  DSETP.GTU.AND P0, PT, |R14|, +INF , PT ;  /* 0x7ff000000e00742a */ /* 0x023e220003f0c200 */
[----:B------:R-:W-:Y:S03]  /*d6a0*/  BSSY B1, `(.L_x_10260) ;  /* 0x0000859000017945 */ /* 0x000fe60003800000 */
[----:B--2---:R-:W1:-:S04]  /*d6b0*/  DADD R2, -RZ, |R12| ;  /* 0x00000000ff027229 */ /* 0x004e48000000050c */
[----:B0-----:R-:W-:-:S04]  /*d6c0*/  DSETP.GTU.OR P0, PT, |R12|, +INF , P0 ;  /* 0x7ff000000c00742a */ /* 0x001fc8000070c600 */
[----:B------:R-:W0:Y:S02]  /*d6d0*/  DADD R4, -RZ, |R14| ;  /* 0x00000000ff047229 */ /* 0x000e24000000050e */
[----:B-1----:R-:W-:Y:S01]  /*d6e0*/  MOV R18, R2 ;  /* 0x0000000200127202 */ /* 0x002fe20000000f00 */
[----:B------:R-:W-:-:S07]  /*d6f0*/  IMAD.MOV.U32 R19, RZ, RZ, R3 ;  /* 0x000000ffff137224 */ /* 0x000fce00078e0003 */
[----:B0-----:R-:W-:Y:S02]  /*d700*/  IMAD.MOV.U32 R20, RZ, RZ, R4 ;  /* 0x000000ffff147224 */ /* 0x001fe400078e0004 */
[----:B------:R-:W-:Y:S01]  /*d710*/  IMAD.MOV.U32 R21, RZ, RZ, R5 ;  /* 0x000000ffff157224 */ /* 0x000fe200078e0005 */
[----:B------:R-:W-:Y:S05]  /*d720*/  @P0 BRA `(.L_x_10261) ;  /* 0x000083f000000947 */ /* 0x000fea0003800000 */
[----:B------:R-:W0:-:S06]  /*d730*/  DSETP.GT.AND P0, PT, R20, 4.50359962737049600000e+15, PT ;  /* 0x433000001400742a */ /* 0x000e0c0003f04000 */
        /* <DEDUP_REMOVED lines=8> */
[----:B------:R-:W0:Y:S01]  /*d7c0*/  DADD R22, R20, 1 ;  /* 0x3ff0000014167429 */ /* 0x000e220000000000 */
[----:B------:R-:W-:Y:S01]  /*d7d0*/  IMAD.MOV.U32 R2, RZ, RZ, RZ ;  /* 0x000000ffff027224 */ /* 0x000fe200078e00ff */
[----:B------:R-:W-:Y:S01]  /*d7e0*/  BSSY B2, `(.L_x_10264) ;  /* 0x000024e000027945 */ /* 0x000fe20003800000 */
[----:B------:R-:W-:Y:S01]  /*d7f0*/  IMAD.MOV.U32 R6, RZ, RZ, RZ ;  /* 0x000000ffff067224 */ /* 0x000fe200078e00ff */
[----:B------:R-:W-:Y:S01]  /*d800*/  DADD R8, -RZ, |R18| ;  /* 0x00000000ff087229 */ /* 0x000fe20000000512 */
[----:B------:R-:W-:Y:S02]  /*d810*/  IMAD.MOV.U32 R26, RZ, RZ, RZ ;  /* 0x000000ffff1a7224 */ /* 0x000fe400078e00ff */
[----:B------:R-:W-:Y:S01]  /*d820*/  IMAD.MOV.U32 R38, RZ, RZ, 0x0 ;  /* 0x00000000ff267424 */ /* 0x000fe200078e00ff */
[----:B0-----:R-:W-:Y:S01]  /*d830*/  DADD R4, -RZ, |R22| ;  /* 0x00000000ff047229 */ /* 0x001fe20000000516 */
[----:B------:R-:W-:-:S03]  /*d840*/  IMAD.MOV.U32 R39, RZ, RZ, 0x3fd80000 ;  /* 0x3fd80000ff277424 */ /* 0x000fc600078e00ff */
[----:B------:R-:W0:-:S06]  /*d850*/  DADD R28, R20, -1 ;  /* 0xbff00000141c7429 */ /* 0x000e0c0000000000 */
[----:B0-----:R-:W0:Y:S01]  /*d860*/  DADD R10, -RZ, |R28| ;  /* 0x00000000ff0a7229 */ /* 0x001e22000000051c */
[CC--:B------:R-:W-:Y:S02]  /*d870*/  ISETP.GT.U32.AND P1, PT, R4.reuse, R8.reuse, PT ;  /* 0x000000080400720c */ /* 0x0c0fe40003f24070 */
[-C--:B------:R-:W-:Y:S02]  /*d880*/  ISETP.LT.U32.AND P0, PT, R4, R8.reuse, PT ;  /* 0x000000080400720c */ /* 0x080fe40003f01070 */
[CC--:B------:R-:W-:Y:S02]  /*d890*/  ISETP.GT.U32.AND.EX P1, PT, R5.reuse, R9.reuse, PT, P1 ;  /* 0x000000090500720c */ /* 0x0c0fe40003f24110 */
[CC--:B------:R-:W-:Y:S02]  /*d8a0*/  ISETP.LT.U32.AND.EX P0, PT, R5.reuse, R9.reuse, PT, P0 ;  /* 0x000000090500720c */ /* 0x0c0fe40003f01100 */
[----:B------:R-:W-:Y:S02]  /*d8b0*/  SEL R33, R5, R9, P1 ;  /* 0x0000000905217207 */ /* 0x000fe40000800000 */
[----:B0-----:R-:W-:-:S02]  /*d8c0*/  ISETP.GT.U32.AND P3, PT, R10, R8, PT ;  /* 0x000000080a00720c */ /* 0x001fc40003f64070 */
[-C--:B------:R-:W-:Y:S02]  /*d8d0*/  ISETP.LT.U32.AND P2, PT, R10, R8.reuse, PT ;  /* 0x000000080a00720c */ /* 0x080fe40003f41070 */
[-C--:B------:R-:W-:Y:S02]  /*d8e0*/  ISETP.GT.U32.AND.EX P3, PT, R11, R9.reuse, PT, P3 ;  /* 0x000000090b00720c */ /* 0x080fe40003f64130 */
[----:B------:R-:W-:Y:S02]  /*d8f0*/  LOP3.LUT R0, R33, 0xffc00000, RZ, 0xc0, !PT ;  /* 0xffc0000021007812 */ /* 0x000fe400078ec0ff */
[CC--:B------:R-:W-:Y:S02]  /*d900*/  SEL R44, R4.reuse, R8.reuse, P0 ;  /* 0x00000008042c7207 */ /* 0x0c0fe40000000000 */
[-C--:B------:R-:W-:Y:S02]  /*d910*/  SEL R45, R5, R9.reuse, P0 ;  /* 0x00000009052d7207 */ /* 0x080fe40000000000 */
[CC--:B------:R-:W-:Y:S01]  /*d920*/  SEL R37, R11.reuse, R9.reuse, P3 ;  /* 0x000000090b257207 */ /* 0x0c0fe20001800000 */
[----:B------:R-:W-:Y:S01]  /*d930*/  IMAD.MOV.U32 R30, RZ, RZ, R44 ;  /* 0x000000ffff1e7224 */ /* 0x000fe200078e002c */
[----:B------:R-:W-:Y:S01]  /*d940*/  ISETP.LT.U32.AND.EX P0, PT, R11, R9, PT, P2 ;  /* 0x000000090b00720c */ /* 0x000fe20003f01120 */
[----:B------:R-:W-:Y:S01]  /*d950*/  IMAD.MOV.U32 R31, RZ, RZ, R45 ;  /* 0x000000ffff1f7224 */ /* 0x000fe200078e002d */
[----:B------:R-:W-:-:S02]  /*d960*/  SEL R32, R4, R8, P1 ;  /* 0x0000000804207207 */ /* 0x000fc40000800000 */
[----:B------:R-:W-:Y:S02]  /*d970*/  IADD3 R3, -R0, 0x7fd00000, RZ ;  /* 0x7fd0000000037810 */ /* 0x000fe40007ffe1ff */
[----:B------:R-:W-:Y:S02]  /*d980*/  LOP3.LUT R41, R37, 0xffc00000, RZ, 0xc0, !PT ;  /* 0xffc0000025297812 */ /* 0x000fe400078ec0ff */
[CC--:B------:R-:W-:Y:S02]  /*d990*/  SEL R42, R10.reuse, R8.reuse, P0 ;  /* 0x000000080a2a7207 */ /* 0x0c0fe40000000000 */
[----:B------:R-:W-:Y:S01]  /*d9a0*/  SEL R43, R11, R9, P0 ;  /* 0x000000090b2b7207 */ /* 0x000fe20000000000 */
[C---:B------:R-:W-:Y:S01]  /*d9b0*/  DMUL R4, R2.reuse, R32 ;  /* 0x0000002002047228 */ /* 0x040fe20000000000 */
[----:B------:R-:W-:Y:S01]  /*d9c0*/  SEL R36, R10, R8, P3 ;  /* 0x000000080a247207 */ /* 0x000fe20001800000 */
[----:B------:R-:W-:Y:S01]  /*d9d0*/  IMAD.MOV.U32 R34, RZ, RZ, R42 ;  /* 0x000000ffff227224 */ /* 0x000fe200078e002a */
[----:B------:R-:W-:Y:S01]  /*d9e0*/  IADD3 R7, -R41, 0x7fd00000, RZ ;  /* 0x7fd0000029077810 */ /* 0x000fe20007ffe1ff */
[----:B------:R-:W0:Y:S01]  /*d9f0*/  DMUL R2, R2, R30 ;  /* 0x0000001e02027228 */ /* 0x000e220000000000 */
[----:B------:R-:W-:-:S04]  /*da00*/  IMAD.MOV.U32 R35, RZ, RZ, R43 ;  /* 0x000000ffff237224 */ /* 0x000fc800078e002b */
[----:B------:R-:W-:-:S04]  /*da10*/  DMUL R8, R6, R36 ;  /* 0x0000002406087228 */ /* 0x000fc80000000000 */
[----:B0-----:R-:W0:-:S04]  /*da20*/  DMUL R2, R2, R2 ;  /* 0x0000000202027228 */ /* 0x001e080000000000 */
[----:B------:R-:W1:-:S04]  /*da30*/  DMUL R6, R6, R34 ;  /* 0x0000002206067228 */ /* 0x000e480000000000 */
[----:B0-----:R-:W0:-:S04]  /*da40*/  DFMA R2, R4, R4, R2 ;  /* 0x000000040402722b */ /* 0x001e080000000002 */
[----:B-1----:R-:W1:-:S04]  /*da50*/  DMUL R6, R6, R6 ;  /* 0x0000000606067228 */ /* 0x002e480000000000 */
[----:B0-----:R-:W0:Y:S02]  /*da60*/  DSETP.MIN.AND P0, P1, R2, c[0x2][0x8], PT ;  /* 0x008002000200762a */ /* 0x001e240003900000 */
[----:B------:R-:W-:Y:S02]  /*da70*/  IMAD.MOV.U32 R4, RZ, RZ, R3 ;  /* 0x000000ffff047224 */ /* 0x000fe400078e0003 */
[----:B-1----:R1:W2:Y:S02]  /*da80*/  DFMA R10, R8, R8, R6 ;  /* 0x00000008080a722b */ /* 0x0022a40000000006 */
[----:B-1----:R-:W-:Y:S01]  /*da90*/  IMAD.MOV.U32 R6, RZ, RZ, c[0x2][0xc] ;  /* 0x00800300ff067624 */ /* 0x002fe200078e00ff */
[----:B0-----:R-:W-:Y:S01]  /*daa0*/  FSEL R5, R4, c[0x2][0xc], P0 ;  /* 0x0080030004057a08 */ /* 0x001fe20000000000 */
[----:B------:R-:W-:Y:S02]  /*dab0*/  IMAD.MOV.U32 R8, RZ, RZ, c[0x2][0xc] ;  /* 0x00800300ff087624 */ /* 0x000fe400078e00ff */
[----:B--2---:R-:W0:Y:S01]  /*dac0*/  DSETP.MIN.AND P2, P3, R10, c[0x2][0x8], PT ;  /* 0x008002000a00762a */ /* 0x004e220003b40000 */
[----:B------:R-:W-:-:S03]  /*dad0*/  IMAD.MOV.U32 R4, RZ, RZ, R2 ;  /* 0x000000ffff047224 */ /* 0x000fc600078e0002 */
[----:B------:R-:W-:Y:S01]  /*dae0*/  IMAD.MOV.U32 R7, RZ, RZ, R11 ;  /* 0x000000ffff077224 */ /* 0x000fe200078e000b */
[----:B------:R-:W-:Y:S01]  /*daf0*/  @P1 LOP3.LUT R5, R6, 0x80000, RZ, 0xfc, !PT ;  /* 0x0008000006051812 */ /* 0x000fe200078efcff */
[----:B------:R-:W-:Y:S01]  /*db00*/  IMAD.MOV.U32 R6, RZ, RZ, R10 ;  /* 0x000000ffff067224 */ /* 0x000fe200078e000a */
[----:B------:R-:W-:Y:S01]  /*db10*/  SEL R4, R4, c[0x2][0x8], P0 ;  /* 0x0080020004047a07 */ /* 0x000fe20000000000 */
[----:B------:R-:W-:Y:S01]  /*db20*/  DSETP.NEU.AND P0, PT, R30, RZ, PT ;  /* 0x000000ff1e00722a */ /* 0x000fe20003f0d000 */
[----:B0-----:R-:W-:Y:S02]  /*db30*/  FSEL R25, R7, c[0x2][0xc], P2 ;  /* 0x0080030007197a08 */ /* 0x001fe40001000000 */
[----:B------:R-:W0:Y:S01]  /*db40*/  MUFU.RSQ64H R7, R5 ;  /* 0x0000000500077308 */ /* 0x000e220000001c00 */
[----:B------:R-:W-:Y:S01]  /*db50*/  SEL R24, R6, c[0x2][0x8], P2 ;  /* 0x0080020006187a07 */ /* 0x000fe20001000000 */
[----:B------:R-:W-:Y:S01]  /*db60*/  IMAD.MOV.U32 R6, RZ, RZ, RZ ;  /* 0x000000ffff067224 */ /* 0x000fe200078e00ff */
[----:B------:R-:W-:Y:S01]  /*db70*/  @P3 LOP3.LUT R25, R8, 0x80000, RZ, 0xfc, !PT ;  /* 0x0008000008193812 */ /* 0x000fe200078efcff */
[----:B------:R-:W-:Y:S01]  /*db80*/  DSETP.NEU.AND P2, PT, R34, RZ, PT ;  /* 0x000000ff2200722a */ /* 0x000fe20003f4d000 */
[----:B------:R-:W-:-:S02]  /*db90*/  ISETP.GE.U32.AND P1, PT, R45, 0x7ff00000, PT ;  /* 0x7ff000002d00780c */ /* 0x000fc40003f26070 */
[----:B------:R-:W-:Y:S01]  /*dba0*/  ISETP.GE.U32.AND P3, PT, R43, 0x7ff00000, PT ;  /* 0x7ff000002b00780c */ /* 0x000fe20003f66070 */
        /* <DEDUP_REMOVED lines=54> */
.L_x_10267:
[----:B------:R-:W-:Y:S05]  /*df10*/  BSYNC B3 ;  /* 0x0000000000037941 */ /* 0x000fea0003800000 */
.L_x_10266:
        /* <DEDUP_REMOVED lines=61> */
.L_x_10265:
        /* <DEDUP_REMOVED lines=36> */
.L_x_10275:
[----:B------:R-:W-:Y:S05]  /*e530*/  BSYNC B4 ;  /* 0x0000000000047941 */ /* 0x000fea0003800000 */
.L_x_10274:
[----:B------:R-:W-:Y:S02]  /*e540*/  IMAD.MOV.U32 R26, RZ, RZ, R2 ;  /* 0x000000ffff1a7224 */ /* 0x000fe400078e0002 */
[----:B------:R-:W-:Y:S01]  /*e550*/  IMAD.MOV.U32 R27, RZ, RZ, R3 ;  /* 0x000000ffff1b7224 */ /* 0x000fe200078e0003 */
[----:B------:R-:W-:Y:S05]  /*e560*/  BRA `(.L_x_10273) ;  /* 0x0000001000007947 */ /* 0x000fea0003800000 */
.L_x_10272:
[----:B------:R0:W1:-:S06]  /*e570*/  DADD R26, -R22, R30 ;  /* 0x00000000161a7229 */ /* 0x00004c000000011e */
.L_x_10273:
[----:B------:R-:W-:Y:S05]  /*e580*/  BSYNC B3 ;  /* 0x0000000000037941 */ /* 0x000fea0003800000 */
.L_x_10271:
        /* <DEDUP_REMOVED lines=26> */
[----:B------:R-:W-:Y:S01]  /*e730*/  MOV R0, 0xe760 ;  /* 0x0000e76000007802 */ /* 0x000fe20000000f00 */
[----:B------:R-:W-:Y:S02]  /*e740*/  IMAD.MOV.U32 R3, RZ, RZ, R11 ;  /* 0x000000ffff037224 */ /* 0x000fe400078e000b */
[----:B01----:R-:W-:Y:S05]  /*e750*/  CALL.REL.NOINC `($__internal_18_$__cuda_sm20_div_rn_f64_full) ;  /* 0x0001efc000007944 */ /* 0x003fea0003c00000 */
.L_x_10280:
[----:B------:R-:W-:Y:S05]  /*e760*/  BSYNC B4 ;  /* 0x0000000000047941 */ /* 0x000fea0003800000 */
.L_x_10279:
[----:B------:R-:W-:Y:S05]  /*e770*/  BRA `(.L_x_10278) ;  /* 0x0000001000007947 */ /* 0x000fea0003800000 */
.L_x_10277:
[----:B------:R2:W3:-:S06]  /*e780*/  DADD R2, R42, -R4 ;  /* 0x000000002a027229 */ /* 0x0004cc0000000804 */
.L_x_10278:
[----:B------:R-:W-:Y:S05]  /*e790*/  BSYNC B3 ;  /* 0x0000000000037941 */ /* 0x000fea0003800000 */
.L_x_10276:
        /* <DEDUP_REMOVED lines=28> */
.L_x_10282:
[----:B------:R-:W-:Y:S05]  /*e960*/  BSYNC B3 ;  /* 0x0000000000037941 */ /* 0x000fea0003800000 */
.L_x_10281:
        /* <DEDUP_REMOVED lines=13> */
[----:B0-----:R-:W-:Y:S01]  /*ea40*/  @!P0 MOV R0, R3 ;  /* 0x0000000300008202 */ /* 0x001fe20000000f00 */
        /* <DEDUP_REMOVED lines=53> */
.L_x_10283:
        /* <DEDUP_REMOVED lines=20> */
.L_x_10285:
[----:B------:R-:W-:Y:S05]  /*eee0*/  BSYNC B3 ;  /* 0x0000000000037941 */ /* 0x000fea0003800000 */
.L_x_10284:
        /* <DEDUP_REMOVED lines=16> */
.L_x_10270:
        /* <DEDUP_REMOVED lines=25> */
.L_x_10288:
[----:B------:R-:W-:Y:S05]  /*f180*/  BSYNC B3 ;  /* 0x0000000000037941 */ /* 0x000fea0003800000 */
.L_x_10287:
        /* <DEDUP_REMOVED lines=25> */
.L_x_10291:
[----:B------:R-:W-:Y:S05]  /*f320*/  BSYNC B3 ;  /* 0x0000000000037941 */ /* 0x000fea0003800000 */
.L_x_10290:
        /* <DEDUP_REMOVED lines=16> */
.L_x_10289:
        /* <DEDUP_REMOVED lines=56> */
.L_x_10292:
[----:B------:R-:W-:Y:S01]  /*f7b0*/  IMAD.MOV.U32 R4, RZ, RZ, 0x0 ;  /* 0x00000000ff047424 */ /* 0x000fe200078e00ff */
[----:B------:R-:W-:Y:S01]  /*f7c0*/  FSETP.NEU.FTZ.AND P0, PT, R3, RZ, PT ;  /* 0x000000ff0300720b */ /* 0x000fe20003f1d000 */
[----:B------:R-:W-:-:S06]  /*f7d0*/  IMAD.MOV.U32 R5, RZ, RZ, 0x7ff00000 ;  /* 0x7ff00000ff057424 */ /* 0x000fcc00078e00ff */
[----:B------:R-:W0:-:S10]  /*f7e0*/  DFMA R4, R2, R4, +INF ;  /* 0x7ff000000204742b */ /* 0x000e140000000004 */
[----:B0-----:R-:W-:Y:S02]  /*f7f0*/  FSEL R26, R4, RZ, P0 ;  /* 0x000000ff041a7208 */ /* 0x001fe40000000000 */
[----:B------:R-:W-:Y:S01]  /*f800*/  FSEL R27, R5, -QNAN , P0 ;  /* 0xfff00000051b7808 */ /* 0x000fe20000000000 */
[----:B------:R-:W-:Y:S05]  /*f810*/  BRA `(.L_x_10268) ;  /* 0x000004a000007947 */ /* 0x000fea0003800000 */
.L_x_10286:
        /* <DEDUP_REMOVED lines=25> */
.L_x_10294:
[----:B------:R-:W-:Y:S05]  /*f9b0*/  BSYNC B3 ;  /* 0x0000000000037941 */ /* 0x000fea0003800000 */
.L_x_10293:
        /* <DEDUP_REMOVED lines=19> */
.L_x_10296:
[----:B------:R-:W-:Y:S05]  /*faf0*/  BSYNC B3 ;  /* 0x0000000000037941 */ /* 0x000fea0003800000 */
.L_x_10295:
[----:B------:R-:W-:Y:S02]  /*fb00*/  IMAD.MOV.U32 R26, RZ, RZ, R2 ;  /* 0x000000ffff1a7224 */ /* 0x000fe400078e0002 */
[----:B------:R-:W-:Y:S01]  /*fb10*/  IMAD.MOV.U32 R27, RZ, RZ, R3 ;  /* 0x000000ffff1b7224 */ /* 0x000fe200078e0003 */
[----:B------:R-:W-:Y:S05]  /*fb20*/  BRA `(.L_x_10268) ;  /* 0x0000019000007947 */ /* 0x000fea0003800000 */
.L_x_10269:
        /* <DEDUP_REMOVED lines=19> */
[----:B------:R-:W-:Y:S02]  /*fc60*/  IMAD.MOV.U32 R6, RZ, RZ, R18 ;  /* 0x000000ffff067224 */ /* 0x000fe400078e0012 */
[----:B------:R-:W-:Y:S02]  /*fc70*/  IMAD.MOV.U32 R7, RZ, RZ, R19 ;  /* 0x000000ffff077224 */ /* 0x000fe400078e0013 */
[----:B-1----:R-:W-:Y:S05]  /*fc80*/  CALL.REL.NOINC `($__internal_19_$__cuda_sm20_dsqrt_rn_f64_mediumpath_v1) ;  /* 0x0001e0e000007944 */ /* 0x002fea0003c00000 */
[----:B-1----:R-:W-:Y:S02]  /*fc90*/  IMAD.MOV.U32 R26, RZ, RZ, R2 ;  /* 0x000000ffff1a7224 */ /* 0x002fe400078e0002 */
[----:B------:R-:W-:-:S02]  /*fca0*/  IMAD.MOV.U32 R27, RZ, RZ, R3 ;  /* 0x000000ffff1b7224 */ /* 0x000fc400078e0003 */
.L_x_10297:
[----:B------:R-:W-:Y:S05]  /*fcb0*/  BSYNC B3 ;  /* 0x0000000000037941 */ /* 0x000fea0003800000 */
.L_x_10268:
[----:B------:R-:W-:Y:S05]  /*fcc0*/  BSYNC B2 ;  /* 0x0000000000027941 */ /* 0x000fea0003800000 */
.L_x_10264:
        /* <DEDUP_REMOVED lines=20> */
[----:B------:R-:W-:Y:S01]  /*fe10*/  MOV R3, R21 ;  /* 0x0000001500037202 */ /* 0x000fe20000000f00 */
[----:B------:R-:W-:Y:S01]  /*fe20*/  IMAD.MOV.U32 R9, RZ, RZ, R25 ;  /* 0x000000ffff097224 */ /* 0x000fe200078e0019 */
[----:B------:R-:W-:Y:S01]  /*fe30*/  MOV R0, 0xfe60 ;  /* 0x0000fe6000007802 */ /* 0x000fe20000000f00 */
[----:B------:R-:W-:Y:S02]  /*fe40*/  IMAD.MOV.U32 R2, RZ, RZ, R20 ;  /* 0x000000ffff027224 */ /* 0x000fe400078e0014 */
[----:B-1----:R-:W-:Y:S05]  /*fe50*/  CALL.REL.NOINC `($__internal_18_$__cuda_sm20_div_rn_f64_full) ;  /* 0x0001d8c000007944 */ /* 0x002fea0003c00000 */
.L_x_10302:
[----:B------:R-:W-:Y:S05]  /*fe60*/  BSYNC B4 ;  /* 0x0000000000047941 */ /* 0x000fea0003800000 */
.L_x_10301:
        /* <DEDUP_REMOVED lines=23> */
.L_x_10304:
        /* <DEDUP_REMOVED lines=43> */
.L_x_10303:
        /* <DEDUP_REMOVED lines=38> */
.L_x_10313:
[----:B------:R-:W-:Y:S05]  /*104f0*/  BSYNC B7 ;  /* 0x0000000000077941 */ /* 0x000fea0003800000 */
.L_x_10312:
[----:B------:R-:W-:Y:S02]  /*10500*/  IMAD.MOV.U32 R44, RZ, RZ, R2 ;  /* 0x000000ffff2c7224 */ /* 0x000fe400078e0002 */
[----:B------:R-:W-:Y:S01]  /*10510*/  IMAD.MOV.U32 R45, RZ, RZ, R3 ;  /* 0x000000ffff2d7224 */ /* 0x000fe200078e0003 */
[----:B------:R-:W-:Y:S05]  /*10520*/  BRA `(.L_x_10311) ;  /* 0x0000001000007947 */ /* 0x000fea0003800000 */
.L_x_10310:
[----:B------:R0:W2:-:S06]  /*10530*/  DADD R44, -R22, R30 ;  /* 0x00000000162c7229 */ /* 0x00008c000000011e */
.L_x_10311:
[----:B------:R-:W-:Y:S05]  /*10540*/  BSYNC B5 ;  /* 0x0000000000057941 */ /* 0x000fea0003800000 */
.L_x_10309:
        /* <DEDUP_REMOVED lines=26> */
.L_x_10318:
[----:B------:R-:W-:Y:S05]  /*106f0*/  BSYNC B7 ;  /* 0x0000000000077941 */ /* 0x000fea0003800000 */
.L_x_10317:
[----:B------:R-:W-:Y:S02]  /*10700*/  IMAD.MOV.U32 R18, RZ, RZ, R2 ;  /* 0x000000ffff127224 */ /* 0x000fe400078e0002 */
[----:B------:R-:W-:Y:S01]  /*10710*/  IMAD.MOV.U32 R19, RZ, RZ, R3 ;  /* 0x000000ffff137224 */ /* 0x000fe200078e0003 */
[----:B------:R-:W-:Y:S05]  /*10720*/  BRA `(.L_x_10316) ;  /* 0x0000001000007947 */ /* 0x000fea0003800000 */
.L_x_10315:
[----:B------:R3:W4:-:S06]  /*10730*/  DADD R18, -R28, R42 ;  /* 0x000000001c127229 */ /* 0x00070c000000012a */
.L_x_10316:
[----:B------:R-:W-:Y:S05]  /*10740*/  BSYNC B5 ;  /* 0x0000000000057941 */ /* 0x000fea0003800000 */
.L_x_10314:
        /* <DEDUP_REMOVED lines=28> */
.L_x_10320:
[----:B------:R-:W-:Y:S05]  /*10910*/  BSYNC B5 ;  /* 0x0000000000057941 */ /* 0x000fea0003800000 */
.L_x_10319:
[----:B------:R-:W-:Y:S05]  /*10920*/  BRA `(.L_x_10321) ;  /* 0x000008c000007947 */ /* 0x000fea0003800000 */
.L_x_10308:
        /* <DEDUP_REMOVED lines=28> */
.L_x_10324:
[----:B------:R-:W-:Y:S05]  /*10af0*/  BSYNC B5 ;  /* 0x0000000000057941 */ /* 0x000fea0003800000 */
.L_x_10323:
[----:B------:R-:W-:Y:S05]  /*10b00*/  BRA `(.L_x_10321) ;  /* 0x000006e000007947 */ /* 0x000fea0003800000 */
.L_x_10322:
        /* <DEDUP_REMOVED lines=28> */
.L_x_10326:
[----:B------:R-:W-:Y:S05]  /*10cd0*/  BSYNC B5 ;  /* 0x0000000000057941 */ /* 0x000fea0003800000 */
.L_x_10325:
        /* <DEDUP_REMOVED lines=19> */
.L_x_10328:
[----:B------:R-:W-:Y:S05]  /*10e10*/  BSYNC B5 ;  /* 0x0000000000057941 */ /* 0x000fea0003800000 */
.L_x_10327:
[----:B------:R-:W0:Y:S01]  /*10e20*/  DMUL R20, R20, 8.11296384146066816958e+31 ;  /* 0x4690000014147828 */ /* 0x000e220000000000 */
[----:B------:R-:W-:Y:S02]  /*10e30*/  IMAD.MOV.U32 R24, RZ, RZ, R2 ;  /* 0x000000ffff187224 */ /* 0x000fe400078e0002 */
[----:B------:R-:W-:Y:S01]  /*10e40*/  IMAD.MOV.U32 R25, RZ, RZ, R3 ;  /* 0x000000ffff197224 */ /* 0x000fe200078e0003 */
[----:B------:R-:W-:Y:S05]  /*10e50*/  BRA `(.L_x_10321) ;  /* 0x0000039000007947 */ /* 0x000fea0003800000 */
.L_x_10307:
        /* <DEDUP_REMOVED lines=21> */
[----:B------:R-:W-:Y:S02]  /*10fb0*/  IMAD.MOV.U32 R2, RZ, RZ, R20 ;  /* 0x000000ffff027224 */ /* 0x000fe400078e0014 */
[----:B------:R-:W-:Y:S02]  /*10fc0*/  IMAD.MOV.U32 R3, RZ, RZ, R21 ;  /* 0x000000ffff037224 */ /* 0x000fe400078e0015 */
[----:B-12---:R-:W-:Y:S05]  /*10fd0*/  CALL.REL.NOINC `($__internal_19_$__cuda_sm20_dsqrt_rn_f64_mediumpath_v1) ;  /* 0x0001cd9000007944 */ /* 0x006fea0003c00000 */
[----:B-1----:R-:W-:Y:S02]  /*10fe0*/  IMAD.MOV.U32 R22, RZ, RZ, R2 ;  /* 0x000000ffff167224 */ /* 0x002fe400078e0002 */
[----:B------:R-:W-:-:S02]  /*10ff0*/  IMAD.MOV.U32 R23, RZ, RZ, R3 ;  /* 0x000000ffff177224 */ /* 0x000fc400078e0003 */
.L_x_10330:
[----:B------:R-:W-:Y:S05]  /*11000*/  BSYNC B5 ;  /* 0x0000000000057941 */ /* 0x000fea0003800000 */
.L_x_10329:
[----:B0-----:R-:W0:Y:S01]  /*11010*/  DADD R6, R24, 1 ;  /* 0x3ff0000018067429 */ /* 0x001e220000000000 */
[----:B------:R-:W-:Y:S01]  /*11020*/  IMAD.MOV.U32 R4, RZ, RZ, 0x0 ;  /* 0x00000000ff047424 */ /* 0x000fe200078e00ff */
[----:B------:R-:W-:Y:S01]  /*11030*/  BSSY B5, `(.L_x_10331) ;  /* 0x000001a000057945 */ /* 0x000fe20003800000 */
[----:B------:R-:W-:Y:S01]  /*11040*/  IMAD.MOV.U32 R5, RZ, RZ, 0x3fd80000 ;  /* 0x3fd80000ff057424 */ /* 0x000fe200078e00ff */
[----:B------:R-:W-:Y:S01]  /*11050*/  MOV R21, 0x3ff00000 ;  /* 0x3ff0000000157802 */ /* 0x000fe20000000f00 */
[----:B------:R-:W-:Y:S01]  /*11060*/  IMAD.MOV.U32 R20, RZ, RZ, 0x0 ;  /* 0x00000000ff147424 */ /* 0x000fe200078e00ff */
[----:B0-----:R-:W0:-:S06]  /*11070*/  DMUL R6, R6, 0.5 ;  /* 0x3fe0000006067828 */ /* 0x001e0c0000000000 */
        /* <DEDUP_REMOVED lines=21> */
.L_x_10332:
[----:B------:R-:W-:Y:S05]  /*111d0*/  BSYNC B5 ;  /* 0x0000000000057941 */ /* 0x000fea0003800000 */
.L_x_10331:
[----:B--23--:R2:W3:-:S06]  /*111e0*/  DMUL R24, R24, R22 ;  /* 0x0000001618187228 */ /* 0x00c4cc0000000000 */
.L_x_10321:
[----:B0-----:R-:W-:Y:S05]  /*111f0*/  BSYNC B4 ;  /* 0x0000000000047941 */ /* 0x001fea0003800000 */
.L_x_10306:
[----:B------:R-:W-:Y:S05]  /*11200*/  BRA `(.L_x_10333) ;  /* 0x0000002000007947 */ /* 0x000fea0003800000 */
.L_x_10300:
[----:B------:R-:W2:-:S04]  /*11210*/  DMUL R24, R24, 9.00719925474099200000e+15 ;  /* 0x4340000018187828 */ /* 0x000e880000000000 */
[----:B------:R-:W3:-:S06]  /*11220*/  DMUL R20, R20, 9.00719925474099200000e+15 ;  /* 0x4340000014147828 */ /* 0x000ecc0000000000 */
.L_x_10333:
[----:B--2---:R-:W-:Y:S05]  /*11230*/  BSYNC B2 ;  /* 0x0000000000027941 */ /* 0x004fea0003800000 */
.L_x_10299:
        /* <DEDUP_REMOVED lines=28> */
.L_x_10335:
[----:B------:R-:W-:Y:S05]  /*11400*/  BSYNC B2 ;  /* 0x0000000000027941 */ /* 0x000fea0003800000 */
.L_x_10334:
        /* <DEDUP_REMOVED lines=43> */
.L_x_10337:
[----:B------:R-:W-:Y:S02]  /*116c0*/  FSEL R2, RZ, 3.37028055040000000000e+12, P1 ;  /* 0x54442d18ff027808 */ /* 0x000fe40000800000 */
[----:B------:R-:W-:Y:S02]  /*116d0*/  FSEL R3, RZ, 2.1426990032196044922, P1 ;  /* 0x400921fbff037808 */ /* 0x000fe40000800000 */
.L_x_10338:
[----:B------:R-:W-:Y:S05]  /*116e0*/  BSYNC B0 ;  /* 0x0000000000007941 */ /* 0x000fea0003800000 */
.L_x_10336:
[----:B------:R0:W2:Y:S02]  /*116f0*/  DADD R24, |R24|, |R20| ;  /* 0x0000000018187229 */ /* 0x0000a40000000614 */
[----:B0-----:R-:W-:-:S04]  /*11700*/  LOP3.LUT R21, R3, 0x80000000, R21, 0xb8, !PT ;  /* 0x8000000003157812 */ /* 0x001fc800078eb815 */
[----:B--2---:R-:W0:-:S06]  /*11710*/  DSETP.GTU.AND P0, PT, |R24|, +INF , PT ;  /* 0x7ff000001800742a */ /* 0x004e0c0003f0c200 */
[----:B0-----:R-:W-:Y:S02]  /*11720*/  FSEL R2, R24, R2, P0 ;  /* 0x0000000218027208 */ /* 0x001fe40000000000 */
[----:B------:R-:W-:Y:S02]  /*11730*/  FSEL R3, R25, R21, P0 ;  /* 0x0000001519037208 */ /* 0x000fe40000000000 */
.L_x_10305:
[----:B------:R-:W-:Y:S05]  /*11740*/  BSYNC B3 ;  /* 0x0000000000037941 */ /* 0x000fea0003800000 */
.L_x_10298:
[----:B--2---:R-:W-:Y:S01]  /*11750*/  LOP3.LUT R15, R3, 0x80000000, R15, 0xb8, !PT ;  /* 0x80000000030f7812 */ /* 0x004fe200078eb80f */
[----:B------:R-:W-:Y:S01]  /*11760*/  IMAD.MOV.U32 R14, RZ, RZ, R2 ;  /* 0x000000ffff0e7224 */ /* 0x000fe200078e0002 */
[----:B-1----:R-:W-:Y:S01]  /*11770*/  LOP3.LUT R13, R27, 0x80000000, R13, 0xb8, !PT ;  /* 0x800000001b0d7812 */ /* 0x002fe200078eb80d */
[----:B------:R-:W-:Y:S01]  /*11780*/  IMAD.MOV.U32 R12, RZ, RZ, R26 ;  /* 0x000000ffff0c7224 */ /* 0x000fe200078e001a */
[----:B------:R-:W-:Y:S05]  /*11790*/  BRA `(.L_x_10263) ;  /* 0x0000449000007947 */ /* 0x000fea0003800000 */
.L_x_10262:
[----:B------:R-:W-:Y:S01]  /*117a0*/  ISETP.GT.AND P0, PT, R13, -0x1, PT ;  /* 0xffffffff0d00780c */ /* 0x000fe20003f04270 */
[----:B------:R-:W-:-:S12]  /*117b0*/  BSSY B2, `(.L_x_10339) ;  /* 0x0000430000027945 */ /* 0x000fd80003800000 */
[----:B------:R-:W-:Y:S05]  /*117c0*/  @P0 BRA `(.L_x_10340) ;  /* 0x000022c000000947 */ /* 0x000fea0003800000 */
[----:B------:R-:W0:-:S04]  /*117d0*/  DSETP.GEU.AND P4, PT, |R12|, |R14|, PT ;  /* 0x4000000e0c00722a */ /* 0x000e080003f8e200 */
[----:B------:R-:W-:Y:S02]  /*117e0*/  DADD R24, -RZ, -R12 ;  /* 0x00000000ff187229 */ /* 0x000fe4000000090c */
[----:B0-----:R-:W-:Y:S02]  /*117f0*/  FSEL R20, R4, R2, !P4 ;  /* 0x0000000204147208 */ /* 0x001fe40006000000 */
[----:B------:R-:W-:Y:S01]  /*11800*/  FSEL R21, R5, R3, !P4 ;  /* 0x0000000305157208 */ /* 0x000fe20006000000 */
[----:B------:R-:W-:Y:S01]  /*11810*/  DADD R26, -RZ, -R14 ;  /* 0x00000000ff1a7229 */ /* 0x000fe2000000090e */
        /* <DEDUP_REMOVED lines=11> */
[----:B------:R-:W-:Y:S01]  /*118d0*/  IMAD.MOV.U32 R31, RZ, RZ, -0x3ff ;  /* 0xfffffc01ff1f7424 */ /* 0x000fe200078e00ff */
[----:B------:R-:W-:Y:S01]  /*118e0*/  FSETP.GEU.AND P5, PT, |R19|, 6.5827683646048100446e-37, PT ;  /* 0x036000001300780b */ /* 0x000fe20003fae200 */
[----:B0-----:R-:W0:-:S10]  /*118f0*/  DFMA R4, R20, R20, R2 ;  /* 0x000000141404722b */ /* 0x001e140000000002 */
        /* <DEDUP_REMOVED lines=68> */
.L_x_10344:
[----:B------:R-:W-:Y:S05]  /*11d40*/  BSYNC B0 ;  /* 0x0000000000007941 */ /* 0x000fea0003800000 */
.L_x_10343:
        /* <DEDUP_REMOVED lines=8> */
.L_x_10346:
[----:B------:R-:W-:Y:S05]  /*11dd0*/  BSYNC B3 ;  /* 0x0000000000037941 */ /* 0x000fea0003800000 */
.L_x_10345:
[----:B------:R-:W2:Y:S01]  /*11de0*/  DSETP.NEU.AND P0, PT, R20, RZ, PT ;  /* 0x000000ff1400722a */ /* 0x000ea20003f0d000 */
[----:B------:R-:W-:-:S13]  /*11df0*/  BSSY B0, `(.L_x_10347) ;  /* 0x000002d000007945 */ /* 0x000fda0003800000 */
[----:B--2---:R-:W-:Y:S05]  /*11e00*/  @!P0 BRA `(.L_x_10348) ;  /* 0x0000028000008947 */ /* 0x004fea0003800000 */
[----:B0-----:R-:W0:Y:S01]  /*11e10*/  DMUL R4, R2, R2 ;  /* 0x0000000202047228 */ /* 0x001e220000000000 */
[----:B------:R-:W-:Y:S01]  /*11e20*/  IMAD.MOV.U32 R6, RZ, RZ, 0x2a25ff7e ;  /* 0x2a25ff7eff067424 */ /* 0x000fe200078e00ff */
[----:B------:R-:W-:Y:S01]  /*11e30*/  ISETP.GE.AND P1, PT, R25, RZ, PT ;  /* 0x000000ff1900720c */ /* 0x000fe20003f26270 */
[----:B------:R-:W-:Y:S01]  /*11e40*/  IMAD.MOV.U32 R7, RZ, RZ, 0x3ef53e1d ;  /* 0x3ef53e1dff077424 */ /* 0x000fe200078e00ff */
[----:B------:R-:W-:-:S05]  /*11e50*/  DSETP.NEU.AND P0, PT, |R12|, |R14|, PT ;  /* 0x4000000e0c00722a */ /* 0x000fca0003f0d200 */
        /* <DEDUP_REMOVED lines=35> */
.L_x_10348:
[----:B------:R-:W-:-:S04]  /*12090*/  ISETP.GE.AND P0, PT, R25, RZ, PT ;  /* 0x000000ff1900720c */ /* 0x000fc80003f06270 */
[----:B0-----:R-:W-:Y:S02]  /*120a0*/  FSEL R4, RZ, 3.37028055040000000000e+12, P0 ;  /* 0x54442d18ff047808 */ /* 0x001fe40000000000 */
[----:B------:R-:W-:Y:S02]  /*120b0*/  FSEL R5, RZ, 2.1426990032196044922, P0 ;  /* 0x400921fbff057808 */ /* 0x000fe40000000000 */
.L_x_10349:
[----:B------:R-:W-:Y:S05]  /*120c0*/  BSYNC B0 ;  /* 0x0000000000007941 */ /* 0x000fea0003800000 */
.L_x_10347:
[----:B------:R-:W0:Y:S01]  /*120d0*/  DADD R2, |R12|, |R14| ;  /* 0x000000000c027229 */ /* 0x000e22000000060e */
[----:B------:R-:W-:-:S03]  /*120e0*/  LOP3.LUT R27, R5, 0x80000000, R27, 0xb8, !PT ;  /* 0x80000000051b7812 */ /* 0x000fc600078eb81b */
[----:B-1----:R-:W-:-:S04]  /*120f0*/  DMUL R22, R22, 0.5 ;  /* 0x3fe0000016167828 */ /* 0x002fc80000000000 */
[----:B0-----:R-:W0:-:S06]  /*12100*/  DSETP.GTU.AND P0, PT, |R2|, +INF , PT ;  /* 0x7ff000000200742a */ /* 0x001e0c0003f0c200 */
[----:B0-----:R-:W-:Y:S02]  /*12110*/  FSEL R4, R2, R4, P0 ;  /* 0x0000000402047208 */ /* 0x001fe40000000000 */
[----:B------:R-:W-:Y:S01]  /*12120*/  FSEL R5, R3, R27, P0 ;  /* 0x0000001b03057208 */ /* 0x000fe20000000000 */
[----:B------:R-:W-:Y:S05]  /*12130*/  BRA `(.L_x_10350) ;  /* 0x0000397000007947 */ /* 0x000fea0003800000 */
.L_x_10342:
[CC--:B------:R-:W-:Y:S01]  /*12140*/  ISETP.GT.U32.AND P1, PT, R4.reuse, R2.reuse, PT ;  /* 0x000000020400720c */ /* 0x0c0fe20003f24070 */
[----:B------:R-:W-:Y:S01]  /*12150*/  IMAD.MOV.U32 R6, RZ, RZ, c[0x2][0xc] ;  /* 0x00800300ff067624 */ /* 0x000fe200078e00ff */
[CC--:B------:R-:W-:Y:S01]  /*12160*/  ISETP.LT.U32.AND P0, PT, R4.reuse, R2.reuse, PT ;  /* 0x000000020400720c */ /* 0x0c0fe20003f01070 */
[----:B------:R-:W-:Y:S01]  /*12170*/  IMAD.MOV.U32 R10, RZ, RZ, 0x0 ;  /* 0x00000000ff0a7424 */ /* 0x000fe200078e00ff */
[CC--:B------:R-:W-:Y:S01]  /*12180*/  ISETP.GT.U32.AND.EX P1, PT, R5.reuse, R3.reuse, PT, P1 ;  /* 0x000000030500720c */ /* 0x0c0fe20003f24110 */
[----:B------:R-:W-:Y:S01]  /*12190*/  IMAD.MOV.U32 R11, RZ, RZ, 0x3fd80000 ;  /* 0x3fd80000ff0b7424 */ /* 0x000fe200078e00ff */
[CC--:B------:R-:W-:Y:S01]  /*121a0*/  ISETP.LT.U32.AND.EX P0, PT, R5.reuse, R3.reuse, PT, P0 ;  /* 0x000000030500720c */ /* 0x0c0fe20003f01100 */
[----:B------:R-:W-:Y:S01]  /*121b0*/  BSSY B0, `(.L_x_10351) ;  /* 0x000006a000007945 */ /* 0x000fe20003800000 */
[----:B------:R-:W-:Y:S01]  /*121c0*/  SEL R29, R5, R3, P1 ;  /* 0x00000003051d7207 */ /* 0x000fe20000800000 */
[----:B------:R-:W-:Y:S01]  /*121d0*/  IMAD.MOV.U32 R33, RZ, RZ, -0x3ff ;  /* 0xfffffc01ff217424 */ /* 0x000fe200078e00ff */
[----:B------:R-:W-:-:S02]  /*121e0*/  SEL R31, R4, R2, P0 ;  /* 0x00000002041f7207 */ /* 0x000fc40000000000 */
[----:B------:R-:W-:Y:S02]  /*121f0*/  SEL R24, R5, R3, P0 ;  /* 0x0000000305187207 */ /* 0x000fe40000000000 */
[----:B------:R-:W-:Y:S01]  /*12200*/  LOP3.LUT R0, R29, 0xffc00000, RZ, 0xc0, !PT ;  /* 0xffc000001d007812 */ /* 0x000fe200078ec0ff */
[----:B------:R-:W-:Y:S01]  /*12210*/  IMAD.MOV.U32 R22, RZ, RZ, R31 ;  /* 0x000000ffff167224 */ /* 0x000fe200078e001f */
[----:B------:R-:W-:Y:S01]  /*12220*/  SEL R28, R4, R2, P1 ;  /* 0x00000002041c7207 */ /* 0x000fe20000800000 */
[----:B------:R-:W-:Y:S01]  /*12230*/  IMAD.MOV.U32 R23, RZ, RZ, R24 ;  /* 0x000000ffff177224 */ /* 0x000fe200078e0018 */
[----:B------:R-:W-:Y:S01]  /*12240*/  IADD3 R3, -R0, 0x7fd00000, RZ ;  /* 0x7fd0000000037810 */ /* 0x000fe20007ffe1ff */
[----:B------:R-:W-:Y:S01]  /*12250*/  IMAD.MOV.U32 R2, RZ, RZ, RZ ;  /* 0x000000ffff027224 */ /* 0x000fe200078e00ff */
[----:B------:R-:W-:Y:S02]  /*12260*/  ISETP.GE.U32.AND P2, PT, R24, 0x7ff00000, PT ;  /* 0x7ff000001800780c */ /* 0x000fe40003f46070 */
[----:B------:R-:W-:-:S03]  /*12270*/  FSETP.GEU.AND P5, PT, |R19|, 6.5827683646048100446e-37, PT ;  /* 0x036000001300780b */ /* 0x000fc60003fae200 */
        /* <DEDUP_REMOVED lines=93> */
.L_x_10352:
[----:B------:R-:W-:Y:S05]  /*12850*/  BSYNC B0 ;  /* 0x0000000000007941 */ /* 0x000fea0003800000 */
.L_x_10351:
        /* <DEDUP_REMOVED lines=8> */
.L_x_10354:
[----:B------:R-:W-:Y:S05]  /*128e0*/  BSYNC B3 ;  /* 0x0000000000037941 */ /* 0x000fea0003800000 */
.L_x_10353:
[----:B------:R-:W2:Y:S01]  /*128f0*/  DSETP.NEU.AND P0, PT, R20, RZ, PT ;  /* 0x000000ff1400722a */ /* 0x000ea20003f0d000 */
[----:B------:R-:W-:-:S13]  /*12900*/  BSSY B0, `(.L_x_10355) ;  /* 0x000002d000007945 */ /* 0x000fda0003800000 */
[----:B--2---:R-:W-:Y:S05]  /*12910*/  @!P0 BRA `(.L_x_10356) ;  /* 0x0000028000008947 */ /* 0x004fea0003800000 */
[----:B0-----:R-:W0:Y:S01]  /*12920*/  DMUL R4, R2, R2 ;  /* 0x0000000202047228 */ /* 0x001e220000000000 */
[----:B------:R-:W-:Y:S01]  /*12930*/  MOV R6, 0x2a25ff7e ;  /* 0x2a25ff7e00067802 */ /* 0x000fe20000000f00 */
[----:B------:R-:W-:Y:S01]  /*12940*/  IMAD.MOV.U32 R7, RZ, RZ, 0x3ef53e1d ;  /* 0x3ef53e1dff077424 */ /* 0x000fe200078e00ff */
[----:B------:R-:W-:Y:S01]  /*12950*/  ISETP.GE.AND P0, PT, R25, RZ, PT ;  /* 0x000000ff1900720c */ /* 0x000fe20003f06270 */
[----:B------:R-:W-:-:S04]  /*12960*/  DSETP.NEU.AND P1, PT, |R12|, |R14|, PT ;  /* 0x4000000e0c00722a */ /* 0x000fc80003f2d200 */
        /* <DEDUP_REMOVED lines=35> */
.L_x_10356:
[----:B------:R-:W-:-:S04]  /*12ba0*/  ISETP.GE.AND P0, PT, R25, RZ, PT ;  /* 0x000000ff1900720c */ /* 0x000fc80003f06270 */
[----:B0-----:R-:W-:Y:S02]  /*12bb0*/  FSEL R4, RZ, 3.37028055040000000000e+12, P0 ;  /* 0x54442d18ff047808 */ /* 0x001fe40000000000 */
[----:B------:R-:W-:Y:S02]  /*12bc0*/  FSEL R5, RZ, 2.1426990032196044922, P0 ;  /* 0x400921fbff057808 */ /* 0x000fe40000000000 */
.L_x_10357:
[----:B------:R-:W-:Y:S05]  /*12bd0*/  BSYNC B0 ;  /* 0x0000000000007941 */ /* 0x000fea0003800000 */
.L_x_10355:
[----:B------:R-:W0:Y:S01]  /*12be0*/  DADD R2, |R12|, |R14| ;  /* 0x000000000c027229 */ /* 0x000e22000000060e */
[----:B------:R-:W-:-:S05]  /*12bf0*/  LOP3.LUT R27, R5, 0x80000000, R27, 0xb8, !PT ;  /* 0x80000000051b7812 */ /* 0x000fca00078eb81b */
[----:B0-----:R-:W0:-:S06]  /*12c00*/  DSETP.GTU.AND P0, PT, |R2|, +INF , PT ;  /* 0x7ff000000200742a */ /* 0x001e0c0003f0c200 */
[----:B0-----:R-:W-:Y:S02]  /*12c10*/  FSEL R4, R2, R4, P0 ;  /* 0x0000000402047208 */ /* 0x001fe40000000000 */
[----:B------:R-:W-:Y:S01]  /*12c20*/  FSEL R5, R3, R27, P0 ;  /* 0x0000001b03057208 */ /* 0x000fe20000000000 */
[----:B------:R-:W-:Y:S05]  /*12c30*/  BRA `(.L_x_10350) ;  /* 0x00002e7000007947 */ /* 0x000fea0003800000 */
.L_x_10341:
        /* <DEDUP_REMOVED lines=23> */
.L_x_10359:
[----:B------:R-:W-:Y:S05]  /*12db0*/  BSYNC B3 ;  /* 0x0000000000037941 */ /* 0x000fea0003800000 */
.L_x_10358:
        /* <DEDUP_REMOVED lines=26> */
.L_x_10361:
[----:B------:R-:W-:Y:S05]  /*12f60*/  BSYNC B3 ;  /* 0x0000000000037941 */ /* 0x000fea0003800000 */
.L_x_10360:
[----:B------:R-:W0:Y:S01]  /*12f70*/  DADD R4, -RZ, |R4| ;  /* 0x00000000ff047229 */ /* 0x000e220000000504 */
[----:B------:R-:W-:Y:S01]  /*12f80*/  IMAD.MOV.U32 R2, RZ, RZ, RZ ;  /* 0x000000ffff027224 */ /* 0x000fe200078e00ff */
[----:B------:R-:W-:Y:S01]  /*12f90*/  BSSY B0, `(.L_x_10362) ;  /* 0x0000070000007945 */ /* 0x000fe20003800000 */
[----:B------:R-:W-:Y:S01]  /*12fa0*/  IMAD.MOV.U32 R6, RZ, RZ, c[0x2][0xc] ;  /* 0x00800300ff067624 */ /* 0x000fe200078e00ff */
[----:B------:R-:W-:Y:S01]  /*12fb0*/  FSETP.GEU.AND P5, PT, |R19|, 6.5827683646048100446e-37, PT ;  /* 0x036000001300780b */ /* 0x000fe20003fae200 */
        /* <DEDUP_REMOVED lines=109> */
.L_x_10363:
[----:B------:R-:W-:Y:S05]  /*13690*/  BSYNC B0 ;  /* 0x0000000000007941 */ /* 0x000fea0003800000 */
.L_x_10362:
        /* <DEDUP_REMOVED lines=8> */
.L_x_10365:
[----:B------:R-:W-:Y:S05]  /*13720*/  BSYNC B3 ;  /* 0x0000000000037941 */ /* 0x000fea0003800000 */
.L_x_10364:
        /* <DEDUP_REMOVED lines=43> */
.L_x_10367:
[----:B------:R-:W-:-:S04]  /*139e0*/  ISETP.GE.AND P0, PT, R25, RZ, PT ;  /* 0x000000ff1900720c */ /* 0x000fc80003f06270 */
[----:B0-----:R-:W-:Y:S02]  /*139f0*/  FSEL R4, RZ, 3.37028055040000000000e+12, P0 ;  /* 0x54442d18ff047808 */ /* 0x001fe40000000000 */
[----:B------:R-:W-:Y:S02]  /*13a00*/  FSEL R5, RZ, 2.1426990032196044922, P0 ;  /* 0x400921fbff057808 */ /* 0x000fe40000000000 */
.L_x_10368:
[----:B------:R-:W-:Y:S05]  /*13a10*/  BSYNC B0 ;  /* 0x0000000000007941 */ /* 0x000fea0003800000 */
.L_x_10366:
[----:B------:R-:W0:Y:S01]  /*13a20*/  DADD R2, |R12|, |R14| ;  /* 0x000000000c027229 */ /* 0x000e22000000060e */
[----:B------:R-:W-:-:S03]  /*13a30*/  LOP3.LUT R27, R5, 0x80000000, R27, 0xb8, !PT ;  /* 0x80000000051b7812 */ /* 0x000fc600078eb81b */
[----:B-1----:R-:W-:-:S04]  /*13a40*/  DADD R22, R22, 1 ;  /* 0x3ff0000016167429 */ /* 0x002fc80000000000 */
[----:B0-----:R-:W0:-:S06]  /*13a50*/  DSETP.GTU.AND P0, PT, |R2|, +INF , PT ;  /* 0x7ff000000200742a */ /* 0x001e0c0003f0c200 */
[----:B0-----:R-:W-:Y:S02]  /*13a60*/  FSEL R4, R2, R4, P0 ;  /* 0x0000000402047208 */ /* 0x001fe40000000000 */
[----:B------:R-:W-:Y:S01]  /*13a70*/  FSEL R5, R3, R27, P0 ;  /* 0x0000001b03057208 */ /* 0x000fe20000000000 */
[----:B------:R-:W-:Y:S05]  /*13a80*/  BRA `(.L_x_10350) ;  /* 0x0000202000007947 */ /* 0x000fea0003800000 */
.L_x_10340:
        /* <DEDUP_REMOVED lines=85> */
.L_x_10372:
[----:B------:R-:W-:Y:S05]  /*13fe0*/  BSYNC B0 ;  /* 0x0000000000007941 */ /* 0x000fea0003800000 */
.L_x_10371:
[----:B------:R-:W-:Y:S01]  /*13ff0*/  BSSY B3, `(.L_x_10373) ;  /* 0x0000008000037945 */ /* 0x000fe20003800000 */
[----:B------:R-:W-:Y:S05]  /*14000*/  @P3 BRA P5, `(.L_x_10374) ;  /* 0x0000006000003947 */ /* 0x000fea0002800000 */
[----:B------:R-:W-:Y:S01]  /*14010*/  IMAD.MOV.U32 R2, RZ, RZ, R26 ;  /* 0x000000ffff027224 */ /* 0x000fe200078e001a */
[----:B------:R-:W-:Y:S01]  /*14020*/  MOV R3, R27 ;  /* 0x0000001b00037202 */ /* 0x000fe20000000f00 */
[----:B------:R-:W-:Y:S01]  /*14030*/  IMAD.MOV.U32 R8, RZ, RZ, R24 ;  /* 0x000000ffff087224 */ /* 0x000fe200078e0018 */
[----:B------:R-:W-:Y:S01]  /*14040*/  MOV R0, 0x14070 ;  /* 0x0001407000007802 */ /* 0x000fe20000000f00 */
[----:B------:R-:W-:Y:S02]  /*14050*/  IMAD.MOV.U32 R9, RZ, RZ, R25 ;  /* 0x000000ffff097224 */ /* 0x000fe400078e0019 */
[----:B01----:R-:W-:Y:S05]  /*14060*/  CALL.REL.NOINC `($__internal_18_$__cuda_sm20_div_rn_f64_full) ;  /* 0x000196b000007944 */ /* 0x003fea0003c00000 */
.L_x_10374:
[----:B------:R-:W-:Y:S05]  /*14070*/  BSYNC B3 ;  /* 0x0000000000037941 */ /* 0x000fea0003800000 */
.L_x_10373:
[----:B------:R-:W-:Y:S01]  /*14080*/  DSETP.NEU.AND P1, PT, R24, RZ, PT ;  /* 0x000000ff1800722a */ /* 0x000fe20003f2d000 */
[----:B------:R-:W-:Y:S01]  /*14090*/  BSSY B0, `(.L_x_10375) ;  /* 0x0000022000007945 */ /* 0x000fe20003800000 */
[----:B0-----:R-:W-:Y:S02]  /*140a0*/  CS2R R4, SRZ ;  /* 0x0000000000047805 */ /* 0x001fe4000001ff00 */
[----:B------:R-:W0:-:S06]  /*140b0*/  DADD R8, R18, R20 ;  /* 0x0000000012087229 */ /* 0x000e0c0000000014 */
[----:B0-----:R0:W2:-:S04]  /*140c0*/  DSETP.GTU.AND P0, PT, |R8|, +INF , PT ;  /* 0x7ff000000800742a */ /* 0x0010880003f0c200 */
[----:B------:R-:W-:Y:S05]  /*140d0*/  @!P1 BRA `(.L_x_10376) ;  /* 0x000001d000009947 */ /* 0x000fea0003800000 */
[----:B0-2---:R-:W0:Y:S01]  /*140e0*/  DMUL R4, R2, R2 ;  /* 0x0000000202047228 */ /* 0x005e220000000000 */
[----:B------:R-:W-:Y:S02]  /*140f0*/  IMAD.MOV.U32 R6, RZ, RZ, 0x2a25ff7e ;  /* 0x2a25ff7eff067424 */ /* 0x000fe400078e00ff */
[----:B------:R-:W-:Y:S01]  /*14100*/  IMAD.MOV.U32 R7, RZ, RZ, 0x3ef53e1d ;  /* 0x3ef53e1dff077424 */ /* 0x000fe200078e00ff */
[----:B------:R-:W-:-:S05]  /*14110*/  DSETP.NEU.AND P1, PT, R18, R20, PT ;  /* 0x000000141200722a */ /* 0x000fca0003f2d000 */
        /* <DEDUP_REMOVED lines=25> */
.L_x_10376:
[----:B0-2---:R-:W-:Y:S05]  /*142b0*/  BSYNC B0 ;  /* 0x0000000000007941 */ /* 0x005fea0003800000 */
.L_x_10375:
[----:B------:R-:W-:Y:S01]  /*142c0*/  LOP3.LUT R3, R5, 0x80000000, R15, 0xb8, !PT ;  /* 0x8000000005037812 */ /* 0x000fe200078eb80f */
[----:B-1----:R-:W0:Y:S01]  /*142d0*/  DMUL R22, R22, 0.5 ;  /* 0x3fe0000016167828 */ /* 0x002e220000000000 */
[----:B------:R-:W-:Y:S02]  /*142e0*/  FSEL R4, R8, R4, P0 ;  /* 0x0000000408047208 */ /* 0x000fe40000000000 */
[----:B------:R-:W-:Y:S01]  /*142f0*/  FSEL R5, R9, R3, P0 ;  /* 0x0000000309057208 */ /* 0x000fe20000000000 */
[----:B------:R-:W-:Y:S05]  /*14300*/  BRA `(.L_x_10350) ;  /* 0x000017a000007947 */ /* 0x000fea0003800000 */
.L_x_10370:
        /* <DEDUP_REMOVED lines=8> */
[CC--:B------:R-:W-:Y:S01]  /*14390*/  SEL R29, R21.reuse, R19.reuse, P1 ;  /* 0x00000013151d7207 */ /* 0x0c0fe20000800000 */
[----:B------:R-:W-:Y:S01]  /*143a0*/  BSSY B0, `(.L_x_10377) ;  /* 0x0000068000007945 */ /* 0x000fe20003800000 */
[----:B------:R-:W-:Y:S01]  /*143b0*/  SEL R31, R20, R18, P0 ;  /* 0x00000012141f7207 */ /* 0x000fe20000000000 */
[----:B------:R-:W-:Y:S01]  /*143c0*/  IMAD.MOV.U32 R33, RZ, RZ, -0x3ff ;  /* 0xfffffc01ff217424 */ /* 0x000fe200078e00ff */
[----:B------:R-:W-:-:S02]  /*143d0*/  SEL R30, R21, R19, P0 ;  /* 0x00000013151e7207 */ /* 0x000fc40000000000 */
[----:B------:R-:W-:Y:S01]  /*143e0*/  LOP3.LUT R0, R29, 0xffc00000, RZ, 0xc0, !PT ;  /* 0xffc000001d007812 */ /* 0x000fe200078ec0ff */
[----:B------:R-:W-:Y:S01]  /*143f0*/  IMAD.MOV.U32 R22, RZ, RZ, R31 ;  /* 0x000000ffff167224 */ /* 0x000fe200078e001f */
[----:B------:R-:W-:Y:S01]  /*14400*/  SEL R28, R20, R18, P1 ;  /* 0x00000012141c7207 */ /* 0x000fe20000800000 */
[----:B------:R-:W-:Y:S01]  /*14410*/  IMAD.MOV.U32 R23, RZ, RZ, R30 ;  /* 0x000000ffff177224 */ /* 0x000fe200078e001e */
[----:B------:R-:W-:Y:S02]  /*14420*/  IADD3 R3, -R0, 0x7fd00000, RZ ;  /* 0x7fd0000000037810 */ /* 0x000fe40007ffe1ff */
[----:B------:R-:W-:Y:S02]  /*14430*/  ISETP.GE.U32.AND P2, PT, R30, 0x7ff00000, PT ;  /* 0x7ff000001e00780c */ /* 0x000fe40003f46070 */
[----:B------:R-:W-:Y:S02]  /*14440*/  FSETP.GEU.AND P5, PT, |R27|, 6.5827683646048100446e-37, PT ;  /* 0x036000001b00780b */ /* 0x000fe40003fae200 */
        /* <DEDUP_REMOVED lines=93> */
.L_x_10378:
[----:B------:R-:W-:Y:S05]  /*14a20*/  BSYNC B0 ;  /* 0x0000000000007941 */ /* 0x000fea0003800000 */
.L_x_10377:
        /* <DEDUP_REMOVED lines=8> */
.L_x_10380:
[----:B------:R-:W-:Y:S05]  /*14ab0*/  BSYNC B3 ;  /* 0x0000000000037941 */ /* 0x000fea0003800000 */
.L_x_10379:
        /* <DEDUP_REMOVED lines=35> */
.L_x_10382:
[----:B0-2---:R-:W-:Y:S05]  /*14cf0*/  BSYNC B0 ;  /* 0x0000000000007941 */ /* 0x005fea0003800000 */
.L_x_10381:
[----:B------:R-:W-:Y:S02]  /*14d00*/  LOP3.LUT R3, R5, 0x80000000, R15, 0xb8, !PT ;  /* 0x8000000005037812 */ /* 0x000fe400078eb80f */
[----:B------:R-:W-:Y:S02]  /*14d10*/  FSEL R4, R8, R4, P1 ;  /* 0x0000000408047208 */ /* 0x000fe40000800000 */
[----:B------:R-:W-:Y:S01]  /*14d20*/  FSEL R5, R9, R3, P1 ;  /* 0x0000000309057208 */ /* 0x000fe20000800000 */
[----:B------:R-:W-:Y:S05]  /*14d30*/  BRA `(.L_x_10350) ;  /* 0x00000d7000007947 */ /* 0x000fea0003800000 */
.L_x_10369:
        /* <DEDUP_REMOVED lines=23> */
.L_x_10384:
[----:B------:R-:W-:Y:S05]  /*14eb0*/  BSYNC B3 ;  /* 0x0000000000037941 */ /* 0x000fea0003800000 */
.L_x_10383:
        /* <DEDUP_REMOVED lines=26> */
.L_x_10386:
[----:B------:R-:W-:Y:S05]  /*15060*/  BSYNC B3 ;  /* 0x0000000000037941 */ /* 0x000fea0003800000 */
.L_x_10385:
        /* <DEDUP_REMOVED lines=63> */
[----:B0-----:R-:W-:Y:S01]  /*15460*/  @P1 MOV R6, 0x0 ;  /* 0x0000000000061802 */ /* 0x001fe20000000f00 */
[----:B------:R-:W-:Y:S01]  /*15470*/  @P1 IMAD.MOV.U32 R7, RZ, RZ, 0x7ff00000 ;  /* 0x7ff00000ff071424 */ /* 0x000fe200078e00ff */
[----:B------:R-:W-:Y:S01]  /*15480*/  @P1 FSETP.NEU.FTZ.AND P2, PT, R5, RZ, PT ;  /* 0x000000ff0500120b */ /* 0x000fe20003f5d000 */
        /* <DEDUP_REMOVED lines=48> */
.L_x_10388:
[----:B------:R-:W-:Y:S05]  /*15790*/  BSYNC B0 ;  /* 0x0000000000007941 */ /* 0x000fea0003800000 */
.L_x_10387:
        /* <DEDUP_REMOVED lines=8> */
.L_x_10390:
[----:B------:R-:W-:Y:S05]  /*15820*/  BSYNC B3 ;  /* 0x0000000000037941 */ /* 0x000fea0003800000 */
.L_x_10389:
[----:B------:R-:W-:Y:S01]  /*15830*/  DSETP.NEU.AND P0, PT, R24, RZ, PT ;  /* 0x000000ff1800722a */ /* 0x000fe20003f0d000 */
[----:B------:R-:W-:Y:S01]  /*15840*/  BSSY B0, `(.L_x_10391) ;  /* 0x0000023000007945 */ /* 0x000fe20003800000 */
[----:B0-----:R-:W-:Y:S02]  /*15850*/  CS2R R4, SRZ ;  /* 0x0000000000047805 */ /* 0x001fe4000001ff00 */
[----:B------:R-:W0:-:S04]  /*15860*/  DADD R8, R18, R20 ;  /* 0x0000000012087229 */ /* 0x000e080000000014 */
[----:B-1----:R-:W1:-:S04]  /*15870*/  DADD R22, R22, 1 ;  /* 0x3ff0000016167429 */ /* 0x002e480000000000 */
[----:B0-----:R0:W2:Y:S02]  /*15880*/  DSETP.GTU.AND P1, PT, |R8|, +INF , PT ;  /* 0x7ff000000800742a */ /* 0x0010a40003f2c200 */
[----:B------:R-:W-:Y:S07]  /*15890*/  @!P0 BRA `(.L_x_10392) ;  /* 0x000001d000008947 */ /* 0x000fee0003800000 */
[----:B012---:R-:W0:Y:S01]  /*158a0*/  DMUL R4, R2, R2 ;  /* 0x0000000202047228 */ /* 0x007e220000000000 */
        /* <DEDUP_REMOVED lines=28> */
.L_x_10392:
[----:B012---:R-:W-:Y:S05]  /*15a70*/  BSYNC B0 ;  /* 0x0000000000007941 */ /* 0x007fea0003800000 */
.L_x_10391:
[----:B------:R-:W-:Y:S02]  /*15a80*/  LOP3.LUT R3, R5, 0x80000000, R15, 0xb8, !PT ;  /* 0x8000000005037812 */ /* 0x000fe400078eb80f */
[----:B------:R-:W-:Y:S02]  /*15a90*/  FSEL R4, R8, R4, P1 ;  /* 0x0000000408047208 */ /* 0x000fe40000800000 */
[----:B------:R-:W-:Y:S02]  /*15aa0*/  FSEL R5, R9, R3, P1 ;  /* 0x0000000309057208 */ /* 0x000fe40000800000 */
.L_x_10350:
[----:B0-----:R-:W-:Y:S05]  /*15ab0*/  BSYNC B2 ;  /* 0x0000000000027941 */ /* 0x001fea0003800000 */
.L_x_10339:
[----:B-1----:R-:W0:Y:S01]  /*15ac0*/  DADD R22, R22, c[0x2][0x50] ;  /* 0x0080140016167629 */ /* 0x002e220000000000 */
[----:B------:R-:W-:Y:S01]  /*15ad0*/  LOP3.LUT R15, R5, 0x80000000, R15, 0xb8, !PT ;  /* 0x80000000050f7812 */ /* 0x000fe200078eb80f */
[----:B------:R-:W-:-:S08]  /*15ae0*/  IMAD.MOV.U32 R14, RZ, RZ, R4 ;  /* 0x000000ffff0e7224 */ /* 0x000fd000078e0004 */
[----:B0-----:R-:W-:Y:S01]  /*15af0*/  LOP3.LUT R13, R23, 0x80000000, R13, 0xb8, !PT ;  /* 0x80000000170d7812 */ /* 0x001fe200078eb80d */
[----:B------:R-:W-:Y:S01]  /*15b00*/  IMAD.MOV.U32 R12, RZ, RZ, R22 ;  /* 0x000000ffff0c7224 */ /* 0x000fe200078e0016 */
[----:B------:R-:W-:Y:S05]  /*15b10*/  BRA `(.L_x_10263) ;  /* 0x0000011000007947 */ /* 0x000fea0003800000 */
.L_x_10261:
[----:B------:R-:W0:-:S14]  /*15b20*/  DSETP.NEU.AND P0, PT, R18, +INF , PT ;  /* 0x7ff000001200742a */ /* 0x000e1c0003f0d000 */
        /* <DEDUP_REMOVED lines=16> */
.L_x_10263:
[----:B------:R-:W-:Y:S05]  /*15c30*/  BSYNC B1 ;  /* 0x0000000000017941 */ /* 0x000fea0003800000 */
.L_x_10260:
        /* <DEDUP_REMOVED lines=15> */
.L_x_10396:
[----:B0-----:R-:W0:Y:S02]  /*15d30*/  F2I.S64.F64.TRUNC R12, R12 ;  /* 0x0000000c000c7311 */ /* 0x001e24000030d900 */
[----:B0-----:R-:W-:-:S05]  /*15d40*/  IMAD.MOV.U32 R3, RZ, RZ, R12 ;  /* 0x000000ffff037224 */ /* 0x001fca00078e000c */
[----:B------:R0:W-:Y:S01]  /*15d50*/  STG.E.U8 [R16.64], R3 ;  /* 0x0000000310007986 */ /* 0x0001e2000c101124 */
[----:B------:R-:W-:Y:S05]  /*15d60*/  BRA `(.L_x_10398) ;  /* 0x00000f1000007947 */ /* 0x000fea0003800000 */
.L_x_10395:
        /* <DEDUP_REMOVED lines=9> */
.L_x_10400:
[----:B0-----:R-:W0:Y:S02]  /*15e00*/  F2I.F64.TRUNC R13, R12 ;  /* 0x0000000c000d7311 */ /* 0x001e24000030d100 */
[----:B0-----:R0:W-:Y:S01]  /*15e10*/  STG.E [R16.64], R13 ;  /* 0x0000000d10007986 */ /* 0x0011e2000c101924 */
[----:B------:R-:W-:Y:S05]  /*15e20*/  BRA `(.L_x_10398) ;  /* 0x00000e5000007947 */ /* 0x000fea0003800000 */
.L_x_10399:
[----:B0-----:R-:W0:Y:S02]  /*15e30*/  F2I.F64.TRUNC R13, R12 ;  /* 0x0000000c000d7311 */ /* 0x001e24000030d100 */
[----:B0-----:R0:W-:Y:S01]  /*15e40*/  STG.E.U16 [R16.64], R13 ;  /* 0x0000000d10007986 */ /* 0x0011e2000c101524 */
[----:B------:R-:W-:Y:S05]  /*15e50*/  BRA `(.L_x_10398) ;  /* 0x00000e2000007947 */ /* 0x000fea0003800000 */
.L_x_10394:
        /* <DEDUP_REMOVED lines=11> */
.L_x_10402:
[----:B0-----:R-:W0:Y:S01]  /*15f10*/  F2F.F32.F64 R0, R12 ;  /* 0x0000000c00007310 */ /* 0x001e220000301000 */
[----:B------:R-:W0:-:S14]  /*15f20*/  DSETP.GEU.AND P0, PT, |R12|, c[0x2][0x1c8], PT ;  /* 0x008072000c00762a */ /* 0x000e1c0003f0e200 */
[----:B0-----:R-:W-:-:S05]  /*15f30*/  @!P0 FMUL R0, R0, 1.175494350822287508e-38 ;  /* 0x0080000000008820 */ /* 0x001fca0000400000 */
[----:B------:R-:W-:-:S05]  /*15f40*/  F2FP.PACK_AB R0, RZ, R0 ;  /* 0x00000000ff00723e */ /* 0x000fca00000000ff */
[----:B------:R0:W-:Y:S01]  /*15f50*/  STG.E.U16 [R16.64], R0 ;  /* 0x0000000010007986 */ /* 0x0001e2000c101524 */
[----:B------:R-:W-:Y:S05]  /*15f60*/  BRA `(.L_x_10398) ;  /* 0x00000d1000007947 */ /* 0x000fea0003800000 */
.L_x_10401:
        /* <DEDUP_REMOVED lines=14> */
.L_x_10404:
        /* <DEDUP_REMOVED lines=9> */
.L_x_10403:
[----:B0-----:R0:W-:Y:S01]  /*160e0*/  STG.E.64 [R16.64], R12 ;  /* 0x0000000c10007986 */ /* 0x0011e2000c101b24 */
[----:B------:R-:W-:Y:S05]  /*160f0*/  BRA `(.L_x_10398) ;  /* 0x00000b8000007947 */ /* 0x000fea0003800000 */
.L_x_10393:
        /* <DEDUP_REMOVED lines=13> */
.L_x_10407:
[----:B0-----:R0:W-:Y:S01]  /*161d0*/  STG.E.128 [R16.64], R12 ;  /* 0x0000000c10007986 */ /* 0x0011e2000c101d24 */
[----:B------:R-:W-:Y:S05]  /*161e0*/  BRA `(.L_x_10398) ;  /* 0x00000a9000007947 */ /* 0x000fea0003800000 */
.L_x_10406:
        /* <DEDUP_REMOVED lines=23> */
.L_x_10411:
[----:B------:R-:W-:Y:S05]  /*16360*/  BSYNC B0 ;  /* 0x0000000000007941 */ /* 0x000fea0003800000 */
.L_x_10410:
[----:B------:R-:W-:-:S05]  /*16370*/  LOP3.LUT R3, R0, R3, RZ, 0xfc, !PT ;  /* 0x0000000300037212 */ /* 0x000fca00078efcff */
[----:B------:R0:W-:Y:S01]  /*16380*/  STG.E.U8 [R16.64], R3 ;  /* 0x0000000310007986 */ /* 0x0001e2000c101124 */
[----:B------:R-:W-:Y:S05]  /*16390*/  BRA `(.L_x_10398) ;  /* 0x000008e000007947 */ /* 0x000fea0003800000 */
.L_x_10409:
        /* <DEDUP_REMOVED lines=15> */
.L_x_10413:
[----:B------:R-:W-:Y:S01]  /*16490*/  IMAD.MOV.U32 R0, RZ, RZ, 0x7f ;  /* 0x0000007fff007424 */ /* 0x000fe200078e00ff */
[----:B------:R-:W-:-:S04]  /*164a0*/  ISETP.GT.U32.AND P0, PT, R2, 0x7f800000, PT ;  /* 0x7f8000000200780c */ /* 0x000fc80003f04070 */
[----:B------:R-:W-:-:S04]  /*164b0*/  SEL R0, R0, 0x7c, P0 ;  /* 0x0000007c00007807 */ /* 0x000fc80000000000 */
.L_x_10414:
[----:B------:R-:W-:Y:S05]  /*164c0*/  BSYNC B0 ;  /* 0x0000000000007941 */ /* 0x000fea0003800000 */
.L_x_10412:
[----:B------:R-:W-:-:S04]  /*164d0*/  LOP3.LUT R2, R3, 0x80000000, RZ, 0xc0, !PT ;  /* 0x8000000003027812 */ /* 0x000fc800078ec0ff */
[----:B------:R-:W-:-:S04]  /*164e0*/  SHF.R.U32.HI R3, RZ, 0x18, R2 ;  /* 0x00000018ff037819 */ /* 0x000fc80000011602 */
[----:B------:R-:W-:-:S05]  /*164f0*/  LOP3.LUT R3, R0, R3, RZ, 0xfc, !PT ;  /* 0x0000000300037212 */ /* 0x000fca00078efcff */
[----:B------:R0:W-:Y:S01]  /*16500*/  STG.E.U8 [R16.64], R3 ;  /* 0x0000000310007986 */ /* 0x0001e2000c101124 */
[----:B------:R-:W-:Y:S05]  /*16510*/  BRA `(.L_x_10398) ;  /* 0x0000076000007947 */ /* 0x000fea0003800000 */
.L_x_10408:
[----:B0-----:R-:W0:Y:S01]  /*16520*/  F2F.F32.F64 R0, R12 ;  /* 0x0000000c00007310 */ /* 0x001e220000301000 */
[----:B------:R-:W0:-:S14]  /*16530*/  DSETP.GEU.AND P0, PT, |R12|, c[0x2][0x1c8], PT ;  /* 0x008072000c00762a */ /* 0x000e1c0003f0e200 */
[----:B0-----:R-:W-:-:S05]  /*16540*/  @!P0 FMUL R0, R0, 1.175494350822287508e-38 ;  /* 0x0080000000008820 */ /* 0x001fca0000400000 */
[----:B------:R-:W-:-:S05]  /*16550*/  F2FP.BF16.PACK_AB R0, RZ, R0 ;  /* 0x00000000ff00723e */ /* 0x000fca00000010ff */
[----:B------:R0:W-:Y:S01]  /*16560*/  STG.E.U16 [R16.64], R0 ;  /* 0x0000000010007986 */ /* 0x0001e2000c101524 */
[----:B------:R-:W-:Y:S05]  /*16570*/  BRA `(.L_x_10398) ;  /* 0x0000070000007947 */ /* 0x000fea0003800000 */
.L_x_10405:
        /* <DEDUP_REMOVED lines=11> */
.L_x_10417:
        /* <DEDUP_REMOVED lines=19> */
.L_x_10420:
[----:B------:R-:W-:-:S04]  /*16760*/  LOP3.LUT R2, R3, 0x80000000, RZ, 0xc0, !PT ;  /* 0x8000000003027812 */ /* 0x000fc800078ec0ff */
[----:B------:R-:W-:-:S04]  /*16770*/  SHF.R.U32.HI R3, RZ, 0x18, R2 ;  /* 0x00000018ff037819 */ /* 0x000fc80000011602 */
[----:B------:R-:W-:-:S04]  /*16780*/  LOP3.LUT R0, R0, R3, RZ, 0xfc, !PT ;  /* 0x0000000300007212 */ /* 0x000fc800078efcff */
[----:B------:R-:W-:Y:S02]  /*16790*/  PRMT R8, R0, 0x7610, R8 ;  /* 0x0000761000087816 */ /* 0x000fe40000000008 */
.L_x_10419:
[----:B------:R-:W-:Y:S05]  /*167a0*/  BSYNC B0 ;  /* 0x0000000000007941 */ /* 0x000fea0003800000 */
.L_x_10418:
[----:B------:R0:W-:Y:S01]  /*167b0*/  STG.E.U8 [R16.64], R8 ;  /* 0x0000000810007986 */ /* 0x0001e2000c101124 */
[----:B------:R-:W-:Y:S05]  /*167c0*/  BRA `(.L_x_10398) ;  /* 0x000004b000007947 */ /* 0x000fea0003800000 */
.L_x_10416:
        /* <DEDUP_REMOVED lines=19> */
.L_x_10423:
[----:B------:R-:W-:-:S04]  /*16900*/  LOP3.LUT R2, R3, 0x80000000, RZ, 0xc0, !PT ;  /* 0x8000000003027812 */ /* 0x000fc800078ec0ff */
[----:B------:R-:W-:-:S04]  /*16910*/  SHF.R.U32.HI R3, RZ, 0x18, R2 ;  /* 0x00000018ff037819 */ /* 0x000fc80000011602 */
[----:B------:R-:W-:-:S04]  /*16920*/  LOP3.LUT R0, R0, R3, RZ, 0xfc, !PT ;  /* 0x0000000300007212 */ /* 0x000fc800078efcff */
[----:B------:R-:W-:Y:S02]  /*16930*/  PRMT R8, R0, 0x7610, R8 ;  /* 0x0000761000087816 */ /* 0x000fe40000000008 */
.L_x_10422:
[----:B------:R-:W-:Y:S05]  /*16940*/  BSYNC B0 ;  /* 0x0000000000007941 */ /* 0x000fea0003800000 */
.L_x_10421:
[----:B------:R0:W-:Y:S01]  /*16950*/  STG.E.U8 [R16.64], R8 ;  /* 0x0000000810007986 */ /* 0x0001e2000c101124 */
[----:B------:R-:W-:Y:S05]  /*16960*/  BRA `(.L_x_10398) ;  /* 0x0000031000007947 */ /* 0x000fea0003800000 */
.L_x_10415:
        /* <DEDUP_REMOVED lines=24> */
.L_x_10397:
        /* <DEDUP_REMOVED lines=20> */
.L_x_10425:
[----:B0-----:R-:W0:Y:S02]  /*16c30*/  F2I.U64.F64.TRUNC R12, R12 ;  /* 0x0000000c000c7311 */ /* 0x001e24000030d800 */
[----:B0-----:R0:W-:Y:S01]  /*16c40*/  STG.E.64 [R16.64], R12 ;  /* 0x0000000c10007986 */ /* 0x0011e2000c101b24 */
[----:B------:R-:W-:Y:S05]  /*16c50*/  BRA `(.L_x_10398) ;  /* 0x0000002000007947 */ /* 0x000fea0003800000 */
.L_x_10424:
[----:B0-----:R-:W0:Y:S02]  /*16c60*/  F2I.U32.F64.TRUNC R13, R12 ;  /* 0x0000000c000d7311 */ /* 0x001e24000030d000 */
[----:B0-----:R0:W-:Y:S02]  /*16c70*/  STG.E [R16.64], R13 ;  /* 0x0000000d10007986 */ /* 0x0011e4000c101924 */
.L_x_10398:
        /* <DEDUP_REMOVED lines=232> */
.L_x_10426:
        /* <DEDUP_REMOVED lines=20> */
.L_x_10430:
[----:B------:R-:W2:Y:S01]  /*17c40*/  LDG.E.U8 R2, [R2.64] ;  /* 0x0000002402027981 */ /* 0x000ea2000c1e1100 */
[----:B------:R-:W-:Y:S01]  /*17c50*/  CS2R R30, SRZ ;  /* 0x00000000001e7805 */ /* 0x000fe2000001ff00 */
[----:B--2---:R0:W1:Y:S01]  /*17c60*/  I2F.F64.U16 R28, R2 ;  /* 0x00000002001c7312 */ /* 0x0040620000101800 */
[----:B------:R-:W-:Y:S05]  /*17c70*/  BRA `(.L_x_10432) ;  /* 0x00000f5000007947 */ /* 0x000fea0003800000 */
.L_x_10429:
        /* <DEDUP_REMOVED lines=10> */
.L_x_10434:
[----:B------:R-:W2:Y:S01]  /*17d20*/  LDG.E R2, [R2.64] ;  /* 0x0000002402027981 */ /* 0x000ea2000c1e1900 */
[----:B------:R-:W-:Y:S01]  /*17d30*/  CS2R R30, SRZ ;  /* 0x00000000001e7805 */ /* 0x000fe2000001ff00 */
[----:B--2---:R0:W1:Y:S01]  /*17d40*/  I2F.F64 R28, R2 ;  /* 0x00000002001c7312 */ /* 0x0040620000201c00 */
[----:B------:R-:W-:Y:S05]  /*17d50*/  BRA `(.L_x_10432) ;  /* 0x00000e7000007947 */ /* 0x000fea0003800000 */
.L_x_10433:
[----:B------:R-:W2:Y:S01]  /*17d60*/  LDG.E.U16 R2, [R2.64] ;  /* 0x0000002402027981 */ /* 0x000ea2000c1e1500 */
[----:B------:R-:W-:Y:S01]  /*17d70*/  CS2R R30, SRZ ;  /* 0x00000000001e7805 */ /* 0x000fe2000001ff00 */
[----:B--2---:R0:W1:Y:S01]  /*17d80*/  I2F.F64.S16 R28, R2 ;  /* 0x00000002001c7312 */ /* 0x0040620000101c00 */
[----:B------:R-:W-:Y:S05]  /*17d90*/  BRA `(.L_x_10432) ;  /* 0x00000e3000007947 */ /* 0x000fea0003800000 */
.L_x_10428:
        /* <DEDUP_REMOVED lines=11> */
.L_x_10436:
[----:B------:R-:W2:Y:S01]  /*17e50*/  LDG.E.U16 R0, [R2.64] ;  /* 0x0000002402007981 */ /* 0x000ea2000c1e1500 */
[----:B------:R-:W-:Y:S01]  /*17e60*/  CS2R R30, SRZ ;  /* 0x00000000001e7805 */ /* 0x000fe2000001ff00 */
[----:B--2---:R-:W-:-:S05]  /*17e70*/  HADD2.F32 R0, -RZ, R0.H0_H0 ;  /* 0x20000000ff007230 */ /* 0x004fca0000004100 */
[----:B------:R-:W-:-:S04]  /*17e80*/  FMUL.FTZ R0, R0, 1 ;  /* 0x3f80000000007820 */ /* 0x000fc80000410000 */
[----:B------:R0:W1:Y:S01]  /*17e90*/  F2F.F64.F32 R28, R0 ;  /* 0x00000000001c7310 */ /* 0x0000620000201800 */
[----:B------:R-:W-:Y:S05]  /*17ea0*/  BRA `(.L_x_10432) ;  /* 0x00000d2000007947 */ /* 0x000fea0003800000 */
.L_x_10435:
        /* <DEDUP_REMOVED lines=12> */
.L_x_10438:
        /* <DEDUP_REMOVED lines=8> */
.L_x_10437:
[----:B------:R0:W5:Y:S01]  /*17ff0*/  LDG.E.64 R28, [R2.64] ;  /* 0x00000024021c7981 */ /* 0x000162000c1e1b00 */
[----:B------:R-:W-:Y:S01]  /*18000*/  CS2R R30, SRZ ;  /* 0x00000000001e7805 */ /* 0x000fe2000001ff00 */
[----:B------:R-:W-:Y:S05]  /*18010*/  BRA `(.L_x_10432) ;  /* 0x00000bb000007947 */ /* 0x000fea0003800000 */
.L_x_10427:
        /* <DEDUP_REMOVED lines=14> */
.L_x_10441:
[----:B------:R0:W5:Y:S01]  /*18100*/  LDG.E.128 R28, [R2.64] ;  /* 0x00000024021c7981 */ /* 0x000162000c1e1d00 */
[----:B------:R-:W-:Y:S05]  /*18110*/  BRA `(.L_x_10432) ;  /* 0x00000ab000007947 */ /* 0x000fea0003800000 */
.L_x_10440:
        /* <DEDUP_REMOVED lines=29> */
.L_x_10443:
        /* <DEDUP_REMOVED lines=16> */
.L_x_10442:
[----:B------:R-:W2:Y:S01]  /*183f0*/  LDG.E.U16 R0, [R2.64] ;  /* 0x0000002402007981 */ /* 0x000ea2000c1e1500 */
[----:B------:R-:W-:Y:S01]  /*18400*/  CS2R R30, SRZ ;  /* 0x00000000001e7805 */ /* 0x000fe2000001ff00 */
[----:B--2---:R-:W-:-:S05]  /*18410*/  PRMT R0, RZ, 0x5410, R0 ;  /* 0x00005410ff007816 */ /* 0x004fca0000000000 */
[----:B------:R-:W-:-:S04]  /*18420*/  FMUL.FTZ R0, R0, 1 ;  /* 0x3f80000000007820 */ /* 0x000fc80000410000 */
[----:B------:R0:W1:Y:S01]  /*18430*/  F2F.F64.F32 R28, R0 ;  /* 0x00000000001c7310 */ /* 0x0000620000201800 */
[----:B------:R-:W-:Y:S05]  /*18440*/  BRA `(.L_x_10432) ;  /* 0x0000078000007947 */ /* 0x000fea0003800000 */
.L_x_10439:
        /* <DEDUP_REMOVED lines=12> */
.L_x_10446:
        /* <DEDUP_REMOVED lines=21> */
.L_x_10450:
[----:B------:R-:W-:Y:S05]  /*18660*/  BSYNC B1 ;  /* 0x0000000000017941 */ /* 0x000fea0003800000 */
.L_x_10449:
[----:B------:R-:W-:Y:S01]  /*18670*/  LEA R3, R0, 0x3b800000, 0x17 ;  /* 0x3b80000000037811 */ /* 0x000fe200078eb8ff */
[----:B------:R-:W-:-:S05]  /*18680*/  IMAD.SHL.U32 R0, R2, 0x100000, RZ ;  /* 0x0010000002007824 */ /* 0x000fca00078e00ff */
[----:B------:R-:W-:Y:S02]  /*18690*/  LOP3.LUT R0, R3, R0, R4, 0xfe, !PT ;  /* 0x0000000003007212 */ /* 0x000fe400078efe04 */
.L_x_10448:
[----:B------:R-:W-:Y:S05]  /*186a0*/  BSYNC B0 ;  /* 0x0000000000007941 */ /* 0x000fea0003800000 */
.L_x_10447:
[----:B------:R-:W-:Y:S01]  /*186b0*/  FMUL.FTZ R0, R0, 1 ;  /* 0x3f80000000007820 */ /* 0x000fe20000410000 */
[----:B------:R-:W-:-:S03]  /*186c0*/  CS2R R30, SRZ ;  /* 0x00000000001e7805 */ /* 0x000fc6000001ff00 */
[----:B------:R0:W1:Y:S01]  /*186d0*/  F2F.F64.F32 R28, R0 ;  /* 0x00000000001c7310 */ /* 0x0000620000201800 */
[----:B------:R-:W-:Y:S05]  /*186e0*/  BRA `(.L_x_10432) ;  /* 0x000004e000007947 */ /* 0x000fea0003800000 */
.L_x_10445:
        /* <DEDUP_REMOVED lines=21> */
.L_x_10454:
[----:B------:R-:W-:Y:S05]  /*18840*/  BSYNC B1 ;  /* 0x0000000000017941 */ /* 0x000fea0003800000 */
.L_x_10453:
[----:B------:R-:W-:Y:S01]  /*18850*/  LEA R3, R0, 0x37800000, 0x17 ;  /* 0x3780000000037811 */ /* 0x000fe200078eb8ff */
[----:B------:R-:W-:-:S05]  /*18860*/  IMAD.SHL.U32 R0, R2, 0x200000, RZ ;  /* 0x0020000002007824 */ /* 0x000fca00078e00ff */
[----:B------:R-:W-:Y:S02]  /*18870*/  LOP3.LUT R0, R3, R0, R4, 0xfe, !PT ;  /* 0x0000000003007212 */ /* 0x000fe400078efe04 */
.L_x_10452:
[----:B------:R-:W-:Y:S05]  /*18880*/  BSYNC B0 ;  /* 0x0000000000007941 */ /* 0x000fea0003800000 */
.L_x_10451:
[----:B------:R-:W-:Y:S01]  /*18890*/  FMUL.FTZ R0, R0, 1 ;  /* 0x3f80000000007820 */ /* 0x000fe20000410000 */
[----:B------:R-:W-:-:S03]  /*188a0*/  CS2R R30, SRZ ;  /* 0x00000000001e7805 */ /* 0x000fc6000001ff00 */
[----:B------:R0:W1:Y:S01]  /*188b0*/  F2F.F64.F32 R28, R0 ;  /* 0x00000000001c7310 */ /* 0x0000620000201800 */
[----:B------:R-:W-:Y:S05]  /*188c0*/  BRA `(.L_x_10432) ;  /* 0x0000030000007947 */ /* 0x000fea0003800000 */
.L_x_10444:
        /* <DEDUP_REMOVED lines=14> */
.L_x_10458:
[----:B------:R-:W-:Y:S05]  /*189b0*/  BSYNC B0 ;  /* 0x0000000000007941 */ /* 0x000fea0003800000 */
.L_x_10457:
[----:B------:R-:W-:Y:S01]  /*189c0*/  FMUL.FTZ R0, R0, 1 ;  /* 0x3f80000000007820 */ /* 0x000fe20000410000 */
[----:B------:R-:W-:-:S03]  /*189d0*/  CS2R R30, SRZ ;  /* 0x00000000001e7805 */ /* 0x000fc6000001ff00 */
[----:B------:R0:W1:Y:S01]  /*189e0*/  F2F.F64.F32 R28, R0 ;  /* 0x00000000001c7310 */ /* 0x0000620000201800 */
[----:B------:R-:W-:Y:S05]  /*189f0*/  BRA `(.L_x_10432) ;  /* 0x000001d000007947 */ /* 0x000fea0003800000 */
.L_x_10431:
        /* <DEDUP_REMOVED lines=22> */
.L_x_10456:
[----:B------:R-:W2:Y:S01]  /*18b60*/  LDG.E.64 R28, [R2.64] ;  /* 0x00000024021c7981 */ /* 0x000ea2000c1e1b00 */
[----:B------:R-:W-:Y:S01]  /*18b70*/  CS2R R30, SRZ ;  /* 0x00000000001e7805 */ /* 0x000fe2000001ff00 */
[----:B--2---:R-:W0:Y:S01]  /*18b80*/  I2F.F64.U64 R28, R28 ;  /* 0x0000001c001c7312 */ /* 0x004e220000301800 */
[----:B------:R-:W-:Y:S05]  /*18b90*/  BRA `(.L_x_10432) ;  /* 0x0000003000007947 */ /* 0x000fea0003800000 */
.L_x_10455:
[----:B------:R-:W2:Y:S01]  /*18ba0*/  LDG.E R2, [R2.64] ;  /* 0x0000002402027981 */ /* 0x000ea2000c1e1900 */
[----:B------:R-:W-:Y:S01]  /*18bb0*/  CS2R R30, SRZ ;  /* 0x00000000001e7805 */ /* 0x000fe2000001ff00 */
[----:B--2---:R0:W1:Y:S06]  /*18bc0*/  I2F.F64.U32 R28, R2 ;  /* 0x00000002001c7312 */ /* 0x00406c0000201800 */
.L_x_10432:
[----:B01---5:R-:W0:Y:S01]  /*18bd0*/  DSETP.GTU.AND P0, PT, |R30|, +INF , PT ;  /* 0x7ff000001e00742a */ /* 0x023e220003f0c200 */
[----:B------:R-:W-:Y:S03]  /*18be0*/  BSSY B1, `(.L_x_10459) ;  /* 0x0000859000017945 */ /* 0x000fe60003800000 */
[----:B--2---:R-:W1:-:S04]  /*18bf0*/  DADD R2, -RZ, |R28| ;  /* 0x00000000ff027229 */ /* 0x004e48000000051c */
[----:B0-----:R-:W-:-:S04]  /*18c00*/  DSETP.GTU.OR P0, PT, |R28|, +INF , P0 ;  /* 0x7ff000001c00742a */ /* 0x001fc8000070c600 */
[----:B------:R-:W0:Y:S02]  /*18c10*/  DADD R4, -RZ, |R30| ;  /* 0x00000000ff047229 */ /* 0x000e24000000051e */
[----:B-1----:R-:W-:Y:S02]  /*18c20*/  IMAD.MOV.U32 R12, RZ, RZ, R2 ;  /* 0x000000ffff0c7224 */ /* 0x002fe400078e0002 */
[----:B------:R-:W-:-:S06]  /*18c30*/  IMAD.MOV.U32 R13, RZ, RZ, R3 ;  /* 0x000000ffff0d7224 */ /* 0x000fcc00078e0003 */
        /* <DEDUP_REMOVED lines=41> */
[----:B------:R-:W-:Y:S02]  /*18ed0*/  SEL R43, R11, R9, P0 ;  /* 0x000000090b2b7207 */ /* 0x000fe40000000000 */
[CC--:B------:R-:W-:Y:S01]  /*18ee0*/  SEL R42, R10.reuse, R8.reuse, P0 ;  /* 0x000000080a2a7207 */ /* 0x0c0fe20000000000 */
[C---:B------:R-:W-:Y:S01]  /*18ef0*/  DMUL R4, R2.reuse, R32 ;  /* 0x0000002002047228 */ /* 0x040fe20000000000 */
[----:B------:R-:W-:Y:S01]  /*18f00*/  SEL R36, R10, R8, P3 ;  /* 0x000000080a247207 */ /* 0x000fe20001800000 */
[----:B------:R-:W-:Y:S01]  /*18f10*/  IMAD.MOV.U32 R35, RZ, RZ, R43 ;  /* 0x000000ffff237224 */ /* 0x000fe200078e002b */
[----:B------:R-:W-:Y:S01]  /*18f20*/  IADD3 R7, -R41, 0x7fd00000, RZ ;  /* 0x7fd0000029077810 */ /* 0x000fe20007ffe1ff */
[----:B------:R-:W0:Y:S01]  /*18f30*/  DMUL R2, R2, R26 ;  /* 0x0000001a02027228 */ /* 0x000e220000000000 */
[----:B------:R-:W-:-:S04]  /*18f40*/  MOV R34, R42 ;  /* 0x0000002a00227202 */ /* 0x000fc80000000f00 */
        /* <DEDUP_REMOVED lines=80> */
.L_x_10466:
[----:B------:R-:W-:Y:S05]  /*19450*/  BSYNC B3 ;  /* 0x0000000000037941 */ /* 0x000fea0003800000 */
.L_x_10465:
        /* <DEDUP_REMOVED lines=61> */
.L_x_10464:
        /* <DEDUP_REMOVED lines=36> */
.L_x_10474:
[----:B------:R-:W-:Y:S05]  /*19a70*/  BSYNC B4 ;  /* 0x0000000000047941 */ /* 0x000fea0003800000 */
.L_x_10473:
[----:B------:R-:W-:Y:S02]  /*19a80*/  IMAD.MOV.U32 R24, RZ, RZ, R2 ;  /* 0x000000ffff187224 */ /* 0x000fe400078e0002 */
[----:B------:R-:W-:Y:S01]  /*19a90*/  IMAD.MOV.U32 R25, RZ, RZ, R3 ;  /* 0x000000ffff197224 */ /* 0x000fe200078e0003 */
[----:B------:R-:W-:Y:S05]  /*19aa0*/  BRA `(.L_x_10472) ;  /* 0x0000001000007947 */ /* 0x000fea0003800000 */
.L_x_10471:
[----:B------:R0:W1:-:S06]  /*19ab0*/  DADD R24, -R22, R26 ;  /* 0x0000000016187229 */ /* 0x00004c000000011a */
.L_x_10472:
[----:B------:R-:W-:Y:S05]  /*19ac0*/  BSYNC B3 ;  /* 0x0000000000037941 */ /* 0x000fea0003800000 */
.L_x_10470:
        /* <DEDUP_REMOVED lines=29> */
.L_x_10479:
[----:B------:R-:W-:Y:S05]  /*19ca0*/  BSYNC B4 ;  /* 0x0000000000047941 */ /* 0x000fea0003800000 */
.L_x_10478:
[----:B------:R-:W-:Y:S05]  /*19cb0*/  BRA `(.L_x_10477) ;  /* 0x0000001000007947 */ /* 0x000fea0003800000 */
.L_x_10476:
[----:B------:R2:W3:-:S06]  /*19cc0*/  DADD R2, R42, -R4 ;  /* 0x000000002a027229 */ /* 0x0004cc0000000804 */
.L_x_10477:
[----:B------:R-:W-:Y:S05]  /*19cd0*/  BSYNC B3 ;  /* 0x0000000000037941 */ /* 0x000fea0003800000 */
.L_x_10475:
        /* <DEDUP_REMOVED lines=28> */
.L_x_10481:
[----:B------:R-:W-:Y:S05]  /*19ea0*/  BSYNC B3 ;  /* 0x0000000000037941 */ /* 0x000fea0003800000 */
.L_x_10480:
        /* <DEDUP_REMOVED lines=33> */
[----:B------:R-:W-:Y:S02]  /*1a0c0*/  @P0 IADD3 R33, R33, 0x1, RZ ;  /* 0x0000000121210810 */ /* 0x000fe40007ffe0ff */
[----:B------:R-:W-:Y:S02]  /*1a0d0*/  @P0 MOV R3, R5 ;  /* 0x0000000500030202 */ /* 0x000fe40000000f00 */
[----:B------:R-:W-:Y:S01]  /*1a0e0*/  LOP3.LUT R32, R33, 0x80000000, RZ, 0x3c, !PT ;  /* 0x8000000021207812 */ /* 0x000fe200078e3cff */
[----:B------:R-:W-:-:S03]  /*1a0f0*/  IMAD.MOV.U32 R33, RZ, RZ, 0x43300000 ;  /* 0x43300000ff217424 */ /* 0x000fc600078e00ff */
        /* <DEDUP_REMOVED lines=30> */
.L_x_10482:
        /* <DEDUP_REMOVED lines=20> */
.L_x_10484:
[----:B------:R-:W-:Y:S05]  /*1a420*/  BSYNC B3 ;  /* 0x0000000000037941 */ /* 0x000fea0003800000 */
.L_x_10483:
        /* <DEDUP_REMOVED lines=16> */
.L_x_10469:
        /* <DEDUP_REMOVED lines=25> */
.L_x_10487:
[----:B------:R-:W-:Y:S05]  /*1a6c0*/  BSYNC B3 ;  /* 0x0000000000037941 */ /* 0x000fea0003800000 */
.L_x_10486:
        /* <DEDUP_REMOVED lines=25> */
.L_x_10490:
[----:B------:R-:W-:Y:S05]  /*1a860*/  BSYNC B3 ;  /* 0x0000000000037941 */ /* 0x000fea0003800000 */
.L_x_10489:
        /* <DEDUP_REMOVED lines=16> */
.L_x_10488:
        /* <DEDUP_REMOVED lines=56> */
.L_x_10491:
[----:B------:R-:W-:Y:S01]  /*1acf0*/  IMAD.MOV.U32 R4, RZ, RZ, 0x0 ;  /* 0x00000000ff047424 */ /* 0x000fe200078e00ff */
[----:B------:R-:W-:Y:S01]  /*1ad00*/  FSETP.NEU.FTZ.AND P0, PT, R3, RZ, PT ;  /* 0x000000ff0300720b */ /* 0x000fe20003f1d000 */
[----:B------:R-:W-:-:S06]  /*1ad10*/  IMAD.MOV.U32 R5, RZ, RZ, 0x7ff00000 ;  /* 0x7ff00000ff057424 */ /* 0x000fcc00078e00ff */
[----:B------:R-:W0:-:S10]  /*1ad20*/  DFMA R4, R2, R4, +INF ;  /* 0x7ff000000204742b */ /* 0x000e140000000004 */
[----:B0-----:R-:W-:Y:S02]  /*1ad30*/  FSEL R24, R4, RZ, P0 ;  /* 0x000000ff04187208 */ /* 0x001fe40000000000 */
[----:B------:R-:W-:Y:S01]  /*1ad40*/  FSEL R25, R5, -QNAN , P0 ;  /* 0xfff0000005197808 */ /* 0x000fe20000000000 */
[----:B------:R-:W-:Y:S05]  /*1ad50*/  BRA `(.L_x_10467) ;  /* 0x000004a000007947 */ /* 0x000fea0003800000 */
.L_x_10485:
        /* <DEDUP_REMOVED lines=25> */
.L_x_10493:
[----:B------:R-:W-:Y:S05]  /*1aef0*/  BSYNC B3 ;  /* 0x0000000000037941 */ /* 0x000fea0003800000 */
.L_x_10492:
        /* <DEDUP_REMOVED lines=19> */
.L_x_10495:
[----:B------:R-:W-:Y:S05]  /*1b030*/  BSYNC B3 ;  /* 0x0000000000037941 */ /* 0x000fea0003800000 */
.L_x_10494:
[----:B------:R-:W-:Y:S02]  /*1b040*/  IMAD.MOV.U32 R24, RZ, RZ, R2 ;  /* 0x000000ffff187224 */ /* 0x000fe400078e0002 */
[----:B------:R-:W-:Y:S01]  /*1b050*/  IMAD.MOV.U32 R25, RZ, RZ, R3 ;  /* 0x000000ffff197224 */ /* 0x000fe200078e0003 */
[----:B------:R-:W-:Y:S05]  /*1b060*/  BRA `(.L_x_10467) ;  /* 0x0000019000007947 */ /* 0x000fea0003800000 */
.L_x_10468:
        /* <DEDUP_REMOVED lines=24> */
.L_x_10496:
[----:B------:R-:W-:Y:S05]  /*1b1f0*/  BSYNC B3 ;  /* 0x0000000000037941 */ /* 0x000fea0003800000 */
.L_x_10467:
[----:B------:R-:W-:Y:S05]  /*1b200*/  BSYNC B2 ;  /* 0x0000000000027941 */ /* 0x000fea0003800000 */
.L_x_10463:
        /* <DEDUP_REMOVED lines=25> */
.L_x_10501:
[----:B------:R-:W-:Y:S05]  /*1b3a0*/  BSYNC B4 ;  /* 0x0000000000047941 */ /* 0x000fea0003800000 */
.L_x_10500:
        /* <DEDUP_REMOVED lines=23> */
.L_x_10503:
        /* <DEDUP_REMOVED lines=15> */
[C---:B0-----:R0:W2:Y:S02]  /*1b610*/  DFMA R14, R4.reuse, R8, c[0x2][0xc0] ;  /* 0x00803000040e762b */ /* 0x0410a40000000008 */
[----:B0-----:R-:W-:Y:S02]  /*1b620*/  IADD3 R9, R7, -0x100000, RZ ;  /* 0xfff0000007097810 */ /* 0x001fe40007ffe0ff */
[----:B------:R-:W-:Y:S02]  /*1b630*/  MOV R8, RZ ;  /* 0x000000ff00087202 */ /* 0x000fe40000000f00 */
        /* <DEDUP_REMOVED lines=25> */
.L_x_10502:
        /* <DEDUP_REMOVED lines=38> */
.L_x_10512:
[----:B------:R-:W-:Y:S05]  /*1ba30*/  BSYNC B7 ;  /* 0x0000000000077941 */ /* 0x000fea0003800000 */
.L_x_10511:
[----:B------:R-:W-:Y:S02]  /*1ba40*/  IMAD.MOV.U32 R44, RZ, RZ, R2 ;  /* 0x000000ffff2c7224 */ /* 0x000fe400078e0002 */
[----:B------:R-:W-:Y:S01]  /*1ba50*/  IMAD.MOV.U32 R45, RZ, RZ, R3 ;  /* 0x000000ffff2d7224 */ /* 0x000fe200078e0003 */
[----:B------:R-:W-:Y:S05]  /*1ba60*/  BRA `(.L_x_10510) ;  /* 0x0000001000007947 */ /* 0x000fea0003800000 */
.L_x_10509:
[----:B------:R0:W2:-:S06]  /*1ba70*/  DADD R44, -R22, R26 ;  /* 0x00000000162c7229 */ /* 0x00008c000000011a */
.L_x_10510:
[----:B------:R-:W-:Y:S05]  /*1ba80*/  BSYNC B5 ;  /* 0x0000000000057941 */ /* 0x000fea0003800000 */
.L_x_10508:
        /* <DEDUP_REMOVED lines=26> */
.L_x_10517:
[----:B------:R-:W-:Y:S05]  /*1bc30*/  BSYNC B7 ;  /* 0x0000000000077941 */ /* 0x000fea0003800000 */
.L_x_10516:
[----:B------:R-:W-:Y:S02]  /*1bc40*/  IMAD.MOV.U32 R12, RZ, RZ, R2 ;  /* 0x000000ffff0c7224 */ /* 0x000fe400078e0002 */
[----:B------:R-:W-:Y:S01]  /*1bc50*/  IMAD.MOV.U32 R13, RZ, RZ, R3 ;  /* 0x000000ffff0d7224 */ /* 0x000fe200078e0003 */
[----:B------:R-:W-:Y:S05]  /*1bc60*/  BRA `(.L_x_10515) ;  /* 0x0000001000007947 */ /* 0x000fea0003800000 */
.L_x_10514:
[----:B------:R3:W4:-:S06]  /*1bc70*/  DADD R12, -R20, R42 ;  /* 0x00000000140c7229 */ /* 0x00070c000000012a */
.L_x_10515:
[----:B------:R-:W-:Y:S05]  /*1bc80*/  BSYNC B5 ;  /* 0x0000000000057941 */ /* 0x000fea0003800000 */
.L_x_10513:
        /* <DEDUP_REMOVED lines=28> */
.L_x_10519:
[----:B------:R-:W-:Y:S05]  /*1be50*/  BSYNC B5 ;  /* 0x0000000000057941 */ /* 0x000fea0003800000 */
.L_x_10518:
[----:B------:R-:W-:Y:S05]  /*1be60*/  BRA `(.L_x_10520) ;  /* 0x000008c000007947 */ /* 0x000fea0003800000 */
.L_x_10507:
        /* <DEDUP_REMOVED lines=28> */
.L_x_10523:
[----:B------:R-:W-:Y:S05]  /*1c030*/  BSYNC B5 ;  /* 0x0000000000057941 */ /* 0x000fea0003800000 */
.L_x_10522:
[----:B------:R-:W-:Y:S05]  /*1c040*/  BRA `(.L_x_10520) ;  /* 0x000006e000007947 */ /* 0x000fea0003800000 */
.L_x_10521:
        /* <DEDUP_REMOVED lines=28> */
.L_x_10525:
[----:B------:R-:W-:Y:S05]  /*1c210*/  BSYNC B5 ;  /* 0x0000000000057941 */ /* 0x000fea0003800000 */
.L_x_10524:
        /* <DEDUP_REMOVED lines=19> */
.L_x_10527:
[----:B------:R-:W-:Y:S05]  /*1c350*/  BSYNC B5 ;  /* 0x0000000000057941 */ /* 0x000fea0003800000 */
.L_x_10526:
[----:B------:R-:W0:Y:S01]  /*1c360*/  DMUL R14, R14, 8.11296384146066816958e+31 ;  /* 0x469000000e0e7828 */ /* 0x000e220000000000 */
[----:B------:R-:W-:Y:S02]  /*1c370*/  IMAD.MOV.U32 R18, RZ, RZ, R2 ;  /* 0x000000ffff127224 */ /* 0x000fe400078e0002 */
[----:B------:R-:W-:Y:S01]  /*1c380*/  IMAD.MOV.U32 R19, RZ, RZ, R3 ;  /* 0x000000ffff137224 */ /* 0x000fe200078e0003 */
[----:B------:R-:W-:Y:S05]  /*1c390*/  BRA `(.L_x_10520) ;  /* 0x0000039000007947 */ /* 0x000fea0003800000 */
.L_x_10506:
        /* <DEDUP_REMOVED lines=26> */
.L_x_10529:
[----:B------:R-:W-:Y:S05]  /*1c540*/  BSYNC B5 ;  /* 0x0000000000057941 */ /* 0x000fea0003800000 */
.L_x_10528:
        /* <DEDUP_REMOVED lines=28> */
.L_x_10531:
[----:B------:R-:W-:Y:S05]  /*1c710*/  BSYNC B5 ;  /* 0x0000000000057941 */ /* 0x000fea0003800000 */
.L_x_10530:
[----:B--23--:R2:W3:-:S06]  /*1c720*/  DMUL R18, R18, R20 ;  /* 0x0000001412127228 */ /* 0x00c4cc0000000000 */
.L_x_10520:
[----:B0-----:R-:W-:Y:S05]  /*1c730*/  BSYNC B4 ;  /* 0x0000000000047941 */ /* 0x001fea0003800000 */
.L_x_10505:
[----:B------:R-:W-:Y:S05]  /*1c740*/  BRA `(.L_x_10532) ;  /* 0x0000002000007947 */ /* 0x000fea0003800000 */
.L_x_10499:
[----:B------:R-:W2:-:S04]  /*1c750*/  DMUL R18, R18, 9.00719925474099200000e+15 ;  /* 0x4340000012127828 */ /* 0x000e880000000000 */
[----:B------:R-:W3:-:S06]  /*1c760*/  DMUL R14, R14, 9.00719925474099200000e+15 ;  /* 0x434000000e0e7828 */ /* 0x000ecc0000000000 */
.L_x_10532:
[----:B--2---:R-:W-:Y:S05]  /*1c770*/  BSYNC B2 ;  /* 0x0000000000027941 */ /* 0x004fea0003800000 */
.L_x_10498:
        /* <DEDUP_REMOVED lines=28> */
.L_x_10534:
[----:B------:R-:W-:Y:S05]  /*1c940*/  BSYNC B2 ;  /* 0x0000000000027941 */ /* 0x000fea0003800000 */
.L_x_10533:
        /* <DEDUP_REMOVED lines=43> */
.L_x_10536:
[----:B------:R-:W-:Y:S02]  /*1cc00*/  FSEL R2, RZ, 3.37028055040000000000e+12, P1 ;  /* 0x54442d18ff027808 */ /* 0x000fe40000800000 */
[----:B------:R-:W-:Y:S02]  /*1cc10*/  FSEL R3, RZ, 2.1426990032196044922, P1 ;  /* 0x400921fbff037808 */ /* 0x000fe40000800000 */
.L_x_10537:
[----:B------:R-:W-:Y:S05]  /*1cc20*/  BSYNC B0 ;  /* 0x0000000000007941 */ /* 0x000fea0003800000 */
.L_x_10535:
[----:B------:R0:W2:Y:S02]  /*1cc30*/  DADD R18, |R18|, |R14| ;  /* 0x0000000012127229 */ /* 0x0000a4000000060e */
[----:B0-----:R-:W-:-:S04]  /*1cc40*/  LOP3.LUT R15, R3, 0x80000000, R15, 0xb8, !PT ;  /* 0x80000000030f7812 */ /* 0x001fc800078eb80f */
[----:B--2---:R-:W0:-:S06]  /*1cc50*/  DSETP.GTU.AND P0, PT, |R18|, +INF , PT ;  /* 0x7ff000001200742a */ /* 0x004e0c0003f0c200 */
[----:B0-----:R-:W-:Y:S02]  /*1cc60*/  FSEL R2, R18, R2, P0 ;  /* 0x0000000212027208 */ /* 0x001fe40000000000 */
[----:B------:R-:W-:Y:S02]  /*1cc70*/  FSEL R3, R19, R15, P0 ;  /* 0x0000000f13037208 */ /* 0x000fe40000000000 */
.L_x_10504:
[----:B------:R-:W-:Y:S05]  /*1cc80*/  BSYNC B3 ;  /* 0x0000000000037941 */ /* 0x000fea0003800000 */
.L_x_10497:
[----:B--2---:R-:W-:Y:S01]  /*1cc90*/  LOP3.LUT R31, R3, 0x80000000, R31, 0xb8, !PT ;  /* 0x80000000031f7812 */ /* 0x004fe200078eb81f */
[----:B------:R-:W-:Y:S01]  /*1cca0*/  IMAD.MOV.U32 R30, RZ, RZ, R2 ;  /* 0x000000ffff1e7224 */ /* 0x000fe200078e0002 */
[----:B-1----:R-:W-:Y:S01]  /*1ccb0*/  LOP3.LUT R29, R25, 0x80000000, R29, 0xb8, !PT ;  /* 0x80000000191d7812 */ /* 0x002fe200078eb81d */
[----:B------:R-:W-:Y:S01]  /*1ccc0*/  IMAD.MOV.U32 R28, RZ, RZ, R24 ;  /* 0x000000ffff1c7224 */ /* 0x000fe200078e0018 */
[----:B------:R-:W-:Y:S05]  /*1ccd0*/  BRA `(.L_x_10462) ;  /* 0x0000449000007947 */ /* 0x000fea0003800000 */
.L_x_10461:
        /* <DEDUP_REMOVED lines=90> */
.L_x_10543:
[----:B------:R-:W-:Y:S05]  /*1d280*/  BSYNC B0 ;  /* 0x0000000000007941 */ /* 0x000fea0003800000 */
.L_x_10542:
        /* <DEDUP_REMOVED lines=8> */
.L_x_10545:
[----:B------:R-:W-:Y:S05]  /*1d310*/  BSYNC B3 ;  /* 0x0000000000037941 */ /* 0x000fea0003800000 */
.L_x_10544:
        /* <DEDUP_REMOVED lines=43> */
.L_x_10547:
[----:B------:R-:W-:-:S04]  /*1d5d0*/  ISETP.GE.AND P0, PT, R21, RZ, PT ;  /* 0x000000ff1500720c */ /* 0x000fc80003f06270 */
[----:B0-----:R-:W-:Y:S02]  /*1d5e0*/  FSEL R4, RZ, 3.37028055040000000000e+12, P0 ;  /* 0x54442d18ff047808 */ /* 0x001fe40000000000 */
[----:B------:R-:W-:Y:S02]  /*1d5f0*/  FSEL R5, RZ, 2.1426990032196044922, P0 ;  /* 0x400921fbff057808 */ /* 0x000fe40000000000 */
.L_x_10548:
[----:B------:R-:W-:Y:S05]  /*1d600*/  BSYNC B0 ;  /* 0x0000000000007941 */ /* 0x000fea0003800000 */
.L_x_10546:
[----:B------:R-:W0:Y:S01]  /*1d610*/  DADD R2, |R28|, |R30| ;  /* 0x000000001c027229 */ /* 0x000e22000000061e */
[----:B------:R-:W-:-:S03]  /*1d620*/  LOP3.LUT R23, R5, 0x80000000, R23, 0xb8, !PT ;  /* 0x8000000005177812 */ /* 0x000fc600078eb817 */
[----:B-1----:R-:W-:-:S04]  /*1d630*/  DMUL R18, R18, 0.5 ;  /* 0x3fe0000012127828 */ /* 0x002fc80000000000 */
[----:B0-----:R-:W0:-:S06]  /*1d640*/  DSETP.GTU.AND P0, PT, |R2|, +INF , PT ;  /* 0x7ff000000200742a */ /* 0x001e0c0003f0c200 */
[----:B0-----:R-:W-:Y:S02]  /*1d650*/  FSEL R4, R2, R4, P0 ;  /* 0x0000000402047208 */ /* 0x001fe40000000000 */
[----:B------:R-:W-:Y:S01]  /*1d660*/  FSEL R5, R3, R23, P0 ;  /* 0x0000001703057208 */ /* 0x000fe20000000000 */
[----:B------:R-:W-:Y:S05]  /*1d670*/  BRA `(.L_x_10549) ;  /* 0x0000397000007947 */ /* 0x000fea0003800000 */
.L_x_10541:
        /* <DEDUP_REMOVED lines=113> */
.L_x_10551:
[----:B------:R-:W-:Y:S05]  /*1dd90*/  BSYNC B0 ;  /* 0x0000000000007941 */ /* 0x000fea0003800000 */
.L_x_10550:
        /* <DEDUP_REMOVED lines=8> */
.L_x_10553:
[----:B------:R-:W-:Y:S05]  /*1de20*/  BSYNC B3 ;  /* 0x0000000000037941 */ /* 0x000fea0003800000 */
.L_x_10552:
        /* <DEDUP_REMOVED lines=43> */
.L_x_10555:
[----:B------:R-:W-:-:S04]  /*1e0e0*/  ISETP.GE.AND P0, PT, R21, RZ, PT ;  /* 0x000000ff1500720c */ /* 0x000fc80003f06270 */
[----:B0-----:R-:W-:Y:S02]  /*1e0f0*/  FSEL R4, RZ, 3.37028055040000000000e+12, P0 ;  /* 0x54442d18ff047808 */ /* 0x001fe40000000000 */
[----:B------:R-:W-:Y:S02]  /*1e100*/  FSEL R5, RZ, 2.1426990032196044922, P0 ;  /* 0x400921fbff057808 */ /* 0x000fe40000000000 */
.L_x_10556:
[----:B------:R-:W-:Y:S05]  /*1e110*/  BSYNC B0 ;  /* 0x0000000000007941 */ /* 0x000fea0003800000 */
.L_x_10554:
[----:B------:R-:W0:Y:S01]  /*1e120*/  DADD R2, |R28|, |R30| ;  /* 0x000000001c027229 */ /* 0x000e22000000061e */
[----:B------:R-:W-:-:S05]  /*1e130*/  LOP3.LUT R23, R5, 0x80000000, R23, 0xb8, !PT ;  /* 0x8000000005177812 */ /* 0x000fca00078eb817 */
[----:B0-----:R-:W0:-:S06]  /*1e140*/  DSETP.GTU.AND P0, PT, |R2|, +INF , PT ;  /* 0x7ff000000200742a */ /* 0x001e0c0003f0c200 */
[----:B0-----:R-:W-:Y:S02]  /*1e150*/  FSEL R4, R2, R4, P0 ;  /* 0x0000000402047208 */ /* 0x001fe40000000000 */
[----:B------:R-:W-:Y:S01]  /*1e160*/  FSEL R5, R3, R23, P0 ;  /* 0x0000001703057208 */ /* 0x000fe20000000000 */
[----:B------:R-:W-:Y:S05]  /*1e170*/  BRA `(.L_x_10549) ;  /* 0x00002e7000007947 */ /* 0x000fea0003800000 */
.L_x_10540:
        /* <DEDUP_REMOVED lines=18> */
[----:B------:R-:W-:Y:S01]  /*1e2a0*/  MOV R3, R29 ;  /* 0x0000001d00037202 */ /* 0x000fe20000000f00 */
[----:B------:R-:W-:Y:S01]  /*1e2b0*/  IMAD.MOV.U32 R8, RZ, RZ, -0x74eba897 ;  /* 0x8b145769ff087424 */ /* 0x000fe200078e00ff */
[----:B------:R-:W-:Y:S01]  /*1e2c0*/  MOV R0, 0x1e2f0 ;  /* 0x0001e2f000007802 */ /* 0x000fe20000000f00 */
[----:B------:R-:W-:Y:S02]  /*1e2d0*/  IMAD.MOV.U32 R9, RZ, RZ, -0x3ffa40f6 ;  /* 0xc005bf0aff097424 */ /* 0x000fe400078e00ff */
[----:B------:R-:W-:Y:S05]  /*1e2e0*/  CALL.REL.NOINC `($__internal_18_$__cuda_sm20_div_rn_f64_full) ;  /* 0x0000f43000007944 */ /* 0x000fea0003c00000 */
.L_x_10558:
[----:B------:R-:W-:Y:S05]  /*1e2f0*/  BSYNC B3 ;  /* 0x0000000000037941 */ /* 0x000fea0003800000 */
.L_x_10557:
        /* <DEDUP_REMOVED lines=26> */
.L_x_10560:
[----:B------:R-:W-:Y:S05]  /*1e4a0*/  BSYNC B3 ;  /* 0x0000000000037941 */ /* 0x000fea0003800000 */
.L_x_10559:
        /* <DEDUP_REMOVED lines=114> */
.L_x_10562:
[----:B------:R-:W-:Y:S05]  /*1ebd0*/  BSYNC B0 ;  /* 0x0000000000007941 */ /* 0x000fea0003800000 */
.L_x_10561:
        /* <DEDUP_REMOVED lines=8> */
.L_x_10564:
[----:B------:R-:W-:Y:S05]  /*1ec60*/  BSYNC B3 ;  /* 0x0000000000037941 */ /* 0x000fea0003800000 */
.L_x_10563:
        /* <DEDUP_REMOVED lines=43> */
.L_x_10566:
[----:B------:R-:W-:-:S04]  /*1ef20*/  ISETP.GE.AND P0, PT, R21, RZ, PT ;  /* 0x000000ff1500720c */ /* 0x000fc80003f06270 */
[----:B0-----:R-:W-:Y:S02]  /*1ef30*/  FSEL R4, RZ, 3.37028055040000000000e+12, P0 ;  /* 0x54442d18ff047808 */ /* 0x001fe40000000000 */
[----:B------:R-:W-:Y:S02]  /*1ef40*/  FSEL R5, RZ, 2.1426990032196044922, P0 ;  /* 0x400921fbff057808 */ /* 0x000fe40000000000 */
.L_x_10567:
[----:B------:R-:W-:Y:S05]  /*1ef50*/  BSYNC B0 ;  /* 0x0000000000007941 */ /* 0x000fea0003800000 */
.L_x_10565:
[----:B------:R-:W0:Y:S01]  /*1ef60*/  DADD R2, |R28|, |R30| ;  /* 0x000000001c027229 */ /* 0x000e22000000061e */
[----:B------:R-:W-:-:S03]  /*1ef70*/  LOP3.LUT R23, R5, 0x80000000, R23, 0xb8, !PT ;  /* 0x8000000005177812 */ /* 0x000fc600078eb817 */
[----:B-1----:R-:W-:-:S04]  /*1ef80*/  DADD R18, R18, 1 ;  /* 0x3ff0000012127429 */ /* 0x002fc80000000000 */
[----:B0-----:R-:W0:-:S06]  /*1ef90*/  DSETP.GTU.AND P0, PT, |R2|, +INF , PT ;  /* 0x7ff000000200742a */ /* 0x001e0c0003f0c200 */
[----:B0-----:R-:W-:Y:S02]  /*1efa0*/  FSEL R4, R2, R4, P0 ;  /* 0x0000000402047208 */ /* 0x001fe40000000000 */
[----:B------:R-:W-:Y:S01]  /*1efb0*/  FSEL R5, R3, R23, P0 ;  /* 0x0000001703057208 */ /* 0x000fe20000000000 */
[----:B------:R-:W-:Y:S05]  /*1efc0*/  BRA `(.L_x_10549) ;  /* 0x0000202000007947 */ /* 0x000fea0003800000 */
.L_x_10539:
        /* <DEDUP_REMOVED lines=85> */
.L_x_10571:
[----:B------:R-:W-:Y:S05]  /*1f520*/  BSYNC B0 ;  /* 0x0000000000007941 */ /* 0x000fea0003800000 */
.L_x_10570:
        /* <DEDUP_REMOVED lines=8> */
.L_x_10573:
[----:B------:R-:W-:Y:S05]  /*1f5b0*/  BSYNC B3 ;  /* 0x0000000000037941 */ /* 0x000fea0003800000 */
.L_x_10572:
        /* <DEDUP_REMOVED lines=35> */
.L_x_10575:
[----:B0-2---:R-:W-:Y:S05]  /*1f7f0*/  BSYNC B0 ;  /* 0x0000000000007941 */ /* 0x005fea0003800000 */
.L_x_10574:
[----:B------:R-:W-:Y:S01]  /*1f800*/  LOP3.LUT R3, R5, 0x80000000, R31, 0xb8, !PT ;  /* 0x8000000005037812 */ /* 0x000fe200078eb81f */
[----:B-1----:R-:W0:Y:S01]  /*1f810*/  DMUL R18, R18, 0.5 ;  /* 0x3fe0000012127828 */ /* 0x002e220000000000 */
[----:B------:R-:W-:Y:S02]  /*1f820*/  FSEL R4, R8, R4, P0 ;  /* 0x0000000408047208 */ /* 0x000fe40000000000 */
[----:B------:R-:W-:Y:S01]  /*1f830*/  FSEL R5, R9, R3, P0 ;  /* 0x0000000309057208 */ /* 0x000fe20000000000 */
[----:B------:R-:W-:Y:S05]  /*1f840*/  BRA `(.L_x_10549) ;  /* 0x000017a000007947 */ /* 0x000fea0003800000 */
.L_x_10569:
        /* <DEDUP_REMOVED lines=11> */
[----:B------:R-:W-:Y:S01]  /*1f900*/  IMAD.MOV.U32 R33, RZ, RZ, -0x3ff ;  /* 0xfffffc01ff217424 */ /* 0x000fe200078e00ff */
[----:B------:R-:W-:-:S02]  /*1f910*/  LOP3.LUT R0, R25, 0xffc00000, RZ, 0xc0, !PT ;  /* 0xffc0000019007812 */ /* 0x000fc400078ec0ff */
[----:B------:R-:W-:Y:S01]  /*1f920*/  SEL R26, R15, R13, P0 ;  /* 0x0000000d0f1a7207 */ /* 0x000fe20000000000 */
[----:B------:R-:W-:Y:S01]  /*1f930*/  IMAD.MOV.U32 R18, RZ, RZ, R27 ;  /* 0x000000ffff127224 */ /* 0x000fe200078e001b */
[----:B------:R-:W-:Y:S02]  /*1f940*/  IADD3 R3, -R0, 0x7fd00000, RZ ;  /* 0x7fd0000000037810 */ /* 0x000fe40007ffe1ff */
[----:B------:R-:W-:Y:S02]  /*1f950*/  MOV R19, R26 ;  /* 0x0000001a00137202 */ /* 0x000fe40000000f00 */
[----:B------:R-:W-:Y:S02]  /*1f960*/  SEL R24, R14, R12, P1 ;  /* 0x0000000c0e187207 */ /* 0x000fe40000800000 */
[----:B------:R-:W-:Y:S02]  /*1f970*/  ISETP.GE.U32.AND P2, PT, R26, 0x7ff00000, PT ;  /* 0x7ff000001a00780c */ /* 0x000fe40003f46070 */
[----:B------:R-:W0:Y:S01]  /*1f980*/  DMUL R4, R2, R18 ;  /* 0x0000001202047228 */ /* 0x000e220000000000 */
[----:B------:R-:W-:-:S03]  /*1f990*/  FSETP.GEU.AND P5, PT, |R23|, 6.5827683646048100446e-37, PT ;  /* 0x036000001700780b */ /* 0x000fc60003fae200 */
        /* <DEDUP_REMOVED lines=92> */
.L_x_10577:
[----:B------:R-:W-:Y:S05]  /*1ff60*/  BSYNC B0 ;  /* 0x0000000000007941 */ /* 0x000fea0003800000 */
.L_x_10576:
        /* <DEDUP_REMOVED lines=8> */
.L_x_10579:
[----:B------:R-:W-:Y:S05]  /*1fff0*/  BSYNC B3 ;  /* 0x0000000000037941 */ /* 0x000fea0003800000 */
.L_x_10578:
        /* <DEDUP_REMOVED lines=35> */
.L_x_10581:
[----:B0-2---:R-:W-:Y:S05]  /*20230*/  BSYNC B0 ;  /* 0x0000000000007941 */ /* 0x005fea0003800000 */
.L_x_10580:
[----:B------:R-:W-:Y:S02]  /*20240*/  LOP3.LUT R3, R5, 0x80000000, R31, 0xb8, !PT ;  /* 0x8000000005037812 */ /* 0x000fe400078eb81f */
[----:B------:R-:W-:Y:S02]  /*20250*/  FSEL R4, R8, R4, P1 ;  /* 0x0000000408047208 */ /* 0x000fe40000800000 */
[----:B------:R-:W-:Y:S01]  /*20260*/  FSEL R5, R9, R3, P1 ;  /* 0x0000000309057208 */ /* 0x000fe20000800000 */
[----:B------:R-:W-:Y:S05]  /*20270*/  BRA `(.L_x_10549) ;  /* 0x00000d7000007947 */ /* 0x000fea0003800000 */
.L_x_10568:
        /* <DEDUP_REMOVED lines=23> */
.L_x_10583:
[----:B------:R-:W-:Y:S05]  /*203f0*/  BSYNC B3 ;  /* 0x0000000000037941 */ /* 0x000fea0003800000 */
.L_x_10582:
        /* <DEDUP_REMOVED lines=26> */
.L_x_10585:
[----:B------:R-:W-:Y:S05]  /*205a0*/  BSYNC B3 ;  /* 0x0000000000037941 */ /* 0x000fea0003800000 */
.L_x_10584:
        /* <DEDUP_REMOVED lines=72> */
[----:B------:R-:W-:Y:S01]  /*20a30*/  LOP3.LUT R0, R26, 0x800fffff, RZ, 0xc0, !PT ;  /* 0x800fffff1a007812 */ /* 0x000fe200078ec0ff */
[----:B------:R-:W-:Y:S01]  /*20a40*/  IMAD.MOV.U32 R4, RZ, RZ, R27 ;  /* 0x000000ffff047224 */ /* 0x000fe200078e001b */
[----:B------:R-:W-:Y:S01]  /*20a50*/  MOV R24, 0x3ae80f1e ;  /* 0x3ae80f1e00187802 */ /* 0x000fe20000000f00 */
[----:B------:R-:W-:Y:S01]  /*20a60*/  IMAD.MOV.U32 R8, RZ, RZ, RZ ;  /* 0x000000ffff087224 */ /* 0x000fe200078e00ff */
[----:B------:R-:W-:Y:S01]  /*20a70*/  LOP3.LUT R5, R0, 0x3ff00000, RZ, 0xfc, !PT ;  /* 0x3ff0000000057812 */ /* 0x000fe200078efcff */
[----:B------:R-:W-:Y:S01]  /*20a80*/  IMAD.MOV.U32 R25, RZ, RZ, 0x3eb1380b ;  /* 0x3eb1380bff197424 */ /* 0x000fe200078e00ff */
[----:B------:R-:W-:Y:S01]  /*20a90*/  LEA.HI R26, R26, R33, RZ, 0xc ;  /* 0x000000211a1a7211 */ /* 0x000fe200078f60ff */
[----:B------:R-:W-:Y:S01]  /*20aa0*/  IMAD.MOV.U32 R27, RZ, RZ, 0x43300000 ;  /* 0x43300000ff1b7424 */ /* 0x000fe200078e00ff */
[----:B------:R-:W-:-:S13]  /*20ab0*/  ISETP.GE.AND P0, PT, R5, 0x3ff6a09f, PT ;  /* 0x3ff6a09f0500780c */ /* 0x000fda0003f06270 */
        /* <DEDUP_REMOVED lines=33> */
.L_x_10587:
[----:B------:R-:W-:Y:S05]  /*20cd0*/  BSYNC B0 ;  /* 0x0000000000007941 */ /* 0x000fea0003800000 */
.L_x_10586:
        /* <DEDUP_REMOVED lines=8> */
.L_x_10589:
[----:B------:R-:W-:Y:S05]  /*20d60*/  BSYNC B3 ;  /* 0x0000000000037941 */ /* 0x000fea0003800000 */
.L_x_10588:
        /* <DEDUP_REMOVED lines=36> */
.L_x_10591:
[----:B012---:R-:W-:Y:S05]  /*20fb0*/  BSYNC B0 ;  /* 0x0000000000007941 */ /* 0x007fea0003800000 */
.L_x_10590:
[----:B------:R-:W-:Y:S02]  /*20fc0*/  LOP3.LUT R3, R5, 0x80000000, R31, 0xb8, !PT ;  /* 0x8000000005037812 */ /* 0x000fe400078eb81f */
[----:B------:R-:W-:Y:S02]  /*20fd0*/  FSEL R4, R8, R4, P1 ;  /* 0x0000000408047208 */ /* 0x000fe40000800000 */
[----:B------:R-:W-:Y:S02]  /*20fe0*/  FSEL R5, R9, R3, P1 ;  /* 0x0000000309057208 */ /* 0x000fe40000800000 */
.L_x_10549:
[----:B0-----:R-:W-:Y:S05]  /*20ff0*/  BSYNC B2 ;  /* 0x0000000000027941 */ /* 0x001fea0003800000 */
.L_x_10538:
[----:B-1----:R-:W0:Y:S01]  /*21000*/  DADD R18, R18, c[0x2][0x50] ;  /* 0x0080140012127629 */ /* 0x002e220000000000 */
[----:B------:R-:W-:Y:S01]  /*21010*/  LOP3.LUT R31, R5, 0x80000000, R31, 0xb8, !PT ;  /* 0x80000000051f7812 */ /* 0x000fe200078eb81f */
[----:B------:R-:W-:-:S08]  /*21020*/  IMAD.MOV.U32 R30, RZ, RZ, R4 ;  /* 0x000000ffff1e7224 */ /* 0x000fd000078e0004 */
[----:B0-----:R-:W-:Y:S01]  /*21030*/  LOP3.LUT R29, R19, 0x80000000, R29, 0xb8, !PT ;  /* 0x80000000131d7812 */ /* 0x001fe200078eb81d */
[----:B------:R-:W-:Y:S01]  /*21040*/  IMAD.MOV.U32 R28, RZ, RZ, R18 ;  /* 0x000000ffff1c7224 */ /* 0x000fe200078e0012 */
[----:B------:R-:W-:Y:S05]  /*21050*/  BRA `(.L_x_10462) ;  /* 0x0000011000007947 */ /* 0x000fea0003800000 */
.L_x_10460:
        /* <DEDUP_REMOVED lines=17> */
.L_x_10462:
[----:B------:R-:W-:Y:S05]  /*21170*/  BSYNC B1 ;  /* 0x0000000000017941 */ /* 0x000fea0003800000 */
.L_x_10459:
        /* <DEDUP_REMOVED lines=15> */
.L_x_10595:
[----:B0-----:R-:W0:Y:S02]  /*21270*/  F2I.S64.F64.TRUNC R28, R28 ;  /* 0x0000001c001c7311 */ /* 0x001e24000030d900 */
[----:B0-----:R-:W-:-:S05]  /*21280*/  IMAD.MOV.U32 R3, RZ, RZ, R28 ;  /* 0x000000ffff037224 */ /* 0x001fca00078e001c */
[----:B------:R0:W-:Y:S01]  /*21290*/  STG.E.U8 [R16.64], R3 ;  /* 0x0000000310007986 */ /* 0x0001e2000c101124 */
[----:B------:R-:W-:Y:S05]  /*212a0*/  BRA `(.L_x_10597) ;  /* 0x00000f1000007947 */ /* 0x000fea0003800000 */
.L_x_10594:
        /* <DEDUP_REMOVED lines=9> */
.L_x_10599:
[----:B0-----:R-:W0:Y:S02]  /*21340*/  F2I.F64.TRUNC R29, R28 ;  /* 0x0000001c001d7311 */ /* 0x001e24000030d100 */
[----:B0-----:R0:W-:Y:S01]  /*21350*/  STG.E [R16.64], R29 ;  /* 0x0000001d10007986 */ /* 0x0011e2000c101924 */
[----:B------:R-:W-:Y:S05]  /*21360*/  BRA `(.L_x_10597) ;  /* 0x00000e5000007947 */ /* 0x000fea0003800000 */
.L_x_10598:
[----:B0-----:R-:W0:Y:S02]  /*21370*/  F2I.F64.TRUNC R29, R28 ;  /* 0x0000001c001d7311 */ /* 0x001e24000030d100 */
[----:B0-----:R0:W-:Y:S01]  /*21380*/  STG.E.U16 [R16.64], R29 ;  /* 0x0000001d10007986 */ /* 0x0011e2000c101524 */
[----:B------:R-:W-:Y:S05]  /*21390*/  BRA `(.L_x_10597) ;  /* 0x00000e2000007947 */ /* 0x000fea0003800000 */
.L_x_10593:
        /* <DEDUP_REMOVED lines=11> */
.L_x_10601:
[----:B0-----:R-:W0:Y:S01]  /*21450*/  F2F.F32.F64 R0, R28 ;  /* 0x0000001c00007310 */ /* 0x001e220000301000 */
[----:B------:R-:W0:-:S14]  /*21460*/  DSETP.GEU.AND P0, PT, |R28|, c[0x2][0x1c8], PT ;  /* 0x008072001c00762a */ /* 0x000e1c0003f0e200 */
[----:B0-----:R-:W-:-:S05]  /*21470*/  @!P0 FMUL R0, R0, 1.175494350822287508e-38 ;  /* 0x0080000000008820 */ /* 0x001fca0000400000 */
[----:B------:R-:W-:-:S05]  /*21480*/  F2FP.PACK_AB R0, RZ, R0 ;  /* 0x00000000ff00723e */ /* 0x000fca00000000ff */
[----:B------:R0:W-:Y:S01]  /*21490*/  STG.E.U16 [R16.64], R0 ;  /* 0x0000000010007986 */ /* 0x0001e2000c101524 */
[----:B------:R-:W-:Y:S05]  /*214a0*/  BRA `(.L_x_10597) ;  /* 0x00000d1000007947 */ /* 0x000fea0003800000 */
.L_x_10600:
        /* <DEDUP_REMOVED lines=14> */
.L_x_10603:
        /* <DEDUP_REMOVED lines=9> */
.L_x_10602:
[----:B0-----:R0:W-:Y:S01]  /*21620*/  STG.E.64 [R16.64], R28 ;  /* 0x0000001c10007986 */ /* 0x0011e2000c101b24 */
[----:B------:R-:W-:Y:S05]  /*21630*/  BRA `(.L_x_10597) ;  /* 0x00000b8000007947 */ /* 0x000fea0003800000 */
.L_x_10592:
        /* <DEDUP_REMOVED lines=13> */
.L_x_10606:
[----:B0-----:R0:W-:Y:S01]  /*21710*/  STG.E.128 [R16.64], R28 ;  /* 0x0000001c10007986 */ /* 0x0011e2000c101d24 */
[----:B------:R-:W-:Y:S05]  /*21720*/  BRA `(.L_x_10597) ;  /* 0x00000a9000007947 */ /* 0x000fea0003800000 */
.L_x_10605:
        /* <DEDUP_REMOVED lines=23> */
.L_x_10610:
[----:B------:R-:W-:Y:S05]  /*218a0*/  BSYNC B0 ;  /* 0x0000000000007941 */ /* 0x000fea0003800000 */
.L_x_10609:
[----:B------:R-:W-:-:S05]  /*218b0*/  LOP3.LUT R3, R0, R3, RZ, 0xfc, !PT ;  /* 0x0000000300037212 */ /* 0x000fca00078efcff */
[----:B------:R0:W-:Y:S01]  /*218c0*/  STG.E.U8 [R16.64], R3 ;  /* 0x0000000310007986 */ /* 0x0001e2000c101124 */
[----:B------:R-:W-:Y:S05]  /*218d0*/  BRA `(.L_x_10597) ;  /* 0x000008e000007947 */ /* 0x000fea0003800000 */
.L_x_10608:
        /* <DEDUP_REMOVED lines=15> */
.L_x_10612:
[----:B------:R-:W-:Y:S01]  /*219d0*/  IMAD.MOV.U32 R0, RZ, RZ, 0x7f ;  /* 0x0000007fff007424 */ /* 0x000fe200078e00ff */
[----:B------:R-:W-:-:S04]  /*219e0*/  ISETP.GT.U32.AND P0, PT, R2, 0x7f800000, PT ;  /* 0x7f8000000200780c */ /* 0x000fc80003f04070 */
[----:B------:R-:W-:-:S04]  /*219f0*/  SEL R0, R0, 0x7c, P0 ;  /* 0x0000007c00007807 */ /* 0x000fc80000000000 */
.L_x_10613:
[----:B------:R-:W-:Y:S05]  /*21a00*/  BSYNC B0 ;  /* 0x0000000000007941 */ /* 0x000fea0003800000 */
.L_x_10611:
[----:B------:R-:W-:-:S04]  /*21a10*/  LOP3.LUT R2, R3, 0x80000000, RZ, 0xc0, !PT ;  /* 0x8000000003027812 */ /* 0x000fc800078ec0ff */
[----:B------:R-:W-:-:S04]  /*21a20*/  SHF.R.U32.HI R3, RZ, 0x18, R2 ;  /* 0x00000018ff037819 */ /* 0x000fc80000011602 */
[----:B------:R-:W-:-:S05]  /*21a30*/  LOP3.LUT R3, R0, R3, RZ, 0xfc, !PT ;  /* 0x0000000300037212 */ /* 0x000fca00078efcff */
[----:B------:R0:W-:Y:S01]  /*21a40*/  STG.E.U8 [R16.64], R3 ;  /* 0x0000000310007986 */ /* 0x0001e2000c101124 */
[----:B------:R-:W-:Y:S05]  /*21a50*/  BRA `(.L_x_10597) ;  /* 0x0000076000007947 */ /* 0x000fea0003800000 */
.L_x_10607:
[----:B0-----:R-:W0:Y:S01]  /*21a60*/  F2F.F32.F64 R0, R28 ;  /* 0x0000001c00007310 */ /* 0x001e220000301000 */
[----:B------:R-:W0:-:S14]  /*21a70*/  DSETP.GEU.AND P0, PT, |R28|, c[0x2][0x1c8], PT ;  /* 0x008072001c00762a */ /* 0x000e1c0003f0e200 */
[----:B0-----:R-:W-:-:S05]  /*21a80*/  @!P0 FMUL R0, R0, 1.175494350822287508e-38 ;  /* 0x0080000000008820 */ /* 0x001fca0000400000 */
[----:B------:R-:W-:-:S05]  /*21a90*/  F2FP.BF16.PACK_AB R0, RZ, R0 ;  /* 0x00000000ff00723e */ /* 0x000fca00000010ff */
[----:B------:R0:W-:Y:S01]  /*21aa0*/  STG.E.U16 [R16.64], R0 ;  /* 0x0000000010007986 */ /* 0x0001e2000c101524 */
[----:B------:R-:W-:Y:S05]  /*21ab0*/  BRA `(.L_x_10597) ;  /* 0x0000070000007947 */ /* 0x000fea0003800000 */
.L_x_10604:
        /* <DEDUP_REMOVED lines=11> */
.L_x_10616:
        /* <DEDUP_REMOVED lines=19> */
.L_x_10619:
[----:B------:R-:W-:-:S04]  /*21ca0*/  LOP3.LUT R2, R3, 0x80000000, RZ, 0xc0, !PT ;  /* 0x8000000003027812 */ /* 0x000fc800078ec0ff */
[----:B------:R-:W-:-:S04]  /*21cb0*/  SHF.R.U32.HI R3, RZ, 0x18, R2 ;  /* 0x00000018ff037819 */ /* 0x000fc80000011602 */
[----:B------:R-:W-:-:S04]  /*21cc0*/  LOP3.LUT R0, R0, R3, RZ, 0xfc, !PT ;  /* 0x0000000300007212 */ /* 0x000fc800078efcff */
[----:B------:R-:W-:Y:S02]  /*21cd0*/  PRMT R8, R0, 0x7610, R8 ;  /* 0x0000761000087816 */ /* 0x000fe40000000008 */
.L_x_10618:
[----:B------:R-:W-:Y:S05]  /*21ce0*/  BSYNC B0 ;  /* 0x0000000000007941 */ /* 0x000fea0003800000 */
.L_x_10617:
[----:B------:R0:W-:Y:S01]  /*21cf0*/  STG.E.U8 [R16.64], R8 ;  /* 0x0000000810007986 */ /* 0x0001e2000c101124 */
[----:B------:R-:W-:Y:S05]  /*21d00*/  BRA `(.L_x_10597) ;  /* 0x000004b000007947 */ /* 0x000fea0003800000 */
.L_x_10615:
        /* <DEDUP_REMOVED lines=19> */
.L_x_10622:
[----:B------:R-:W-:-:S04]  /*21e40*/  LOP3.LUT R2, R3, 0x80000000, RZ, 0xc0, !PT ;  /* 0x8000000003027812 */ /* 0x000fc800078ec0ff */
[----:B------:R-:W-:-:S04]  /*21e50*/  SHF.R.U32.HI R3, RZ, 0x18, R2 ;  /* 0x00000018ff037819 */ /* 0x000fc80000011602 */
[----:B------:R-:W-:-:S04]  /*21e60*/  LOP3.LUT R0, R0, R3, RZ, 0xfc, !PT ;  /* 0x0000000300007212 */ /* 0x000fc800078efcff */
[----:B------:R-:W-:Y:S02]  /*21e70*/  PRMT R8, R0, 0x7610, R8 ;  /* 0x0000761000087816 */ /* 0x000fe40000000008 */
.L_x_10621:
[----:B------:R-:W-:Y:S05]  /*21e80*/  BSYNC B0 ;  /* 0x0000000000007941 */ /* 0x000fea0003800000 */
.L_x_10620:
[----:B------:R0:W-:Y:S01]  /*21e90*/  STG.E.U8 [R16.64], R8 ;  /* 0x0000000810007986 */ /* 0x0001e2000c101124 */
[----:B------:R-:W-:Y:S05]  /*21ea0*/  BRA `(.L_x_10597) ;  /* 0x0000031000007947 */ /* 0x000fea0003800000 */
.L_x_10614:
        /* <DEDUP_REMOVED lines=24> */
.L_x_10596:
        /* <DEDUP_REMOVED lines=20> */
.L_x_10624:
[----:B0-----:R-:W0:Y:S02]  /*22170*/  F2I.U64.F64.TRUNC R28, R28 ;  /* 0x0000001c001c7311 */ /* 0x001e24000030d800 */
[----:B0-----:R0:W-:Y:S01]  /*22180*/  STG.E.64 [R16.64], R28 ;  /* 0x0000001c10007986 */ /* 0x0011e2000c101b24 */
[----:B------:R-:W-:Y:S05]  /*22190*/  BRA `(.L_x_10597) ;  /* 0x0000002000007947 */ /* 0x000fea0003800000 */
.L_x_10623:
[----:B0-----:R-:W0:Y:S02]  /*221a0*/  F2I.U32.F64.TRUNC R29, R28 ;  /* 0x0000001c001d7311 */ /* 0x001e24000030d000 */
[----:B0-----:R0:W-:Y:S02]  /*221b0*/  STG.E [R16.64], R29 ;  /* 0x0000001d10007986 */ /* 0x0011e4000c101924 */
.L_x_10597:
[----:B------:R-:W-:Y:S02]  /*221c0*/  IADD3 R40, R40, 0x80, RZ ;  /* 0x0000008028287810 */ /* 0x000fe40007ffe0ff */
.L_x_10226:
[----:B------:R-:W-:Y:S05]  /*221d0*/  BSYNC B6 ;  /* 0x0000000000067941 */ /* 0x000fea0003800000 */
.L_x_10225:
[----:B------:R-:W-:-:S13]  /*221e0*/  ISETP.GE.AND P0, PT, R40, c[0x0][0x160], PT ;  /* 0x0000580028007a0c */ /* 0x000fda0003f06270 */
[----:B------:R-:W-:Y:S05]  /*221f0*/  @P0 EXIT ;  /* 0x000000000000094d */ /* 0x000fea0003800000 */
        /* <DEDUP_REMOVED lines=229> */
.L_x_10625:
        /* <DEDUP_REMOVED lines=20> */
.L_x_10629:
[----:B------:R-:W2:Y:S01]  /*23190*/  LDG.E.U8 R2, [R2.64] ;  /* 0x0000002402027981 */ /* 0x000ea2000c1e1100 */
[----:B------:R-:W-:Y:S01]  /*231a0*/  CS2R R14, SRZ ;  /* 0x00000000000e7805 */ /* 0x000fe2000001ff00 */
[----:B--2---:R0:W1:Y:S01]  /*231b0*/  I2F.F64.U16 R12, R2 ;  /* 0x00000002000c7312 */ /* 0x0040620000101800 */
[----:B------:R-:W-:Y:S05]  /*231c0*/  BRA `(.L_x_10631) ;  /* 0x00000f5000007947 */ /* 0x000fea0003800000 */
.L_x_10628:
        /* <DEDUP_REMOVED lines=10> */
.L_x_10633:
[----:B------:R-:W2:Y:S01]  /*23270*/  LDG.E R2, [R2.64] ;  /* 0x0000002402027981 */ /* 0x000ea2000c1e1900 */
[----:B------:R-:W-:Y:S01]  /*23280*/  CS2R R14, SRZ ;  /* 0x00000000000e7805 */ /* 0x000fe2000001ff00 */
[----:B--2---:R0:W1:Y:S01]  /*23290*/  I2F.F64 R12, R2 ;  /* 0x00000002000c7312 */ /* 0x0040620000201c00 */
[----:B------:R-:W-:Y:S05]  /*232a0*/  BRA `(.L_x_10631) ;  /* 0x00000e7000007947 */ /* 0x000fea0003800000 */
.L_x_10632:
[----:B------:R-:W2:Y:S01]  /*232b0*/  LDG.E.U16 R2, [R2.64] ;  /* 0x0000002402027981 */ /* 0x000ea2000c1e1500 */
[----:B------:R-:W-:Y:S01]  /*232c0*/  CS2R R14, SRZ ;  /* 0x00000000000e7805 */ /* 0x000fe2000001ff00 */
[----:B--2---:R0:W1:Y:S01]  /*232d0*/  I2F.F64.S16 R12, R2 ;  /* 0x00000002000c7312 */ /* 0x0040620000101c00 */
[----:B------:R-:W-:Y:S05]  /*232e0*/  BRA `(.L_x_10631) ;  /* 0x00000e3000007947 */ /* 0x000fea0003800000 */
.L_x_10627:
        /* <DEDUP_REMOVED lines=11> */
.L_x_10635:
[----:B------:R-:W2:Y:S01]  /*233a0*/  LDG.E.U16 R0, [R2.64] ;  /* 0x0000002402007981 */ /* 0x000ea2000c1e1500 */
[----:B------:R-:W-:Y:S01]  /*233b0*/  CS2R R14, SRZ ;  /* 0x00000000000e7805 */ /* 0x000fe2000001ff00 */
[----:B--2---:R-:W-:-:S05]  /*233c0*/  HADD2.F32 R0, -RZ, R0.H0_H0 ;  /* 0x20000000ff007230 */ /* 0x004fca0000004100 */
[----:B------:R-:W-:-:S04]  /*233d0*/  FMUL.FTZ R0, R0, 1 ;  /* 0x3f80000000007820 */ /* 0x000fc80000410000 */
[----:B------:R0:W1:Y:S01]  /*233e0*/  F2F.F64.F32 R12, R0 ;  /* 0x00000000000c7310 */ /* 0x0000620000201800 */
[----:B------:R-:W-:Y:S05]  /*233f0*/  BRA `(.L_x_10631) ;  /* 0x00000d2000007947 */ /* 0x000fea0003800000 */
.L_x_10634:
        /* <DEDUP_REMOVED lines=12> */
.L_x_10637:
        /* <DEDUP_REMOVED lines=8> */
.L_x_10636:
[----:B------:R0:W5:Y:S01]  /*23540*/  LDG.E.64 R12, [R2.64] ;  /* 0x00000024020c7981 */ /* 0x000162000c1e1b00 */
[----:B------:R-:W-:Y:S01]  /*23550*/  CS2R R14, SRZ ;  /* 0x00000000000e7805 */ /* 0x000fe2000001ff00 */
[----:B------:R-:W-:Y:S05]  /*23560*/  BRA `(.L_x_10631) ;  /* 0x00000bb000007947 */ /* 0x000fea0003800000 */
.L_x_10626:
        /* <DEDUP_REMOVED lines=14> */
.L_x_10640:
[----:B------:R0:W5:Y:S01]  /*23650*/  LDG.E.128 R12, [R2.64] ;  /* 0x00000024020c7981 */ /* 0x000162000c1e1d00 */
[----:B------:R-:W-:Y:S05]  /*23660*/  BRA `(.L_x_10631) ;  /* 0x00000ab000007947 */ /* 0x000fea0003800000 */
.L_x_10639:
        /* <DEDUP_REMOVED lines=29> */
.L_x_10642:
        /* <DEDUP_REMOVED lines=16> */
.L_x_10641:
[----:B------:R-:W2:Y:S01]  /*23940*/  LDG.E.U16 R0, [R2.64] ;  /* 0x0000002402007981 */ /* 0x000ea2000c1e1500 */
[----:B------:R-:W-:Y:S01]  /*23950*/  CS2R R14, SRZ ;  /* 0x00000000000e7805 */ /* 0x000fe2000001ff00 */
[----:B--2---:R-:W-:-:S05]  /*23960*/  PRMT R0, RZ, 0x5410, R0 ;  /* 0x00005410ff007816 */ /* 0x004fca0000000000 */
[----:B------:R-:W-:-:S04]  /*23970*/  FMUL.FTZ R0, R0, 1 ;  /* 0x3f80000000007820 */ /* 0x000fc80000410000 */
[----:B------:R0:W1:Y:S01]  /*23980*/  F2F.F64.F32 R12, R0 ;  /* 0x00000000000c7310 */ /* 0x0000620000201800 */
[----:B------:R-:W-:Y:S05]  /*23990*/  BRA `(.L_x_10631) ;  /* 0x0000078000007947 */ /* 0x000fea0003800000 */
.L_x_10638:
        /* <DEDUP_REMOVED lines=12> */
.L_x_10645:
        /* <DEDUP_REMOVED lines=21> */
.L_x_10649:
[----:B------:R-:W-:Y:S05]  /*23bb0*/  BSYNC B1 ;  /* 0x0000000000017941 */ /* 0x000fea0003800000 */
.L_x_10648:
[----:B------:R-:W-:Y:S01]  /*23bc0*/  LEA R3, R0, 0x3b800000, 0x17 ;  /* 0x3b80000000037811 */ /* 0x000fe200078eb8ff */
[----:B------:R-:W-:-:S05]  /*23bd0*/  IMAD.SHL.U32 R0, R2, 0x100000, RZ ;  /* 0x0010000002007824 */ /* 0x000fca00078e00ff */
[----:B------:R-:W-:Y:S02]  /*23be0*/  LOP3.LUT R0, R3, R0, R4, 0xfe, !PT ;  /* 0x0000000003007212 */ /* 0x000fe400078efe04 */
.L_x_10647:
[----:B------:R-:W-:Y:S05]  /*23bf0*/  BSYNC B0 ;  /* 0x0000000000007941 */ /* 0x000fea0003800000 */
.L_x_10646:
[----:B------:R-:W-:Y:S01]  /*23c00*/  FMUL.FTZ R0, R0, 1 ;  /* 0x3f80000000007820 */ /* 0x000fe20000410000 */
[----:B------:R-:W-:-:S03]  /*23c10*/  CS2R R14, SRZ ;  /* 0x00000000000e7805 */ /* 0x000fc6000001ff00 */
[----:B------:R0:W1:Y:S01]  /*23c20*/  F2F.F64.F32 R12, R0 ;  /* 0x00000000000c7310 */ /* 0x0000620000201800 */
[----:B------:R-:W-:Y:S05]  /*23c30*/  BRA `(.L_x_10631) ;  /* 0x000004e000007947 */ /* 0x000fea0003800000 */
.L_x_10644:
        /* <DEDUP_REMOVED lines=21> */
.L_x_10653:
[----:B------:R-:W-:Y:S05]  /*23d90*/  BSYNC B1 ;  /* 0x0000000000017941 */ /* 0x000fea0003800000 */
.L_x_10652:
[----:B------:R-:W-:Y:S01]  /*23da0*/  LEA R3, R0, 0x37800000, 0x17 ;  /* 0x3780000000037811 */ /* 0x000fe200078eb8ff */
[----:B------:R-:W-:-:S05]  /*23db0*/  IMAD.SHL.U32 R0, R2, 0x200000, RZ ;  /* 0x0020000002007824 */ /* 0x000fca00078e00ff */
[----:B------:R-:W-:Y:S02]  /*23dc0*/  LOP3.LUT R0, R3, R0, R4, 0xfe, !PT ;  /* 0x0000000003007212 */ /* 0x000fe400078efe04 */
.L_x_10651:
[----:B------:R-:W-:Y:S05]  /*23dd0*/  BSYNC B0 ;  /* 0x0000000000007941 */ /* 0x000fea0003800000 */
.L_x_10650:
[----:B------:R-:W-:Y:S01]  /*23de0*/  FMUL.FTZ R0, R0, 1 ;  /* 0x3f80000000007820 */ /* 0x000fe20000410000 */
[----:B------:R-:W-:-:S03]  /*23df0*/  CS2R R14, SRZ ;  /* 0x00000000000e7805 */ /* 0x000fc6000001ff00 */
[----:B------:R0:W1:Y:S01]  /*23e00*/  F2F.F64.F32 R12, R0 ;  /* 0x00000000000c7310 */ /* 0x0000620000201800 */
[----:B------:R-:W-:Y:S05]  /*23e10*/  BRA `(.L_x_10631) ;  /* 0x0000030000007947 */ /* 0x000fea0003800000 */
.L_x_10643:
        /* <DEDUP_REMOVED lines=14> */
.L_x_10657:
[----:B------:R-:W-:Y:S05]  /*23f00*/  BSYNC B0 ;  /* 0x0000000000007941 */ /* 0x000fea0003800000 */
.L_x_10656:
[----:B------:R-:W-:Y:S01]  /*23f10*/  FMUL.FTZ R0, R0, 1 ;  /* 0x3f80000000007820 */ /* 0x000fe20000410000 */
[----:B------:R-:W-:-:S03]  /*23f20*/  CS2R R14, SRZ ;  /* 0x00000000000e7805 */ /* 0x000fc6000001ff00 */
[----:B------:R0:W1:Y:S01]  /*23f30*/  F2F.F64.F32 R12, R0 ;  /* 0x00000000000c7310 */ /* 0x0000620000201800 */
[----:B------:R-:W-:Y:S05]  /*23f40*/  BRA `(.L_x_10631) ;  /* 0x000001d000007947 */ /* 0x000fea0003800000 */
.L_x_10630:
        /* <DEDUP_REMOVED lines=22> */
.L_x_10655:
[----:B------:R-:W2:Y:S01]  /*240b0*/  LDG.E.64 R12, [R2.64] ;  /* 0x00000024020c7981 */ /* 0x000ea2000c1e1b00 */
[----:B------:R-:W-:Y:S01]  /*240c0*/  CS2R R14, SRZ ;  /* 0x00000000000e7805 */ /* 0x000fe2000001ff00 */
[----:B--2---:R-:W0:Y:S01]  /*240d0*/  I2F.F64.U64 R12, R12 ;  /* 0x0000000c000c7312 */ /* 0x004e220000301800 */
[----:B------:R-:W-:Y:S05]  /*240e0*/  BRA `(.L_x_10631) ;  /* 0x0000003000007947 */ /* 0x000fea0003800000 */
.L_x_10654:
[----:B------:R-:W2:Y:S01]  /*240f0*/  LDG.E R2, [R2.64] ;  /* 0x0000002402027981 */ /* 0x000ea2000c1e1900 */
[----:B------:R-:W-:Y:S01]  /*24100*/  CS2R R14, SRZ ;  /* 0x00000000000e7805 */ /* 0x000fe2000001ff00 */
[----:B--2---:R0:W1:Y:S06]  /*24110*/  I2F.F64.U32 R12, R2 ;  /* 0x00000002000c7312 */ /* 0x00406c0000201800 */
.L_x_10631:
        /* <DEDUP_REMOVED lines=21> */
[----:B------:R-:W-:Y:S01]  /*24270*/  MOV R38, 0x0 ;  /* 0x0000000000267802 */ /* 0x000fe20000000f00 */
[----:B------:R-:W-:Y:S01]  /*24280*/  IMAD.MOV.U32 R6, RZ, RZ, RZ ;  /* 0x000000ffff067224 */ /* 0x000fe200078e00ff */
[----:B------:R-:W1:Y:S01]  /*24290*/  DADD R24, R18, -1 ;  /* 0xbff0000012187429 */ /* 0x000e620000000000 */
[----:B------:R-:W-:Y:S01]  /*242a0*/  IMAD.MOV.U32 R28, RZ, RZ, RZ ;  /* 0x000000ffff1c7224 */ /* 0x000fe200078e00ff */
[----:B------:R-:W-:Y:S01]  /*242b0*/  BSSY B2, `(.L_x_10662) ;  /* 0x000024a000027945 */ /* 0x000fe20003800000 */
[----:B------:R-:W-:Y:S01]  /*242c0*/  IMAD.MOV.U32 R39, RZ, RZ, 0x3fd80000 ;  /* 0x3fd80000ff277424 */ /* 0x000fe200078e00ff */
[----:B------:R-:W-:-:S04]  /*242d0*/  DADD R8, -RZ, |R20| ;  /* 0x00000000ff087229 */ /* 0x000fc80000000514 */
        /* <DEDUP_REMOVED lines=108> */
.L_x_10665:
[----:B------:R-:W-:Y:S05]  /*249a0*/  BSYNC B3 ;  /* 0x0000000000037941 */ /* 0x000fea0003800000 */
.L_x_10664:
        /* <DEDUP_REMOVED lines=61> */
.L_x_10663:
        /* <DEDUP_REMOVED lines=36> */
.L_x_10673:
[----:B------:R-:W-:Y:S05]  /*24fc0*/  BSYNC B4 ;  /* 0x0000000000047941 */ /* 0x000fea0003800000 */
.L_x_10672:
[----:B------:R-:W-:Y:S02]  /*24fd0*/  IMAD.MOV.U32 R28, RZ, RZ, R2 ;  /* 0x000000ffff1c7224 */ /* 0x000fe400078e0002 */
[----:B------:R-:W-:Y:S01]  /*24fe0*/  IMAD.MOV.U32 R29, RZ, RZ, R3 ;  /* 0x000000ffff1d7224 */ /* 0x000fe200078e0003 */
[----:B------:R-:W-:Y:S05]  /*24ff0*/  BRA `(.L_x_10671) ;  /* 0x0000001000007947 */ /* 0x000fea0003800000 */
.L_x_10670:
[----:B------:R0:W1:-:S06]  /*25000*/  DADD R28, -R26, R30 ;  /* 0x000000001a1c7229 */ /* 0x00004c000000011e */
.L_x_10671:
[----:B------:R-:W-:Y:S05]  /*25010*/  BSYNC B3 ;  /* 0x0000000000037941 */ /* 0x000fea0003800000 */
.L_x_10669:
        /* <DEDUP_REMOVED lines=29> */
.L_x_10678:
[----:B------:R-:W-:Y:S05]  /*251f0*/  BSYNC B4 ;  /* 0x0000000000047941 */ /* 0x000fea0003800000 */
.L_x_10677:
[----:B------:R-:W-:Y:S05]  /*25200*/  BRA `(.L_x_10676) ;  /* 0x0000001000007947 */ /* 0x000fea0003800000 */
.L_x_10675:
[----:B------:R2:W3:-:S06]  /*25210*/  DADD R2, R40, -R4 ;  /* 0x0000000028027229 */ /* 0x0004cc0000000804 */
.L_x_10676:
[----:B------:R-:W-:Y:S05]  /*25220*/  BSYNC B3 ;  /* 0x0000000000037941 */ /* 0x000fea0003800000 */
.L_x_10674:
        /* <DEDUP_REMOVED lines=28> */
.L_x_10680:
[----:B------:R-:W-:Y:S05]  /*253f0*/  BSYNC B3 ;  /* 0x0000000000037941 */ /* 0x000fea0003800000 */
.L_x_10679:
        /* <DEDUP_REMOVED lines=67> */
.L_x_10681:
        /* <DEDUP_REMOVED lines=20> */
.L_x_10683:
[----:B------:R-:W-:Y:S05]  /*25970*/  BSYNC B3 ;  /* 0x0000000000037941 */ /* 0x000fea0003800000 */
.L_x_10682:
[----:B------:R-:W0:Y:S01]  /*25980*/  DMUL R2, R28, R2 ;  /* 0x000000021c027228 */ /* 0x000e220000000000 */
[----:B------:R-:W-:Y:S01]  /*25990*/  MOV R8, 0x2fbe14b5 ;  /* 0x2fbe14b500087802 */ /* 0x000fe20000000f00 */
[----:B------:R-:W-:-:S04]  /*259a0*/  IMAD.MOV.U32 R9, RZ, RZ, 0x3eb372fb ;  /* 0x3eb372fbff097424 */ /* 0x000fc800078e00ff */
        /* <DEDUP_REMOVED lines=13> */
.L_x_10668:
        /* <DEDUP_REMOVED lines=25> */
.L_x_10686:
[----:B------:R-:W-:Y:S05]  /*25c10*/  BSYNC B3 ;  /* 0x0000000000037941 */ /* 0x000fea0003800000 */
.L_x_10685:
        /* <DEDUP_REMOVED lines=25> */
.L_x_10689:
[----:B------:R-:W-:Y:S05]  /*25db0*/  BSYNC B3 ;  /* 0x0000000000037941 */ /* 0x000fea0003800000 */
.L_x_10688:
        /* <DEDUP_REMOVED lines=16> */
.L_x_10687:
        /* <DEDUP_REMOVED lines=56> */
.L_x_10690:
[----:B------:R-:W-:Y:S01]  /*26240*/  IMAD.MOV.U32 R4, RZ, RZ, 0x0 ;  /* 0x00000000ff047424 */ /* 0x000fe200078e00ff */
[----:B------:R-:W-:Y:S01]  /*26250*/  FSETP.NEU.FTZ.AND P0, PT, R3, RZ, PT ;  /* 0x000000ff0300720b */ /* 0x000fe20003f1d000 */
[----:B------:R-:W-:-:S06]  /*26260*/  IMAD.MOV.U32 R5, RZ, RZ, 0x7ff00000 ;  /* 0x7ff00000ff057424 */ /* 0x000fcc00078e00ff */
[----:B------:R-:W0:-:S10]  /*26270*/  DFMA R4, R2, R4, +INF ;  /* 0x7ff000000204742b */ /* 0x000e140000000004 */
[----:B0-----:R-:W-:Y:S02]  /*26280*/  FSEL R28, R4, RZ, P0 ;  /* 0x000000ff041c7208 */ /* 0x001fe40000000000 */
[----:B------:R-:W-:Y:S01]  /*26290*/  FSEL R29, R5, -QNAN , P0 ;  /* 0xfff00000051d7808 */ /* 0x000fe20000000000 */
[----:B------:R-:W-:Y:S05]  /*262a0*/  BRA `(.L_x_10666) ;  /* 0x000004a000007947 */ /* 0x000fea0003800000 */
.L_x_10684:
        /* <DEDUP_REMOVED lines=25> */
.L_x_10692:
[----:B------:R-:W-:Y:S05]  /*26440*/  BSYNC B3 ;  /* 0x0000000000037941 */ /* 0x000fea0003800000 */
.L_x_10691:
        /* <DEDUP_REMOVED lines=19> */
.L_x_10694:
[----:B------:R-:W-:Y:S05]  /*26580*/  BSYNC B3 ;  /* 0x0000000000037941 */ /* 0x000fea0003800000 */
.L_x_10693:
[----:B------:R-:W-:Y:S02]  /*26590*/  IMAD.MOV.U32 R28, RZ, RZ, R2 ;  /* 0x000000ffff1c7224 */ /* 0x000fe400078e0002 */
[----:B------:R-:W-:Y:S01]  /*265a0*/  IMAD.MOV.U32 R29, RZ, RZ, R3 ;  /* 0x000000ffff1d7224 */ /* 0x000fe200078e0003 */
[----:B------:R-:W-:Y:S05]  /*265b0*/  BRA `(.L_x_10666) ;  /* 0x0000019000007947 */ /* 0x000fea0003800000 */
.L_x_10667:
        /* <DEDUP_REMOVED lines=24> */
.L_x_10695:
[----:B------:R-:W-:Y:S05]  /*26740*/  BSYNC B3 ;  /* 0x0000000000037941 */ /* 0x000fea0003800000 */
.L_x_10666:
[----:B------:R-:W-:Y:S05]  /*26750*/  BSYNC B2 ;  /* 0x0000000000027941 */ /* 0x000fea0003800000 */
.L_x_10662:
        /* <DEDUP_REMOVED lines=25> */
.L_x_10700:
[----:B------:R-:W-:Y:S05]  /*268f0*/  BSYNC B4 ;  /* 0x0000000000047941 */ /* 0x000fea0003800000 */
.L_x_10699:
        /* <DEDUP_REMOVED lines=23> */
.L_x_10702:
        /* <DEDUP_REMOVED lines=43> */
.L_x_10701:
        /* <DEDUP_REMOVED lines=34> */
[----:B------:R-:W-:Y:S01]  /*26f40*/  IMAD.MOV.U32 R3, RZ, RZ, R9 ;  /* 0x000000ffff037224 */ /* 0x000fe200078e0009 */
[----:B------:R-:W-:Y:S01]  /*26f50*/  MOV R9, R27 ;  /* 0x0000001b00097202 */ /* 0x000fe20000000f00 */
[----:B------:R-:W-:Y:S02]  /*26f60*/  IMAD.MOV.U32 R8, RZ, RZ, R26 ;  /* 0x000000ffff087224 */ /* 0x000fe400078e001a */
[----:B-1----:R-:W-:Y:S05]  /*26f70*/  CALL.REL.NOINC `($__internal_18_$__cuda_sm20_div_rn_f64_full) ;  /* 0x000067a000007944 */ /* 0x002fea0003c00000 */
.L_x_10711:
[----:B------:R-:W-:Y:S05]  /*26f80*/  BSYNC B6 ;  /* 0x0000000000067941 */ /* 0x000fea0003800000 */
.L_x_10710:
[----:B------:R-:W-:Y:S02]  /*26f90*/  IMAD.MOV.U32 R42, RZ, RZ, R2 ;  /* 0x000000ffff2a7224 */ /* 0x000fe400078e0002 */
[----:B------:R-:W-:Y:S01]  /*26fa0*/  IMAD.MOV.U32 R43, RZ, RZ, R3 ;  /* 0x000000ffff2b7224 */ /* 0x000fe200078e0003 */
[----:B------:R-:W-:Y:S05]  /*26fb0*/  BRA `(.L_x_10709) ;  /* 0x0000001000007947 */ /* 0x000fea0003800000 */
.L_x_10708:
[----:B------:R0:W2:-:S06]  /*26fc0*/  DADD R42, -R26, R30 ;  /* 0x000000001a2a7229 */ /* 0x00008c000000011e */
.L_x_10709:
[----:B------:R-:W-:Y:S05]  /*26fd0*/  BSYNC B5 ;  /* 0x0000000000057941 */ /* 0x000fea0003800000 */
.L_x_10707:
        /* <DEDUP_REMOVED lines=26> */
.L_x_10716:
[----:B------:R-:W-:Y:S05]  /*27180*/  BSYNC B6 ;  /* 0x0000000000067941 */ /* 0x000fea0003800000 */
.L_x_10715:
[----:B------:R-:W-:Y:S02]  /*27190*/  IMAD.MOV.U32 R20, RZ, RZ, R2 ;  /* 0x000000ffff147224 */ /* 0x000fe400078e0002 */
[----:B------:R-:W-:Y:S01]  /*271a0*/  IMAD.MOV.U32 R21, RZ, RZ, R3 ;  /* 0x000000ffff157224 */ /* 0x000fe200078e0003 */
[----:B------:R-:W-:Y:S05]  /*271b0*/  BRA `(.L_x_10714) ;  /* 0x0000001000007947 */ /* 0x000fea0003800000 */
.L_x_10713:
[----:B------:R3:W4:-:S06]  /*271c0*/  DADD R20, -R24, R40 ;  /* 0x0000000018147229 */ /* 0x00070c0000000128 */
.L_x_10714:
[----:B------:R-:W-:Y:S05]  /*271d0*/  BSYNC B5 ;  /* 0x0000000000057941 */ /* 0x000fea0003800000 */
.L_x_10712:
        /* <DEDUP_REMOVED lines=28> */
.L_x_10718:
[----:B------:R-:W-:Y:S05]  /*273a0*/  BSYNC B5 ;  /* 0x0000000000057941 */ /* 0x000fea0003800000 */
.L_x_10717:
[----:B------:R-:W-:Y:S05]  /*273b0*/  BRA `(.L_x_10719) ;  /* 0x000008c000007947 */ /* 0x000fea0003800000 */
.L_x_10706:
        /* <DEDUP_REMOVED lines=28> */
.L_x_10722:
[----:B------:R-:W-:Y:S05]  /*27580*/  BSYNC B5 ;  /* 0x0000000000057941 */ /* 0x000fea0003800000 */
.L_x_10721:
[----:B------:R-:W-:Y:S05]  /*27590*/  BRA `(.L_x_10719) ;  /* 0x000006e000007947 */ /* 0x000fea0003800000 */
.L_x_10720:
        /* <DEDUP_REMOVED lines=28> */
.L_x_10724:
[----:B------:R-:W-:Y:S05]  /*27760*/  BSYNC B5 ;  /* 0x0000000000057941 */ /* 0x000fea0003800000 */
.L_x_10723:
        /* <DEDUP_REMOVED lines=19> */
.L_x_10726:
[----:B------:R-:W-:Y:S05]  /*278a0*/  BSYNC B5 ;  /* 0x0000000000057941 */ /* 0x000fea0003800000 */
.L_x_10725:
[----:B------:R-:W0:Y:S01]  /*278b0*/  DMUL R18, R18, 8.11296384146066816958e+31 ;  /* 0x4690000012127828 */ /* 0x000e220000000000 */
[----:B------:R-:W-:Y:S02]  /*278c0*/  IMAD.MOV.U32 R22, RZ, RZ, R2 ;  /* 0x000000ffff167224 */ /* 0x000fe400078e0002 */
[----:B------:R-:W-:Y:S01]  /*278d0*/  IMAD.MOV.U32 R23, RZ, RZ, R3 ;  /* 0x000000ffff177224 */ /* 0x000fe200078e0003 */
[----:B------:R-:W-:Y:S05]  /*278e0*/  BRA `(.L_x_10719) ;  /* 0x0000039000007947 */ /* 0x000fea0003800000 */
.L_x_10705:
        /* <DEDUP_REMOVED lines=26> */
.L_x_10728:
[----:B------:R-:W-:Y:S05]  /*27a90*/  BSYNC B5 ;  /* 0x0000000000057941 */ /* 0x000fea0003800000 */
.L_x_10727:
        /* <DEDUP_REMOVED lines=28> */
.L_x_10730:
[----:B------:R-:W-:Y:S05]  /*27c60*/  BSYNC B5 ;  /* 0x0000000000057941 */ /* 0x000fea0003800000 */
.L_x_10729:
[----:B--23--:R2:W3:-:S06]  /*27c70*/  DMUL R22, R22, R24 ;  /* 0x0000001816167228 */ /* 0x00c4cc0000000000 */
.L_x_10719:
[----:B0-----:R-:W-:Y:S05]  /*27c80*/  BSYNC B4 ;  /* 0x0000000000047941 */ /* 0x001fea0003800000 */
.L_x_10704:
[----:B------:R-:W-:Y:S05]  /*27c90*/  BRA `(.L_x_10731) ;  /* 0x0000002000007947 */ /* 0x000fea0003800000 */
.L_x_10698:
[----:B------:R-:W2:-:S04]  /*27ca0*/  DMUL R22, R22, 9.00719925474099200000e+15 ;  /* 0x4340000016167828 */ /* 0x000e880000000000 */
[----:B------:R-:W3:-:S06]  /*27cb0*/  DMUL R18, R18, 9.00719925474099200000e+15 ;  /* 0x4340000012127828 */ /* 0x000ecc0000000000 */
.L_x_10731:
[----:B--2---:R-:W-:Y:S05]  /*27cc0*/  BSYNC B2 ;  /* 0x0000000000027941 */ /* 0x004fea0003800000 */
.L_x_10697:
        /* <DEDUP_REMOVED lines=28> */
.L_x_10733:
[----:B------:R-:W-:Y:S05]  /*27e90*/  BSYNC B2 ;  /* 0x0000000000027941 */ /* 0x000fea0003800000 */
.L_x_10732:
        /* <DEDUP_REMOVED lines=43> */
.L_x_10735:
[----:B------:R-:W-:Y:S02]  /*28150*/  FSEL R2, RZ, 3.37028055040000000000e+12, P1 ;  /* 0x54442d18ff027808 */ /* 0x000fe40000800000 */
[----:B------:R-:W-:Y:S02]  /*28160*/  FSEL R3, RZ, 2.1426990032196044922, P1 ;  /* 0x400921fbff037808 */ /* 0x000fe40000800000 */
.L_x_10736:
[----:B------:R-:W-:Y:S05]  /*28170*/  BSYNC B0 ;  /* 0x0000000000007941 */ /* 0x000fea0003800000 */
.L_x_10734:
[----:B------:R0:W2:Y:S02]  /*28180*/  DADD R22, |R22|, |R18| ;  /* 0x0000000016167229 */ /* 0x0000a40000000612 */
[----:B0-----:R-:W-:-:S04]  /*28190*/  LOP3.LUT R19, R3, 0x80000000, R19, 0xb8, !PT ;  /* 0x8000000003137812 */ /* 0x001fc800078eb813 */
[----:B--2---:R-:W0:-:S06]  /*281a0*/  DSETP.GTU.AND P0, PT, |R22|, +INF , PT ;  /* 0x7ff000001600742a */ /* 0x004e0c0003f0c200 */
[----:B0-----:R-:W-:Y:S02]  /*281b0*/  FSEL R2, R22, R2, P0 ;  /* 0x0000000216027208 */ /* 0x001fe40000000000 */
[----:B------:R-:W-:Y:S02]  /*281c0*/  FSEL R3, R23, R19, P0 ;  /* 0x0000001317037208 */ /* 0x000fe40000000000 */
.L_x_10703:
[----:B------:R-:W-:Y:S05]  /*281d0*/  BSYNC B3 ;  /* 0x0000000000037941 */ /* 0x000fea0003800000 */
.L_x_10696:
[----:B--2---:R-:W-:Y:S01]  /*281e0*/  LOP3.LUT R15, R3, 0x80000000, R15, 0xb8, !PT ;  /* 0x80000000030f7812 */ /* 0x004fe200078eb80f */
[----:B------:R-:W-:Y:S01]  /*281f0*/  IMAD.MOV.U32 R14, RZ, RZ, R2 ;  /* 0x000000ffff0e7224 */ /* 0x000fe200078e0002 */
[----:B-1----:R-:W-:Y:S02]  /*28200*/  LOP3.LUT R13, R29, 0x80000000, R13, 0xb8, !PT ;  /* 0x800000001d0d7812 */ /* 0x002fe400078eb80d */
[----:B------:R-:W-:Y:S01]  /*28210*/  MOV R12, R28 ;  /* 0x0000001c000c7202 */ /* 0x000fe20000000f00 */
[----:B------:R-:W-:Y:S05]  /*28220*/  BRA `(.L_x_10661) ;  /* 0x0000449000007947 */ /* 0x000fea0003800000 */
.L_x_10660:
        /* <DEDUP_REMOVED lines=90> */
.L_x_10742:
[----:B------:R-:W-:Y:S05]  /*287d0*/  BSYNC B0 ;  /* 0x0000000000007941 */ /* 0x000fea0003800000 */
.L_x_10741:
        /* <DEDUP_REMOVED lines=8> */
.L_x_10744:
[----:B------:R-:W-:Y:S05]  /*28860*/  BSYNC B3 ;  /* 0x0000000000037941 */ /* 0x000fea0003800000 */
.L_x_10743:
        /* <DEDUP_REMOVED lines=43> */
.L_x_10746:
[----:B------:R-:W-:-:S04]  /*28b20*/  ISETP.GE.AND P0, PT, R25, RZ, PT ;  /* 0x000000ff1900720c */ /* 0x000fc80003f06270 */
[----:B0-----:R-:W-:Y:S02]  /*28b30*/  FSEL R4, RZ, 3.37028055040000000000e+12, P0 ;  /* 0x54442d18ff047808 */ /* 0x001fe40000000000 */
[----:B------:R-:W-:Y:S02]  /*28b40*/  FSEL R5, RZ, 2.1426990032196044922, P0 ;  /* 0x400921fbff057808 */ /* 0x000fe40000000000 */
.L_x_10747:
[----:B------:R-:W-:Y:S05]  /*28b50*/  BSYNC B0 ;  /* 0x0000000000007941 */ /* 0x000fea0003800000 */
.L_x_10745:
[----:B------:R-:W0:Y:S01]  /*28b60*/  DADD R2, |R12|, |R14| ;  /* 0x000000000c027229 */ /* 0x000e22000000060e */
[----:B------:R-:W-:-:S03]  /*28b70*/  LOP3.LUT R27, R5, 0x80000000, R27, 0xb8, !PT ;  /* 0x80000000051b7812 */ /* 0x000fc600078eb81b */
[----:B-1----:R-:W-:-:S04]  /*28b80*/  DMUL R22, R22, 0.5 ;  /* 0x3fe0000016167828 */ /* 0x002fc80000000000 */
[----:B0-----:R-:W0:-:S06]  /*28b90*/  DSETP.GTU.AND P0, PT, |R2|, +INF , PT ;  /* 0x7ff000000200742a */ /* 0x001e0c0003f0c200 */
[----:B0-----:R-:W-:Y:S02]  /*28ba0*/  FSEL R4, R2, R4, P0 ;  /* 0x0000000402047208 */ /* 0x001fe40000000000 */
[----:B------:R-:W-:Y:S01]  /*28bb0*/  FSEL R5, R3, R27, P0 ;  /* 0x0000001b03057208 */ /* 0x000fe20000000000 */
[----:B------:R-:W-:Y:S05]  /*28bc0*/  BRA `(.L_x_10748) ;  /* 0x0000397000007947 */ /* 0x000fea0003800000 */
.L_x_10740:
        /* <DEDUP_REMOVED lines=113> */
.L_x_10750:
[----:B------:R-:W-:Y:S05]  /*292e0*/  BSYNC B0 ;  /* 0x0000000000007941 */ /* 0x000fea0003800000 */
.L_x_10749:
        /* <DEDUP_REMOVED lines=8> */
.L_x_10752:
[----:B------:R-:W-:Y:S05]  /*29370*/  BSYNC B3 ;  /* 0x0000000000037941 */ /* 0x000fea0003800000 */
.L_x_10751:
        /* <DEDUP_REMOVED lines=43> */
.L_x_10754:
[----:B------:R-:W-:-:S04]  /*29630*/  ISETP.GE.AND P0, PT, R25, RZ, PT ;  /* 0x000000ff1900720c */ /* 0x000fc80003f06270 */
[----:B0-----:R-:W-:Y:S02]  /*29640*/  FSEL R4, RZ, 3.37028055040000000000e+12, P0 ;  /* 0x54442d18ff047808 */ /* 0x001fe40000000000 */
[----:B------:R-:W-:Y:S02]  /*29650*/  FSEL R5, RZ, 2.1426990032196044922, P0 ;  /* 0x400921fbff057808 */ /* 0x000fe40000000000 */
.L_x_10755:
[----:B------:R-:W-:Y:S05]  /*29660*/  BSYNC B0 ;  /* 0x0000000000007941 */ /* 0x000fea0003800000 */
.L_x_10753:
[----:B------:R-:W0:Y:S01]  /*29670*/  DADD R2, |R12|, |R14| ;  /* 0x000000000c027229 */ /* 0x000e22000000060e */
[----:B------:R-:W-:-:S05]  /*29680*/  LOP3.LUT R27, R5, 0x80000000, R27, 0xb8, !PT ;  /* 0x80000000051b7812 */ /* 0x000fca00078eb81b */
[----:B0-----:R-:W0:-:S06]  /*29690*/  DSETP.GTU.AND P0, PT, |R2|, +INF , PT ;  /* 0x7ff000000200742a */ /* 0x001e0c0003f0c200 */
[----:B0-----:R-:W-:Y:S02]  /*296a0*/  FSEL R4, R2, R4, P0 ;  /* 0x0000000402047208 */ /* 0x001fe40000000000 */
[----:B------:R-:W-:Y:S01]  /*296b0*/  FSEL R5, R3, R27, P0 ;  /* 0x0000001b03057208 */ /* 0x000fe20000000000 */
[----:B------:R-:W-:Y:S05]  /*296c0*/  BRA `(.L_x_10748) ;  /* 0x00002e7000007947 */ /* 0x000fea0003800000 */
.L_x_10739:
        /* <DEDUP_REMOVED lines=23> */
.L_x_10757:
[----:B------:R-:W-:Y:S05]  /*29840*/  BSYNC B3 ;  /* 0x0000000000037941 */ /* 0x000fea0003800000 */
.L_x_10756:
        /* <DEDUP_REMOVED lines=20> */
[----:B------:R-:W-:Y:S01]  /*29990*/  IMAD.MOV.U32 R3, RZ, RZ, R15 ;  /* 0x000000ffff037224 */ /* 0x000fe200078e000f */
[----:B------:R-:W-:Y:S01]  /*299a0*/  MOV R0, 0x299d0 ;  /* 0x000299d000007802 */ /* 0x000fe20000000f00 */
[----:B------:R-:W-:Y:S02]  /*299b0*/  IMAD.MOV.U32 R9, RZ, RZ, -0x3ffa40f6 ;  /* 0xc005bf0aff097424 */ /* 0x000fe400078e00ff */
[----:B------:R-:W-:Y:S05]  /*299c0*/  CALL.REL.NOINC `($__internal_18_$__cuda_sm20_div_rn_f64_full) ;  /* 0x00003d5000007944 */ /* 0x000fea0003c00000 */
[----:B------:R-:W-:Y:S02]  /*299d0*/  IMAD.MOV.U32 R4, RZ, RZ, R2 ;  /* 0x000000ffff047224 */ /* 0x000fe400078e0002 */
[----:B------:R-:W-:Y:S02]  /*299e0*/  IMAD.MOV.U32 R5, RZ, RZ, R3 ;  /* 0x000000ffff057224 */ /* 0x000fe400078e0003 */
.L_x_10759:
[----:B------:R-:W-:Y:S05]  /*299f0*/  BSYNC B3 ;  /* 0x0000000000037941 */ /* 0x000fea0003800000 */
.L_x_10758:
        /* <DEDUP_REMOVED lines=114> */
.L_x_10761:
[----:B------:R-:W-:Y:S05]  /*2a120*/  BSYNC B0 ;  /* 0x0000000000007941 */ /* 0x000fea0003800000 */
.L_x_10760:
        /* <DEDUP_REMOVED lines=8> */
.L_x_10763:
[----:B------:R-:W-:Y:S05]  /*2a1b0*/  BSYNC B3 ;  /* 0x0000000000037941 */ /* 0x000fea0003800000 */
.L_x_10762:
        /* <DEDUP_REMOVED lines=43> */
.L_x_10765:
[----:B------:R-:W-:-:S04]  /*2a470*/  ISETP.GE.AND P0, PT, R25, RZ, PT ;  /* 0x000000ff1900720c */ /* 0x000fc80003f06270 */
[----:B0-----:R-:W-:Y:S02]  /*2a480*/  FSEL R4, RZ, 3.37028055040000000000e+12, P0 ;  /* 0x54442d18ff047808 */ /* 0x001fe40000000000 */
[----:B------:R-:W-:Y:S02]  /*2a490*/  FSEL R5, RZ, 2.1426990032196044922, P0 ;  /* 0x400921fbff057808 */ /* 0x000fe40000000000 */
.L_x_10766:
[----:B------:R-:W-:Y:S05]  /*2a4a0*/  BSYNC B0 ;  /* 0x0000000000007941 */ /* 0x000fea0003800000 */
.L_x_10764:
[----:B------:R-:W0:Y:S01]  /*2a4b0*/  DADD R2, |R12|, |R14| ;  /* 0x000000000c027229 */ /* 0x000e22000000060e */
[----:B------:R-:W-:-:S03]  /*2a4c0*/  LOP3.LUT R27, R5, 0x80000000, R27, 0xb8, !PT ;  /* 0x80000000051b7812 */ /* 0x000fc600078eb81b */
[----:B-1----:R-:W-:-:S04]  /*2a4d0*/  DADD R22, R22, 1 ;  /* 0x3ff0000016167429 */ /* 0x002fc80000000000 */
[----:B0-----:R-:W0:-:S06]  /*2a4e0*/  DSETP.GTU.AND P0, PT, |R2|, +INF , PT ;  /* 0x7ff000000200742a */ /* 0x001e0c0003f0c200 */
[----:B0-----:R-:W-:Y:S02]  /*2a4f0*/  FSEL R4, R2, R4, P0 ;  /* 0x0000000402047208 */ /* 0x001fe40000000000 */
[----:B------:R-:W-:Y:S01]  /*2a500*/  FSEL R5, R3, R27, P0 ;  /* 0x0000001b03057208 */ /* 0x000fe20000000000 */
[----:B------:R-:W-:Y:S05]  /*2a510*/  BRA `(.L_x_10748) ;  /* 0x0000202000007947 */ /* 0x000fea0003800000 */
.L_x_10738:
        /* <DEDUP_REMOVED lines=85> */
.L_x_10770:
[----:B------:R-:W-:Y:S05]  /*2aa70*/  BSYNC B0 ;  /* 0x0000000000007941 */ /* 0x000fea0003800000 */
.L_x_10769:
        /* <DEDUP_REMOVED lines=8> */
.L_x_10772:
[----:B------:R-:W-:Y:S05]  /*2ab00*/  BSYNC B3 ;  /* 0x0000000000037941 */ /* 0x000fea0003800000 */
.L_x_10771:
        /* <DEDUP_REMOVED lines=35> */
.L_x_10774:
[----:B0-2---:R-:W-:Y:S05]  /*2ad40*/  BSYNC B0 ;  /* 0x0000000000007941 */ /* 0x005fea0003800000 */
.L_x_10773:
[----:B------:R-:W-:Y:S01]  /*2ad50*/  LOP3.LUT R3, R5, 0x80000000, R15, 0xb8, !PT ;  /* 0x8000000005037812 */ /* 0x000fe200078eb80f */
[----:B-1----:R-:W0:Y:S01]  /*2ad60*/  DMUL R22, R22, 0.5 ;  /* 0x3fe0000016167828 */ /* 0x002e220000000000 */
[----:B------:R-:W-:Y:S02]  /*2ad70*/  FSEL R4, R8, R4, P0 ;  /* 0x0000000408047208 */ /* 0x000fe40000000000 */
[----:B------:R-:W-:Y:S01]  /*2ad80*/  FSEL R5, R9, R3, P0 ;  /* 0x0000000309057208 */ /* 0x000fe20000000000 */
[----:B------:R-:W-:Y:S05]  /*2ad90*/  BRA `(.L_x_10748) ;  /* 0x000017a000007947 */ /* 0x000fea0003800000 */
.L_x_10768:
        /* <DEDUP_REMOVED lines=41> */
[----:B------:R-:W-:-:S03]  /*2b030*/  MOV R4, 0x1 ;  /* 0x0000000100047802 */ /* 0x000fc60000000f00 */
        /* <DEDUP_REMOVED lines=71> */
.L_x_10776:
[----:B------:R-:W-:Y:S05]  /*2b4b0*/  BSYNC B0 ;  /* 0x0000000000007941 */ /* 0x000fea0003800000 */
.L_x_10775:
        /* <DEDUP_REMOVED lines=8> */
.L_x_10778:
[----:B------:R-:W-:Y:S05]  /*2b540*/  BSYNC B3 ;  /* 0x0000000000037941 */ /* 0x000fea0003800000 */
.L_x_10777:
        /* <DEDUP_REMOVED lines=35> */
.L_x_10780:
[----:B0-2---:R-:W-:Y:S05]  /*2b780*/  BSYNC B0 ;  /* 0x0000000000007941 */ /* 0x005fea0003800000 */
.L_x_10779:
[----:B------:R-:W-:Y:S02]  /*2b790*/  LOP3.LUT R3, R5, 0x80000000, R15, 0xb8, !PT ;  /* 0x8000000005037812 */ /* 0x000fe400078eb80f */
[----:B------:R-:W-:Y:S02]  /*2b7a0*/  FSEL R4, R8, R4, P1 ;  /* 0x0000000408047208 */ /* 0x000fe40000800000 */
[----:B------:R-:W-:Y:S01]  /*2b7b0*/  FSEL R5, R9, R3, P1 ;  /* 0x0000000309057208 */ /* 0x000fe20000800000 */
[----:B------:R-:W-:Y:S05]  /*2b7c0*/  BRA `(.L_x_10748) ;  /* 0x00000d7000007947 */ /* 0x000fea0003800000 */
.L_x_10767:
        /* <DEDUP_REMOVED lines=23> */
.L_x_10782:
[----:B------:R-:W-:Y:S05]  /*2b940*/  BSYNC B3 ;  /* 0x0000000000037941 */ /* 0x000fea0003800000 */
.L_x_10781:
        /* <DEDUP_REMOVED lines=26> */
.L_x_10784:
[----:B------:R-:W-:Y:S05]  /*2baf0*/  BSYNC B3 ;  /* 0x0000000000037941 */ /* 0x000fea0003800000 */
.L_x_10783:
        /* <DEDUP_REMOVED lines=114> */
.L_x_10786:
[----:B------:R-:W-:Y:S05]  /*2c220*/  BSYNC B0 ;  /* 0x0000000000007941 */ /* 0x000fea0003800000 */
.L_x_10785:
        /* <DEDUP_REMOVED lines=8> */
.L_x_10788:
[----:B------:R-:W-:Y:S05]  /*2c2b0*/  BSYNC B3 ;  /* 0x0000000000037941 */ /* 0x000fea0003800000 */
.L_x_10787:
        /* <DEDUP_REMOVED lines=8> */
[----:B------:R-:W-:Y:S01]  /*2c340*/  IMAD.MOV.U32 R6, RZ, RZ, 0x2a25ff7e ;  /* 0x2a25ff7eff067424 */ /* 0x000fe200078e00ff */
[----:B------:R-:W-:Y:S02]  /*2c350*/  MOV R7, 0x3ef53e1d ;  /* 0x3ef53e1d00077802 */ /* 0x000fe40000000f00 */
[----:B------:R-:W-:-:S04]  /*2c360*/  DSETP.NEU.AND P0, PT, R20, R18, PT ;  /* 0x000000121400722a */ /* 0x000fc80003f0d000 */
        /* <DEDUP_REMOVED lines=25> */
.L_x_10790:
[----:B012---:R-:W-:Y:S05]  /*2c500*/  BSYNC B0 ;  /* 0x0000000000007941 */ /* 0x007fea0003800000 */
.L_x_10789:
[----:B------:R-:W-:Y:S02]  /*2c510*/  LOP3.LUT R3, R5, 0x80000000, R15, 0xb8, !PT ;  /* 0x8000000005037812 */ /* 0x000fe400078eb80f */
[----:B------:R-:W-:Y:S02]  /*2c520*/  FSEL R4, R8, R4, P1 ;  /* 0x0000000408047208 */ /* 0x000fe40000800000 */
[----:B------:R-:W-:Y:S02]  /*2c530*/  FSEL R5, R9, R3, P1 ;  /* 0x0000000309057208 */ /* 0x000fe40000800000 */
.L_x_10748:
[----:B0-----:R-:W-:Y:S05]  /*2c540*/  BSYNC B2 ;  /* 0x0000000000027941 */ /* 0x001fea0003800000 */
.L_x_10737:
[----:B-1----:R-:W0:Y:S01]  /*2c550*/  DADD R22, R22, c[0x2][0x50] ;  /* 0x0080140016167629 */ /* 0x002e220000000000 */
[----:B------:R-:W-:Y:S01]  /*2c560*/  LOP3.LUT R15, R5, 0x80000000, R15, 0xb8, !PT ;  /* 0x80000000050f7812 */ /* 0x000fe200078eb80f */
[----:B------:R-:W-:-:S08]  /*2c570*/  IMAD.MOV.U32 R14, RZ, RZ, R4 ;  /* 0x000000ffff0e7224 */ /* 0x000fd000078e0004 */
[----:B0-----:R-:W-:Y:S01]  /*2c580*/  LOP3.LUT R13, R23, 0x80000000, R13, 0xb8, !PT ;  /* 0x80000000170d7812 */ /* 0x001fe200078eb80d */
[----:B------:R-:W-:Y:S01]  /*2c590*/  IMAD.MOV.U32 R12, RZ, RZ, R22 ;  /* 0x000000ffff0c7224 */ /* 0x000fe200078e0016 */
[----:B------:R-:W-:Y:S05]  /*2c5a0*/  BRA `(.L_x_10661) ;  /* 0x0000011000007947 */ /* 0x000fea0003800000 */
.L_x_10659:
        /* <DEDUP_REMOVED lines=17> */
.L_x_10661:
[----:B------:R-:W-:Y:S05]  /*2c6c0*/  BSYNC B1 ;  /* 0x0000000000017941 */ /* 0x000fea0003800000 */
.L_x_10658:
        /* <DEDUP_REMOVED lines=13> */
[----:B0-----:R-:W-:Y:S01]  /*2c7a0*/  STG.E.U8 [R16.64], R13 ;  /* 0x0000000d10007986 */ /* 0x001fe2000c101124 */
[----:B------:R-:W-:Y:S05]  /*2c7b0*/  EXIT ;  /* 0x000000000000794d */ /* 0x000fea0003800000 */
.L_x_10794:
[----:B0-----:R-:W0:Y:S02]  /*2c7c0*/  F2I.S64.F64.TRUNC R12, R12 ;  /* 0x0000000c000c7311 */ /* 0x001e24000030d900 */
[----:B0-----:R-:W-:-:S05]  /*2c7d0*/  IMAD.MOV.U32 R3, RZ, RZ, R12 ;  /* 0x000000ffff037224 */ /* 0x001fca00078e000c */
[----:B------:R-:W-:Y:S01]  /*2c7e0*/  STG.E.U8 [R16.64], R3 ;  /* 0x0000000310007986 */ /* 0x000fe2000c101124 */
[----:B------:R-:W-:Y:S05]  /*2c7f0*/  EXIT ;  /* 0x000000000000794d */ /* 0x000fea0003800000 */
.L_x_10793:
[----:B------:R-:W-:-:S13]  /*2c800*/  ISETP.NE.AND P0, PT, R0, 0x2, PT ;  /* 0x000000020000780c */ /* 0x000fda0003f05270 */
[----:B------:R-:W-:Y:S05]  /*2c810*/  @!P0 BRA `(.L_x_10796) ;  /* 0x000000a000008947 */ /* 0x000fea0003800000 */
[----:B------:R-:W-:-:S13]  /*2c820*/  ISETP.NE.AND P0, PT, R0, 0x3, PT ;  /* 0x000000030000780c */ /* 0x000fda0003f05270 */
[----:B------:R-:W-:Y:S05]  /*2c830*/  @!P0 BRA `(.L_x_10797) ;  /* 0x0000005000008947 */ /* 0x000fea0003800000 */
[----:B------:R-:W-:-:S13]  /*2c840*/  ISETP.NE.AND P0, PT, R0, 0x4, PT ;  /* 0x000000040000780c */ /* 0x000fda0003f05270 */
[----:B------:R-:W-:Y:S05]  /*2c850*/  @P0 BRA `(.L_x_10795) ;  /* 0x00000d2000000947 */ /* 0x000fea0003800000 */
[----:B0-----:R-:W0:Y:S02]  /*2c860*/  F2I.S64.F64.TRUNC R12, R12 ;  /* 0x0000000c000c7311 */ /* 0x001e24000030d900 */
[----:B0-----:R-:W-:Y:S01]  /*2c870*/  STG.E.64 [R16.64], R12 ;  /* 0x0000000c10007986 */ /* 0x001fe2000c101b24 */
[----:B------:R-:W-:Y:S05]  /*2c880*/  EXIT ;  /* 0x000000000000794d */ /* 0x000fea0003800000 */
.L_x_10797:
[----:B0-----:R-:W0:Y:S02]  /*2c890*/  F2I.F64.TRUNC R13, R12 ;  /* 0x0000000c000d7311 */ /* 0x001e24000030d100 */
[----:B0-----:R-:W-:Y:S01]  /*2c8a0*/  STG.E [R16.64], R13 ;  /* 0x0000000d10007986 */ /* 0x001fe2000c101924 */
[----:B------:R-:W-:Y:S05]  /*2c8b0*/  EXIT ;  /* 0x000000000000794d */ /* 0x000fea0003800000 */
.L_x_10796:
[----:B0-----:R-:W0:Y:S02]  /*2c8c0*/  F2I.F64.TRUNC R13, R12 ;  /* 0x0000000c000d7311 */ /* 0x001e24000030d100 */
[----:B0-----:R-:W-:Y:S01]  /*2c8d0*/  STG.E.U16 [R16.64], R13 ;  /* 0x0000000d10007986 */ /* 0x001fe2000c101524 */
[----:B------:R-:W-:Y:S05]  /*2c8e0*/  EXIT ;  /* 0x000000000000794d */ /* 0x000fea0003800000 */
.L_x_10792:
        /* <DEDUP_REMOVED lines=9> */
[----:B------:R-:W-:Y:S01]  /*2c980*/  STG.E [R16.64], R3 ;  /* 0x0000000310007986 */ /* 0x000fe2000c101924 */
[----:B------:R-:W-:Y:S05]  /*2c990*/  EXIT ;  /* 0x000000000000794d */ /* 0x000fea0003800000 */
.L_x_10799:
[----:B0-----:R-:W0:Y:S01]  /*2c9a0*/  F2F.F32.F64 R0, R12 ;  /* 0x0000000c00007310 */ /* 0x001e220000301000 */
[----:B------:R-:W0:-:S14]  /*2c9b0*/  DSETP.GEU.AND P0, PT, |R12|, c[0x2][0x1c8], PT ;  /* 0x008072000c00762a */ /* 0x000e1c0003f0e200 */
[----:B0-----:R-:W-:-:S05]  /*2c9c0*/  @!P0 FMUL R0, R0, 1.175494350822287508e-38 ;  /* 0x0080000000008820 */ /* 0x001fca0000400000 */
[----:B------:R-:W-:-:S05]  /*2c9d0*/  F2FP.PACK_AB R0, RZ, R0 ;  /* 0x00000000ff00723e */ /* 0x000fca00000000ff */
[----:B------:R-:W-:Y:S01]  /*2c9e0*/  STG.E.U16 [R16.64], R0 ;  /* 0x0000000010007986 */ /* 0x000fe2000c101524 */
[----:B------:R-:W-:Y:S05]  /*2c9f0*/  EXIT ;  /* 0x000000000000794d */ /* 0x000fea0003800000 */
.L_x_10798:
        /* <DEDUP_REMOVED lines=12> */
[----:B------:R-:W-:Y:S01]  /*2cac0*/  STG.E.64 [R16.64], R2 ;  /* 0x0000000210007986 */ /* 0x000fe2000c101b24 */
[----:B------:R-:W-:Y:S05]  /*2cad0*/  EXIT ;  /* 0x000000000000794d */ /* 0x000fea0003800000 */
.L_x_10801:
[----:B0-----:R-:W0:Y:S01]  /*2cae0*/  F2F.F32.F64 R3, R12 ;  /* 0x0000000c00037310 */ /* 0x001e220000301000 */
[----:B------:R-:W0:-:S04]  /*2caf0*/  DSETP.GEU.AND P0, PT, |R12|, c[0x2][0x1c8], PT ;  /* 0x008072000c00762a */ /* 0x000e080003f0e200 */
[----:B------:R-:W1:-:S03]  /*2cb00*/  DSETP.GEU.AND P1, PT, |R14|, c[0x2][0x1c8], PT ;  /* 0x008072000e00762a */ /* 0x000e460003f2e200 */
[----:B------:R-:W1:Y:S07]  /*2cb10*/  F2F.F32.F64 R0, R14 ;  /* 0x0000000e00007310 */ /* 0x000e6e0000301000 */
[----:B0-----:R-:W-:-:S04]  /*2cb20*/  @!P0 FMUL R3, R3, 1.175494350822287508e-38 ;  /* 0x0080000003038820 */ /* 0x001fc80000400000 */
[----:B-1----:R-:W-:-:S05]  /*2cb30*/  @!P1 FMUL R0, R0, 1.175494350822287508e-38 ;  /* 0x0080000000009820 */ /* 0x002fca0000400000 */
[----:B------:R-:W-:-:S05]  /*2cb40*/  F2FP.PACK_AB R3, R0, R3 ;  /* 0x000000030003723e */ /* 0x000fca00000000ff */
[----:B------:R-:W-:Y:S01]  /*2cb50*/  STG.E [R16.64], R3 ;  /* 0x0000000310007986 */ /* 0x000fe2000c101924 */
[----:B------:R-:W-:Y:S05]  /*2cb60*/  EXIT ;  /* 0x000000000000794d */ /* 0x000fea0003800000 */
.L_x_10800:
[----:B0-----:R-:W-:Y:S01]  /*2cb70*/  STG.E.64 [R16.64], R12 ;  /* 0x0000000c10007986 */ /* 0x001fe2000c101b24 */
[----:B------:R-:W-:Y:S05]  /*2cb80*/  EXIT ;  /* 0x000000000000794d */ /* 0x000fea0003800000 */
.L_x_10791:
        /* <DEDUP_REMOVED lines=11> */
[----:B------:R-:W-:Y:S01]  /*2cc40*/  STG.E.U8 [R16.64], R3 ;  /* 0x0000000310007986 */ /* 0x000fe2000c101124 */
[----:B------:R-:W-:Y:S05]  /*2cc50*/  EXIT ;  /* 0x000000000000794d */ /* 0x000fea0003800000 */
.L_x_10804:
[----:B0-----:R-:W-:Y:S01]  /*2cc60*/  STG.E.128 [R16.64], R12 ;  /* 0x0000000c10007986 */ /* 0x001fe2000c101d24 */
[----:B------:R-:W-:Y:S05]  /*2cc70*/  EXIT ;  /* 0x000000000000794d */ /* 0x000fea0003800000 */
.L_x_10803:
        /* <DEDUP_REMOVED lines=23> */
.L_x_10808:
[----:B------:R-:W-:Y:S05]  /*2cdf0*/  BSYNC B0 ;  /* 0x0000000000007941 */ /* 0x000fea0003800000 */
.L_x_10807:
[----:B------:R-:W-:-:S05]  /*2ce00*/  LOP3.LUT R3, R0, R3, RZ, 0xfc, !PT ;  /* 0x0000000300037212 */ /* 0x000fca00078efcff */
[----:B------:R-:W-:Y:S01]  /*2ce10*/  STG.E.U8 [R16.64], R3 ;  /* 0x0000000310007986 */ /* 0x000fe2000c101124 */
[----:B------:R-:W-:Y:S05]  /*2ce20*/  EXIT ;  /* 0x000000000000794d */ /* 0x000fea0003800000 */
.L_x_10806:
        /* <DEDUP_REMOVED lines=15> */
.L_x_10810:
[----:B------:R-:W-:Y:S01]  /*2cf20*/  IMAD.MOV.U32 R0, RZ, RZ, 0x7f ;  /* 0x0000007fff007424 */ /* 0x000fe200078e00ff */
[----:B------:R-:W-:-:S04]  /*2cf30*/  ISETP.GT.U32.AND P0, PT, R2, 0x7f800000, PT ;  /* 0x7f8000000200780c */ /* 0x000fc80003f04070 */
[----:B------:R-:W-:-:S04]  /*2cf40*/  SEL R0, R0, 0x7c, P0 ;  /* 0x0000007c00007807 */ /* 0x000fc80000000000 */
.L_x_10811:
[----:B------:R-:W-:Y:S05]  /*2cf50*/  BSYNC B0 ;  /* 0x0000000000007941 */ /* 0x000fea0003800000 */
.L_x_10809:
[----:B------:R-:W-:-:S04]  /*2cf60*/  LOP3.LUT R2, R3, 0x80000000, RZ, 0xc0, !PT ;  /* 0x8000000003027812 */ /* 0x000fc800078ec0ff */
[----:B------:R-:W-:-:S04]  /*2cf70*/  SHF.R.U32.HI R3, RZ, 0x18, R2 ;  /* 0x00000018ff037819 */ /* 0x000fc80000011602 */
[----:B------:R-:W-:-:S05]  /*2cf80*/  LOP3.LUT R3, R0, R3, RZ, 0xfc, !PT ;  /* 0x0000000300037212 */ /* 0x000fca00078efcff */
[----:B------:R-:W-:Y:S01]  /*2cf90*/  STG.E.U8 [R16.64], R3 ;  /* 0x0000000310007986 */ /* 0x000fe2000c101124 */
[----:B------:R-:W-:Y:S05]  /*2cfa0*/  EXIT ;  /* 0x000000000000794d */ /* 0x000fea0003800000 */
.L_x_10805:
[----:B0-----:R-:W0:Y:S01]  /*2cfb0*/  F2F.F32.F64 R0, R12 ;  /* 0x0000000c00007310 */ /* 0x001e220000301000 */
[----:B------:R-:W0:-:S14]  /*2cfc0*/  DSETP.GEU.AND P0, PT, |R12|, c[0x2][0x1c8], PT ;  /* 0x008072000c00762a */ /* 0x000e1c0003f0e200 */
[----:B0-----:R-:W-:-:S05]  /*2cfd0*/  @!P0 FMUL R0, R0, 1.175494350822287508e-38 ;  /* 0x0080000000008820 */ /* 0x001fca0000400000 */
[----:B------:R-:W-:-:S05]  /*2cfe0*/  F2FP.BF16.PACK_AB R0, RZ, R0 ;  /* 0x00000000ff00723e */ /* 0x000fca00000010ff */
[----:B------:R-:W-:Y:S01]  /*2cff0*/  STG.E.U16 [R16.64], R0 ;  /* 0x0000000010007986 */ /* 0x000fe2000c101524 */
[----:B------:R-:W-:Y:S05]  /*2d000*/  EXIT ;  /* 0x000000000000794d */ /* 0x000fea0003800000 */
.L_x_10802:
        /* <DEDUP_REMOVED lines=9> */
[----:B0-----:R-:W-:Y:S01]  /*2d0a0*/  STG.E.U16 [R16.64], R13 ;  /* 0x0000000d10007986 */ /* 0x001fe2000c101524 */
[----:B------:R-:W-:Y:S05]  /*2d0b0*/  EXIT ;  /* 0x000000000000794d */ /* 0x000fea0003800000 */
.L_x_10814:
        /* <DEDUP_REMOVED lines=19> */
.L_x_10817:
[----:B------:R-:W-:-:S04]  /*2d1f0*/  LOP3.LUT R2, R3, 0x80000000, RZ, 0xc0, !PT ;  /* 0x8000000003027812 */ /* 0x000fc800078ec0ff */
[----:B------:R-:W-:-:S04]  /*2d200*/  SHF.R.U32.HI R3, RZ, 0x18, R2 ;  /* 0x00000018ff037819 */ /* 0x000fc80000011602 */
[----:B------:R-:W-:-:S04]  /*2d210*/  LOP3.LUT R0, R0, R3, RZ, 0xfc, !PT ;  /* 0x0000000300007212 */ /* 0x000fc800078efcff */
[----:B------:R-:W-:Y:S02]  /*2d220*/  PRMT R8, R0, 0x7610, R8 ;  /* 0x0000761000087816 */ /* 0x000fe40000000008 */
.L_x_10816:
[----:B------:R-:W-:Y:S05]  /*2d230*/  BSYNC B0 ;  /* 0x0000000000007941 */ /* 0x000fea0003800000 */
.L_x_10815:
[----:B------:R-:W-:Y:S01]  /*2d240*/  STG.E.U8 [R16.64], R8 ;  /* 0x0000000810007986 */ /* 0x000fe2000c101124 */
[----:B------:R-:W-:Y:S05]  /*2d250*/  EXIT ;  /* 0x000000000000794d */ /* 0x000fea0003800000 */
.L_x_10813:
        /* <DEDUP_REMOVED lines=19> */
.L_x_10820:
[----:B------:R-:W-:-:S04]  /*2d390*/  LOP3.LUT R2, R3, 0x80000000, RZ, 0xc0, !PT ;  /* 0x8000000003027812 */ /* 0x000fc800078ec0ff */
[----:B------:R-:W-:-:S04]  /*2d3a0*/  SHF.R.U32.HI R3, RZ, 0x18, R2 ;  /* 0x00000018ff037819 */ /* 0x000fc80000011602 */
[----:B------:R-:W-:-:S04]  /*2d3b0*/  LOP3.LUT R0, R0, R3, RZ, 0xfc, !PT ;  /* 0x0000000300007212 */ /* 0x000fc800078efcff */
[----:B------:R-:W-:Y:S02]  /*2d3c0*/  PRMT R8, R0, 0x7610, R8 ;  /* 0x0000761000087816 */ /* 0x000fe40000000008 */
.L_x_10819:
[----:B------:R-:W-:Y:S05]  /*2d3d0*/  BSYNC B0 ;  /* 0x0000000000007941 */ /* 0x000fea0003800000 */
.L_x_10818:
[----:B------:R-:W-:Y:S01]  /*2d3e0*/  STG.E.U8 [R16.64], R8 ;  /* 0x0000000810007986 */ /* 0x000fe2000c101124 */
[----:B------:R-:W-:Y:S05]  /*2d3f0*/  EXIT ;  /* 0x000000000000794d */ /* 0x000fea0003800000 */
.L_x_10812:
        /* <DEDUP_REMOVED lines=24> */
.L_x_10795:
        /* <DEDUP_REMOVED lines=19> */
[----:B------:R-:W-:Y:S05]  /*2d6b0*/  EXIT ;  /* 0x000000000000794d */ /* 0x000fea0003800000 */
.L_x_10822:
[----:B0-----:R-:W0:Y:S02]  /*2d6c0*/  F2I.U64.F64.TRUNC R12, R12 ;  /* 0x0000000c000c7311 */ /* 0x001e24000030d800 */
[----:B0-----:R-:W-:Y:S01]  /*2d6d0*/  STG.E.64 [R16.64], R12 ;  /* 0x0000000c10007986 */ /* 0x001fe2000c101b24 */
[----:B------:R-:W-:Y:S05]  /*2d6e0*/  EXIT ;  /* 0x000000000000794d */ /* 0x000fea0003800000 */
.L_x_10821:
[----:B0-----:R-:W0:Y:S02]  /*2d6f0*/  F2I.U32.F64.TRUNC R13, R12 ;  /* 0x0000000c000d7311 */ /* 0x001e24000030d000 */
[----:B0-----:R-:W-:Y:S01]  /*2d700*/  STG.E [R16.64], R13 ;  /* 0x0000000d10007986 */ /* 0x001fe2000c101924 */
[----:B------:R-:W-:Y:S05]  /*2d710*/  EXIT ;  /* 0x000000000000794d */ /* 0x000fea0003800000 */
        .weak           $__internal_18_$__cuda_sm20_div_rn_f64_full
        .type           $__internal_18_$__cuda_sm20_div_rn_f64_full,@function
        .size           $__internal_18_$__cuda_sm20_div_rn_f64_full,($__internal_19_$__cuda_sm20_dsqrt_rn_f64_mediumpath_v1 - $__internal_18_$__cuda_sm20_div_rn_f64_full)
$__internal_18_$__cuda_sm20_div_rn_f64_full:
        /* <DEDUP_REMOVED lines=9> */
[----:B------:R-:W-:Y:S01]  /*2d7b0*/  IMAD.MOV.U32 R6, RZ, RZ, 0x1 ;  /* 0x00000001ff067424 */ /* 0x000fe200078e00ff */
[----:B------:R-:W-:Y:S01]  /*2d7c0*/  LOP3.LUT R2, R35, 0x7ff00000, RZ, 0xc0, !PT ;  /* 0x7ff0000023027812 */ /* 0x000fe200078ec0ff */
[----:B------:R-:W-:Y:S01]  /*2d7d0*/  IMAD.MOV.U32 R32, RZ, RZ, R34 ;  /* 0x000000ffff207224 */ /* 0x000fe200078e0022 */
[----:B------:R-:W-:Y:S01]  /*2d7e0*/  BSSY B0, `(.L_x_10823) ;  /* 0x0000053000007945 */ /* 0x000fe20003800000 */
[----:B------:R-:W0:Y:S01]  /*2d7f0*/  @!P0 DMUL R10, R8, 8.98846567431157953865e+307 ;  /* 0x7fe00000080a8828 */ /* 0x000e220000000000 */
[----:B------:R-:W-:-:S05]  /*2d800*/  ISETP.GE.U32.AND P3, PT, R2, R4, PT ;  /* 0x000000040200720c */ /* 0x000fca0003f66070 */
[----:B0-----:R-:W0:Y:S02]  /*2d810*/  MUFU.RCP64H R7, R11 ;  /* 0x0000000b00077308 */ /* 0x001e240000001800 */
[----:B------:R-:W-:Y:S01]  /*2d820*/  @!P1 LOP3.LUT R3, R9, 0x7ff00000, RZ, 0xc0, !PT ;  /* 0x7ff0000009039812 */ /* 0x000fe200078ec0ff */
[----:B------:R-:W-:Y:S01]  /*2d830*/  @!P1 IMAD.MOV.U32 R38, RZ, RZ, RZ ;  /* 0x000000ffff269224 */ /* 0x000fe200078e00ff */
[----:B------:R-:W-:Y:S02]  /*2d840*/  @!P0 LOP3.LUT R4, R11, 0x7ff00000, RZ, 0xc0, !PT ;  /* 0x7ff000000b048812 */ /* 0x000fe400078ec0ff */
[----:B------:R-:W-:Y:S02]  /*2d850*/  @!P1 ISETP.GE.U32.AND P2, PT, R2, R3, PT ;  /* 0x000000030200920c */ /* 0x000fe40003f46070 */
[C---:B------:R-:W-:Y:S02]  /*2d860*/  SEL R3, R46.reuse, 0x63400000, !P3 ;  /* 0x634000002e037807 */ /* 0x040fe40005800000 */
[----:B------:R-:W-:-:S02]  /*2d870*/  @!P1 SEL R5, R46, 0x63400000, !P2 ;  /* 0x634000002e059807 */ /* 0x000fc40005000000 */
[--C-:B------:R-:W-:Y:S01]  /*2d880*/  LOP3.LUT R33, R3, 0x800fffff, R35.reuse, 0xf8, !PT ;  /* 0x800fffff03217812 */ /* 0x100fe200078ef823 */
[----:B------:R-:W-:Y:S01]  /*2d890*/  IMAD.MOV.U32 R3, RZ, RZ, R2 ;  /* 0x000000ffff037224 */ /* 0x000fe200078e0002 */
[----:B------:R-:W-:Y:S01]  /*2d8a0*/  @!P1 LOP3.LUT R5, R5, 0x80000000, R35, 0xf8, !PT ;  /* 0x8000000005059812 */ /* 0x000fe200078ef823 */
[----:B0-----:R-:W0:-:S03]  /*2d8b0*/  DFMA R36, R6, -R10, 1 ;  /* 0x3ff000000624742b */ /* 0x001e06000000080a */
[----:B------:R-:W-:Y:S02]  /*2d8c0*/  @!P1 LOP3.LUT R39, R5, 0x100000, RZ, 0xfc, !PT ;  /* 0x0010000005279812 */ /* 0x000fe400078efcff */
[----:B------:R-:W-:Y:S01]  /*2d8d0*/  IADD3 R5, R4, -0x1, RZ ;  /* 0xffffffff04057810 */ /* 0x000fe20007ffe0ff */
[----:B0-----:R-:W0:-:S04]  /*2d8e0*/  DFMA R36, R36, R36, R36 ;  /* 0x000000242424722b */ /* 0x001e080000000024 */
[----:B------:R-:W-:-:S04]  /*2d8f0*/  @!P1 DFMA R32, R32, 2, -R38 ;  /* 0x400000002020982b */ /* 0x000fc80000000826 */
[----:B0-----:R-:W0:-:S06]  /*2d900*/  DFMA R36, R6, R36, R6 ;  /* 0x000000240624722b */ /* 0x001e0c0000000006 */
[----:B0-----:R-:W0:Y:S01]  /*2d910*/  DFMA R6, R36, -R10, 1 ;  /* 0x3ff000002406742b */ /* 0x001e22000000080a */
[----:B------:R-:W-:-:S05]  /*2d920*/  @!P1 LOP3.LUT R3, R33, 0x7ff00000, RZ, 0xc0, !PT ;  /* 0x7ff0000021039812 */ /* 0x000fca00078ec0ff */
[----:B0-----:R0:W1:Y:S02]  /*2d930*/  DFMA R36, R36, R6, R36 ;  /* 0x000000062424722b */ /* 0x0010640000000024 */
[----:B0-----:R-:W-:-:S04]  /*2d940*/  IADD3 R6, R3, -0x1, RZ ;  /* 0xffffffff03067810 */ /* 0x001fc80007ffe0ff */
[----:B------:R-:W-:Y:S01]  /*2d950*/  ISETP.GT.U32.AND P0, PT, R6, 0x7feffffe, PT ;  /* 0x7feffffe0600780c */ /* 0x000fe20003f04070 */
[----:B-1----:R-:W0:-:S03]  /*2d960*/  DMUL R38, R36, R32 ;  /* 0x0000002024267228 */ /* 0x002e060000000000 */
[----:B------:R-:W-:-:S03]  /*2d970*/  ISETP.GT.U32.OR P0, PT, R5, 0x7feffffe, P0 ;  /* 0x7feffffe0500780c */ /* 0x000fc60000704470 */
[----:B0-----:R-:W0:-:S06]  /*2d980*/  DFMA R6, R38, -R10, R32 ;  /* 0x8000000a2606722b */ /* 0x001e0c0000000020 */
[----:B0-----:R0:W1:-:S04]  /*2d990*/  DFMA R6, R36, R6, R38 ;  /* 0x000000062406722b */ /* 0x0010480000000026 */
        /* <DEDUP_REMOVED lines=31> */
.L_x_10824:
        /* <DEDUP_REMOVED lines=17> */
.L_x_10827:
[----:B------:R-:W-:Y:S01]  /*2dca0*/  LOP3.LUT R2, R9, 0x80000, RZ, 0xfc, !PT ;  /* 0x0008000009027812 */ /* 0x000fe200078efcff */
[----:B------:R-:W-:-:S04]  /*2dcb0*/  IMAD.MOV.U32 R36, RZ, RZ, R8 ;  /* 0x000000ffff247224 */ /* 0x000fc800078e0008 */
[----:B------:R-:W-:Y:S01]  /*2dcc0*/  IMAD.MOV.U32 R37, RZ, RZ, R2 ;  /* 0x000000ffff257224 */ /* 0x000fe200078e0002 */
[----:B------:R-:W-:Y:S05]  /*2dcd0*/  BRA `(.L_x_10825) ;  /* 0x0000003000007947 */ /* 0x000fea0003800000 */
.L_x_10826:
[----:B------:R-:W-:Y:S01]  /*2dce0*/  LOP3.LUT R2, R35, 0x80000, RZ, 0xfc, !PT ;  /* 0x0008000023027812 */ /* 0x000fe200078efcff */
[----:B------:R-:W-:-:S04]  /*2dcf0*/  IMAD.MOV.U32 R36, RZ, RZ, R34 ;  /* 0x000000ffff247224 */ /* 0x000fc800078e0022 */
[----:B------:R-:W-:Y:S02]  /*2dd00*/  IMAD.MOV.U32 R37, RZ, RZ, R2 ;  /* 0x000000ffff257224 */ /* 0x000fe400078e0002 */
.L_x_10825:
[----:B------:R-:W-:Y:S05]  /*2dd10*/  BSYNC B0 ;  /* 0x0000000000007941 */ /* 0x000fea0003800000 */
.L_x_10823:
[----:B------:R-:W-:Y:S02]  /*2dd20*/  IMAD.MOV.U32 R4, RZ, RZ, R0 ;  /* 0x000000ffff047224 */ /* 0x000fe400078e0000 */
[----:B------:R-:W-:Y:S02]  /*2dd30*/  IMAD.MOV.U32 R5, RZ, RZ, 0x0 ;  /* 0x00000000ff057424 */ /* 0x000fe400078e00ff */
[----:B------:R-:W-:Y:S02]  /*2dd40*/  IMAD.MOV.U32 R2, RZ, RZ, R36 ;  /* 0x000000ffff027224 */ /* 0x000fe400078e0024 */
[----:B------:R-:W-:Y:S01]  /*2dd50*/  IMAD.MOV.U32 R3, RZ, RZ, R37 ;  /* 0x000000ffff037224 */ /* 0x000fe200078e0025 */
[----:B------:R-:W-:Y:S06]  /*2dd60*/  RET.REL.NODEC R4 `(_ZN2at6native18elementwise_kernelILi128ELi4EZNS0_15gpu_kernel_implIZZZNS0_17asinh_kernel_cudaERNS_18TensorIteratorBaseEENKUlvE_clEvENKUlvE_clEvEUlN3c107complexIdEEE_EEvS4_RKT_EUliE_EEviT1_) ;  /* 0xfffd229004007950 */ /* 0x000fec0003c3ffff */
        .weak           $__internal_19_$__cuda_sm20_dsqrt_rn_f64_mediumpath_v1
        .type           $__internal_19_$__cuda_sm20_dsqrt_rn_f64_mediumpath_v1,@function
        .size           $__internal_19_$__cuda_sm20_dsqrt_rn_f64_mediumpath_v1,(.L_x_16814 - $__internal_19_$__cuda_sm20_dsqrt_rn_f64_mediumpath_v1)
$__internal_19_$__cuda_sm20_dsqrt_rn_f64_mediumpath_v1:
[----:B------:R-:W-:Y:S01]  /*2dd70*/  ISETP.GE.U32.AND P0, PT, R10, -0x3400000, PT ;  /* 0xfcc000000a00780c */ /* 0x000fe20003f06070 */
[----:B------:R-:W-:Y:S01]  /*2dd80*/  BSSY B0, `(.L_x_10828) ;  /* 0x0000025000007945 */ /* 0x000fe20003800000 */
[----:B------:R-:W-:Y:S02]  /*2dd90*/  IMAD.MOV.U32 R10, RZ, RZ, R0 ;  /* 0x000000ffff0a7224 */ /* 0x000fe400078e0000 */
[----:B------:R-:W-:-:S09]  /*2dda0*/  IMAD.MOV.U32 R11, RZ, RZ, R9 ;  /* 0x000000ffff0b7224 */ /* 0x000fd200078e0009 */
[----:B------:R-:W-:Y:S05]  /*2ddb0*/  @!P0 BRA `(.L_x_10829) ;  /* 0x0000008000008947 */ /* 0x000fea0003800000 */
[----:B------:R-:W0:-:S10]  /*2ddc0*/  DFMA.RM R4, R4, R10, R2 ;  /* 0x0000000a0404722b */ /* 0x000e140000004002 */
[----:B0-----:R-:W-:-:S05]  /*2ddd0*/  IADD3 R2, P0, R4, 0x1, RZ ;  /* 0x0000000104027810 */ /* 0x001fca0007f1e0ff */
[----:B------:R-:W-:-:S06]  /*2dde0*/  IMAD.X R3, RZ, RZ, R5, P0 ;  /* 0x000000ffff037224 */ /* 0x000fcc00000e0605 */
[----:B------:R-:W0:-:S06]  /*2ddf0*/  DFMA.RP R6, -R4, R2, R6 ;  /* 0x000000020406722b */ /* 0x000e0c0000008106 */
[----:B0-----:R-:W0:-:S06]  /*2de00*/  DSETP.GT.AND P0, PT, R6, RZ, PT ;  /* 0x000000ff0600722a */ /* 0x001e0c0003f04000 */
[----:B0-----:R-:W-:Y:S02]  /*2de10*/  FSEL R2, R2, R4, P0 ;  /* 0x0000000402027208 */ /* 0x001fe40000000000 */
[----:B------:R-:W-:Y:S01]  /*2de20*/  FSEL R3, R3, R5, P0 ;  /* 0x0000000503037208 */ /* 0x000fe20000000000 */
[----:B------:R-:W-:Y:S05]  /*2de30*/  BRA `(.L_x_10830) ;  /* 0x0000019000007947 */ /* 0x000fea0003800000 */
.L_x_10829:
[----:B------:R-:W0:-:S14]  /*2de40*/  DSETP.NE.AND P0, PT, R6, RZ, PT ;  /* 0x000000ff0600722a */ /* 0x000e1c0003f05000 */
[----:B0-----:R-:W-:Y:S05]  /*2de50*/  @!P0 BRA `(.L_x_10831) ;  /* 0x0000016000008947 */ /* 0x001fea0003800000 */
[----:B------:R-:W-:-:S13]  /*2de60*/  ISETP.GE.AND P0, PT, R7, RZ, PT ;  /* 0x000000ff0700720c */ /* 0x000fda0003f06270 */
[----:B------:R-:W-:Y:S02]  /*2de70*/  @!P0 IMAD.MOV.U32 R2, RZ, RZ, 0x0 ;  /* 0x00000000ff028424 */ /* 0x000fe400078e00ff */
[----:B------:R-:W-:Y:S01]  /*2de80*/  @!P0 IMAD.MOV.U32 R3, RZ, RZ, -0x80000 ;  /* 0xfff80000ff038424 */ /* 0x000fe200078e00ff */
[----:B------:R-:W-:Y:S05]  /*2de90*/  @!P0 BRA `(.L_x_10830) ;  /* 0x0000013000008947 */ /* 0x000fea0003800000 */
[----:B------:R-:W-:-:S13]  /*2dea0*/  ISETP.GT.AND P0, PT, R7, 0x7fefffff, PT ;  /* 0x7fefffff0700780c */ /* 0x000fda0003f04270 */
[----:B------:R-:W-:Y:S05]  /*2deb0*/  @P0 BRA `(.L_x_10831) ;  /* 0x0000010000000947 */ /* 0x000fea0003800000 */
[----:B------:R-:W0:Y:S01]  /*2dec0*/  DMUL R6, R6, 8.11296384146066816958e+31 ;  /* 0x4690000006067828 */ /* 0x000e220000000000 */
[----:B------:R-:W-:Y:S02]  /*2ded0*/  IMAD.MOV.U32 R2, RZ, RZ, RZ ;  /* 0x000000ffff027224 */ /* 0x000fe400078e00ff */
        /* <DEDUP_REMOVED lines=8> */
[----:B0-----:R0:W1:-:S04]  /*2df60*/  DMUL R2, R6, R4 ;  /* 0x0000000406027228 */ /* 0x0010480000000000 */
[----:B0-----:R-:W-:Y:S02]  /*2df70*/  IADD3 R5, R5, -0x100000, RZ ;  /* 0xfff0000005057810 */ /* 0x001fe40007ffe0ff */
[----:B-1----:R-:W0:-:S06]  /*2df80*/  DFMA R10, R2, -R2, R6 ;  /* 0x80000002020a722b */ /* 0x002e0c0000000006 */
[----:B0-----:R-:W0:-:S10]  /*2df90*/  DFMA R2, R4, R10, R2 ;  /* 0x0000000a0402722b */ /* 0x001e140000000002 */
[----:B0-----:R-:W-:Y:S01]  /*2dfa0*/  IADD3 R3, R3, -0x3500000, RZ ;  /* 0xfcb0000003037810 */ /* 0x001fe20007ffe0ff */
[----:B------:R-:W-:Y:S05]  /*2dfb0*/  BRA `(.L_x_10830) ;  /* 0x0000001000007947 */ /* 0x000fea0003800000 */
.L_x_10831:
[----:B------:R0:W1:-:S06]  /*2dfc0*/  DADD R2, R6, R6 ;  /* 0x0000000006027229 */ /* 0x00004c0000000006 */
.L_x_10830:
[----:B------:R-:W-:Y:S05]  /*2dfd0*/  BSYNC B0 ;  /* 0x0000000000007941 */ /* 0x000fea0003800000 */
.L_x_10828:
[----:B------:R-:W-:-:S04]  /*2dfe0*/  IMAD.MOV.U32 R9, RZ, RZ, 0x0 ;  /* 0x00000000ff097424 */ /* 0x000fc800078e00ff */
[----:B------:R-:W-:Y:S05]  /*2dff0*/  RET.REL.NODEC R8 `(_ZN2at6native18elementwise_kernelILi128ELi4EZNS0_15gpu_kernel_implIZZZNS0_17asinh_kernel_cudaERNS_18TensorIteratorBaseEENKUlvE_clEvENKUlvE_clEvEUlN3c107complexIdEEE_EEvS4_RKT_EUliE_EEviT1_) ;  /* 0xfffd200008007950 */ /* 0x000fea0003c3ffff */
.L_x_10832:
        /* <DEDUP_REMOVED lines=16> */
.L_x_16814:


//--------------------- .text._ZN2at6native27unrolled_elementwise_kernelIZZZNS0_17asinh_kernel_cudaERNS_18TensorIteratorBaseEENKUlvE_clEvENKUlvE_clEvEUlN3c107complexIdEEE_St5arrayIPcLm2EELi4E23TrivialOffsetCalculatorILi1EjESE_NS0_6memory12LoadWithCastILi1EEENSF_13StoreWithCastILi1EEEEEviT_T0_T2_T3_T4_T5_ --------------------------
	.section	.text._ZN2at6native27unrolled_elementwise_kernelIZZZNS0_17asinh_kernel_cudaERNS_18TensorIteratorBaseEENKUlvE_clEvENKUlvE_clEvEUlN3c107complexIdEEE_St5arrayIPcLm2EELi4E23TrivialOffsetCalculatorILi1EjESE_NS0_6memory12LoadWithCastILi1EEENSF_13StoreWithCastILi1EEEEEviT_T0_T2_T3_T4_T5_,"ax",@progbits
	.sectioninfo	@"SHI_REGISTERS=56"
	.align	128
        .global         _ZN2at6native27unrolled_elementwise_kernelIZZZNS0_17asinh_kernel_cudaERNS_18TensorIteratorBaseEENKUlvE_clEvENKUlvE_clEvEUlN3c107complexIdEEE_St5arrayIPcLm2EELi4E23TrivialOffsetCalculatorILi1EjESE_NS0_6memory12LoadWithCastILi1EEENSF_13StoreWithCastILi1EEEEEviT_T0_T2_T3_T4_T5_
        .type           _ZN2at6native27unrolled_elementwise_kernelIZZZNS0_17asinh_kernel_cudaERNS_18TensorIteratorBaseEENKUlvE_clEvENKUlvE_clEvEUlN3c107complexIdEEE_St5arrayIPcLm2EELi4E23TrivialOffsetCalculatorILi1EjESE_NS0_6memory12LoadWithCastILi1EEENSF_13StoreWithCastILi1EEEEEviT_T0_T2_T3_T4_T5_,@function
        .size           _ZN2at6native27unrolled_elementwise_kernelIZZZNS0_17asinh_kernel_cudaERNS_18TensorIteratorBaseEENKUlvE_clEvENKUlvE_clEvEUlN3c107complexIdEEE_St5arrayIPcLm2EELi4E23TrivialOffsetCalculatorILi1EjESE_NS0_6memory12LoadWithCastILi1EEENSF_13StoreWithCastILi1EEEEEviT_T0_T2_T3_T4_T5_,(.L_x_16816 - _ZN2at6native27unrolled_elementwise_kernelIZZZNS0_17asinh_kernel_cudaERNS_18TensorIteratorBaseEENKUlvE_clEvENKUlvE_clEvEUlN3c107complexIdEEE_St5arrayIPcLm2EELi4E23TrivialOffsetCalculatorILi1EjESE_NS0_6memory12LoadWithCastILi1EEENSF_13StoreWithCastILi1EEEEEviT_T0_T2_T3_T4_T5_)
        .other          _ZN2at6native27unrolled_elementwise_kernelIZZZNS0_17asinh_kernel_cudaERNS_18TensorIteratorBaseEENKUlvE_clEvENKUlvE_clEvEUlN3c107complexIdEEE_St5arrayIPcLm2EELi4E23TrivialOffsetCalculatorILi1EjESE_NS0_6memory12LoadWithCastILi1EEENSF_13StoreWithCastILi1EEEEEviT_T0_T2_T3_T4_T5_,@"STO_CUDA_ENTRY STV_DEFAULT"
_ZN2at6native27unrolled_elementwise_kernelIZZZNS0_17asinh_kernel_cudaERNS_18TensorIteratorBaseEENKUlvE_clEvENKUlvE_clEvEUlN3c107complexIdEEE_St5arrayIPcLm2EELi4E23TrivialOffsetCalculatorILi1EjESE_NS0_6memory12LoadWithCastILi1EEENSF_13StoreWithCastILi1EEEEEviT_T0_T2_T3_T4_T5_:
.text._ZN2at6native27unrolled_elementwise_kernelIZZZNS0_17asinh_kernel_cudaERNS_18TensorIteratorBaseEENKUlvE_clEvENKUlvE_clEvEUlN3c107complexIdEEE_St5arrayIPcLm2EELi4E23TrivialOffsetCalculatorILi1EjESE_NS0_6memory12LoadWithCastILi1EEENSF_13StoreWithCastILi1EEEEEviT_T0_T2_T3_T4_T5_:
        /* <DEDUP_REMOVED lines=9> */
[----:B------:R-:W-:Y:S01]  /*0090*/  CS2R R16, SRZ ;  /* 0x0000000000107805 */ /* 0x000fe2000001ff00 */
        /* <DEDUP_REMOVED lines=24> */
.L_x_10838:
[----:B------:R-:W2:Y:S01]  /*0220*/  LDG.E.U8 R2, [R2.64] ;  /* 0x0000002402027981 */ /* 0x000ea2000c1e1100 */
[----:B------:R-:W-:Y:S01]  /*0230*/  CS2R R18, SRZ ;  /* 0x0000000000127805 */ /* 0x000fe2000001ff00 */
[----:B--2---:R0:W1:Y:S01]  /*0240*/  I2F.F64.U16 R16, R2 ;  /* 0x0000000200107312 */ /* 0x0040620000101800 */
[----:B------:R-:W-:Y:S05]  /*0250*/  BRA `(.L_x_10840) ;  /* 0x00000f5000007947 */ /* 0x000fea0003800000 */
.L_x_10837:
        /* <DEDUP_REMOVED lines=10> */
.L_x_10842:
[----:B------:R-:W2:Y:S01]  /*0300*/  LDG.E R2, [R2.64] ;  /* 0x0000002402027981 */ /* 0x000ea2000c1e1900 */
[----:B------:R-:W-:Y:S01]  /*0310*/  CS2R R18, SRZ ;  /* 0x0000000000127805 */ /* 0x000fe2000001ff00 */
[----:B--2---:R0:W1:Y:S01]  /*0320*/  I2F.F64 R16, R2 ;  /* 0x0000000200107312 */ /* 0x0040620000201c00 */
[----:B------:R-:W-:Y:S05]  /*0330*/  BRA `(.L_x_10840) ;  /* 0x00000e7000007947 */ /* 0x000fea0003800000 */
.L_x_10841:
[----:B------:R-:W2:Y:S01]  /*0340*/  LDG.E.U16 R2, [R2.64] ;  /* 0x0000002402027981 */ /* 0x000ea2000c1e1500 */
[----:B------:R-:W-:Y:S01]  /*0350*/  CS2R R18, SRZ ;  /* 0x0000000000127805 */ /* 0x000fe2000001ff00 */
[----:B--2---:R0:W1:Y:S01]  /*0360*/  I2F.F64.S16 R16, R2 ;  /* 0x0000000200107312 */ /* 0x0040620000101c00 */
[----:B------:R-:W-:Y:S05]  /*0370*/  BRA `(.L_x_10840) ;  /* 0x00000e3000007947 */ /* 0x000fea0003800000 */
.L_x_10836:
        /* <DEDUP_REMOVED lines=11> */
.L_x_10844:
[----:B------:R-:W2:Y:S01]  /*0430*/  LDG.E.U16 R0, [R2.64] ;  /* 0x0000002402007981 */ /* 0x000ea2000c1e1500 */
[----:B------:R-:W-:Y:S01]  /*0440*/  CS2R R18, SRZ ;  /* 0x0000000000127805 */ /* 0x000fe2000001ff00 */
[----:B--2---:R-:W-:-:S05]  /*0450*/  HADD2.F32 R0, -RZ, R0.H0_H0 ;  /* 0x20000000ff007230 */ /* 0x004fca0000004100 */
[----:B------:R-:W-:-:S04]  /*0460*/  FMUL.FTZ R0, R0, 1 ;  /* 0x3f80000000007820 */ /* 0x000fc80000410000 */
[----:B------:R0:W1:Y:S01]  /*0470*/  F2F.F64.F32 R16, R0 ;  /* 0x0000000000107310 */ /* 0x0000620000201800 */
[----:B------:R-:W-:Y:S05]  /*0480*/  BRA `(.L_x_10840) ;  /* 0x00000d2000007947 */ /* 0x000fea0003800000 */
.L_x_10843:
        /* <DEDUP_REMOVED lines=12> */
.L_x_10846:
        /* <DEDUP_REMOVED lines=8> */
.L_x_10845:
[----:B------:R0:W5:Y:S01]  /*05d0*/  LDG.E.64 R16, [R2.64] ;  /* 0x0000002402107981 */ /* 0x000162000c1e1b00 */
[----:B------:R-:W-:Y:S01]  /*05e0*/  CS2R R18, SRZ ;  /* 0x0000000000127805 */ /* 0x000fe2000001ff00 */
[----:B------:R-:W-:Y:S05]  /*05f0*/  BRA `(.L_x_10840) ;  /* 0x00000bb000007947 */ /* 0x000fea0003800000 */
.L_x_10835:
        /* <DEDUP_REMOVED lines=14> */
.L_x_10849:
[----:B------:R0:W5:Y:S01]  /*06e0*/  LDG.E.128 R16, [R2.64] ;  /* 0x0000002402107981 */ /* 0x000162000c1e1d00 */
[----:B------:R-:W-:Y:S05]  /*06f0*/  BRA `(.L_x_10840) ;  /* 0x00000ab000007947 */ /* 0x000fea0003800000 */
.L_x_10848:
        /* <DEDUP_REMOVED lines=29> */
.L_x_10851:
        /* <DEDUP_REMOVED lines=16> */
.L_x_10850:
[----:B------:R-:W2:Y:S01]  /*09d0*/  LDG.E.U16 R0, [R2.64] ;  /* 0x0000002402007981 */ /* 0x000ea2000c1e1500 */
[----:B------:R-:W-:Y:S01]  /*09e0*/  CS2R R18, SRZ ;  /* 0x0000000000127805 */ /* 0x000fe2000001ff00 */
[----:B--2---:R-:W-:-:S05]  /*09f0*/  PRMT R0, RZ, 0x5410, R0 ;  /* 0x00005410ff007816 */ /* 0x004fca0000000000 */
[----:B------:R-:W-:-:S04]  /*0a00*/  FMUL.FTZ R0, R0, 1 ;  /* 0x3f80000000007820 */ /* 0x000fc80000410000 */
[----:B------:R0:W1:Y:S01]  /*0a10*/  F2F.F64.F32 R16, R0 ;  /* 0x0000000000107310 */ /* 0x0000620000201800 */
[----:B------:R-:W-:Y:S05]  /*0a20*/  BRA `(.L_x_10840) ;  /* 0x0000078000007947 */ /* 0x000fea0003800000 */
.L_x_10847:
        /* <DEDUP_REMOVED lines=12> */
.L_x_10854:
        /* <DEDUP_REMOVED lines=21> */
.L_x_10858:
[----:B------:R-:W-:Y:S05]  /*0c40*/  BSYNC B1 ;  /* 0x0000000000017941 */ /* 0x000fea0003800000 */
.L_x_10857:
[----:B------:R-:W-:Y:S01]  /*0c50*/  LEA R3, R0, 0x3b800000, 0x17 ;  /* 0x3b80000000037811 */ /* 0x000fe200078eb8ff */
[----:B------:R-:W-:-:S05]  /*0c60*/  IMAD.SHL.U32 R0, R2, 0x100000, RZ ;  /* 0x0010000002007824 */ /* 0x000fca00078e00ff */
[----:B------:R-:W-:Y:S02]  /*0c70*/  LOP3.LUT R0, R3, R0, R4, 0xfe, !PT ;  /* 0x0000000003007212 */ /* 0x000fe400078efe04 */
.L_x_10856:
[----:B------:R-:W-:Y:S05]  /*0c80*/  BSYNC B0 ;  /* 0x0000000000007941 */ /* 0x000fea0003800000 */
.L_x_10855:
[----:B------:R-:W-:Y:S01]  /*0c90*/  FMUL.FTZ R0, R0, 1 ;  /* 0x3f80000000007820 */ /* 0x000fe20000410000 */
[----:B------:R-:W-:-:S03]  /*0ca0*/  CS2R R18, SRZ ;  /* 0x0000000000127805 */ /* 0x000fc6000001ff00 */
[----:B------:R0:W1:Y:S01]  /*0cb0*/  F2F.F64.F32 R16, R0 ;  /* 0x0000000000107310 */ /* 0x0000620000201800 */
[----:B------:R-:W-:Y:S05]  /*0cc0*/  BRA `(.L_x_10840) ;  /* 0x000004e000007947 */ /* 0x000fea0003800000 */
.L_x_10853:
        /* <DEDUP_REMOVED lines=21> */
.L_x_10862:
[----:B------:R-:W-:Y:S05]  /*0e20*/  BSYNC B1 ;  /* 0x0000000000017941 */ /* 0x000fea0003800000 */
.L_x_10861:
[----:B------:R-:W-:Y:S01]  /*0e30*/  LEA R3, R0, 0x37800000, 0x17 ;  /* 0x3780000000037811 */ /* 0x000fe200078eb8ff */
[----:B------:R-:W-:-:S05]  /*0e40*/  IMAD.SHL.U32 R0, R2, 0x200000, RZ ;  /* 0x0020000002007824 */ /* 0x000fca00078e00ff */
[----:B------:R-:W-:Y:S02]  /*0e50*/  LOP3.LUT R0, R3, R0, R4, 0xfe, !PT ;  /* 0x0000000003007212 */ /* 0x000fe400078efe04 */
.L_x_10860:
[----:B------:R-:W-:Y:S05]  /*0e60*/  BSYNC B0 ;  /* 0x0000000000007941 */ /* 0x000fea0003800000 */
.L_x_10859:
[----:B------:R-:W-:Y:S01]  /*0e70*/  FMUL.FTZ R0, R0, 1 ;  /* 0x3f80000000007820 */ /* 0x000fe20000410000 */
[----:B------:R-:W-:-:S03]  /*0e80*/  CS2R R18, SRZ ;  /* 0x0000000000127805 */ /* 0x000fc6000001ff00 */
[----:B------:R0:W1:Y:S01]  /*0e90*/  F2F.F64.F32 R16, R0 ;  /* 0x0000000000107310 */ /* 0x0000620000201800 */
[----:B------:R-:W-:Y:S05]  /*0ea0*/  BRA `(.L_x_10840) ;  /* 0x0000030000007947 */ /* 0x000fea0003800000 */
.L_x_10852:
        /* <DEDUP_REMOVED lines=14> */
.L_x_10866:
[----:B------:R-:W-:Y:S05]  /*0f90*/  BSYNC B0 ;  /* 0x0000000000007941 */ /* 0x000fea0003800000 */
.L_x_10865:
[----:B------:R-:W-:Y:S01]  /*0fa0*/  FMUL.FTZ R0, R0, 1 ;  /* 0x3f80000000007820 */ /* 0x000fe20000410000 */
[----:B------:R-:W-:-:S03]  /*0fb0*/  CS2R R18, SRZ ;  /* 0x0000000000127805 */ /* 0x000fc6000001ff00 */
[----:B------:R0:W1:Y:S01]  /*0fc0*/  F2F.F64.F32 R16, R0 ;  /* 0x0000000000107310 */ /* 0x0000620000201800 */
[----:B------:R-:W-:Y:S05]  /*0fd0*/  BRA `(.L_x_10840) ;  /* 0x000001d000007947 */ /* 0x000fea0003800000 */
.L_x_10839:
        /* <DEDUP_REMOVED lines=22> */
.L_x_10864:
[----:B------:R-:W2:Y:S01]  /*1140*/  LDG.E.64 R16, [R2.64] ;  /* 0x0000002402107981 */ /* 0x000ea2000c1e1b00 */
[----:B------:R-:W-:Y:S01]  /*1150*/  CS2R R18, SRZ ;  /* 0x0000000000127805 */ /* 0x000fe2000001ff00 */
[----:B--2---:R-:W0:Y:S01]  /*1160*/  I2F.F64.U64 R16, R16 ;  /* 0x0000001000107312 */ /* 0x004e220000301800 */
[----:B------:R-:W-:Y:S05]  /*1170*/  BRA `(.L_x_10840) ;  /* 0x0000003000007947 */ /* 0x000fea0003800000 */
.L_x_10863:
[----:B------:R-:W2:Y:S01]  /*1180*/  LDG.E R2, [R2.64] ;  /* 0x0000002402027981 */ /* 0x000ea2000c1e1900 */
[----:B------:R-:W-:Y:S01]  /*1190*/  CS2R R18, SRZ ;  /* 0x0000000000127805 */ /* 0x000fe2000001ff00 */
[----:B--2---:R0:W1:Y:S06]  /*11a0*/  I2F.F64.U32 R16, R2 ;  /* 0x0000000200107312 */ /* 0x00406c0000201800 */
.L_x_10840:
[----:B------:R-:W-:-:S03]  /*11b0*/  IADD3 R35, R35, 0x80, RZ ;  /* 0x0000008023237810 */ /* 0x000fc60007ffe0ff */
.L_x_10834:
[----:B-1----:R-:W-:Y:S05]  /*11c0*/  BSYNC B6 ;  /* 0x0000000000067941 */ /* 0x002fea0003800000 */
.L_x_10833:
[----:B------:R-:W-:Y:S01]  /*11d0*/  ISETP.GE.AND P0, PT, R35, R52, PT ;  /* 0x000000342300720c */ /* 0x000fe20003f06270 */
[----:B------:R-:W-:Y:S01]  /*11e0*/  BSSY B6, `(.L_x_10867) ;  /* 0x0000111000067945 */ /* 0x000fe20003800000 */
[----:B------:R-:W-:-:S11]  /*11f0*/  CS2R R28, SRZ ;  /* 0x00000000001c7805 */ /* 0x000fd6000001ff00 */
        /* <DEDUP_REMOVED lines=18> */
[----:B------:R-:W-:Y:S01]  /*1320*/  CS2R R30, SRZ ;  /* 0x00000000001e7805 */ /* 0x000fe2000001ff00 */
[----:B---3--:R0:W1:Y:S01]  /*1330*/  I2F.F64.S16 R28, R2 ;  /* 0x00000002001c7312 */ /* 0x0080620000101c00 */
[----:B------:R-:W-:Y:S05]  /*1340*/  BRA `(.L_x_10874) ;  /* 0x00000f9000007947 */ /* 0x000fea0003800000 */
.L_x_10872:
[----:B------:R-:W3:Y:S01]  /*1350*/  LDG.E.U8 R2, [R2.64] ;  /* 0x0000002402027981 */ /* 0x000ee2000c1e1100 */
[----:B------:R-:W-:Y:S01]  /*1360*/  CS2R R30, SRZ ;  /* 0x00000000001e7805 */ /* 0x000fe2000001ff00 */
[----:B---3--:R0:W1:Y:S01]  /*1370*/  I2F.F64.U16 R28, R2 ;  /* 0x00000002001c7312 */ /* 0x0080620000101800 */
[----:B------:R-:W-:Y:S05]  /*1380*/  BRA `(.L_x_10874) ;  /* 0x00000f5000007947 */ /* 0x000fea0003800000 */
.L_x_10871:
[----:B------:R-:W-:-:S13]  /*1390*/  ISETP.NE.AND P0, PT, R0, 0x2, PT ;  /* 0x000000020000780c */ /* 0x000fda0003f05270 */
[----:B------:R-:W-:Y:S05]  /*13a0*/  @!P0 BRA `(.L_x_10875) ;  /* 0x000000c000008947 */ /* 0x000fea0003800000 */
[----:B------:R-:W-:-:S13]  /*13b0*/  ISETP.NE.AND P0, PT, R0, 0x3, PT ;  /* 0x000000030000780c */ /* 0x000fda0003f05270 */
[----:B------:R-:W-:Y:S05]  /*13c0*/  @!P0 BRA `(.L_x_10876) ;  /* 0x0000006000008947 */ /* 0x000fea0003800000 */
[----:B------:R-:W-:-:S13]  /*13d0*/  ISETP.NE.AND P0, PT, R0, 0x4, PT ;  /* 0x000000040000780c */ /* 0x000fda0003f05270 */
[----:B------:R-:W-:Y:S05]  /*13e0*/  @P0 BRA `(.L_x_10873) ;  /* 0x00000d2000000947 */ /* 0x000fea0003800000 */
[----:B------:R-:W3:Y:S01]  /*13f0*/  LDG.E.64 R28, [R2.64] ;  /* 0x00000024021c7981 */ /* 0x000ee2000c1e1b00 */
[----:B------:R-:W-:Y:S01]  /*1400*/  CS2R R30, SRZ ;  /* 0x00000000001e7805 */ /* 0x000fe2000001ff00 */
[----:B---3--:R-:W0:Y:S01]  /*1410*/  I2F.F64.S64 R28, R28 ;  /* 0x0000001c001c7312 */ /* 0x008e220000301c00 */
[----:B------:R-:W-:Y:S05]  /*1420*/  BRA `(.L_x_10874) ;  /* 0x00000eb000007947 */ /* 0x000fea0003800000 */
.L_x_10876:
[----:B------:R-:W3:Y:S01]  /*1430*/  LDG.E R2, [R2.64] ;  /* 0x0000002402027981 */ /* 0x000ee2000c1e1900 */
[----:B------:R-:W-:Y:S01]  /*1440*/  CS2R R30, SRZ ;  /* 0x00000000001e7805 */ /* 0x000fe2000001ff00 */
[----:B---3--:R0:W1:Y:S01]  /*1450*/  I2F.F64 R28, R2 ;  /* 0x00000002001c7312 */ /* 0x0080620000201c00 */
[----:B------:R-:W-:Y:S05]  /*1460*/  BRA `(.L_x_10874) ;  /* 0x00000e7000007947 */ /* 0x000fea0003800000 */
.L_x_10875:
[----:B------:R-:W3:Y:S01]  /*1470*/  LDG.E.U16 R2, [R2.64] ;  /* 0x0000002402027981 */ /* 0x000ee2000c1e1500 */
[----:B------:R-:W-:Y:S01]  /*1480*/  CS2R R30, SRZ ;  /* 0x00000000001e7805 */ /* 0x000fe2000001ff00 */
[----:B---3--:R0:W1:Y:S01]  /*1490*/  I2F.F64.S16 R28, R2 ;  /* 0x00000002001c7312 */ /* 0x0080620000101c00 */
[----:B------:R-:W-:Y:S05]  /*14a0*/  BRA `(.L_x_10874) ;  /* 0x00000e3000007947 */ /* 0x000fea0003800000 */
.L_x_10870:
[----:B------:R-:W-:-:S13]  /*14b0*/  ISETP.GT.AND P0, PT, R0, 0x6, PT ;  /* 0x000000060000780c */ /* 0x000fda0003f04270 */
[----:B------:R-:W-:Y:S05]  /*14c0*/  @P0 BRA `(.L_x_10877) ;  /* 0x000000f000000947 */ /* 0x000fea0003800000 */
[----:B------:R-:W-:-:S13]  /*14d0*/  ISETP.NE.AND P0, PT, R0, 0x5, PT ;  /* 0x000000050000780c */ /* 0x000fda0003f05270 */
[----:B------:R-:W-:Y:S05]  /*14e0*/  @!P0 BRA `(.L_x_10878) ;  /* 0x0000007000008947 */ /* 0x000fea0003800000 */
[----:B------:R-:W-:-:S13]  /*14f0*/  ISETP.NE.AND P0, PT, R0, 0x6, PT ;  /* 0x000000060000780c */ /* 0x000fda0003f05270 */
[----:B------:R-:W-:Y:S05]  /*1500*/  @P0 BRA `(.L_x_10873) ;  /* 0x00000c0000000947 */ /* 0x000fea0003800000 */
[----:B------:R-:W3:Y:S01]  /*1510*/  LDG.E R28, [R2.64] ;  /* 0x00000024021c7981 */ /* 0x000ee2000c1e1900 */
[----:B------:R-:W-:Y:S01]  /*1520*/  CS2R R30, SRZ ;  /* 0x00000000001e7805 */ /* 0x000fe2000001ff00 */
[----:B---3--:R-:W-:-:S06]  /*1530*/  FMUL.FTZ R28, R28, 1 ;  /* 0x3f8000001c1c7820 */ /* 0x008fcc0000410000 */
[----:B------:R-:W0:Y:S01]  /*1540*/  F2F.F64.F32 R28, R28 ;  /* 0x0000001c001c7310 */ /* 0x000e220000201800 */
[----:B------:R-:W-:Y:S05]  /*1550*/  BRA `(.L_x_10874) ;  /* 0x00000d8000007947 */ /* 0x000fea0003800000 */
.L_x_10878:
[----:B------:R-:W3:Y:S01]  /*1560*/  LDG.E.U16 R0, [R2.64] ;  /* 0x0000002402007981 */ /* 0x000ee2000c1e1500 */
[----:B------:R-:W-:Y:S01]  /*1570*/  CS2R R30, SRZ ;  /* 0x00000000001e7805 */ /* 0x000fe2000001ff00 */
[----:B---3--:R-:W-:-:S05]  /*1580*/  HADD2.F32 R0, -RZ, R0.H0_H0 ;  /* 0x20000000ff007230 */ /* 0x008fca0000004100 */
[----:B------:R-:W-:-:S04]  /*1590*/  FMUL.FTZ R0, R0, 1 ;  /* 0x3f80000000007820 */ /* 0x000fc80000410000 */
[----:B------:R0:W1:Y:S01]  /*15a0*/  F2F.F64.F32 R28, R0 ;  /* 0x00000000001c7310 */ /* 0x0000620000201800 */
[----:B------:R-:W-:Y:S05]  /*15b0*/  BRA `(.L_x_10874) ;  /* 0x00000d2000007947 */ /* 0x000fea0003800000 */
.L_x_10877:
[----:B------:R-:W-:-:S13]  /*15c0*/  ISETP.NE.AND P0, PT, R0, 0x7, PT ;  /* 0x000000070000780c */ /* 0x000fda0003f05270 */
[----:B------:R-:W-:Y:S05]  /*15d0*/  @!P0 BRA `(.L_x_10879) ;  /* 0x0000012000008947 */ /* 0x000fea0003800000 */
[----:B------:R-:W-:-:S13]  /*15e0*/  ISETP.NE.AND P0, PT, R0, 0x8, PT ;  /* 0x000000080000780c */ /* 0x000fda0003f05270 */
[----:B------:R-:W-:Y:S05]  /*15f0*/  @!P0 BRA `(.L_x_10880) ;  /* 0x0000008000008947 */ /* 0x000fea0003800000 */
[----:B------:R-:W-:-:S13]  /*1600*/  ISETP.NE.AND P0, PT, R0, 0x9, PT ;  /* 0x000000090000780c */ /* 0x000fda0003f05270 */
[----:B------:R-:W-:Y:S05]  /*1610*/  @P0 BRA `(.L_x_10873) ;  /* 0x00000af000000947 */ /* 0x000fea0003800000 */
[----:B------:R-:W3:Y:S02]  /*1620*/  LDG.E.64 R2, [R2.64] ;  /* 0x0000002402027981 */ /* 0x000ee4000c1e1b00 */
[----:B---3--:R-:W-:Y:S02]  /*1630*/  FMUL.FTZ R30, R3, 1 ;  /* 0x3f800000031e7820 */ /* 0x008fe40000410000 */
[----:B------:R-:W-:-:S04]  /*1640*/  FMUL.FTZ R28, R2, 1 ;  /* 0x3f800000021c7820 */ /* 0x000fc80000410000 */
[----:B------:R-:W0:Y:S08]  /*1650*/  F2F.F64.F32 R30, R30 ;  /* 0x0000001e001e7310 */ /* 0x000e300000201800 */
[----:B------:R-:W1:Y:S01]  /*1660*/  F2F.F64.F32 R28, R28 ;  /* 0x0000001c001c7310 */ /* 0x000e620000201800 */
[----:B------:R-:W-:Y:S05]  /*1670*/  BRA `(.L_x_10874) ;  /* 0x00000c6000007947 */ /* 0x000fea0003800000 */
.L_x_10880:
[----:B------:R-:W3:Y:S02]  /*1680*/  LDG.E R0, [R2.64] ;  /* 0x0000002402007981 */ /* 0x000ee4000c1e1900 */
[----:B---3--:R-:W-:-:S02]  /*1690*/  HADD2.F32 R4, -RZ, R0.H1_H1 ;  /* 0x30000000ff047230 */ /* 0x008fc40000004100 */
[----:B------:R-:W-:-:S03]  /*16a0*/  HADD2.F32 R0, -RZ, R0.H0_H0 ;  /* 0x20000000ff007230 */ /* 0x000fc60000004100 */
[----:B------:R-:W-:Y:S02]  /*16b0*/  FMUL.FTZ R4, R4, 1 ;  /* 0x3f80000004047820 */ /* 0x000fe40000410000 */
[----:B------:R-:W-:Y:S02]  /*16c0*/  FMUL.FTZ R0, R0, 1 ;  /* 0x3f80000000007820 */ /* 0x000fe40000410000 */
[----:B------:R0:W1:Y:S08]  /*16d0*/  F2F.F64.F32 R30, R4 ;  /* 0x00000004001e7310 */ /* 0x0000700000201800 */
[----:B------:R0:W3:Y:S01]  /*16e0*/  F2F.F64.F32 R28, R0 ;  /* 0x00000000001c7310 */ /* 0x0000e20000201800 */
[----:B------:R-:W-:Y:S05]  /*16f0*/  BRA `(.L_x_10874) ;  /* 0x00000be000007947 */ /* 0x000fea0003800000 */
.L_x_10879:
[----:B------:R0:W5:Y:S01]  /*1700*/  LDG.E.64 R28, [R2.64] ;  /* 0x00000024021c7981 */ /* 0x000162000c1e1b00 */
[----:B------:R-:W-:Y:S01]  /*1710*/  CS2R R30, SRZ ;  /* 0x00000000001e7805 */ /* 0x000fe2000001ff00 */
[----:B------:R-:W-:Y:S05]  /*1720*/  BRA `(.L_x_10874) ;  /* 0x00000bb000007947 */ /* 0x000fea0003800000 */
.L_x_10869:
        /* <DEDUP_REMOVED lines=9> */
[----:B------:R-:W-:Y:S01]  /*17c0*/  CS2R R30, SRZ ;  /* 0x00000000001e7805 */ /* 0x000fe2000001ff00 */
[----:B------:R-:W-:Y:S01]  /*17d0*/  IMAD.MOV.U32 R28, RZ, RZ, RZ ;  /* 0x000000ffff1c7224 */ /* 0x000fe200078e00ff */
[----:B---3--:R-:W-:-:S04]  /*17e0*/  ISETP.NE.AND P0, PT, R2, RZ, PT ;  /* 0x000000ff0200720c */ /* 0x008fc80003f05270 */
[----:B------:R-:W-:Y:S01]  /*17f0*/  FSEL R29, RZ, 1.875, !P0 ;  /* 0x3ff00000ff1d7808 */ /* 0x000fe20004000000 */
[----:B------:R-:W-:Y:S05]  /*1800*/  BRA `(.L_x_10874) ;  /* 0x00000ad000007947 */ /* 0x000fea0003800000 */
.L_x_10883:
[----:B------:R0:W5:Y:S01]  /*1810*/  LDG.E.128 R28, [R2.64] ;  /* 0x00000024021c7981 */ /* 0x000162000c1e1d00 */
[----:B------:R-:W-:Y:S05]  /*1820*/  BRA `(.L_x_10874) ;  /* 0x00000ab000007947 */ /* 0x000fea0003800000 */
.L_x_10882:
[----:B------:R-:W-:-:S13]  /*1830*/  ISETP.NE.AND P0, PT, R0, 0xf, PT ;  /* 0x0000000f0000780c */ /* 0x000fda0003f05270 */
[----:B------:R-:W-:Y:S05]  /*1840*/  @!P0 BRA `(.L_x_10884) ;  /* 0x000002b000008947 */ /* 0x000fea0003800000 */
[----:B------:R-:W-:-:S13]  /*1850*/  ISETP.NE.AND P0, PT, R0, 0x17, PT ;  /* 0x000000170000780c */ /* 0x000fda0003f05270 */
[----:B------:R-:W-:Y:S05]  /*1860*/  @!P0 BRA `(.L_x_10885) ;  /* 0x0000019000008947 */ /* 0x000fea0003800000 */
[----:B------:R-:W-:-:S13]  /*1870*/  ISETP.NE.AND P0, PT, R0, 0x18, PT ;  /* 0x000000180000780c */ /* 0x000fda0003f05270 */
[----:B------:R-:W-:Y:S05]  /*1880*/  @P0 BRA `(.L_x_10873) ;  /* 0x0000088000000947 */ /* 0x000fea0003800000 */
[----:B------:R-:W3:Y:S01]  /*1890*/  LDG.E.U8 R0, [R2.64] ;  /* 0x0000002402007981 */ /* 0x000ee2000c1e1100 */
[----:B------:R-:W-:Y:S01]  /*18a0*/  IMAD.MOV.U32 R8, RZ, RZ, -0x800000 ;  /* 0xff800000ff087424 */ /* 0x000fe200078e00ff */
[----:B------:R-:W-:Y:S01]  /*18b0*/  CS2R R30, SRZ ;  /* 0x00000000001e7805 */ /* 0x000fe2000001ff00 */
        /* <DEDUP_REMOVED lines=20> */
.L_x_10885:
[----:B------:R-:W3:Y:S01]  /*1a00*/  LDG.E.U8 R2, [R2.64] ;  /* 0x0000002402027981 */ /* 0x000ee2000c1e1100 */
[----:B------:R-:W-:Y:S01]  /*1a10*/  CS2R R30, SRZ ;  /* 0x00000000001e7805 */ /* 0x000fe2000001ff00 */
        /* <DEDUP_REMOVED lines=14> */
.L_x_10884:
[----:B------:R-:W3:Y:S01]  /*1b00*/  LDG.E.U16 R0, [R2.64] ;  /* 0x0000002402007981 */ /* 0x000ee2000c1e1500 */
[----:B------:R-:W-:Y:S01]  /*1b10*/  CS2R R30, SRZ ;  /* 0x00000000001e7805 */ /* 0x000fe2000001ff00 */
[----:B---3--:R-:W-:-:S05]  /*1b20*/  PRMT R0, RZ, 0x5410, R0 ;  /* 0x00005410ff007816 */ /* 0x008fca0000000000 */
[----:B------:R-:W-:-:S04]  /*1b30*/  FMUL.FTZ R0, R0, 1 ;  /* 0x3f80000000007820 */ /* 0x000fc80000410000 */
[----:B------:R0:W1:Y:S01]  /*1b40*/  F2F.F64.F32 R28, R0 ;  /* 0x00000000001c7310 */ /* 0x0000620000201800 */
[----:B------:R-:W-:Y:S05]  /*1b50*/  BRA `(.L_x_10874) ;  /* 0x0000078000007947 */ /* 0x000fea0003800000 */
.L_x_10881:
        /* <DEDUP_REMOVED lines=9> */
[----:B------:R-:W-:Y:S01]  /*1bf0*/  CS2R R30, SRZ ;  /* 0x00000000001e7805 */ /* 0x000fe2000001ff00 */
[----:B---3--:R0:W1:Y:S01]  /*1c00*/  I2F.F64.U16 R28, R2 ;  /* 0x00000002001c7312 */ /* 0x0080620000101800 */
[----:B------:R-:W-:Y:S05]  /*1c10*/  BRA `(.L_x_10874) ;  /* 0x000006c000007947 */ /* 0x000fea0003800000 */
.L_x_10888:
        /* <DEDUP_REMOVED lines=21> */
.L_x_10892:
[----:B------:R-:W-:Y:S05]  /*1d70*/  BSYNC B1 ;  /* 0x0000000000017941 */ /* 0x000fea0003800000 */
.L_x_10891:
[----:B------:R-:W-:Y:S01]  /*1d80*/  LEA R3, R0, 0x3b800000, 0x17 ;  /* 0x3b80000000037811 */ /* 0x000fe200078eb8ff */
[----:B------:R-:W-:-:S05]  /*1d90*/  IMAD.SHL.U32 R0, R2, 0x100000, RZ ;  /* 0x0010000002007824 */ /* 0x000fca00078e00ff */
[----:B------:R-:W-:Y:S02]  /*1da0*/  LOP3.LUT R0, R3, R0, R4, 0xfe, !PT ;  /* 0x0000000003007212 */ /* 0x000fe400078efe04 */
.L_x_10890:
[----:B------:R-:W-:Y:S05]  /*1db0*/  BSYNC B0 ;  /* 0x0000000000007941 */ /* 0x000fea0003800000 */
.L_x_10889:
[----:B------:R-:W-:Y:S01]  /*1dc0*/  FMUL.FTZ R0, R0, 1 ;  /* 0x3f80000000007820 */ /* 0x000fe20000410000 */
[----:B------:R-:W-:-:S03]  /*1dd0*/  CS2R R30, SRZ ;  /* 0x00000000001e7805 */ /* 0x000fc6000001ff00 */
[----:B------:R0:W1:Y:S01]  /*1de0*/  F2F.F64.F32 R28, R0 ;  /* 0x00000000001c7310 */ /* 0x0000620000201800 */
[----:B------:R-:W-:Y:S05]  /*1df0*/  BRA `(.L_x_10874) ;  /* 0x000004e000007947 */ /* 0x000fea0003800000 */
.L_x_10887:
        /* <DEDUP_REMOVED lines=21> */
.L_x_10896:
[----:B------:R-:W-:Y:S05]  /*1f50*/  BSYNC B1 ;  /* 0x0000000000017941 */ /* 0x000fea0003800000 */
.L_x_10895:
[----:B------:R-:W-:Y:S01]  /*1f60*/  LEA R3, R0, 0x37800000, 0x17 ;  /* 0x3780000000037811 */ /* 0x000fe200078eb8ff */
[----:B------:R-:W-:-:S05]  /*1f70*/  IMAD.SHL.U32 R0, R2, 0x200000, RZ ;  /* 0x0020000002007824 */ /* 0x000fca00078e00ff */
[----:B------:R-:W-:Y:S02]  /*1f80*/  LOP3.LUT R0, R3, R0, R4, 0xfe, !PT ;  /* 0x0000000003007212 */ /* 0x000fe400078efe04 */
.L_x_10894:
[----:B------:R-:W-:Y:S05]  /*1f90*/  BSYNC B0 ;  /* 0x0000000000007941 */ /* 0x000fea0003800000 */
.L_x_10893:
[----:B------:R-:W-:Y:S01]  /*1fa0*/  FMUL.FTZ R0, R0, 1 ;  /* 0x3f80000000007820 */ /* 0x000fe20000410000 */
[----:B------:R-:W-:-:S03]  /*1fb0*/  CS2R R30, SRZ ;  /* 0x00000000001e7805 */ /* 0x000fc6000001ff00 */
[----:B------:R0:W1:Y:S01]  /*1fc0*/  F2F.F64.F32 R28, R0 ;  /* 0x00000000001c7310 */ /* 0x0000620000201800 */
[----:B------:R-:W-:Y:S05]  /*1fd0*/  BRA `(.L_x_10874) ;  /* 0x0000030000007947 */ /* 0x000fea0003800000 */
.L_x_10886:
        /* <DEDUP_REMOVED lines=14> */
.L_x_10900:
[----:B------:R-:W-:Y:S05]  /*20c0*/  BSYNC B0 ;  /* 0x0000000000007941 */ /* 0x000fea0003800000 */
.L_x_10899:
[----:B------:R-:W-:Y:S01]  /*20d0*/  FMUL.FTZ R0, R0, 1 ;  /* 0x3f80000000007820 */ /* 0x000fe20000410000 */
[----:B------:R-:W-:-:S03]  /*20e0*/  CS2R R30, SRZ ;  /* 0x00000000001e7805 */ /* 0x000fc6000001ff00 */
[----:B------:R0:W1:Y:S01]  /*20f0*/  F2F.F64.F32 R28, R0 ;  /* 0x00000000001c7310 */ /* 0x0000620000201800 */
[----:B------:R-:W-:Y:S05]  /*2100*/  BRA `(.L_x_10874) ;  /* 0x000001d000007947 */ /* 0x000fea0003800000 */
.L_x_10873:
        /* <DEDUP_REMOVED lines=18> */
[----:B-12--5:R-:W-:Y:S05]  /*2230*/  CALL.ABS.NOINC R2 ;  /* 0x0000000002007343 */ /* 0x026fea0003c00000 */
[----:B------:R-:W-:Y:S01]  /*2240*/  CS2R R28, SRZ ;  /* 0x00000000001c7805 */ /* 0x000fe2000001ff00 */
[----:B------:R-:W-:Y:S01]  /*2250*/  CS2R R30, SRZ ;  /* 0x00000000001e7805 */ /* 0x000fe2000001ff00 */
[----:B------:R-:W-:Y:S05]  /*2260*/  BRA `(.L_x_10874) ;  /* 0x0000007000007947 */ /* 0x000fea0003800000 */
.L_x_10898:
[----:B------:R-:W3:Y:S01]  /*2270*/  LDG.E.64 R28, [R2.64] ;  /* 0x00000024021c7981 */ /* 0x000ee2000c1e1b00 */
[----:B------:R-:W-:Y:S01]  /*2280*/  CS2R R30, SRZ ;  /* 0x00000000001e7805 */ /* 0x000fe2000001ff00 */
[----:B---3--:R-:W0:Y:S01]  /*2290*/  I2F.F64.U64 R28, R28 ;  /* 0x0000001c001c7312 */ /* 0x008e220000301800 */
[----:B------:R-:W-:Y:S05]  /*22a0*/  BRA `(.L_x_10874) ;  /* 0x0000003000007947 */ /* 0x000fea0003800000 */
.L_x_10897:
[----:B------:R-:W3:Y:S01]  /*22b0*/  LDG.E R2, [R2.64] ;  /* 0x0000002402027981 */ /* 0x000ee2000c1e1900 */
[----:B------:R-:W-:Y:S01]  /*22c0*/  CS2R R30, SRZ ;  /* 0x00000000001e7805 */ /* 0x000fe2000001ff00 */
[----:B---3--:R0:W1:Y:S06]  /*22d0*/  I2F.F64.U32 R28, R2 ;  /* 0x00000002001c7312 */ /* 0x00806c0000201800 */
.L_x_10874:
[----:B------:R-:W-:-:S03]  /*22e0*/  IADD3 R35, R35, 0x80, RZ ;  /* 0x0000008023237810 */ /* 0x000fc60007ffe0ff */
.L_x_10868:
[----:B------:R-:W-:Y:S05]  /*22f0*/  BSYNC B6 ;  /* 0x0000000000067941 */ /* 0x000fea0003800000 */
.L_x_10867:
[----:B------:R-:W-:Y:S01]  /*2300*/  ISETP.GE.AND P0, PT, R35, R52, PT ;  /* 0x000000342300720c */ /* 0x000fe20003f06270 */
[----:B------:R-:W-:Y:S01]  /*2310*/  BSSY B6, `(.L_x_10901) ;  /* 0x0000113000067945 */ /* 0x000fe20003800000 */
[----:B------:R-:W-:Y:S01]  /*2320*/  CS2R R22, SRZ ;  /* 0x0000000000167805 */ /* 0x000fe2000001ff00 */
[----:B------:R-:W-:Y:S01]  /*2330*/  CS2R R26, SRZ ;  /* 0x00000000001a7805 */ /* 0x000fe2000001ff00 */
[----:B------:R-:W-:-:S09]  /*2340*/  CS2R R24, SRZ ;  /* 0x0000000000187805 */ /* 0x000fd2000001ff00 */
        /* <DEDUP_REMOVED lines=17> */
[----:B------:R-:W4:Y:S01]  /*2460*/  LDG.E.S8 R2, [R2.64] ;  /* 0x0000002402027981 */ /* 0x000f22000c1e1300 */
[----:B------:R-:W-:Y:S01]  /*2470*/  CS2R R26, SRZ ;  /* 0x00000000001a7805 */ /* 0x000fe2000001ff00 */
[----:B----4-:R0:W4:Y:S01]  /*2480*/  I2F.F64.S16 R24, R2 ;  /* 0x0000000200187312 */ /* 0x0101220000101c00 */
[----:B------:R-:W-:Y:S05]  /*2490*/  BRA `(.L_x_10908) ;  /* 0x00000f9000007947 */ /* 0x000fea0003800000 */
.L_x_10906:
[----:B------:R-:W4:Y:S01]  /*24a0*/  LDG.E.U8 R2, [R2.64] ;  /* 0x0000002402027981 */ /* 0x000f22000c1e1100 */
[----:B------:R-:W-:Y:S01]  /*24b0*/  CS2R R26, SRZ ;  /* 0x00000000001a7805 */ /* 0x000fe2000001ff00 */
[----:B----4-:R0:W4:Y:S01]  /*24c0*/  I2F.F64.U16 R24, R2 ;  /* 0x0000000200187312 */ /* 0x0101220000101800 */
[----:B------:R-:W-:Y:S05]  /*24d0*/  BRA `(.L_x_10908) ;  /* 0x00000f5000007947 */ /* 0x000fea0003800000 */
.L_x_10905:
[----:B------:R-:W-:-:S13]  /*24e0*/  ISETP.NE.AND P0, PT, R0, 0x2, PT ;  /* 0x000000020000780c */ /* 0x000fda0003f05270 */
[----:B------:R-:W-:Y:S05]  /*24f0*/  @!P0 BRA `(.L_x_10909) ;  /* 0x000000c000008947 */ /* 0x000fea0003800000 */
[----:B------:R-:W-:-:S13]  /*2500*/  ISETP.NE.AND P0, PT, R0, 0x3, PT ;  /* 0x000000030000780c */ /* 0x000fda0003f05270 */
[----:B------:R-:W-:Y:S05]  /*2510*/  @!P0 BRA `(.L_x_10910) ;  /* 0x0000006000008947 */ /* 0x000fea0003800000 */
[----:B------:R-:W-:-:S13]  /*2520*/  ISETP.NE.AND P0, PT, R0, 0x4, PT ;  /* 0x000000040000780c */ /* 0x000fda0003f05270 */
[----:B------:R-:W-:Y:S05]  /*2530*/  @P0 BRA `(.L_x_10907) ;  /* 0x00000d2000000947 */ /* 0x000fea0003800000 */
[----:B------:R-:W4:Y:S01]  /*2540*/  LDG.E.64 R24, [R2.64] ;  /* 0x0000002402187981 */ /* 0x000f22000c1e1b00 */
[----:B------:R-:W-:Y:S01]  /*2550*/  CS2R R26, SRZ ;  /* 0x00000000001a7805 */ /* 0x000fe2000001ff00 */
[----:B----4-:R-:W0:Y:S01]  /*2560*/  I2F.F64.S64 R24, R24 ;  /* 0x0000001800187312 */ /* 0x010e220000301c00 */
[----:B------:R-:W-:Y:S05]  /*2570*/  BRA `(.L_x_10908) ;  /* 0x00000eb000007947 */ /* 0x000fea0003800000 */
.L_x_10910:
[----:B------:R-:W4:Y:S01]  /*2580*/  LDG.E R2, [R2.64] ;  /* 0x0000002402027981 */ /* 0x000f22000c1e1900 */
[----:B------:R-:W-:Y:S01]  /*2590*/  CS2R R26, SRZ ;  /* 0x00000000001a7805 */ /* 0x000fe2000001ff00 */
[----:B----4-:R0:W4:Y:S01]  /*25a0*/  I2F.F64 R24, R2 ;  /* 0x0000000200187312 */ /* 0x0101220000201c00 */
[----:B------:R-:W-:Y:S05]  /*25b0*/  BRA `(.L_x_10908) ;  /* 0x00000e7000007947 */ /* 0x000fea0003800000 */
.L_x_10909:
[----:B------:R-:W4:Y:S01]  /*25c0*/  LDG.E.U16 R2, [R2.64] ;  /* 0x0000002402027981 */ /* 0x000f22000c1e1500 */
[----:B------:R-:W-:Y:S01]  /*25d0*/  CS2R R26, SRZ ;  /* 0x00000000001a7805 */ /* 0x000fe2000001ff00 */
[----:B----4-:R0:W4:Y:S01]  /*25e0*/  I2F.F64.S16 R24, R2 ;  /* 0x0000000200187312 */ /* 0x0101220000101c00 */
[----:B------:R-:W-:Y:S05]  /*25f0*/  BRA `(.L_x_10908) ;  /* 0x00000e3000007947 */ /* 0x000fea0003800000 */
.L_x_10904:
[----:B------:R-:W-:-:S13]  /*2600*/  ISETP.GT.AND P0, PT, R0, 0x6, PT ;  /* 0x000000060000780c */ /* 0x000fda0003f04270 */
[----:B------:R-:W-:Y:S05]  /*2610*/  @P0 BRA `(.L_x_10911) ;  /* 0x000000f000000947 */ /* 0x000fea0003800000 */
[----:B------:R-:W-:-:S13]  /*2620*/  ISETP.NE.AND P0, PT, R0, 0x5, PT ;  /* 0x000000050000780c */ /* 0x000fda0003f05270 */
[----:B------:R-:W-:Y:S05]  /*2630*/  @!P0 BRA `(.L_x_10912) ;  /* 0x0000007000008947 */ /* 0x000fea0003800000 */
[----:B------:R-:W-:-:S13]  /*2640*/  ISETP.NE.AND P0, PT, R0, 0x6, PT ;  /* 0x000000060000780c */ /* 0x000fda0003f05270 */
[----:B------:R-:W-:Y:S05]  /*2650*/  @P0 BRA `(.L_x_10907) ;  /* 0x00000c0000000947 */ /* 0x000fea0003800000 */
[----:B------:R-:W4:Y:S01]  /*2660*/  LDG.E R24, [R2.64] ;  /* 0x0000002402187981 */ /* 0x000f22000c1e1900 */
[----:B------:R-:W-:Y:S01]  /*2670*/  CS2R R26, SRZ ;  /* 0x00000000001a7805 */ /* 0x000fe2000001ff00 */
[----:B----4-:R-:W-:-:S06]  /*2680*/  FMUL.FTZ R24, R24, 1 ;  /* 0x3f80000018187820 */ /* 0x010fcc0000410000 */
[----:B------:R-:W0:Y:S01]  /*2690*/  F2F.F64.F32 R24, R24 ;  /* 0x0000001800187310 */ /* 0x000e220000201800 */
[----:B------:R-:W-:Y:S05]  /*26a0*/  BRA `(.L_x_10908) ;  /* 0x00000d8000007947 */ /* 0x000fea0003800000 */
.L_x_10912:
[----:B------:R-:W4:Y:S01]  /*26b0*/  LDG.E.U16 R0, [R2.64] ;  /* 0x0000002402007981 */ /* 0x000f22000c1e1500 */
[----:B------:R-:W-:Y:S01]  /*26c0*/  CS2R R26, SRZ ;  /* 0x00000000001a7805 */ /* 0x000fe2000001ff00 */
[----:B----4-:R-:W-:-:S05]  /*26d0*/  HADD2.F32 R0, -RZ, R0.H0_H0 ;  /* 0x20000000ff007230 */ /* 0x010fca0000004100 */
[----:B------:R-:W-:-:S04]  /*26e0*/  FMUL.FTZ R0, R0, 1 ;  /* 0x3f80000000007820 */ /* 0x000fc80000410000 */
[----:B------:R0:W4:Y:S01]  /*26f0*/  F2F.F64.F32 R24, R0 ;  /* 0x0000000000187310 */ /* 0x0001220000201800 */
[----:B------:R-:W-:Y:S05]  /*2700*/  BRA `(.L_x_10908) ;  /* 0x00000d2000007947 */ /* 0x000fea0003800000 */
.L_x_10911:
[----:B------:R-:W-:-:S13]  /*2710*/  ISETP.NE.AND P0, PT, R0, 0x7, PT ;  /* 0x000000070000780c */ /* 0x000fda0003f05270 */
[----:B------:R-:W-:Y:S05]  /*2720*/  @!P0 BRA `(.L_x_10913) ;  /* 0x0000012000008947 */ /* 0x000fea0003800000 */
[----:B------:R-:W-:-:S13]  /*2730*/  ISETP.NE.AND P0, PT, R0, 0x8, PT ;  /* 0x000000080000780c */ /* 0x000fda0003f05270 */
[----:B------:R-:W-:Y:S05]  /*2740*/  @!P0 BRA `(.L_x_10914) ;  /* 0x0000008000008947 */ /* 0x000fea0003800000 */
[----:B------:R-:W-:-:S13]  /*2750*/  ISETP.NE.AND P0, PT, R0, 0x9, PT ;  /* 0x000000090000780c */ /* 0x000fda0003f05270 */
[----:B------:R-:W-:Y:S05]  /*2760*/  @P0 BRA `(.L_x_10907) ;  /* 0x00000af000000947 */ /* 0x000fea0003800000 */
[----:B------:R-:W4:Y:S02]  /*2770*/  LDG.E.64 R2, [R2.64] ;  /* 0x0000002402027981 */ /* 0x000f24000c1e1b00 */
[----:B----4-:R-:W-:Y:S02]  /*2780*/  FMUL.FTZ R26, R3, 1 ;  /* 0x3f800000031a7820 */ /* 0x010fe40000410000 */
[----:B------:R-:W-:-:S04]  /*2790*/  FMUL.FTZ R24, R2, 1 ;  /* 0x3f80000002187820 */ /* 0x000fc80000410000 */
[----:B------:R-:W0:Y:S08]  /*27a0*/  F2F.F64.F32 R26, R26 ;  /* 0x0000001a001a7310 */ /* 0x000e300000201800 */
[----:B------:R-:W4:Y:S01]  /*27b0*/  F2F.F64.F32 R24, R24 ;  /* 0x0000001800187310 */ /* 0x000f220000201800 */
[----:B------:R-:W-:Y:S05]  /*27c0*/  BRA `(.L_x_10908) ;  /* 0x00000c6000007947 */ /* 0x000fea0003800000 */
.L_x_10914:
[----:B------:R-:W4:Y:S02]  /*27d0*/  LDG.E R0, [R2.64] ;  /* 0x0000002402007981 */ /* 0x000f24000c1e1900 */
[----:B----4-:R-:W-:-:S02]  /*27e0*/  HADD2.F32 R4, -RZ, R0.H1_H1 ;  /* 0x30000000ff047230 */ /* 0x010fc40000004100 */
[----:B------:R-:W-:-:S03]  /*27f0*/  HADD2.F32 R0, -RZ, R0.H0_H0 ;  /* 0x20000000ff007230 */ /* 0x000fc60000004100 */
[----:B------:R-:W-:Y:S02]  /*2800*/  FMUL.FTZ R4, R4, 1 ;  /* 0x3f80000004047820 */ /* 0x000fe40000410000 */
[----:B------:R-:W-:Y:S02]  /*2810*/  FMUL.FTZ R0, R0, 1 ;  /* 0x3f80000000007820 */ /* 0x000fe40000410000 */
[----:B------:R0:W4:Y:S08]  /*2820*/  F2F.F64.F32 R26, R4 ;  /* 0x00000004001a7310 */ /* 0x0001300000201800 */
[----:B------:R0:W3:Y:S01]  /*2830*/  F2F.F64.F32 R24, R0 ;  /* 0x0000000000187310 */ /* 0x0000e20000201800 */
[----:B------:R-:W-:Y:S05]  /*2840*/  BRA `(.L_x_10908) ;  /* 0x00000be000007947 */ /* 0x000fea0003800000 */
.L_x_10913:
[----:B------:R0:W5:Y:S01]  /*2850*/  LDG.E.64 R24, [R2.64] ;  /* 0x0000002402187981 */ /* 0x000162000c1e1b00 */
[----:B------:R-:W-:Y:S01]  /*2860*/  CS2R R26, SRZ ;  /* 0x00000000001a7805 */ /* 0x000fe2000001ff00 */
[----:B------:R-:W-:Y:S05]  /*2870*/  BRA `(.L_x_10908) ;  /* 0x00000bb000007947 */ /* 0x000fea0003800000 */
.L_x_10903:
        /* <DEDUP_REMOVED lines=8> */
[----:B------:R-:W4:Y:S01]  /*2900*/  LDG.E.U8 R2, [R2.64] ;  /* 0x0000002402027981 */ /* 0x000f22000c1e1100 */
[----:B------:R-:W-:Y:S01]  /*2910*/  CS2R R26, SRZ ;  /* 0x00000000001a7805 */ /* 0x000fe2000001ff00 */
[----:B------:R-:W-:Y:S01]  /*2920*/  IMAD.MOV.U32 R24, RZ, RZ, RZ ;  /* 0x000000ffff187224 */ /* 0x000fe200078e00ff */
[----:B----4-:R-:W-:-:S04]  /*2930*/  ISETP.NE.AND P0, PT, R2, RZ, PT ;  /* 0x000000ff0200720c */ /* 0x010fc80003f05270 */
[----:B------:R-:W-:Y:S01]  /*2940*/  FSEL R25, RZ, 1.875, !P0 ;  /* 0x3ff00000ff197808 */ /* 0x000fe20004000000 */
[----:B------:R-:W-:Y:S05]  /*2950*/  BRA `(.L_x_10908) ;  /* 0x00000ad000007947 */ /* 0x000fea0003800000 */
.L_x_10917:
[----:B------:R0:W5:Y:S01]  /*2960*/  LDG.E.128 R24, [R2.64] ;  /* 0x0000002402187981 */ /* 0x000162000c1e1d00 */
[----:B------:R-:W-:Y:S05]  /*2970*/  BRA `(.L_x_10908) ;  /* 0x00000ab000007947 */ /* 0x000fea0003800000 */
.L_x_10916:
[----:B------:R-:W-:-:S13]  /*2980*/  ISETP.NE.AND P0, PT, R0, 0xf, PT ;  /* 0x0000000f0000780c */ /* 0x000fda0003f05270 */
[----:B------:R-:W-:Y:S05]  /*2990*/  @!P0 BRA `(.L_x_10918) ;  /* 0x000002b000008947 */ /* 0x000fea0003800000 */
[----:B------:R-:W-:-:S13]  /*29a0*/  ISETP.NE.AND P0, PT, R0, 0x17, PT ;  /* 0x000000170000780c */ /* 0x000fda0003f05270 */
[----:B------:R-:W-:Y:S05]  /*29b0*/  @!P0 BRA `(.L_x_10919) ;  /* 0x0000019000008947 */ /* 0x000fea0003800000 */
[----:B------:R-:W-:-:S13]  /*29c0*/  ISETP.NE.AND P0, PT, R0, 0x18, PT ;  /* 0x000000180000780c */ /* 0x000fda0003f05270 */
[----:B------:R-:W-:Y:S05]  /*29d0*/  @P0 BRA `(.L_x_10907) ;  /* 0x0000088000000947 */ /* 0x000fea0003800000 */
[----:B------:R-:W4:Y:S01]  /*29e0*/  LDG.E.U8 R0, [R2.64] ;  /* 0x0000002402007981 */ /* 0x000f22000c1e1100 */
[----:B------:R-:W-:Y:S01]  /*29f0*/  IMAD.MOV.U32 R8, RZ, RZ, -0x800000 ;  /* 0xff800000ff087424 */ /* 0x000fe200078e00ff */
[----:B------:R-:W-:Y:S01]  /*2a00*/  CS2R R26, SRZ ;  /* 0x00000000001a7805 */ /* 0x000fe2000001ff00 */
[----:B----4-:R-:W-:-:S05]  /*2a10*/  IMAD.SHL.U32 R0, R0, 0x1000000, RZ ;  /* 0x0100000000007824 */ /* 0x010fca00078e00ff */
        /* <DEDUP_REMOVED lines=17> */
[----:B------:R0:W4:Y:S01]  /*2b30*/  F2F.F64.F32 R24, R5 ;  /* 0x0000000500187310 */ /* 0x0001220000201800 */
[----:B------:R-:W-:Y:S05]  /*2b40*/  BRA `(.L_x_10908) ;  /* 0x000008e000007947 */ /* 0x000fea0003800000 */
.L_x_10919:
[----:B------:R-:W4:Y:S01]  /*2b50*/  LDG.E.U8 R2, [R2.64] ;  /* 0x0000002402027981 */ /* 0x000f22000c1e1100 */
[----:B------:R-:W-:Y:S01]  /*2b60*/  CS2R R26, SRZ ;  /* 0x00000000001a7805 */ /* 0x000fe2000001ff00 */
[C---:B----4-:R-:W-:Y:S02]  /*2b70*/  IMAD.SHL.U32 R0, R2.reuse, 0x2000000, RZ ;  /* 0x0200000002007824 */ /* 0x050fe400078e00ff */
        /* <DEDUP_REMOVED lines=11> */
[----:B------:R0:W4:Y:S01]  /*2c30*/  F2F.F64.F32 R24, R4 ;  /* 0x0000000400187310 */ /* 0x0001220000201800 */
[----:B------:R-:W-:Y:S05]  /*2c40*/  BRA `(.L_x_10908) ;  /* 0x000007e000007947 */ /* 0x000fea0003800000 */
.L_x_10918:
[----:B------:R-:W4:Y:S01]  /*2c50*/  LDG.E.U16 R0, [R2.64] ;  /* 0x0000002402007981 */ /* 0x000f22000c1e1500 */
[----:B------:R-:W-:Y:S01]  /*2c60*/  CS2R R26, SRZ ;  /* 0x00000000001a7805 */ /* 0x000fe2000001ff00 */
[----:B----4-:R-:W-:-:S05]  /*2c70*/  PRMT R0, RZ, 0x5410, R0 ;  /* 0x00005410ff007816 */ /* 0x010fca0000000000 */
[----:B------:R-:W-:-:S04]  /*2c80*/  FMUL.FTZ R0, R0, 1 ;  /* 0x3f80000000007820 */ /* 0x000fc80000410000 */
[----:B------:R0:W4:Y:S01]  /*2c90*/  F2F.F64.F32 R24, R0 ;  /* 0x0000000000187310 */ /* 0x0001220000201800 */
[----:B------:R-:W-:Y:S05]  /*2ca0*/  BRA `(.L_x_10908) ;  /* 0x0000078000007947 */ /* 0x000fea0003800000 */
.L_x_10915:
        /* <DEDUP_REMOVED lines=8> */
[----:B------:R-:W4:Y:S01]  /*2d30*/  LDG.E.U16 R2, [R2.64] ;  /* 0x0000002402027981 */ /* 0x000f22000c1e1500 */
[----:B------:R-:W-:Y:S01]  /*2d40*/  CS2R R26, SRZ ;  /* 0x00000000001a7805 */ /* 0x000fe2000001ff00 */
[----:B----4-:R0:W4:Y:S01]  /*2d50*/  I2F.F64.U16 R24, R2 ;  /* 0x0000000200187312 */ /* 0x0101220000101800 */
[----:B------:R-:W-:Y:S05]  /*2d60*/  BRA `(.L_x_10908) ;  /* 0x000006c000007947 */ /* 0x000fea0003800000 */
.L_x_10922:
[----:B------:R-:W4:Y:S01]  /*2d70*/  LDG.E.U8 R2, [R2.64] ;  /* 0x0000002402027981 */ /* 0x000f22000c1e1100 */
[----:B------:R-:W-:Y:S01]  /*2d80*/  BSSY B0, `(.L_x_10923) ;  /* 0x0000018000007945 */ /* 0x000fe20003800000 */
[----:B------:R-:W-:Y:S01]  /*2d90*/  IMAD.MOV.U32 R0, RZ, RZ, RZ ;  /* 0x000000ffff007224 */ /* 0x000fe200078e00ff */
[----:B----4-:R-:W-:-:S13]  /*2da0*/  ISETP.NE.AND P0, PT, R2, RZ, PT ;  /* 0x000000ff0200720c */ /* 0x010fda0003f05270 */
        /* <DEDUP_REMOVED lines=17> */
.L_x_10926:
[----:B------:R-:W-:Y:S05]  /*2ec0*/  BSYNC B1 ;  /* 0x0000000000017941 */ /* 0x000fea0003800000 */
.L_x_10925:
[----:B------:R-:W-:Y:S01]  /*2ed0*/  LEA R3, R0, 0x3b800000, 0x17 ;  /* 0x3b80000000037811 */ /* 0x000fe200078eb8ff */
[----:B------:R-:W-:-:S05]  /*2ee0*/  IMAD.SHL.U32 R0, R2, 0x100000, RZ ;  /* 0x0010000002007824 */ /* 0x000fca00078e00ff */
[----:B------:R-:W-:Y:S02]  /*2ef0*/  LOP3.LUT R0, R3, R0, R4, 0xfe, !PT ;  /* 0x0000000003007212 */ /* 0x000fe400078efe04 */
.L_x_10924:
[----:B------:R-:W-:Y:S05]  /*2f00*/  BSYNC B0 ;  /* 0x0000000000007941 */ /* 0x000fea0003800000 */
.L_x_10923:
[----:B------:R-:W-:Y:S01]  /*2f10*/  FMUL.FTZ R0, R0, 1 ;  /* 0x3f80000000007820 */ /* 0x000fe20000410000 */
[----:B------:R-:W-:-:S03]  /*2f20*/  CS2R R26, SRZ ;  /* 0x00000000001a7805 */ /* 0x000fc6000001ff00 */
[----:B------:R0:W4:Y:S01]  /*2f30*/  F2F.F64.F32 R24, R0 ;  /* 0x0000000000187310 */ /* 0x0001220000201800 */
[----:B------:R-:W-:Y:S05]  /*2f40*/  BRA `(.L_x_10908) ;  /* 0x000004e000007947 */ /* 0x000fea0003800000 */
.L_x_10921:
        /* <DEDUP_REMOVED lines=21> */
.L_x_10930:
[----:B------:R-:W-:Y:S05]  /*30a0*/  BSYNC B1 ;  /* 0x0000000000017941 */ /* 0x000fea0003800000 */
.L_x_10929:
[----:B------:R-:W-:Y:S01]  /*30b0*/  LEA R3, R0, 0x37800000, 0x17 ;  /* 0x3780000000037811 */ /* 0x000fe200078eb8ff */
[----:B------:R-:W-:-:S05]  /*30c0*/  IMAD.SHL.U32 R0, R2, 0x200000, RZ ;  /* 0x0020000002007824 */ /* 0x000fca00078e00ff */
[----:B------:R-:W-:Y:S02]  /*30d0*/  LOP3.LUT R0, R3, R0, R4, 0xfe, !PT ;  /* 0x0000000003007212 */ /* 0x000fe400078efe04 */
.L_x_10928:
[----:B------:R-:W-:Y:S05]  /*30e0*/  BSYNC B0 ;  /* 0x0000000000007941 */ /* 0x000fea0003800000 */
.L_x_10927:
[----:B------:R-:W-:Y:S01]  /*30f0*/  FMUL.FTZ R0, R0, 1 ;  /* 0x3f80000000007820 */ /* 0x000fe20000410000 */
[----:B------:R-:W-:-:S03]  /*3100*/  CS2R R26, SRZ ;  /* 0x00000000001a7805 */ /* 0x000fc6000001ff00 */
[----:B------:R0:W4:Y:S01]  /*3110*/  F2F.F64.F32 R24, R0 ;  /* 0x0000000000187310 */ /* 0x0001220000201800 */
[----:B------:R-:W-:Y:S05]  /*3120*/  BRA `(.L_x_10908) ;  /* 0x0000030000007947 */ /* 0x000fea0003800000 */
.L_x_10920:
[----:B------:R-:W-:-:S13]  /*3130*/  ISETP.NE.AND P0, PT, R0, 0x1c, PT ;  /* 0x0000001c0000780c */ /* 0x000fda0003f05270 */
[----:B------:R-:W-:Y:S05]  /*3140*/  @!P0 BRA `(.L_x_10931) ;  /* 0x000002b000008947 */ /* 0x000fea0003800000 */
[----:B------:R-:W-:-:S13]  /*3150*/  ISETP.NE.AND P0, PT, R0, 0x1d, PT ;  /* 0x0000001d0000780c */ /* 0x000fda0003f05270 */
[----:B------:R-:W-:Y:S05]  /*3160*/  @!P0 BRA `(.L_x_10932) ;  /* 0x0000025000008947 */ /* 0x000fea0003800000 */
[----:B------:R-:W-:-:S13]  /*3170*/  ISETP.NE.AND P0, PT, R0, 0x2c, PT ;  /* 0x0000002c0000780c */ /* 0x000fda0003f05270 */
[----:B------:R-:W-:Y:S05]  /*3180*/  @P0 BRA `(.L_x_10907) ;  /* 0x000000d000000947 */ /* 0x000fea0003800000 */
[----:B------:R-:W4:Y:S01]  /*3190*/  LDG.E.U8 R2, [R2.64] ;  /* 0x0000002402027981 */ /* 0x000f22000c1e1100 */
[----:B------:R-:W-:Y:S01]  /*31a0*/  BSSY B0, `(.L_x_10933) ;  /* 0x0000007000007945 */ /* 0x000fe20003800000 */
[----:B------:R-:W-:Y:S01]  /*31b0*/  IMAD.MOV.U32 R0, RZ, RZ, 0x400000 ;  /* 0x00400000ff007424 */ /* 0x000fe200078e00ff */
[----:B----4-:R-:W-:-:S13]  /*31c0*/  ISETP.NE.AND P0, PT, R2, RZ, PT ;  /* 0x000000ff0200720c */ /* 0x010fda0003f05270 */
[----:B------:R-:W-:Y:S05]  /*31d0*/  @!P0 BRA `(.L_x_10934) ;  /* 0x0000003000008947 */ /* 0x000fea0003800000 */
[----:B------:R-:W-:-:S13]  /*31e0*/  ISETP.NE.AND P0, PT, R2, 0xff, PT ;  /* 0x000000ff0200780c */ /* 0x000fda0003f05270 */
[----:B------:R-:W-:Y:S02]  /*31f0*/  @!P0 IMAD.MOV.U32 R0, RZ, RZ, 0x7f800001 ;  /* 0x7f800001ff008424 */ /* 0x000fe400078e00ff */
[----:B------:R-:W-:Y:S02]  /*3200*/  @P0 IMAD.SHL.U32 R0, R2, 0x800000, RZ ;  /* 0x0080000002000824 */ /* 0x000fe400078e00ff */
.L_x_10934:
[----:B------:R-:W-:Y:S05]  /*3210*/  BSYNC B0 ;  /* 0x0000000000007941 */ /* 0x000fea0003800000 */
.L_x_10933:
[----:B------:R-:W-:Y:S01]  /*3220*/  FMUL.FTZ R0, R0, 1 ;  /* 0x3f80000000007820 */ /* 0x000fe20000410000 */
[----:B------:R-:W-:-:S03]  /*3230*/  CS2R R26, SRZ ;  /* 0x00000000001a7805 */ /* 0x000fc6000001ff00 */
[----:B------:R0:W4:Y:S01]  /*3240*/  F2F.F64.F32 R24, R0 ;  /* 0x0000000000187310 */ /* 0x0001220000201800 */
[----:B------:R-:W-:Y:S05]  /*3250*/  BRA `(.L_x_10908) ;  /* 0x000001d000007947 */ /* 0x000fea0003800000 */
.L_x_10907:
        /* <DEDUP_REMOVED lines=18> */
[----:B0123-5:R-:W-:Y:S05]  /*3380*/  CALL.ABS.NOINC R2 ;  /* 0x0000000002007343 */ /* 0x02ffea0003c00000 */
[----:B------:R-:W-:Y:S01]  /*3390*/  CS2R R24, SRZ ;  /* 0x0000000000187805 */ /* 0x000fe2000001ff00 */
[----:B------:R-:W-:Y:S01]  /*33a0*/  CS2R R26, SRZ ;  /* 0x00000000001a7805 */ /* 0x000fe2000001ff00 */
[----:B------:R-:W-:Y:S05]  /*33b0*/  BRA `(.L_x_10908) ;  /* 0x0000007000007947 */ /* 0x000fea0003800000 */
.L_x_10932:
[----:B------:R-:W4:Y:S01]  /*33c0*/  LDG.E.64 R24, [R2.64] ;  /* 0x0000002402187981 */ /* 0x000f22000c1e1b00 */
[----:B------:R-:W-:Y:S01]  /*33d0*/  CS2R R26, SRZ ;  /* 0x00000000001a7805 */ /* 0x000fe2000001ff00 */
[----:B----4-:R-:W0:Y:S01]  /*33e0*/  I2F.F64.U64 R24, R24 ;  /* 0x0000001800187312 */ /* 0x010e220000301800 */
[----:B------:R-:W-:Y:S05]  /*33f0*/  BRA `(.L_x_10908) ;  /* 0x0000003000007947 */ /* 0x000fea0003800000 */
.L_x_10931:
[----:B------:R-:W4:Y:S01]  /*3400*/  LDG.E R2, [R2.64] ;  /* 0x0000002402027981 */ /* 0x000f22000c1e1900 */
[----:B------:R-:W-:Y:S01]  /*3410*/  CS2R R26, SRZ ;  /* 0x00000000001a7805 */ /* 0x000fe2000001ff00 */
[----:B----4-:R0:W4:Y:S06]  /*3420*/  I2F.F64.U32 R24, R2 ;  /* 0x0000000200187312 */ /* 0x01012c0000201800 */
.L_x_10908:
[----:B------:R-:W-:-:S03]  /*3430*/  IADD3 R35, R35, 0x80, RZ ;  /* 0x0000008023237810 */ /* 0x000fc60007ffe0ff */
.L_x_10902:
[----:B------:R-:W-:Y:S05]  /*3440*/  BSYNC B6 ;  /* 0x0000000000067941 */ /* 0x000fea0003800000 */
.L_x_10901:
[----:B------:R-:W-:Y:S01]  /*3450*/  ISETP.GE.AND P0, PT, R35, R52, PT ;  /* 0x000000342300720c */ /* 0x000fe20003f06270 */
[----:B------:R-:W-:Y:S01]  /*3460*/  BSSY B6, `(.L_x_10935) ;  /* 0x000010f000067945 */ /* 0x000fe20003800000 */
[----:B------:R-:W-:-:S11]  /*3470*/  CS2R R20, SRZ ;  /* 0x0000000000147805 */ /* 0x000fd6000001ff00 */
        /* <DEDUP_REMOVED lines=16> */
[----:B----4-:R-:W4:Y:S01]  /*3580*/  LDG.E.S8 R2, [R2.64] ;  /* 0x0000002402027981 */ /* 0x010f22000c1e1300 */
[----:B------:R-:W-:Y:S01]  /*3590*/  CS2R R22, SRZ ;  /* 0x0000000000167805 */ /* 0x000fe2000001ff00 */
[----:B----4-:R0:W4:Y:S01]  /*35a0*/  I2F.F64.S16 R20, R2 ;  /* 0x0000000200147312 */ /* 0x0101220000101c00 */
[----:B------:R-:W-:Y:S05]  /*35b0*/  BRA `(.L_x_10936) ;  /* 0x00000f9000007947 */ /* 0x000fea0003800000 */
.L_x_10940:
[----:B----4-:R-:W4:Y:S01]  /*35c0*/  LDG.E.U8 R2, [R2.64] ;  /* 0x0000002402027981 */ /* 0x010f22000c1e1100 */
[----:B------:R-:W-:Y:S01]  /*35d0*/  CS2R R22, SRZ ;  /* 0x0000000000167805 */ /* 0x000fe2000001ff00 */
[----:B----4-:R0:W4:Y:S01]  /*35e0*/  I2F.F64.U16 R20, R2 ;  /* 0x0000000200147312 */ /* 0x0101220000101800 */
[----:B------:R-:W-:Y:S05]  /*35f0*/  BRA `(.L_x_10936) ;  /* 0x00000f5000007947 */ /* 0x000fea0003800000 */
.L_x_10939:
[----:B------:R-:W-:-:S13]  /*3600*/  ISETP.NE.AND P0, PT, R0, 0x2, PT ;  /* 0x000000020000780c */ /* 0x000fda0003f05270 */
[----:B------:R-:W-:Y:S05]  /*3610*/  @!P0 BRA `(.L_x_10942) ;  /* 0x000000c000008947 */ /* 0x000fea0003800000 */
[----:B------:R-:W-:-:S13]  /*3620*/  ISETP.NE.AND P0, PT, R0, 0x3, PT ;  /* 0x000000030000780c */ /* 0x000fda0003f05270 */
[----:B------:R-:W-:Y:S05]  /*3630*/  @!P0 BRA `(.L_x_10943) ;  /* 0x0000006000008947 */ /* 0x000fea0003800000 */
[----:B------:R-:W-:-:S13]  /*3640*/  ISETP.NE.AND P0, PT, R0, 0x4, PT ;  /* 0x000000040000780c */ /* 0x000fda0003f05270 */
[----:B------:R-:W-:Y:S05]  /*3650*/  @P0 BRA `(.L_x_10941) ;  /* 0x00000d2000000947 */ /* 0x000fea0003800000 */
[----:B----4-:R-:W4:Y:S01]  /*3660*/  LDG.E.64 R20, [R2.64] ;  /* 0x0000002402147981 */ /* 0x010f22000c1e1b00 */
[----:B------:R-:W-:Y:S01]  /*3670*/  CS2R R22, SRZ ;  /* 0x0000000000167805 */ /* 0x000fe2000001ff00 */
[----:B----4-:R-:W0:Y:S01]  /*3680*/  I2F.F64.S64 R20, R20 ;  /* 0x0000001400147312 */ /* 0x010e220000301c00 */
[----:B------:R-:W-:Y:S05]  /*3690*/  BRA `(.L_x_10936) ;  /* 0x00000eb000007947 */ /* 0x000fea0003800000 */
.L_x_10943:
[----:B----4-:R-:W4:Y:S01]  /*36a0*/  LDG.E R2, [R2.64] ;  /* 0x0000002402027981 */ /* 0x010f22000c1e1900 */
[----:B------:R-:W-:Y:S01]  /*36b0*/  CS2R R22, SRZ ;  /* 0x0000000000167805 */ /* 0x000fe2000001ff00 */
[----:B----4-:R0:W4:Y:S01]  /*36c0*/  I2F.F64 R20, R2 ;  /* 0x0000000200147312 */ /* 0x0101220000201c00 */
[----:B------:R-:W-:Y:S05]  /*36d0*/  BRA `(.L_x_10936) ;  /* 0x00000e7000007947 */ /* 0x000fea0003800000 */
.L_x_10942:
[----:B----4-:R-:W4:Y:S01]  /*36e0*/  LDG.E.U16 R2, [R2.64] ;  /* 0x0000002402027981 */ /* 0x010f22000c1e1500 */
[----:B------:R-:W-:Y:S01]  /*36f0*/  CS2R R22, SRZ ;  /* 0x0000000000167805 */ /* 0x000fe2000001ff00 */
[----:B----4-:R0:W4:Y:S01]  /*3700*/  I2F.F64.S16 R20, R2 ;  /* 0x0000000200147312 */ /* 0x0101220000101c00 */
[----:B------:R-:W-:Y:S05]  /*3710*/  BRA `(.L_x_10936) ;  /* 0x00000e3000007947 */ /* 0x000fea0003800000 */
.L_x_10938:
[----:B------:R-:W-:-:S13]  /*3720*/  ISETP.GT.AND P0, PT, R0, 0x6, PT ;  /* 0x000000060000780c */ /* 0x000fda0003f04270 */
[----:B------:R-:W-:Y:S05]  /*3730*/  @P0 BRA `(.L_x_10944) ;  /* 0x000000f000000947 */ /* 0x000fea0003800000 */
[----:B------:R-:W-:-:S13]  /*3740*/  ISETP.NE.AND P0, PT, R0, 0x5, PT ;  /* 0x000000050000780c */ /* 0x000fda0003f05270 */
[----:B------:R-:W-:Y:S05]  /*3750*/  @!P0 BRA `(.L_x_10945) ;  /* 0x0000007000008947 */ /* 0x000fea0003800000 */
[----:B------:R-:W-:-:S13]  /*3760*/  ISETP.NE.AND P0, PT, R0, 0x6, PT ;  /* 0x000000060000780c */ /* 0x000fda0003f05270 */
[----:B------:R-:W-:Y:S05]  /*3770*/  @P0 BRA `(.L_x_10941) ;  /* 0x00000c0000000947 */ /* 0x000fea0003800000 */
[----:B----4-:R-:W4:Y:S01]  /*3780*/  LDG.E R20, [R2.64] ;  /* 0x0000002402147981 */ /* 0x010f22000c1e1900 */
[----:B------:R-:W-:Y:S01]  /*3790*/  CS2R R22, SRZ ;  /* 0x0000000000167805 */ /* 0x000fe2000001ff00 */
[----:B----4-:R-:W-:-:S06]  /*37a0*/  FMUL.FTZ R20, R20, 1 ;  /* 0x3f80000014147820 */ /* 0x010fcc0000410000 */
[----:B------:R-:W0:Y:S01]  /*37b0*/  F2F.F64.F32 R20, R20 ;  /* 0x0000001400147310 */ /* 0x000e220000201800 */
[----:B------:R-:W-:Y:S05]  /*37c0*/  BRA `(.L_x_10936) ;  /* 0x00000d8000007947 */ /* 0x000fea0003800000 */
.L_x_10945:
[----:B----4-:R-:W4:Y:S01]  /*37d0*/  LDG.E.U16 R0, [R2.64] ;  /* 0x0000002402007981 */ /* 0x010f22000c1e1500 */
[----:B------:R-:W-:Y:S01]  /*37e0*/  CS2R R22, SRZ ;  /* 0x0000000000167805 */ /* 0x000fe2000001ff00 */
[----:B----4-:R-:W-:-:S05]  /*37f0*/  HADD2.F32 R0, -RZ, R0.H0_H0 ;  /* 0x20000000ff007230 */ /* 0x010fca0000004100 */
[----:B------:R-:W-:-:S04]  /*3800*/  FMUL.FTZ R0, R0, 1 ;  /* 0x3f80000000007820 */ /* 0x000fc80000410000 */
[----:B------:R0:W4:Y:S01]  /*3810*/  F2F.F64.F32 R20, R0 ;  /* 0x0000000000147310 */ /* 0x0001220000201800 */
[----:B------:R-:W-:Y:S05]  /*3820*/  BRA `(.L_x_10936) ;  /* 0x00000d2000007947 */ /* 0x000fea0003800000 */
.L_x_10944:
[----:B------:R-:W-:-:S13]  /*3830*/  ISETP.NE.AND P0, PT, R0, 0x7, PT ;  /* 0x000000070000780c */ /* 0x000fda0003f05270 */
[----:B------:R-:W-:Y:S05]  /*3840*/  @!P0 BRA `(.L_x_10946) ;  /* 0x0000012000008947 */ /* 0x000fea0003800000 */
[----:B------:R-:W-:-:S13]  /*3850*/  ISETP.NE.AND P0, PT, R0, 0x8, PT ;  /* 0x000000080000780c */ /* 0x000fda0003f05270 */
[----:B------:R-:W-:Y:S05]  /*3860*/  @!P0 BRA `(.L_x_10947) ;  /* 0x0000008000008947 */ /* 0x000fea0003800000 */
[----:B------:R-:W-:-:S13]  /*3870*/  ISETP.NE.AND P0, PT, R0, 0x9, PT ;  /* 0x000000090000780c */ /* 0x000fda0003f05270 */
[----:B------:R-:W-:Y:S05]  /*3880*/  @P0 BRA `(.L_x_10941) ;  /* 0x00000af000000947 */ /* 0x000fea0003800000 */
[----:B----4-:R-:W4:Y:S02]  /*3890*/  LDG.E.64 R2, [R2.64] ;  /* 0x0000002402027981 */ /* 0x010f24000c1e1b00 */
[----:B----4-:R-:W-:Y:S02]  /*38a0*/  FMUL.FTZ R22, R3, 1 ;  /* 0x3f80000003167820 */ /* 0x010fe40000410000 */
[----:B------:R-:W-:-:S04]  /*38b0*/  FMUL.FTZ R20, R2, 1 ;  /* 0x3f80000002147820 */ /* 0x000fc80000410000 */
[----:B------:R-:W0:Y:S08]  /*38c0*/  F2F.F64.F32 R22, R22 ;  /* 0x0000001600167310 */ /* 0x000e300000201800 */
[----:B------:R-:W4:Y:S01]  /*38d0*/  F2F.F64.F32 R20, R20 ;  /* 0x0000001400147310 */ /* 0x000f220000201800 */
[----:B------:R-:W-:Y:S05]  /*38e0*/  BRA `(.L_x_10936) ;  /* 0x00000c6000007947 */ /* 0x000fea0003800000 */
.L_x_10947:
[----:B----4-:R-:W4:Y:S02]  /*38f0*/  LDG.E R0, [R2.64] ;  /* 0x0000002402007981 */ /* 0x010f24000c1e1900 */
[----:B----4-:R-:W-:-:S02]  /*3900*/  HADD2.F32 R4, -RZ, R0.H1_H1 ;  /* 0x30000000ff047230 */ /* 0x010fc40000004100 */
[----:B------:R-:W-:-:S03]  /*3910*/  HADD2.F32 R0, -RZ, R0.H0_H0 ;  /* 0x20000000ff007230 */ /* 0x000fc60000004100 */
[----:B------:R-:W-:Y:S02]  /*3920*/  FMUL.FTZ R4, R4, 1 ;  /* 0x3f80000004047820 */ /* 0x000fe40000410000 */
[----:B------:R-:W-:Y:S02]  /*3930*/  FMUL.FTZ R0, R0, 1 ;  /* 0x3f80000000007820 */ /* 0x000fe40000410000 */
[----:B------:R0:W4:Y:S08]  /*3940*/  F2F.F64.F32 R22, R4 ;  /* 0x0000000400167310 */ /* 0x0001300000201800 */
[----:B------:R0:W3:Y:S01]  /*3950*/  F2F.F64.F32 R20, R0 ;  /* 0x0000000000147310 */ /* 0x0000e20000201800 */
[----:B------:R-:W-:Y:S05]  /*3960*/  BRA `(.L_x_10936) ;  /* 0x00000be000007947 */ /* 0x000fea0003800000 */
.L_x_10946:
[----:B------:R0:W5:Y:S01]  /*3970*/  LDG.E.64 R20, [R2.64] ;  /* 0x0000002402147981 */ /* 0x000162000c1e1b00 */
[----:B------:R-:W-:Y:S01]  /*3980*/  CS2R R22, SRZ ;  /* 0x0000000000167805 */ /* 0x000fe2000001ff00 */
[----:B------:R-:W-:Y:S05]  /*3990*/  BRA `(.L_x_10936) ;  /* 0x00000bb000007947 */ /* 0x000fea0003800000 */
.L_x_10937:
        /* <DEDUP_REMOVED lines=8> */
[----:B----4-:R-:W4:Y:S01]  /*3a20*/  LDG.E.U8 R2, [R2.64] ;  /* 0x0000002402027981 */ /* 0x010f22000c1e1100 */
[----:B------:R-:W-:Y:S01]  /*3a30*/  CS2R R22, SRZ ;  /* 0x0000000000167805 */ /* 0x000fe2000001ff00 */
[----:B------:R-:W-:Y:S01]  /*3a40*/  IMAD.MOV.U32 R20, RZ, RZ, RZ ;  /* 0x000000ffff147224 */ /* 0x000fe200078e00ff */
[----:B----4-:R-:W-:-:S04]  /*3a50*/  ISETP.NE.AND P0, PT, R2, RZ, PT ;  /* 0x000000ff0200720c */ /* 0x010fc80003f05270 */
[----:B------:R-:W-:Y:S01]  /*3a60*/  FSEL R21, RZ, 1.875, !P0 ;  /* 0x3ff00000ff157808 */ /* 0x000fe20004000000 */
[----:B------:R-:W-:Y:S05]  /*3a70*/  BRA `(.L_x_10936) ;  /* 0x00000ad000007947 */ /* 0x000fea0003800000 */
.L_x_10950:
[----:B------:R0:W5:Y:S01]  /*3a80*/  LDG.E.128 R20, [R2.64] ;  /* 0x0000002402147981 */ /* 0x000162000c1e1d00 */
[----:B------:R-:W-:Y:S05]  /*3a90*/  BRA `(.L_x_10936) ;  /* 0x00000ab000007947 */ /* 0x000fea0003800000 */
.L_x_10949:
[----:B------:R-:W-:-:S13]  /*3aa0*/  ISETP.NE.AND P0, PT, R0, 0xf, PT ;  /* 0x0000000f0000780c */ /* 0x000fda0003f05270 */
[----:B------:R-:W-:Y:S05]  /*3ab0*/  @!P0 BRA `(.L_x_10951) ;  /* 0x000002b000008947 */ /* 0x000fea0003800000 */
[----:B------:R-:W-:-:S13]  /*3ac0*/  ISETP.NE.AND P0, PT, R0, 0x17, PT ;  /* 0x000000170000780c */ /* 0x000fda0003f05270 */
[----:B------:R-:W-:Y:S05]  /*3ad0*/  @!P0 BRA `(.L_x_10952) ;  /* 0x0000019000008947 */ /* 0x000fea0003800000 */
[----:B------:R-:W-:-:S13]  /*3ae0*/  ISETP.NE.AND P0, PT, R0, 0x18, PT ;  /* 0x000000180000780c */ /* 0x000fda0003f05270 */
[----:B------:R-:W-:Y:S05]  /*3af0*/  @P0 BRA `(.L_x_10941) ;  /* 0x0000088000000947 */ /* 0x000fea0003800000 */
[----:B----4-:R-:W4:Y:S01]  /*3b00*/  LDG.E.U8 R0, [R2.64] ;  /* 0x0000002402007981 */ /* 0x010f22000c1e1100 */
        /* <DEDUP_REMOVED lines=22> */
.L_x_10952:
[----:B----4-:R-:W4:Y:S01]  /*3c70*/  LDG.E.U8 R2, [R2.64] ;  /* 0x0000002402027981 */ /* 0x010f22000c1e1100 */
        /* <DEDUP_REMOVED lines=15> */
.L_x_10951:
[----:B----4-:R-:W4:Y:S01]  /*3d70*/  LDG.E.U16 R0, [R2.64] ;  /* 0x0000002402007981 */ /* 0x010f22000c1e1500 */
[----:B------:R-:W-:Y:S01]  /*3d80*/  CS2R R22, SRZ ;  /* 0x0000000000167805 */ /* 0x000fe2000001ff00 */
[----:B----4-:R-:W-:-:S05]  /*3d90*/  PRMT R0, RZ, 0x5410, R0 ;  /* 0x00005410ff007816 */ /* 0x010fca0000000000 */
[----:B------:R-:W-:-:S04]  /*3da0*/  FMUL.FTZ R0, R0, 1 ;  /* 0x3f80000000007820 */ /* 0x000fc80000410000 */
[----:B------:R0:W4:Y:S01]  /*3db0*/  F2F.F64.F32 R20, R0 ;  /* 0x0000000000147310 */ /* 0x0001220000201800 */
[----:B------:R-:W-:Y:S05]  /*3dc0*/  BRA `(.L_x_10936) ;  /* 0x0000078000007947 */ /* 0x000fea0003800000 */
.L_x_10948:
        /* <DEDUP_REMOVED lines=8> */
[----:B----4-:R-:W4:Y:S01]  /*3e50*/  LDG.E.U16 R2, [R2.64] ;  /* 0x0000002402027981 */ /* 0x010f22000c1e1500 */
[----:B------:R-:W-:Y:S01]  /*3e60*/  CS2R R22, SRZ ;  /* 0x0000000000167805 */ /* 0x000fe2000001ff00 */
[----:B----4-:R0:W4:Y:S01]  /*3e70*/  I2F.F64.U16 R20, R2 ;  /* 0x0000000200147312 */ /* 0x0101220000101800 */
[----:B------:R-:W-:Y:S05]  /*3e80*/  BRA `(.L_x_10936) ;  /* 0x000006c000007947 */ /* 0x000fea0003800000 */
.L_x_10955:
[----:B----4-:R-:W4:Y:S01]  /*3e90*/  LDG.E.U8 R2, [R2.64] ;  /* 0x0000002402027981 */ /* 0x010f22000c1e1100 */
        /* <DEDUP_REMOVED lines=20> */
.L_x_10959:
[----:B------:R-:W-:Y:S05]  /*3fe0*/  BSYNC B1 ;  /* 0x0000000000017941 */ /* 0x000fea0003800000 */
.L_x_10958:
[----:B------:R-:W-:Y:S01]  /*3ff0*/  LEA R3, R0, 0x3b800000, 0x17 ;  /* 0x3b80000000037811 */ /* 0x000fe200078eb8ff */
[----:B------:R-:W-:-:S05]  /*4000*/  IMAD.SHL.U32 R0, R2, 0x100000, RZ ;  /* 0x0010000002007824 */ /* 0x000fca00078e00ff */
[----:B------:R-:W-:Y:S02]  /*4010*/  LOP3.LUT R0, R3, R0, R4, 0xfe, !PT ;  /* 0x0000000003007212 */ /* 0x000fe400078efe04 */
.L_x_10957:
[----:B------:R-:W-:Y:S05]  /*4020*/  BSYNC B0 ;  /* 0x0000000000007941 */ /* 0x000fea0003800000 */
.L_x_10956:
[----:B------:R-:W-:Y:S01]  /*4030*/  FMUL.FTZ R0, R0, 1 ;  /* 0x3f80000000007820 */ /* 0x000fe20000410000 */
[----:B------:R-:W-:-:S03]  /*4040*/  CS2R R22, SRZ ;  /* 0x0000000000167805 */ /* 0x000fc6000001ff00 */
[----:B------:R0:W4:Y:S01]  /*4050*/  F2F.F64.F32 R20, R0 ;  /* 0x0000000000147310 */ /* 0x0001220000201800 */
[----:B------:R-:W-:Y:S05]  /*4060*/  BRA `(.L_x_10936) ;  /* 0x000004e000007947 */ /* 0x000fea0003800000 */
.L_x_10954:
        /* <DEDUP_REMOVED lines=21> */
.L_x_10963:
[----:B------:R-:W-:Y:S05]  /*41c0*/  BSYNC B1 ;  /* 0x0000000000017941 */ /* 0x000fea0003800000 */
.L_x_10962:
[----:B------:R-:W-:Y:S01]  /*41d0*/  LEA R3, R0, 0x37800000, 0x17 ;  /* 0x3780000000037811 */ /* 0x000fe200078eb8ff */
[----:B------:R-:W-:-:S05]  /*41e0*/  IMAD.SHL.U32 R0, R2, 0x200000, RZ ;  /* 0x0020000002007824 */ /* 0x000fca00078e00ff */
[----:B------:R-:W-:Y:S02]  /*41f0*/  LOP3.LUT R0, R3, R0, R4, 0xfe, !PT ;  /* 0x0000000003007212 */ /* 0x000fe400078efe04 */
.L_x_10961:
[----:B------:R-:W-:Y:S05]  /*4200*/  BSYNC B0 ;  /* 0x0000000000007941 */ /* 0x000fea0003800000 */
.L_x_10960:
[----:B------:R-:W-:Y:S01]  /*4210*/  FMUL.FTZ R0, R0, 1 ;  /* 0x3f80000000007820 */ /* 0x000fe20000410000 */
[----:B------:R-:W-:-:S03]  /*4220*/  CS2R R22, SRZ ;  /* 0x0000000000167805 */ /* 0x000fc6000001ff00 */
[----:B------:R0:W4:Y:S01]  /*4230*/  F2F.F64.F32 R20, R0 ;  /* 0x0000000000147310 */ /* 0x0001220000201800 */
[----:B------:R-:W-:Y:S05]  /*4240*/  BRA `(.L_x_10936) ;  /* 0x0000030000007947 */ /* 0x000fea0003800000 */
.L_x_10953:
[----:B------:R-:W-:-:S13]  /*4250*/  ISETP.NE.AND P0, PT, R0, 0x1c, PT ;  /* 0x0000001c0000780c */ /* 0x000fda0003f05270 */
[----:B------:R-:W-:Y:S05]  /*4260*/  @!P0 BRA `(.L_x_10964) ;  /* 0x000002b000008947 */ /* 0x000fea0003800000 */
[----:B------:R-:W-:-:S13]  /*4270*/  ISETP.NE.AND P0, PT, R0, 0x1d, PT ;  /* 0x0000001d0000780c */ /* 0x000fda0003f05270 */
[----:B------:R-:W-:Y:S05]  /*4280*/  @!P0 BRA `(.L_x_10965) ;  /* 0x0000025000008947 */ /* 0x000fea0003800000 */
[----:B------:R-:W-:-:S13]  /*4290*/  ISETP.NE.AND P0, PT, R0, 0x2c, PT ;  /* 0x0000002c0000780c */ /* 0x000fda0003f05270 */
[----:B------:R-:W-:Y:S05]  /*42a0*/  @P0 BRA `(.L_x_10941) ;  /* 0x000000d000000947 */ /* 0x000fea0003800000 */
[----:B----4-:R-:W4:Y:S01]  /*42b0*/  LDG.E.U8 R2, [R2.64] ;  /* 0x0000002402027981 */ /* 0x010f22000c1e1100 */
[----:B------:R-:W-:Y:S01]  /*42c0*/  BSSY B0, `(.L_x_10966) ;  /* 0x0000007000007945 */ /* 0x000fe20003800000 */
[----:B------:R-:W-:Y:S01]  /*42d0*/  IMAD.MOV.U32 R0, RZ, RZ, 0x400000 ;  /* 0x00400000ff007424 */ /* 0x000fe200078e00ff */
[----:B----4-:R-:W-:-:S13]  /*42e0*/  ISETP.NE.AND P0, PT, R2, RZ, PT ;  /* 0x000000ff0200720c */ /* 0x010fda0003f05270 */
[----:B------:R-:W-:Y:S05]  /*42f0*/  @!P0 BRA `(.L_x_10967) ;  /* 0x0000003000008947 */ /* 0x000fea0003800000 */
[----:B------:R-:W-:-:S13]  /*4300*/  ISETP.NE.AND P0, PT, R2, 0xff, PT ;  /* 0x000000ff0200780c */ /* 0x000fda0003f05270 */
[----:B------:R-:W-:Y:S02]  /*4310*/  @!P0 IMAD.MOV.U32 R0, RZ, RZ, 0x7f800001 ;  /* 0x7f800001ff008424 */ /* 0x000fe400078e00ff */
[----:B------:R-:W-:Y:S02]  /*4320*/  @P0 IMAD.SHL.U32 R0, R2, 0x800000, RZ ;  /* 0x0080000002000824 */ /* 0x000fe400078e00ff */
.L_x_10967:
[----:B------:R-:W-:Y:S05]  /*4330*/  BSYNC B0 ;  /* 0x0000000000007941 */ /* 0x000fea0003800000 */
.L_x_10966:
[----:B------:R-:W-:Y:S01]  /*4340*/  FMUL.FTZ R0, R0, 1 ;  /* 0x3f80000000007820 */ /* 0x000fe20000410000 */
[----:B------:R-:W-:-:S03]  /*4350*/  CS2R R22, SRZ ;  /* 0x0000000000167805 */ /* 0x000fc6000001ff00 */
[----:B------:R0:W4:Y:S01]  /*4360*/  F2F.F64.F32 R20, R0 ;  /* 0x0000000000147310 */ /* 0x0001220000201800 */
[----:B------:R-:W-:Y:S05]  /*4370*/  BRA `(.L_x_10936) ;  /* 0x000001d000007947 */ /* 0x000fea0003800000 */
.L_x_10941:
[----:B------:R-:W-:Y:S01]  /*4380*/  MOV R0, 0x0 ;  /* 0x0000000000007802 */ /* 0x000fe20000000f00 */
[----:B------:R-:W-:Y:S02]  /*4390*/  IMAD.MOV.U32 R4, RZ, RZ, c[0x4][0x158] ;  /* 0x01005600ff047624 */ /* 0x000fe400078e00ff */
[----:B------:R-:W-:Y:S01]  /*43a0*/  IMAD.MOV.U32 R5, RZ, RZ, c[0x4][0x15c] ;  /* 0x01005700ff057624 */ /* 0x000fe200078e00ff */
[----:B------:R0:W4:Y:S01]  /*43b0*/  LDC.64 R2, c[0x4][R0] ;  /* 0x0100000000027b82 */ /* 0x0001220000000a00 */
        /* <DEDUP_REMOVED lines=14> */
[----:B-12345:R-:W-:Y:S05]  /*44a0*/  CALL.ABS.NOINC R2 ;  /* 0x0000000002007343 */ /* 0x03efea0003c00000 */
[----:B------:R-:W-:Y:S01]  /*44b0*/  CS2R R20, SRZ ;  /* 0x0000000000147805 */ /* 0x000fe2000001ff00 */
[----:B------:R-:W-:Y:S01]  /*44c0*/  CS2R R22, SRZ ;  /* 0x0000000000167805 */ /* 0x000fe2000001ff00 */
[----:B------:R-:W-:Y:S05]  /*44d0*/  BRA `(.L_x_10936) ;  /* 0x0000007000007947 */ /* 0x000fea0003800000 */
.L_x_10965:
[----:B----4-:R-:W4:Y:S01]  /*44e0*/  LDG.E.64 R20, [R2.64] ;  /* 0x0000002402147981 */ /* 0x010f22000c1e1b00 */
[----:B------:R-:W-:Y:S01]  /*44f0*/  CS2R R22, SRZ ;  /* 0x0000000000167805 */ /* 0x000fe2000001ff00 */
[----:B----4-:R-:W0:Y:S01]  /*4500*/  I2F.F64.U64 R20, R20 ;  /* 0x0000001400147312 */ /* 0x010e220000301800 */
[----:B------:R-:W-:Y:S05]  /*4510*/  BRA `(.L_x_10936) ;  /* 0x0000003000007947 */ /* 0x000fea0003800000 */
.L_x_10964:
[----:B----4-:R-:W4:Y:S01]  /*4520*/  LDG.E R2, [R2.64] ;  /* 0x0000002402027981 */ /* 0x010f22000c1e1900 */
[----:B------:R-:W-:Y:S01]  /*4530*/  CS2R R22, SRZ ;  /* 0x0000000000167805 */ /* 0x000fe2000001ff00 */
[----:B----4-:R0:W4:Y:S06]  /*4540*/  I2F.F64.U32 R20, R2 ;  /* 0x0000000200147312 */ /* 0x01012c0000201800 */
.L_x_10936:
[----:B------:R-:W-:Y:S05]  /*4550*/  BSYNC B6 ;  /* 0x0000000000067941 */ /* 0x000fea0003800000 */
.L_x_10935:
[----:B------:R-:W-:Y:S01]  /*4560*/  ISETP.NE.AND P0, PT, R33, RZ, PT ;  /* 0x000000ff2100720c */ /* 0x000fe20003f05270 */
[----:B------:R-:W-:Y:S01]  /*4570*/  BSSY B1, `(.L_x_10968) ;  /* 0x0000893000017945 */ /* 0x000fe20003800000 */
[----:B------:R-:W-:Y:S01]  /*4580*/  CS2R R6, SRZ ;  /* 0x0000000000067805 */ /* 0x000fe2000001ff00 */
[----:B0-----:R-:W-:-:S10]  /*4590*/  CS2R R4, SRZ ;  /* 0x0000000000047805 */ /* 0x001fd4000001ff00 */
[----:B------:R-:W-:Y:S05]  /*45a0*/  @P0 BRA `(.L_x_10969) ;  /* 0x000088f000000947 */ /* 0x000fea0003800000 */
[----:B-----5:R-:W0:-:S04]  /*45b0*/  DSETP.GTU.AND P0, PT, |R18|, +INF , PT ;  /* 0x7ff000001200742a */ /* 0x020e080003f0c200 */
[----:B--2---:R-:W-:-:S04]  /*45c0*/  DADD R14, -RZ, |R16| ;  /* 0x00000000ff0e7229 */ /* 0x004fc80000000510 */
[----:B0-----:R-:W0:-:S04]  /*45d0*/  DSETP.GTU.OR P0, PT, |R16|, +INF , P0 ;  /* 0x7ff000001000742a */ /* 0x001e08000070c600 */
[----:B------:R2:W4:-:S10]  /*45e0*/  DADD R12, -RZ, |R18| ;  /* 0x00000000ff0c7229 */ /* 0x0005140000000512 */
[----:B0-----:R-:W-:Y:S05]  /*45f0*/  @P0 BRA `(.L_x_10970) ;  /* 0x0000877000000947 */ /* 0x001fea0003800000 */
[----:B--2-4-:R-:W0:-:S06]  /*4600*/  DSETP.GT.AND P0, PT, R12, 4.50359962737049600000e+15, PT ;  /* 0x433000000c00742a */ /* 0x014e0c0003f04000 */
[----:B0-----:R-:W0:-:S14]  /*4610*/  DSETP.GT.OR P0, PT, R14, 4.50359962737049600000e+15, P0 ;  /* 0x433000000e00742a */ /* 0x001e1c0000704400 */
[----:B0-----:R-:W-:Y:S05]  /*4620*/  @P0 BRA `(.L_x_10971) ;  /* 0x0000422000000947 */ /* 0x001fea0003800000 */
[----:B------:R-:W-:Y:S01]  /*4630*/  DSETP.NEU.AND P0, PT, R18, RZ, PT ;  /* 0x000000ff1200722a */ /* 0x000fe20003f0d000 */
[----:B------:R-:W-:Y:S02]  /*4640*/  IMAD.MOV.U32 R4, RZ, RZ, R16 ;  /* 0x000000ffff047224 */ /* 0x000fe400078e0010 */
[----:B------:R-:W-:Y:S01]  /*4650*/  IMAD.MOV.U32 R5, RZ, RZ, R17 ;  /* 0x000000ffff057224 */ /* 0x000fe200078e0011 */
[----:B------:R-:W0:Y:S01]  /*4660*/  DSETP.EQ.AND P1, PT, R16, RZ, PT ;  /* 0x000000ff1000722a */ /* 0x000e220003f22000 */
[----:B------:R-:W-:Y:S02]  /*4670*/  IMAD.MOV.U32 R6, RZ, RZ, R18 ;  /* 0x000000ffff067224 */ /* 0x000fe400078e0012 */
[----:B------:R-:W-:-:S11]  /*4680*/  IMAD.MOV.U32 R7, RZ, RZ, R19 ;  /* 0x000000ffff077224 */ /* 0x000fd600078e0013 */
[----:B0-----:R-:W-:Y:S05]  /*4690*/  @!P0 BRA P1, `(.L_x_10969) ;  /* 0x0000880000008947 */ /* 0x001fea0000800000 */
[----:B------:R-:W-:Y:S01]  /*46a0*/  DSETP.GEU.AND P0, PT, R12, c[0x2][0x0], PT ;  /* 0x008000000c00762a */ /* 0x000fe20003f0e000 */
[----:B------:R-:W-:Y:S02]  /*46b0*/  IMAD.MOV.U32 R4, RZ, RZ, R16 ;  /* 0x000000ffff047224 */ /* 0x000fe400078e0010 */
[----:B------:R-:W-:Y:S01]  /*46c0*/  IMAD.MOV.U32 R5, RZ, RZ, R17 ;  /* 0x000000ffff057224 */ /* 0x000fe200078e0011 */
[----:B------:R-:W0:Y:S01]  /*46d0*/  DSETP.LT.AND P1, PT, R14, c[0x2][0x0], PT ;  /* 0x008000000e00762a */ /* 0x000e220003f21000 */
[----:B------:R-:W-:Y:S02]  /*46e0*/  IMAD.MOV.U32 R6, RZ, RZ, R18 ;  /* 0x000000ffff067224 */ /* 0x000fe400078e0012 */
[----:B------:R-:W-:-:S11]  /*46f0*/  IMAD.MOV.U32 R7, RZ, RZ, R19 ;  /* 0x000000ffff077224 */ /* 0x000fd600078e0013 */
[----:B0-----:R-:W-:Y:S05]  /*4700*/  @!P0 BRA P1, `(.L_x_10969) ;  /* 0x0000879000008947 */ /* 0x001fea0000800000 */
[----:B------:R-:W0:Y:S01]  /*4710*/  DADD R40, R12, 1 ;  /* 0x3ff000000c287429 */ /* 0x000e220000000000 */
[----:B------:R-:W-:Y:S01]  /*4720*/  IMAD.MOV.U32 R46, RZ, RZ, 0x0 ;  /* 0x00000000ff2e7424 */ /* 0x000fe200078e00ff */
[----:B------:R-:W-:Y:S01]  /*4730*/  BSSY B2, `(.L_x_10972) ;  /* 0x000025b000027945 */ /* 0x000fe20003800000 */
[----:B------:R-:W-:Y:S01]  /*4740*/  IMAD.MOV.U32 R47, RZ, RZ, 0x3fd80000 ;  /* 0x3fd80000ff2f7424 */ /* 0x000fe200078e00ff */
[----:B------:R-:W-:-:S04]  /*4750*/  DADD R32, -RZ, |R14| ;  /* 0x00000000ff207229 */ /* 0x000fc8000000050e */
[----:B0-----:R-:W0:-:S04]  /*4760*/  DADD R2, -RZ, |R40| ;  /* 0x00000000ff027229 */ /* 0x001e080000000528 */
[----:B------:R-:W2:-:S06]  /*4770*/  DADD R44, R12, -1 ;  /* 0xbff000000c2c7429 */ /* 0x000e8c0000000000 */
[CC--:B0-----:R-:W-:Y:S01]  /*4780*/  ISETP.GT.U32.AND P1, PT, R2.reuse, R32.reuse, PT ;  /* 0x000000200200720c */ /* 0x0c1fe20003f24070 */
[----:B--2---:R-:W-:Y:S01]  /*4790*/  DADD R34, -RZ, |R44| ;  /* 0x00000000ff227229 */ /* 0x004fe2000000052c */
[CC--:B------:R-:W-:Y:S02]  /*47a0*/  ISETP.LT.U32.AND P0, PT, R2.reuse, R32.reuse, PT ;  /* 0x000000200200720c */ /* 0x0c0fe40003f01070 */
[CC--:B------:R-:W-:Y:S02]  /*47b0*/  ISETP.GT.U32.AND.EX P1, PT, R3.reuse, R33.reuse, PT, P1 ;  /* 0x000000210300720c */ /* 0x0c0fe40003f24110 */
[CC--:B------:R-:W-:Y:S02]  /*47c0*/  ISETP.LT.U32.AND.EX P0, PT, R3.reuse, R33.reuse, PT, P0 ;  /* 0x000000210300720c */ /* 0x0c0fe40003f01100 */
[----:B------:R-:W-:Y:S02]  /*47d0*/  SEL R7, R3, R33, P1 ;  /* 0x0000002103077207 */ /* 0x000fe40000800000 */
[----:B------:R-:W-:-:S02]  /*47e0*/  SEL R48, R2, R32, P0 ;  /* 0x0000002002307207 */ /* 0x000fc40000000000 */
[----:B------:R-:W-:Y:S02]  /*47f0*/  SEL R49, R3, R33, P0 ;  /* 0x0000002103317207 */ /* 0x000fe40000000000 */
[----:B------:R-:W-:Y:S01]  /*4800*/  LOP3.LUT R0, R7, 0xffc00000, RZ, 0xc0, !PT ;  /* 0xffc0000007007812 */ /* 0x000fe200078ec0ff */
[----:B------:R-:W-:Y:S01]  /*4810*/  IMAD.MOV.U32 R8, RZ, RZ, R48 ;  /* 0x000000ffff087224 */ /* 0x000fe200078e0030 */
[----:B------:R-:W-:Y:S01]  /*4820*/  SEL R6, R2, R32, P1 ;  /* 0x0000002002067207 */ /* 0x000fe20000800000 */
[----:B------:R-:W-:Y:S01]  /*4830*/  IMAD.MOV.U32 R9, RZ, RZ, R49 ;  /* 0x000000ffff097224 */ /* 0x000fe200078e0031 */
[----:B------:R-:W-:Y:S01]  /*4840*/  IADD3 R3, -R0, 0x7fd00000, RZ ;  /* 0x7fd0000000037810 */ /* 0x000fe20007ffe1ff */
[----:B------:R-:W-:-:S06]  /*4850*/  IMAD.MOV.U32 R2, RZ, RZ, RZ ;  /* 0x000000ffff027224 */ /* 0x000fcc00078e00ff */
[----:B------:R-:W0:-:S04]  /*4860*/  DMUL R4, R2, R8 ;  /* 0x0000000802047228 */ /* 0x000e080000000000 */
[----:B------:R-:W-:-:S04]  /*4870*/  DMUL R2, R2, R6 ;  /* 0x0000000602027228 */ /* 0x000fc80000000000 */
[----:B0-----:R0:W2:Y:S02]  /*4880*/  DMUL R10, R4, R4 ;  /* 0x00000004040a7228 */ /* 0x0010a40000000000 */
[----:B0-----:R-:W-:-:S04]  /*4890*/  IMAD.MOV.U32 R4, RZ, RZ, c[0x2][0xc] ;  /* 0x00800300ff047624 */ /* 0x001fc800078e00ff */
[----:B--2---:R-:W0:-:S06]  /*48a0*/  DFMA R10, R2, R2, R10 ;  /* 0x00000002020a722b */ /* 0x004e0c000000000a */
[----:B0-----:R-:W0:-:S04]  /*48b0*/  DSETP.MIN.AND P0, P1, R10, c[0x2][0x8], PT ;  /* 0x008002000a00762a */ /* 0x001e080003900000 */
[----:B------:R-:W-:-:S05]  /*48c0*/  IMAD.MOV.U32 R2, RZ, RZ, R11 ;  /* 0x000000ffff027224 */ /* 0x000fca00078e000b */
[----:B0-----:R-:W-:Y:S01]  /*48d0*/  FSEL R3, R2, c[0x2][0xc], P0 ;  /* 0x0080030002037a08 */ /* 0x001fe20000000000 */
[----:B------:R-:W-:-:S04]  /*48e0*/  IMAD.MOV.U32 R2, RZ, RZ, R10 ;  /* 0x000000ffff027224 */ /* 0x000fc800078e000a */
[----:B------:R-:W-:Y:S01]  /*48f0*/  @P1 LOP3.LUT R3, R4, 0x80000, RZ, 0xfc, !PT ;  /* 0x0008000004031812 */ /* 0x000fe200078efcff */
[----:B------:R-:W-:Y:S01]  /*4900*/  IMAD.MOV.U32 R4, RZ, RZ, RZ ;  /* 0x000000ffff047224 */ /* 0x000fe200078e00ff */
[----:B------:R-:W-:Y:S02]  /*4910*/  SEL R2, R2, c[0x2][0x8], P0 ;  /* 0x0080020002027a07 */ /* 0x000fe40000000000 */
[----:B------:R-:W0:Y:S01]  /*4920*/  MUFU.RSQ64H R5, R3 ;  /* 0x0000000300057308 */ /* 0x000e220000001c00 */
[CC--:B------:R-:W-:Y:S02]  /*4930*/  ISETP.GT.U32.AND P1, PT, R34.reuse, R32.reuse, PT ;  /* 0x000000202200720c */ /* 0x0c0fe40003f24070 */
[----:B------:R-:W-:Y:S02]  /*4940*/  ISETP.LT.U32.AND P0, PT, R34, R32, PT ;  /* 0x000000202200720c */ /* 0x000fe40003f01070 */
[CC--:B------:R-:W-:Y:S02]  /*4950*/  ISETP.GT.U32.AND.EX P1, PT, R35.reuse, R33.reuse, PT, P1 ;  /* 0x000000212300720c */ /* 0x0c0fe40003f24110 */
[----:B------:R-:W-:-:S04]  /*4960*/  ISETP.LT.U32.AND.EX P0, PT, R35, R33, PT, P0 ;  /* 0x000000212300720c */ /* 0x000fc80003f01100 */
[----:B------:R-:W-:Y:S02]  /*4970*/  SEL R50, R34, R32, P0 ;  /* 0x0000002022327207 */ /* 0x000fe40000000000 */
[----:B------:R-:W-:Y:S01]  /*4980*/  SEL R51, R35, R33, P0 ;  /* 0x0000002123337207 */ /* 0x000fe20000000000 */
[----:B0-----:R-:W0:-:S03]  /*4990*/  DMUL R36, R4, R4 ;  /* 0x0000000404247228 */ /* 0x001e060000000000 */
[----:B------:R-:W-:-:S03]  /*49a0*/  ISETP.GE.U32.AND P3, PT, R51, 0x7ff00000, PT ;  /* 0x7ff000003300780c */ /* 0x000fc60003f66070 */
[----:B0-----:R0:W2:Y:S02]  /*49b0*/  DFMA R38, R2, -R36, 1 ;  /* 0x3ff000000226742b */ /* 0x0010a40000000824 */
[----:B0-----:R-:W-:Y:S01]  /*49c0*/  SEL R3, R35, R33, P1 ;  /* 0x0000002123037207 */ /* 0x001fe20000800000 */
[----:B------:R-:W-:Y:S01]  /*49d0*/  IMAD.MOV.U32 R33, RZ, RZ, R51 ;  /* 0x000000ffff217224 */ /* 0x000fe200078e0033 */
[----:B------:R-:W-:Y:S01]  /*49e0*/  SEL R2, R34, R32, P1 ;  /* 0x0000002022027207 */ /* 0x000fe20000800000 */
[----:B------:R-:W-:Y:S01]  /*49f0*/  IMAD.MOV.U32 R32, RZ, RZ, R50 ;  /* 0x000000ffff207224 */ /* 0x000fe200078e0032 */
[----:B--2---:R-:W-:Y:S01]  /*4a00*/  DMUL R36, R4, R38 ;  /* 0x0000002604247228 */ /* 0x004fe20000000000 */
[----:B------:R-:W-:-:S03]  /*4a10*/  LOP3.LUT R42, R3, 0xffc00000, RZ, 0xc0, !PT ;  /* 0xffc00000032a7812 */ /* 0x000fc600078ec0ff */
[----:B------:R-:W0:Y:S01]  /*4a20*/  DFMA R38, R38, R46, 0.5 ;  /* 0x3fe000002626742b */ /* 0x000e22000000002e */
[----:B------:R-:W-:-:S03]  /*4a30*/  LOP3.LUT R43, R42, 0x100000, RZ, 0xfc, !PT ;  /* 0x001000002a2b7812 */ /* 0x000fc600078efcff */
[----:B------:R-:W-:-:S04]  /*4a40*/  DSETP.NEU.AND P2, PT, R32, RZ, PT ;  /* 0x000000ff2000722a */ /* 0x000fc80003f4d000 */
[----:B0-----:R0:W2:Y:S02]  /*4a50*/  DFMA R4, R38, R36, R4 ;  /* 0x000000242604722b */ /* 0x0010a40000000004 */
[----:B0-----:R-:W-:Y:S01]  /*4a60*/  IADD3 R37, -R42, 0x7fd00000, RZ ;  /* 0x7fd000002a257810 */ /* 0x001fe20007ffe1ff */
[----:B------:R-:W-:Y:S02]  /*4a70*/  IMAD.MOV.U32 R36, RZ, RZ, RZ ;  /* 0x000000ffff247224 */ /* 0x000fe400078e00ff */
[----:B------:R-:W-:Y:S01]  /*4a80*/  IMAD.MOV.U32 R38, RZ, RZ, RZ ;  /* 0x000000ffff267224 */ /* 0x000fe200078e00ff */
[----:B--2---:R0:W2:Y:S01]  /*4a90*/  DMUL R4, R10, R4 ;  /* 0x000000040a047228 */ /* 0x0040a20000000000 */
[----:B------:R-:W-:Y:S01]  /*4aa0*/  IMAD.MOV.U32 R42, RZ, RZ, RZ ;  /* 0x000000ffff2a7224 */ /* 0x000fe200078e00ff */
[----:B0-----:R-:W-:Y:S01]  /*4ab0*/  LOP3.LUT R11, R0, 0x100000, RZ, 0xfc, !PT ;  /* 0x00100000000b7812 */ /* 0x001fe200078efcff */
[----:B------:R-:W-:Y:S01]  /*4ac0*/  IMAD.MOV.U32 R10, RZ, RZ, RZ ;  /* 0x000000ffff0a7224 */ /* 0x000fe200078e00ff */
[----:B------:R-:W-:-:S04]  /*4ad0*/  DMUL R34, R36, R2 ;  /* 0x0000000224227228 */ /* 0x000fc80000000000 */
[----:B------:R-:W0:-:S04]  /*4ae0*/  DMUL R36, R36, R32 ;  /* 0x0000002024247228 */ /* 0x000e080000000000 */
[----:B--2---:R-:W-:-:S04]  /*4af0*/  DMUL R4, R4, R10 ;  /* 0x0000000a04047228 */ /* 0x004fc80000000000 */
[----:B0-----:R-:W0:-:S06]  /*4b00*/  DMUL R36, R36, R36 ;  /* 0x0000002424247228 */ /* 0x001e0c0000000000 */
[----:B0-----:R-:W0:-:S06]  /*4b10*/  DFMA R34, R34, R34, R36 ;  /* 0x000000222222722b */ /* 0x001e0c0000000024 */
[----:B0-----:R-:W0:-:S04]  /*4b20*/  DSETP.MIN.AND P0, P1, R34, c[0x2][0x8], PT ;  /* 0x008002002200762a */ /* 0x001e080003900000 */
[----:B------:R-:W-:-:S05]  /*4b30*/  IMAD.MOV.U32 R36, RZ, RZ, R35 ;  /* 0x000000ffff247224 */ /* 0x000fca00078e0023 */
[----:B0-----:R-:W-:Y:S01]  /*4b40*/  FSEL R37, R36, c[0x2][0xc], P0 ;  /* 0x0080030024257a08 */ /* 0x001fe20000000000 */
[----:B------:R-:W-:-:S05]  /*4b50*/  IMAD.MOV.U32 R36, RZ, RZ, c[0x2][0xc] ;  /* 0x00800300ff247624 */ /* 0x000fca00078e00ff */
[----:B------:R-:W-:Y:S01]  /*4b60*/  @P1 LOP3.LUT R37, R36, 0x80000, RZ, 0xfc, !PT ;  /* 0x0008000024251812 */ /* 0x000fe200078efcff */
[----:B------:R-:W-:Y:S01]  /*4b70*/  IMAD.MOV.U32 R36, RZ, RZ, R34 ;  /* 0x000000ffff247224 */ /* 0x000fe200078e0022 */
[----:B------:R-:W-:Y:S02]  /*4b80*/  ISETP.GE.U32.AND P1, PT, R49, 0x7ff00000, PT ;  /* 0x7ff000003100780c */ /* 0x000fe40003f26070 */
[----:B------:R-:W0:Y:S02]  /*4b90*/  MUFU.RSQ64H R39, R37 ;  /* 0x0000002500277308 */ /* 0x000e240000001c00 */
[----:B------:R-:W-:Y:S01]  /*4ba0*/  SEL R36, R36, c[0x2][0x8], P0 ;  /* 0x0080020024247a07 */ /* 0x000fe20000000000 */
[----:B------:R-:W2:-:S08]  /*4bb0*/  DSETP.NEU.AND P0, PT, R8, RZ, PT ;  /* 0x000000ff0800722a */ /* 0x000e900003f0d000 */
[----:B--2---:R-:W-:Y:S02]  /*4bc0*/  @!P1 FSEL R48, R6, R4, !P0 ;  /* 0x0000000406309208 */ /* 0x004fe40004000000 */
[----:B------:R-:W-:Y:S01]  /*4bd0*/  @!P1 FSEL R49, R7, R5, !P0 ;  /* 0x0000000507319208 */ /* 0x000fe20004000000 */
[----:B0-----:R-:W0:-:S06]  /*4be0*/  DMUL R8, R38, R38 ;  /* 0x0000002626087228 */ /* 0x001e0c0000000000 */
[----:B0-----:R-:W0:-:S06]  /*4bf0*/  DFMA R36, R36, -R8, 1 ;  /* 0x3ff000002424742b */ /* 0x001e0c0000000808 */
[----:B0-----:R-:W-:-:S04]  /*4c00*/  DFMA R8, R36, R46, 0.5 ;  /* 0x3fe000002408742b */ /* 0x001fc8000000002e */
[----:B------:R-:W0:-:S06]  /*4c10*/  DMUL R36, R38, R36 ;  /* 0x0000002426247228 */ /* 0x000e0c0000000000 */
[----:B0-----:R-:W0:-:S06]  /*4c20*/  DFMA R8, R8, R36, R38 ;  /* 0x000000240808722b */ /* 0x001e0c0000000026 */
[----:B0-----:R-:W0:-:S06]  /*4c30*/  DMUL R8, R34, R8 ;  /* 0x0000000822087228 */ /* 0x001e0c0000000000 */
[----:B0-----:R-:W0:-:S10]  /*4c40*/  DMUL R8, R8, R42 ;  /* 0x0000002a08087228 */ /* 0x001e140000000000 */
[----:B0-----:R-:W-:Y:S02]  /*4c50*/  @!P3 FSEL R50, R2, R8, !P2 ;  /* 0x000000080232b208 */ /* 0x001fe40005000000 */
[----:B------:R-:W-:-:S06]  /*4c60*/  @!P3 FSEL R51, R3, R9, !P2 ;  /* 0x000000090333b208 */ /* 0x000fcc0005000000 */
        /* <DEDUP_REMOVED lines=23> */
[----:B--2---:R-:W-:Y:S01]  /*4de0*/  IMAD.MOV.U32 R9, RZ, RZ, R2 ;  /* 0x000000ffff097224 */ /* 0x004fe200078e0002 */
[----:B------:R-:W-:Y:S01]  /*4df0*/  MOV R33, 0x4e60 ;  /* 0x00004e6000217802 */ /* 0x000fe20000000f00 */
[----:B------:R-:W-:Y:S02]  /*4e00*/  IMAD.MOV.U32 R8, RZ, RZ, R3 ;  /* 0x000000ffff087224 */ /* 0x000fe400078e0003 */
[----:B------:R-:W-:Y:S02]  /*4e10*/  IMAD.MOV.U32 R11, RZ, RZ, R35 ;  /* 0x000000ffff0b7224 */ /* 0x000fe400078e0023 */
[----:B0-----:R-:W-:Y:S02]  /*4e20*/  IMAD.MOV.U32 R3, RZ, RZ, R36 ;  /* 0x000000ffff037224 */ /* 0x001fe400078e0024 */
[----:B------:R-:W-:Y:S02]  /*4e30*/  IMAD.MOV.U32 R2, RZ, RZ, R37 ;  /* 0x000000ffff027224 */ /* 0x000fe400078e0025 */
[----:B------:R-:W-:-:S02]  /*4e40*/  IMAD.MOV.U32 R0, RZ, RZ, R5 ;  /* 0x000000ffff007224 */ /* 0x000fc400078e0005 */
[----:B-1-3--:R-:W-:Y:S05]  /*4e50*/  CALL.REL.NOINC `($__internal_21_$__cuda_sm20_dsqrt_rn_f64_mediumpath_v1) ;  /* 0x000262c000007944 */ /* 0x00afea0003c00000 */
[----:B------:R-:W-:Y:S02]  /*4e60*/  IMAD.MOV.U32 R8, RZ, RZ, R0 ;  /* 0x000000ffff087224 */ /* 0x000fe400078e0000 */
[----:B------:R-:W-:-:S02]  /*4e70*/  IMAD.MOV.U32 R9, RZ, RZ, R3 ;  /* 0x000000ffff097224 */ /* 0x000fc400078e0003 */
.L_x_10975:
[----:B------:R-:W-:Y:S05]  /*4e80*/  BSYNC B3 ;  /* 0x0000000000037941 */ /* 0x000fea0003800000 */
.L_x_10974:
[----:B0-2---:R-:W0:-:S10]  /*4e90*/  DADD R2, R6, R8 ;  /* 0x0000000006027229 */ /* 0x005e140000000008 */
        /* <DEDUP_REMOVED lines=40> */
[----:B------:R-:W2:-:S04]  /*5120*/  DADD R34, R4, -R10 ;  /* 0x0000000004227229 */ /* 0x000e88000000080a */
[----:B0-----:R-:W0:-:S04]  /*5130*/  DFMA R36, R8, R36, c[0x2][0x10] ;  /* 0x008004000824762b */ /* 0x001e080000000024 */
[----:B--2---:R-:W2:-:S04]  /*5140*/  DADD R34, R34, R34 ;  /* 0x0000000022227229 */ /* 0x004e880000000022 */
[----:B0-----:R-:W0:-:S04]  /*5150*/  DFMA R36, R8, R36, c[0x2][0x18] ;  /* 0x008006000824762b */ /* 0x001e080000000024 */
[----:B--2---:R-:W-:-:S04]  /*5160*/  DFMA R34, R4, -R10, R34 ;  /* 0x8000000a0422722b */ /* 0x004fc80000000022 */
[----:B0-----:R-:W0:-:S04]  /*5170*/  DFMA R36, R8, R36, c[0x2][0x20] ;  /* 0x008008000824762b */ /* 0x001e080000000024 */
[----:B------:R-:W-:-:S04]  /*5180*/  DFMA R42, R2, c[0x2][0x50], R10 ;  /* 0x00801400022a7a2b */ /* 0x000fc8000000000a */
[----:B0-----:R-:W0:-:S04]  /*5190*/  DFMA R36, R8, R36, c[0x2][0x28] ;  /* 0x00800a000824762b */ /* 0x001e080000000024 */
[----:B------:R-:W-:-:S04]  /*51a0*/  DMUL R34, R32, R34 ;  /* 0x0000002220227228 */ /* 0x000fc80000000000 */
[----:B0-----:R-:W0:-:S04]  /*51b0*/  DFMA R36, R8, R36, c[0x2][0x30] ;  /* 0x00800c000824762b */ /* 0x001e080000000024 */
[----:B------:R-:W2:-:S04]  /*51c0*/  DFMA R4, -R2, c[0x2][0x50], R42 ;  /* 0x0080140002047a2b */ /* 0x000e88000000012a */
[----:B0-----:R-:W0:-:S04]  /*51d0*/  DFMA R36, R8, R36, c[0x2][0x38] ;  /* 0x00800e000824762b */ /* 0x001e080000000024 */
[----:B--2---:R-:W-:-:S04]  /*51e0*/  DADD R4, -R10, R4 ;  /* 0x000000000a047229 */ /* 0x004fc80000000104 */
[----:B0-----:R-:W0:-:S06]  /*51f0*/  DFMA R36, R8, R36, c[0x2][0x40] ;  /* 0x008010000824762b */ /* 0x001e0c0000000024 */
[----:B0-----:R-:W0:-:S06]  /*5200*/  DMUL R36, R8, R36 ;  /* 0x0000002408247228 */ /* 0x001e0c0000000000 */
[----:B0-----:R-:W0:-:S06]  /*5210*/  DFMA R34, R10, R36, R34 ;  /* 0x000000240a22722b */ /* 0x001e0c0000000022 */
[----:B0-----:R-:W0:-:S06]  /*5220*/  DADD R4, R34, -R4 ;  /* 0x0000000022047229 */ /* 0x001e0c0000000804 */
[----:B0-----:R-:W0:-:S06]  /*5230*/  DFMA R4, R2, c[0x2][0x58], R4 ;  /* 0x0080160002047a2b */ /* 0x001e0c0000000004 */
[----:B0-----:R0:W2:Y:S01]  /*5240*/  DADD R42, R42, R4 ;  /* 0x000000002a2a7229 */ /* 0x0010a20000000004 */
[----:B------:R-:W-:Y:S05]  /*5250*/  BRA `(.L_x_10976) ;  /* 0x00001a8000007947 */ /* 0x000fea0003800000 */
.L_x_10973:
        /* <DEDUP_REMOVED lines=33> */
[----:B-1-3--:R-:W-:Y:S05]  /*5470*/  CALL.REL.NOINC `($__internal_20_$__cuda_sm20_div_rn_f64_full) ;  /* 0x0002566000007944 */ /* 0x00afea0003c00000 */
[----:B------:R-:W-:Y:S02]  /*5480*/  IMAD.MOV.U32 R4, RZ, RZ, R2 ;  /* 0x000000ffff047224 */ /* 0x000fe400078e0002 */
[----:B------:R-:W-:Y:S02]  /*5490*/  IMAD.MOV.U32 R5, RZ, RZ, R3 ;  /* 0x000000ffff057224 */ /* 0x000fe400078e0003 */
.L_x_10983:
[----:B------:R-:W-:Y:S05]  /*54a0*/  BSYNC B4 ;  /* 0x0000000000047941 */ /* 0x000fea0003800000 */
.L_x_10982:
[----:B------:R-:W-:Y:S05]  /*54b0*/  BRA `(.L_x_10981) ;  /* 0x0000001000007947 */ /* 0x000fea0003800000 */
.L_x_10980:
[----:B------:R0:W2:-:S06]  /*54c0*/  DADD R4, -R40, R48 ;  /* 0x0000000028047229 */ /* 0x00008c0000000130 */
.L_x_10981:
[----:B------:R-:W-:Y:S05]  /*54d0*/  BSYNC B3 ;  /* 0x0000000000037941 */ /* 0x000fea0003800000 */
.L_x_10979:
[----:B------:R-:W4:Y:S01]  /*54e0*/  DADD R8, -R12, 1 ;  /* 0x3ff000000c087429 */ /* 0x000f220000000100 */
[----:B------:R-:W-:Y:S05]  /*54f0*/  BSSY B3, `(.L_x_10984) ;  /* 0x0000021000037945 */ /* 0x000fea0003800000 */
[----:B----4-:R-:W4:-:S14]  /*5500*/  DSETP.GEU.AND P0, PT, R8, RZ, PT ;  /* 0x000000ff0800722a */ /* 0x010f1c0003f0e000 */
[----:B----4-:R-:W-:Y:S05]  /*5510*/  @!P0 BRA `(.L_x_10985) ;  /* 0x000001d000008947 */ /* 0x010fea0003800000 */
[----:B------:R-:W4:Y:S01]  /*5520*/  DSETP.NEU.AND P0, PT, R8, RZ, PT ;  /* 0x000000ff0800722a */ /* 0x000f220003f0d000 */
[----:B------:R-:W-:Y:S02]  /*5530*/  IMAD.MOV.U32 R2, RZ, RZ, R14 ;  /* 0x000000ffff027224 */ /* 0x000fe400078e000e */
[----:B------:R-:W-:-:S11]  /*5540*/  IMAD.MOV.U32 R3, RZ, RZ, R15 ;  /* 0x000000ffff037224 */ /* 0x000fd600078e000f */
[----:B----4-:R-:W-:Y:S05]  /*5550*/  @!P0 BRA `(.L_x_10986) ;  /* 0x000001a000008947 */ /* 0x010fea0003800000 */
[----:B------:R4:W5:Y:S01]  /*5560*/  DADD R2, R50, R8 ;  /* 0x0000000032027229 */ /* 0x0009620000000008 */
[----:B------:R-:W-:Y:S01]  /*5570*/  BSSY B4, `(.L_x_10987) ;  /* 0x0000014000047945 */ /* 0x000fe20003800000 */
[----:B----4-:R-:W-:-:S04]  /*5580*/  IMAD.MOV.U32 R8, RZ, RZ, 0x1 ;  /* 0x00000001ff087424 */ /* 0x010fc800078e00ff */
[----:B-----5:R-:W4:Y:S02]  /*5590*/  MUFU.RCP64H R9, R3 ;  /* 0x0000000300097308 */ /* 0x020f240000001800 */
[----:B----4-:R-:W4:-:S06]  /*55a0*/  DFMA R10, -R2, R8, 1 ;  /* 0x3ff00000020a742b */ /* 0x010f0c0000000108 */
[----:B----4-:R-:W4:-:S06]  /*55b0*/  DFMA R10, R10, R10, R10 ;  /* 0x0000000a0a0a722b */ /* 0x010f0c000000000a */
[----:B----4-:R-:W4:-:S04]  /*55c0*/  DFMA R8, R8, R10, R8 ;  /* 0x0000000a0808722b */ /* 0x010f080000000008 */
[----:B------:R-:W-:-:S04]  /*55d0*/  DMUL R10, R14, R14 ;  /* 0x0000000e0e0a7228 */ /* 0x000fc80000000000 */
[----:B----4-:R-:W4:-:S06]  /*55e0*/  DFMA R32, -R2, R8, 1 ;  /* 0x3ff000000220742b */ /* 0x010f0c0000000108 */
[----:B----4-:R-:W4:Y:S01]  /*55f0*/  DFMA R32, R8, R32, R8 ;  /* 0x000000200820722b */ /* 0x010f220000000008 */
[----:B------:R-:W-:-:S05]  /*5600*/  FSETP.GEU.AND P1, PT, |R11|, 6.5827683646048100446e-37, PT ;  /* 0x036000000b00780b */ /* 0x000fca0003f2e200 */
[----:B----4-:R-:W4:-:S06]  /*5610*/  DMUL R8, R10, R32 ;  /* 0x000000200a087228 */ /* 0x010f0c0000000000 */
[----:B----4-:R-:W4:-:S06]  /*5620*/  DFMA R34, -R2, R8, R10 ;  /* 0x000000080222722b */ /* 0x010f0c000000010a */
[----:B----4-:R-:W4:-:S10]  /*5630*/  DFMA R8, R32, R34, R8 ;  /* 0x000000222008722b */ /* 0x010f140000000008 */
[----:B----4-:R-:W-:-:S05]  /*5640*/  FFMA R0, RZ, R3, R9 ;  /* 0x00000003ff007223 */ /* 0x010fca0000000009 */
[----:B------:R-:W-:-:S13]  /*5650*/  FSETP.GT.AND P0, PT, |R0|, 1.469367938527859385e-39, PT ;  /* 0x001000000000780b */ /* 0x000fda0003f04200 */
[----:B------:R-:W-:Y:S05]  /*5660*/  @P0 BRA P1, `(.L_x_10988) ;  /* 0x0000004000000947 */ /* 0x000fea0000800000 */
[----:B------:R-:W-:Y:S02]  /*5670*/  MOV R0, 0x5690 ;  /* 0x0000569000007802 */ /* 0x000fe40000000f00 */
[----:B0123--:R-:W-:Y:S05]  /*5680*/  CALL.REL.NOINC `($__internal_20_$__cuda_sm20_div_rn_f64_full) ;  /* 0x0002545000007944 */ /* 0x00ffea0003c00000 */
[----:B------:R-:W-:Y:S02]  /*5690*/  IMAD.MOV.U32 R8, RZ, RZ, R2 ;  /* 0x000000ffff087224 */ /* 0x000fe400078e0002 */
[----:B------:R-:W-:Y:S02]  /*56a0*/  IMAD.MOV.U32 R9, RZ, RZ, R3 ;  /* 0x000000ffff097224 */ /* 0x000fe400078e0003 */
.L_x_10988:
[----:B------:R-:W-:Y:S05]  /*56b0*/  BSYNC B4 ;  /* 0x0000000000047941 */ /* 0x000fea0003800000 */
.L_x_10987:
[----:B------:R-:W-:Y:S02]  /*56c0*/  IMAD.MOV.U32 R2, RZ, RZ, R8 ;  /* 0x000000ffff027224 */ /* 0x000fe400078e0008 */
[----:B------:R-:W-:Y:S01]  /*56d0*/  IMAD.MOV.U32 R3, RZ, RZ, R9 ;  /* 0x000000ffff037224 */ /* 0x000fe200078e0009 */
[----:B------:R-:W-:Y:S05]  /*56e0*/  BRA `(.L_x_10986) ;  /* 0x0000001000007947 */ /* 0x000fea0003800000 */
.L_x_10985:
[----:B------:R4:W0:-:S06]  /*56f0*/  DADD R2, R50, -R8 ;  /* 0x0000000032027229 */ /* 0x00080c0000000808 */
.L_x_10986:
[----:B------:R-:W-:Y:S05]  /*5700*/  BSYNC B3 ;  /* 0x0000000000037941 */ /* 0x000fea0003800000 */
.L_x_10984:
[----:B0-----:R-:W0:Y:S01]  /*5710*/  DMUL R2, R2, 0.5 ;  /* 0x3fe0000002027828 */ /* 0x001e220000000000 */
[----:B----4-:R-:W-:Y:S01]  /*5720*/  IMAD.MOV.U32 R8, RZ, RZ, 0x0 ;  /* 0x00000000ff087424 */ /* 0x010fe200078e00ff */
[----:B------:R-:W-:Y:S01]  /*5730*/  BSSY B3, `(.L_x_10989) ;  /* 0x000001e000037945 */ /* 0x000fe20003800000 */
[----:B------:R-:W-:Y:S01]  /*5740*/  IMAD.MOV.U32 R9, RZ, RZ, 0x3fd80000 ;  /* 0x3fd80000ff097424 */ /* 0x000fe200078e00ff */
[----:B------:R-:W-:-:S04]  /*5750*/  DADD R34, R6, 1 ;  /* 0x3ff0000006227429 */ /* 0x000fc80000000000 */
[----:B0-2---:R-:W0:-:S06]  /*5760*/  DFMA R4, R4, 0.5, R2 ;  /* 0x3fe000000404782b */ /* 0x005e0c0000000002 */
        /* <DEDUP_REMOVED lines=15> */
[----:B--2---:R-:W-:Y:S02]  /*5860*/  IMAD.MOV.U32 R9, RZ, RZ, R2 ;  /* 0x000000ffff097224 */ /* 0x004fe400078e0002 */
[----:B------:R-:W-:Y:S02]  /*5870*/  IMAD.MOV.U32 R8, RZ, RZ, R3 ;  /* 0x000000ffff087224 */ /* 0x000fe400078e0003 */
[----:B------:R-:W-:Y:S01]  /*5880*/  IMAD.MOV.U32 R0, RZ, RZ, R33 ;  /* 0x000000ffff007224 */ /* 0x000fe200078e0021 */
[----:B0-----:R-:W-:Y:S01]  /*5890*/  MOV R33, 0x58f0 ;  /* 0x000058f000217802 */ /* 0x001fe20000000f00 */
[----:B------:R-:W-:Y:S02]  /*58a0*/  IMAD.MOV.U32 R32, RZ, RZ, R38 ;  /* 0x000000ffff207224 */ /* 0x000fe400078e0026 */
[----:B------:R-:W-:Y:S02]  /*58b0*/  IMAD.MOV.U32 R11, RZ, RZ, R35 ;  /* 0x000000ffff0b7224 */ /* 0x000fe400078e0023 */
[----:B------:R-:W-:-:S02]  /*58c0*/  IMAD.MOV.U32 R3, RZ, RZ, R36 ;  /* 0x000000ffff037224 */ /* 0x000fc400078e0024 */
[----:B------:R-:W-:Y:S02]  /*58d0*/  IMAD.MOV.U32 R2, RZ, RZ, R37 ;  /* 0x000000ffff027224 */ /* 0x000fe400078e0025 */
[----:B-1-3--:R-:W-:Y:S05]  /*58e0*/  CALL.REL.NOINC `($__internal_21_$__cuda_sm20_dsqrt_rn_f64_mediumpath_v1) ;  /* 0x0002583000007944 */ /* 0x00afea0003c00000 */
[----:B------:R-:W-:Y:S02]  /*58f0*/  IMAD.MOV.U32 R8, RZ, RZ, R0 ;  /* 0x000000ffff087224 */ /* 0x000fe400078e0000 */
[----:B------:R-:W-:Y:S02]  /*5900*/  IMAD.MOV.U32 R9, RZ, RZ, R3 ;  /* 0x000000ffff097224 */ /* 0x000fe400078e0003 */
.L_x_10990:
[----:B------:R-:W-:Y:S05]  /*5910*/  BSYNC B3 ;  /* 0x0000000000037941 */ /* 0x000fea0003800000 */
.L_x_10989:
[----:B--2---:R-:W2:-:S10]  /*5920*/  DADD R4, R4, R8 ;  /* 0x0000000004047229 */ /* 0x004e940000000008 */
[C---:B--2---:R-:W-:Y:S02]  /*5930*/  FSETP.GEU.FTZ.AND P1, PT, R5.reuse, 1.7916666269302368164, PT ;  /* 0x3fe555550500780b */ /* 0x044fe40003f3e000 */
[----:B------:R-:W-:-:S13]  /*5940*/  FSETP.GT.FTZ.AND P0, PT, R5, -1.6999999284744262695, PT ;  /* 0xbfd999990500780b */ /* 0x000fda0003f14000 */
[----:B------:R-:W-:Y:S05]  /*5950*/  @P0 BRA !P1, `(.L_x_10991) ;  /* 0x000003d000000947 */ /* 0x000fea0004800000 */
[----:B0-----:R-:W0:-:S10]  /*5960*/  DADD R2, R4, 1 ;  /* 0x3ff0000004027429 */ /* 0x001e140000000000 */
        /* <DEDUP_REMOVED lines=60> */
.L_x_10991:
        /* <DEDUP_REMOVED lines=22> */
.L_x_10993:
[----:B------:R-:W-:Y:S05]  /*5e90*/  BSYNC B3 ;  /* 0x0000000000037941 */ /* 0x000fea0003800000 */
.L_x_10992:
        /* <DEDUP_REMOVED lines=14> */
[----:B0-----:R0:W2:Y:S01]  /*5f80*/  DADD R42, R4, R32 ;  /* 0x00000000042a7229 */ /* 0x0010a20000000020 */
[----:B------:R-:W-:Y:S05]  /*5f90*/  BRA `(.L_x_10976) ;  /* 0x00000d4000007947 */ /* 0x000fea0003800000 */
.L_x_10978:
        /* <DEDUP_REMOVED lines=28> */
.L_x_10996:
[----:B------:R-:W-:Y:S05]  /*6160*/  BSYNC B3 ;  /* 0x0000000000037941 */ /* 0x000fea0003800000 */
.L_x_10995:
[----:B0-2---:R-:W0:-:S10]  /*6170*/  DADD R4, R44, R8 ;  /* 0x000000002c047229 */ /* 0x005e140000000008 */
[C---:B0-----:R-:W-:Y:S02]  /*6180*/  FSETP.GEU.FTZ.AND P1, PT, R5.reuse, 1.7916666269302368164, PT ;  /* 0x3fe555550500780b */ /* 0x041fe40003f3e000 */
[----:B------:R-:W-:-:S04]  /*6190*/  FSETP.GT.FTZ.AND P0, PT, R5, -1.6999999284744262695, PT ;  /* 0xbfd999990500780b */ /* 0x000fc80003f14000 */
[----:B------:R-:W-:-:S13]  /*61a0*/  PLOP3.LUT P0, PT, P1, P0, PT, 0x8, 0x0 ;  /* 0x000000000000781c */ /* 0x000fda0000f00170 */
[----:B------:R-:W-:Y:S05]  /*61b0*/  @!P0 BRA `(.L_x_10997) ;  /* 0x0000027000008947 */ /* 0x000fea0003800000 */
        /* <DEDUP_REMOVED lines=22> */
.L_x_10999:
[----:B------:R-:W-:Y:S05]  /*6320*/  BSYNC B3 ;  /* 0x0000000000037941 */ /* 0x000fea0003800000 */
.L_x_10998:
        /* <DEDUP_REMOVED lines=16> */
.L_x_10997:
        /* <DEDUP_REMOVED lines=55> */
.L_x_11000:
[----:B------:R-:W-:Y:S01]  /*67a0*/  IMAD.MOV.U32 R2, RZ, RZ, 0x0 ;  /* 0x00000000ff027424 */ /* 0x000fe200078e00ff */
[----:B------:R-:W-:Y:S01]  /*67b0*/  FSETP.NEU.FTZ.AND P0, PT, R5, RZ, PT ;  /* 0x000000ff0500720b */ /* 0x000fe20003f1d000 */
[----:B------:R-:W-:-:S06]  /*67c0*/  IMAD.MOV.U32 R3, RZ, RZ, 0x7ff00000 ;  /* 0x7ff00000ff037424 */ /* 0x000fcc00078e00ff */
[----:B------:R-:W0:-:S10]  /*67d0*/  DFMA R2, R4, R2, +INF ;  /* 0x7ff000000402742b */ /* 0x000e140000000002 */
[----:B0-----:R-:W-:Y:S02]  /*67e0*/  FSEL R42, R2, RZ, P0 ;  /* 0x000000ff022a7208 */ /* 0x001fe40000000000 */
[----:B------:R-:W-:Y:S01]  /*67f0*/  FSEL R43, R3, -QNAN , P0 ;  /* 0xfff00000032b7808 */ /* 0x000fe20000000000 */
[----:B------:R-:W-:Y:S05]  /*6800*/  BRA `(.L_x_10976) ;  /* 0x000004d000007947 */ /* 0x000fea0003800000 */
.L_x_10994:
        /* <DEDUP_REMOVED lines=18> */
[----:B------:R-:W-:Y:S01]  /*6930*/  MOV R33, 0x69a0 ;  /* 0x000069a000217802 */ /* 0x000fe20000000f00 */
[----:B------:R-:W-:Y:S02]  /*6940*/  IMAD.MOV.U32 R9, RZ, RZ, R38 ;  /* 0x000000ffff097224 */ /* 0x000fe400078e0026 */
[----:B------:R-:W-:Y:S02]  /*6950*/  IMAD.MOV.U32 R8, RZ, RZ, R39 ;  /* 0x000000ffff087224 */ /* 0x000fe400078e0027 */
[----:B--2---:R-:W-:Y:S02]  /*6960*/  IMAD.MOV.U32 R3, RZ, RZ, R36 ;  /* 0x000000ffff037224 */ /* 0x004fe400078e0024 */
[----:B------:R-:W-:Y:S02]  /*6970*/  IMAD.MOV.U32 R2, RZ, RZ, R37 ;  /* 0x000000ffff027224 */ /* 0x000fe400078e0025 */
[----:B------:R-:W-:-:S02]  /*6980*/  IMAD.MOV.U32 R0, RZ, RZ, R5 ;  /* 0x000000ffff007224 */ /* 0x000fc400078e0005 */
[----:B01-3--:R-:W-:Y:S05]  /*6990*/  CALL.REL.NOINC `($__internal_21_$__cuda_sm20_dsqrt_rn_f64_mediumpath_v1) ;  /* 0x0002478000007944 */ /* 0x00bfea0003c00000 */
[----:B------:R-:W-:Y:S02]  /*69a0*/  IMAD.MOV.U32 R2, RZ, RZ, R0 ;  /* 0x000000ffff027224 */ /* 0x000fe400078e0000 */
.L_x_11002:
[----:B------:R-:W-:Y:S05]  /*69b0*/  BSYNC B3 ;  /* 0x0000000000037941 */ /* 0x000fea0003800000 */
.L_x_11001:
[----:B0-2---:R-:W0:Y:S01]  /*69c0*/  MUFU.RCP64H R5, R3 ;  /* 0x0000000300057308 */ /* 0x005e220000001800 */
[----:B------:R-:W-:Y:S01]  /*69d0*/  IMAD.MOV.U32 R4, RZ, RZ, 0x1 ;  /* 0x00000001ff047424 */ /* 0x000fe200078e00ff */
[----:B------:R-:W-:Y:S01]  /*69e0*/  FSETP.GEU.AND P1, PT, |R15|, 6.5827683646048100446e-37, PT ;  /* 0x036000000f00780b */ /* 0x000fe20003f2e200 */
[----:B------:R-:W-:Y:S04]  /*69f0*/  BSSY B3, `(.L_x_11003) ;  /* 0x0000012000037945 */ /* 0x000fe80003800000 */
[----:B0-----:R-:W0:-:S06]  /*6a00*/  DFMA R8, R4, -R2, 1 ;  /* 0x3ff000000408742b */ /* 0x001e0c0000000802 */
        /* <DEDUP_REMOVED lines=16> */
.L_x_11004:
[----:B------:R-:W-:Y:S05]  /*6b10*/  BSYNC B3 ;  /* 0x0000000000037941 */ /* 0x000fea0003800000 */
.L_x_11003:
[----:B------:R-:W-:Y:S05]  /*6b20*/  BRA `(.L_x_10976) ;  /* 0x000001b000007947 */ /* 0x000fea0003800000 */
.L_x_10977:
[----:B------:R-:W0:Y:S01]  /*6b30*/  MUFU.RSQ64H R11, R15 ;  /* 0x0000000f000b7308 */ /* 0x000e220000001c00 */
[----:B------:R-:W-:Y:S01]  /*6b40*/  IADD3 R10, R15, -0x3500000, RZ ;  /* 0xfcb000000f0a7810 */ /* 0x000fe20007ffe0ff */
[----:B------:R-:W-:Y:S03]  /*6b50*/  BSSY B3, `(.L_x_10976) ;  /* 0x0000018000037945 */ /* 0x000fe60003800000 */
        /* <DEDUP_REMOVED lines=15> */
[----:B0-----:R-:W-:Y:S02]  /*6c50*/  IMAD.MOV.U32 R3, RZ, RZ, R34 ;  /* 0x000000ffff037224 */ /* 0x001fe400078e0022 */
[----:B------:R-:W-:Y:S02]  /*6c60*/  IMAD.MOV.U32 R2, RZ, RZ, R35 ;  /* 0x000000ffff027224 */ /* 0x000fe400078e0023 */
[----:B------:R-:W-:Y:S02]  /*6c70*/  IMAD.MOV.U32 R0, RZ, RZ, R5 ;  /* 0x000000ffff007224 */ /* 0x000fe400078e0005 */
[----:B------:R-:W-:-:S02]  /*6c80*/  IMAD.MOV.U32 R34, RZ, RZ, R14 ;  /* 0x000000ffff227224 */ /* 0x000fc400078e000e */
[----:B------:R-:W-:Y:S02]  /*6c90*/  IMAD.MOV.U32 R11, RZ, RZ, R15 ;  /* 0x000000ffff0b7224 */ /* 0x000fe400078e000f */
[----:B-123--:R-:W-:Y:S05]  /*6ca0*/  CALL.REL.NOINC `($__internal_21_$__cuda_sm20_dsqrt_rn_f64_mediumpath_v1) ;  /* 0x0002447000007944 */ /* 0x00efea0003c00000 */
[----:B------:R-:W-:Y:S02]  /*6cb0*/  IMAD.MOV.U32 R42, RZ, RZ, R0 ;  /* 0x000000ffff2a7224 */ /* 0x000fe400078e0000 */
[----:B------:R-:W-:Y:S02]  /*6cc0*/  IMAD.MOV.U32 R43, RZ, RZ, R3 ;  /* 0x000000ffff2b7224 */ /* 0x000fe400078e0003 */
.L_x_11005:
[----:B------:R-:W-:Y:S05]  /*6cd0*/  BSYNC B3 ;  /* 0x0000000000037941 */ /* 0x000fea0003800000 */
.L_x_10976:
[----:B------:R-:W-:Y:S05]  /*6ce0*/  BSYNC B2 ;  /* 0x0000000000027941 */ /* 0x000fea0003800000 */
.L_x_10972:
[----:B------:R-:W4:Y:S01]  /*6cf0*/  DSETP.GEU.AND P0, PT, R12, 5.9666725849601653946e-154, PT ;  /* 0x202000000c00742a */ /* 0x000f220003f0e000 */
[----:B------:R-:W-:Y:S01]  /*6d00*/  BSSY B3, `(.L_x_11006) ;  /* 0x00001af000037945 */ /* 0x000fe20003800000 */
[----:B------:R-:W-:-:S12]  /*6d10*/  BSSY B2, `(.L_x_11007) ;  /* 0x000015d000027945 */ /* 0x000fd80003800000 */
[----:B----4-:R-:W-:Y:S05]  /*6d20*/  @!P0 BRA `(.L_x_11008) ;  /* 0x0000159000008947 */ /* 0x010fea0003800000 */
        /* <DEDUP_REMOVED lines=20> */
[----:B-123--:R-:W-:Y:S05]  /*6e70*/  CALL.REL.NOINC `($__internal_20_$__cuda_sm20_div_rn_f64_full) ;  /* 0x00023c6000007944 */ /* 0x00efea0003c00000 */
.L_x_11010:
[----:B------:R-:W-:Y:S05]  /*6e80*/  BSYNC B4 ;  /* 0x0000000000047941 */ /* 0x000fea0003800000 */
.L_x_11009:
        /* <DEDUP_REMOVED lines=21> */
[----:B0-----:R0:W4:Y:S01]  /*6fe0*/  DFMA R2, R6, R2, R2 ;  /* 0x000000020602722b */ /* 0x0011220000000002 */
[----:B------:R-:W-:Y:S05]  /*6ff0*/  BRA `(.L_x_11013) ;  /* 0x000017f000007947 */ /* 0x000fea0003800000 */
.L_x_11012:
[----:B------:R-:W-:Y:S02]  /*7000*/  IMAD.MOV.U32 R4, RZ, RZ, 0x0 ;  /* 0x00000000ff047424 */ /* 0x000fe400078e00ff */
[----:B------:R-:W-:Y:S02]  /*7010*/  IMAD.MOV.U32 R5, RZ, RZ, 0x3fe00000 ;  /* 0x3fe00000ff057424 */ /* 0x000fe400078e00ff */
[----:B------:R-:W-:Y:S02]  /*7020*/  IMAD.MOV.U32 R8, RZ, RZ, -0x23e76a17 ;  /* 0xdc1895e9ff087424 */ /* 0x000fe400078e00ff */
[----:B------:R-:W-:Y:S02]  /*7030*/  IMAD.MOV.U32 R9, RZ, RZ, 0x3fb0066b ;  /* 0x3fb0066bff097424 */ /* 0x000fe400078e00ff */
[----:B------:R-:W0:Y:S01]  /*7040*/  DFMA R4, |R2|, -R4, 0.5 ;  /* 0x3fe000000204742b */ /* 0x000e220000000a04 */
[----:B------:R-:W-:-:S05]  /*7050*/  IMAD.MOV.U32 R6, RZ, RZ, RZ ;  /* 0x000000ffff067224 */ /* 0x000fca00078e00ff */
[C---:B0-----:R-:W0:Y:S01]  /*7060*/  DFMA R8, R4.reuse, R8, c[0x2][0xa0] ;  /* 0x008028000408762b */ /* 0x041e220000000008 */
[----:B------:R-:W4:Y:S03]  /*7070*/  MUFU.RSQ64H R7, R5 ;  /* 0x0000000500077308 */ /* 0x000f260000001c00 */
[----:B------:R-:W-:Y:S01]  /*7080*/  ISETP.GE.AND P1, PT, R5, RZ, PT ;  /* 0x000000ff0500720c */ /* 0x000fe20003f26270 */
[----:B------:R-:W-:-:S04]  /*7090*/  DSETP.NE.AND P0, PT, R4, RZ, PT ;  /* 0x000000ff0400722a */ /* 0x000fc80003f05000 */
[----:B0-----:R-:W0:-:S06]  /*70a0*/  DFMA R8, R4, R8, c[0x2][0xa8] ;  /* 0x00802a000408762b */ /* 0x001e0c0000000008 */
[----:B0-----:R-:W0:-:S04]  /*70b0*/  DFMA R8, R4, R8, c[0x2][0xb0] ;  /* 0x00802c000408762b */ /* 0x001e080000000008 */
[----:B----4-:R-:W4:-:S04]  /*70c0*/  DMUL R10, R4, R6 ;  /* 0x00000006040a7228 */ /* 0x010f080000000000 */
[----:B0-----:R-:W0:-:S04]  /*70d0*/  DFMA R8, R4, R8, c[0x2][0xb8] ;  /* 0x00802e000408762b */ /* 0x001e080000000008 */
[----:B----4-:R-:W-:-:S04]  /*70e0*/  DFMA R12, R10, -R10, R4 ;  /* 0x8000000a0a0c722b */ /* 0x010fc80000000004 */
[----:B0-----:R0:W4:Y:S02]  /*70f0*/  DFMA R14, R4, R8, c[0x2][0xc0] ;  /* 0x00803000040e762b */ /* 0x0011240000000008 */
[----:B0-----:R-:W-:Y:S01]  /*7100*/  IADD3 R9, R7, -0x100000, RZ ;  /* 0xfff0000007097810 */ /* 0x001fe20007ffe0ff */
[----:B------:R-:W-:-:S03]  /*7110*/  IMAD.MOV.U32 R8, RZ, RZ, RZ ;  /* 0x000000ffff087224 */ /* 0x000fc600078e00ff */
[----:B----4-:R-:W0:-:S04]  /*7120*/  DFMA R14, R4, R14, c[0x2][0xc8] ;  /* 0x00803200040e762b */ /* 0x010e08000000000e */
[----:B------:R-:W4:-:S04]  /*7130*/  DFMA R12, R8, R12, R10 ;  /* 0x0000000c080c722b */ /* 0x000f08000000000a */
[----:B0-----:R-:W0:-:S04]  /*7140*/  DFMA R14, R4, R14, c[0x2][0xd0] ;  /* 0x00803400040e762b */ /* 0x001e08000000000e */
[----:B----4-:R-:W4:-:S04]  /*7150*/  DFMA R6, R6, -R12, 1 ;  /* 0x3ff000000606742b */ /* 0x010f08000000080c */
[----:B0-----:R-:W0:-:S04]  /*7160*/  DFMA R14, R4, R14, c[0x2][0xd8] ;  /* 0x00803600040e762b */ /* 0x001e08000000000e */
[----:B------:R-:W-:-:S04]  /*7170*/  DFMA R10, R12, -R12, R4 ;  /* 0x8000000c0c0a722b */ /* 0x000fc80000000004 */
[----:B----4-:R-:W4:-:S04]  /*7180*/  DFMA R6, R8, R6, R8 ;  /* 0x000000060806722b */ /* 0x010f080000000008 */
[----:B0-----:R-:W0:-:S04]  /*7190*/  DFMA R14, R4, R14, c[0x2][0xe0] ;  /* 0x00803800040e762b */ /* 0x001e08000000000e */
[----:B----4-:R-:W-:-:S04]  /*71a0*/  DFMA R6, R6, R10, R12 ;  /* 0x0000000a0606722b */ /* 0x010fc8000000000c */
        /* <DEDUP_REMOVED lines=16> */
.L_x_11011:
        /* <DEDUP_REMOVED lines=18> */
[----:B------:R-:W4:Y:S02]  /*73d0*/  DMUL R32, R14, R14 ;  /* 0x0000000e0e207228 */ /* 0x000f240000000000 */
[----:B0-----:R-:W0:Y:S08]  /*73e0*/  MUFU.RCP64H R5, R3 ;  /* 0x0000000300057308 */ /* 0x001e300000001800 */
[----:B----4-:R-:W-:Y:S01]  /*73f0*/  FSETP.GEU.AND P1, PT, |R33|, 6.5827683646048100446e-37, PT ;  /* 0x036000002100780b */ /* 0x010fe20003f2e200 */
        /* <DEDUP_REMOVED lines=14> */
[----:B-123--:R-:W-:Y:S05]  /*74e0*/  CALL.REL.NOINC `($__internal_20_$__cuda_sm20_div_rn_f64_full) ;  /* 0x000235f000007944 */ /* 0x00efea0003c00000 */
[----:B------:R-:W-:Y:S02]  /*74f0*/  IMAD.MOV.U32 R4, RZ, RZ, R2 ;  /* 0x000000ffff047224 */ /* 0x000fe400078e0002 */
[----:B------:R-:W-:Y:S02]  /*7500*/  IMAD.MOV.U32 R5, RZ, RZ, R3 ;  /* 0x000000ffff057224 */ /* 0x000fe400078e0003 */
.L_x_11021:
[----:B------:R-:W-:Y:S05]  /*7510*/  BSYNC B6 ;  /* 0x0000000000067941 */ /* 0x000fea0003800000 */
.L_x_11020:
[----:B------:R-:W-:Y:S05]  /*7520*/  BRA `(.L_x_11019) ;  /* 0x0000001000007947 */ /* 0x000fea0003800000 */
.L_x_11018:
[----:B------:R0:W4:-:S06]  /*7530*/  DADD R4, -R40, R48 ;  /* 0x0000000028047229 */ /* 0x00010c0000000130 */
.L_x_11019:
[----:B------:R-:W-:Y:S05]  /*7540*/  BSYNC B5 ;  /* 0x0000000000057941 */ /* 0x000fea0003800000 */
.L_x_11017:
[----:B------:R-:W5:Y:S01]  /*7550*/  DSETP.GEU.AND P0, PT, R44, RZ, PT ;  /* 0x000000ff2c00722a */ /* 0x000f620003f0e000 */
[----:B------:R-:W-:-:S13]  /*7560*/  BSSY B5, `(.L_x_11022) ;  /* 0x000001e000057945 */ /* 0x000fda0003800000 */
[----:B-----5:R-:W-:Y:S05]  /*7570*/  @!P0 BRA `(.L_x_11023) ;  /* 0x000001b000008947 */ /* 0x020fea0003800000 */
[----:B------:R-:W5:-:S14]  /*7580*/  DSETP.NEU.AND P0, PT, R44, RZ, PT ;  /* 0x000000ff2c00722a */ /* 0x000f5c0003f0d000 */
[----:B-----5:R-:W-:Y:S05]  /*7590*/  @!P0 BRA `(.L_x_11024) ;  /* 0x000001a000008947 */ /* 0x020fea0003800000 */
[----:B------:R-:W5:Y:S01]  /*75a0*/  DADD R2, R44, R50 ;  /* 0x000000002c027229 */ /* 0x000f620000000032 */
[----:B------:R-:W-:Y:S01]  /*75b0*/  IMAD.MOV.U32 R8, RZ, RZ, 0x1 ;  /* 0x00000001ff087424 */ /* 0x000fe200078e00ff */
[----:B------:R-:W-:Y:S02]  /*75c0*/  BSSY B6, `(.L_x_11025) ;  /* 0x0000015000067945 */ /* 0x000fe40003800000 */
[----:B------:R-:W0:Y:S02]  /*75d0*/  DMUL R32, R14, R14 ;  /* 0x0000000e0e207228 */ /* 0x000e240000000000 */
[----:B-----5:R-:W5:Y:S08]  /*75e0*/  MUFU.RCP64H R9, R3 ;  /* 0x0000000300097308 */ /* 0x020f700000001800 */
[----:B0-----:R-:W-:Y:S01]  /*75f0*/  FSETP.GEU.AND P1, PT, |R33|, 6.5827683646048100446e-37, PT ;  /* 0x036000002100780b */ /* 0x001fe20003f2e200 */
[----:B-----5:R-:W0:-:S06]  /*7600*/  DFMA R10, -R2, R8, 1 ;  /* 0x3ff00000020a742b */ /* 0x020e0c0000000108 */
        /* <DEDUP_REMOVED lines=13> */
[----:B-1234-:R-:W-:Y:S05]  /*76e0*/  CALL.REL.NOINC `($__internal_20_$__cuda_sm20_div_rn_f64_full) ;  /* 0x000233f000007944 */ /* 0x01efea0003c00000 */
[----:B------:R-:W-:Y:S02]  /*76f0*/  IMAD.MOV.U32 R14, RZ, RZ, R2 ;  /* 0x000000ffff0e7224 */ /* 0x000fe400078e0002 */
[----:B------:R-:W-:Y:S02]  /*7700*/  IMAD.MOV.U32 R15, RZ, RZ, R3 ;  /* 0x000000ffff0f7224 */ /* 0x000fe400078e0003 */
.L_x_11026:
[----:B------:R-:W-:Y:S05]  /*7710*/  BSYNC B6 ;  /* 0x0000000000067941 */ /* 0x000fea0003800000 */
.L_x_11025:
[----:B------:R-:W-:Y:S05]  /*7720*/  BRA `(.L_x_11024) ;  /* 0x0000001000007947 */ /* 0x000fea0003800000 */
.L_x_11023:
[----:B------:R0:W4:-:S06]  /*7730*/  DADD R14, -R44, R50 ;  /* 0x000000002c0e7229 */ /* 0x00010c0000000132 */
.L_x_11024:
[----:B------:R-:W-:Y:S05]  /*7740*/  BSYNC B5 ;  /* 0x0000000000057941 */ /* 0x000fea0003800000 */
.L_x_11022:
[----:B----4-:R-:W4:Y:S01]  /*7750*/  DMUL R2, R14, 0.5 ;  /* 0x3fe000000e027828 */ /* 0x010f220000000000 */
[----:B------:R-:W-:Y:S03]  /*7760*/  BSSY B5, `(.L_x_11027) ;  /* 0x000001e000057945 */ /* 0x000fe60003800000 */
[----:B------:R-:W-:-:S04]  /*7770*/  DADD R6, R12, R6 ;  /* 0x000000000c067229 */ /* 0x000fc80000000006 */
[----:B----4-:R4:W5:Y:S02]  /*7780*/  DFMA R2, R4, 0.5, R2 ;  /* 0x3fe000000402782b */ /* 0x0109640000000002 */
[----:B----4-:R-:W-:Y:S02]  /*7790*/  IMAD.MOV.U32 R4, RZ, RZ, 0x0 ;  /* 0x00000000ff047424 */ /* 0x010fe400078e00ff */
[----:B------:R-:W-:Y:S02]  /*77a0*/  IMAD.MOV.U32 R5, RZ, RZ, 0x3fd80000 ;  /* 0x3fd80000ff057424 */ /* 0x000fe400078e00ff */
[----:B-----5:R-:W4:-:S06]  /*77b0*/  DMUL R34, R2, R6 ;  /* 0x0000000602227228 */ /* 0x020f0c0000000000 */
[----:B----4-:R-:W4:Y:S04]  /*77c0*/  MUFU.RSQ64H R11, R35 ;  /* 0x00000023000b7308 */ /* 0x010f280000001c00 */
[----:B------:R-:W-:-:S04]  /*77d0*/  IADD3 R10, R35, -0x3500000, RZ ;  /* 0xfcb00000230a7810 */ /* 0x000fc80007ffe0ff */
[----:B------:R-:W-:Y:S02]  /*77e0*/  ISETP.GE.U32.AND P0, PT, R10, 0x7ca00000, PT ;  /* 0x7ca000000a00780c */ /* 0x000fe40003f06070 */
[----:B----4-:R-:W4:-:S06]  /*77f0*/  DMUL R2, R10, R10 ;  /* 0x0000000a0a027228 */ /* 0x010f0c0000000000 */
[----:B----4-:R-:W4:-:S06]  /*7800*/  DFMA R2, R34, -R2, 1 ;  /* 0x3ff000002202742b */ /* 0x010f0c0000000802 */
[----:B----4-:R-:W-:-:S04]  /*7810*/  DFMA R4, R2, R4, 0.5 ;  /* 0x3fe000000204742b */ /* 0x010fc80000000004 */
[----:B------:R-:W4:-:S06]  /*7820*/  DMUL R2, R10, R2 ;  /* 0x000000020a027228 */ /* 0x000f0c0000000000 */
[----:B----4-:R-:W4:-:S06]  /*7830*/  DFMA R32, R4, R2, R10 ;  /* 0x000000020420722b */ /* 0x010f0c000000000a */
[----:B----4-:R-:W4:-:S04]  /*7840*/  DMUL R14, R34, R32 ;  /* 0x00000020220e7228 */ /* 0x010f080000000000 */
[----:B------:R-:W-:Y:S01]  /*7850*/  IADD3 R5, R33, -0x100000, RZ ;  /* 0xfff0000021057810 */ /* 0x000fe20007ffe0ff */
[----:B------:R-:W-:Y:S01]  /*7860*/  IMAD.MOV.U32 R4, RZ, RZ, R32 ;  /* 0x000000ffff047224 */ /* 0x000fe200078e0020 */
[----:B----4-:R-:W4:-:S06]  /*7870*/  DFMA R2, R14, -R14, R34 ;  /* 0x8000000e0e02722b */ /* 0x010f0c0000000022 */
[----:B----4-:R4:W0:Y:S01]  /*7880*/  DFMA R6, R2, R4, R14 ;  /* 0x000000040206722b */ /* 0x010822000000000e */
[----:B------:R-:W-:Y:S05]  /*7890*/  @!P0 BRA `(.L_x_11028) ;  /* 0x000000a000008947 */ /* 0x000fea0003800000 */
[----:B------:R-:W-:Y:S01]  /*78a0*/  IMAD.MOV.U32 R9, RZ, RZ, R2 ;  /* 0x000000ffff097224 */ /* 0x000fe200078e0002 */
[----:B------:R-:W-:Y:S01]  /*78b0*/  MOV R33, 0x7920 ;  /* 0x0000792000217802 */ /* 0x000fe20000000f00 */
[----:B------:R-:W-:Y:S02]  /*78c0*/  IMAD.MOV.U32 R8, RZ, RZ, R3 ;  /* 0x000000ffff087224 */ /* 0x000fe400078e0003 */
[----:B------:R-:W-:Y:S02]  /*78d0*/  IMAD.MOV.U32 R11, RZ, RZ, R35 ;  /* 0x000000ffff0b7224 */ /* 0x000fe400078e0023 */
[----:B----4-:R-:W-:Y:S02]  /*78e0*/  IMAD.MOV.U32 R3, RZ, RZ, R14 ;  /* 0x000000ffff037224 */ /* 0x010fe400078e000e */
[----:B------:R-:W-:Y:S02]  /*78f0*/  IMAD.MOV.U32 R2, RZ, RZ, R15 ;  /* 0x000000ffff027224 */ /* 0x000fe400078e000f */
[----:B------:R-:W-:-:S02]  /*7900*/  IMAD.MOV.U32 R0, RZ, RZ, R5 ;  /* 0x000000ffff007224 */ /* 0x000fc400078e0005 */
[----:B0123--:R-:W-:Y:S05]  /*7910*/  CALL.REL.NOINC `($__internal_21_$__cuda_sm20_dsqrt_rn_f64_mediumpath_v1) ;  /* 0x0002380000007944 */ /* 0x00ffea0003c00000 */
[----:B------:R-:W-:Y:S02]  /*7920*/  IMAD.MOV.U32 R6, RZ, RZ, R0 ;  /* 0x000000ffff067224 */ /* 0x000fe400078e0000 */
[----:B------:R-:W-:-:S02]  /*7930*/  IMAD.MOV.U32 R7, RZ, RZ, R3 ;  /* 0x000000ffff077224 */ /* 0x000fc400078e0003 */
.L_x_11028:
[----:B------:R-:W-:Y:S05]  /*7940*/  BSYNC B5 ;  /* 0x0000000000057941 */ /* 0x000fea0003800000 */
.L_x_11027:
[----:B------:R-:W-:Y:S05]  /*7950*/  BRA `(.L_x_11029) ;  /* 0x0000094000007947 */ /* 0x000fea0003800000 */
.L_x_11016:
        /* <DEDUP_REMOVED lines=19> */
[----:B0-----:R0:W4:Y:S01]  /*7a90*/  DFMA R6, R2, R4, R14 ;  /* 0x000000040206722b */ /* 0x001122000000000e */
[----:B------:R-:W-:Y:S05]  /*7aa0*/  @!P0 BRA `(.L_x_11032) ;  /* 0x000000a000008947 */ /* 0x000fea0003800000 */
[----:B------:R-:W-:Y:S01]  /*7ab0*/  IMAD.MOV.U32 R9, RZ, RZ, R2 ;  /* 0x000000ffff097224 */ /* 0x000fe200078e0002 */
[----:B------:R-:W-:Y:S01]  /*7ac0*/  MOV R33, 0x7b30 ;  /* 0x00007b3000217802 */ /* 0x000fe20000000f00 */
[----:B------:R-:W-:Y:S02]  /*7ad0*/  IMAD.MOV.U32 R8, RZ, RZ, R3 ;  /* 0x000000ffff087224 */ /* 0x000fe400078e0003 */
[----:B------:R-:W-:Y:S02]  /*7ae0*/  IMAD.MOV.U32 R11, RZ, RZ, R35 ;  /* 0x000000ffff0b7224 */ /* 0x000fe400078e0023 */
[----:B0-----:R-:W-:Y:S02]  /*7af0*/  IMAD.MOV.U32 R3, RZ, RZ, R14 ;  /* 0x000000ffff037224 */ /* 0x001fe400078e000e */
[----:B------:R-:W-:Y:S02]  /*7b00*/  IMAD.MOV.U32 R2, RZ, RZ, R15 ;  /* 0x000000ffff027224 */ /* 0x000fe400078e000f */
[----:B------:R-:W-:-:S02]  /*7b10*/  IMAD.MOV.U32 R0, RZ, RZ, R5 ;  /* 0x000000ffff007224 */ /* 0x000fc400078e0005 */
[----:B-1234-:R-:W-:Y:S05]  /*7b20*/  CALL.REL.NOINC `($__internal_21_$__cuda_sm20_dsqrt_rn_f64_mediumpath_v1) ;  /* 0x000235f000007944 */ /* 0x01efea0003c00000 */
[----:B------:R-:W-:Y:S02]  /*7b30*/  IMAD.MOV.U32 R6, RZ, RZ, R0 ;  /* 0x000000ffff067224 */ /* 0x000fe400078e0000 */
[----:B------:R-:W-:-:S02]  /*7b40*/  IMAD.MOV.U32 R7, RZ, RZ, R3 ;  /* 0x000000ffff077224 */ /* 0x000fc400078e0003 */
.L_x_11032:
[----:B------:R-:W-:Y:S05]  /*7b50*/  BSYNC B5 ;  /* 0x0000000000057941 */ /* 0x000fea0003800000 */
.L_x_11031:
[----:B------:R-:W-:Y:S05]  /*7b60*/  BRA `(.L_x_11029) ;  /* 0x0000073000007947 */ /* 0x000fea0003800000 */
.L_x_11030:
[----:B------:R-:W0:Y:S01]  /*7b70*/  DMUL R34, R40, R44 ;  /* 0x0000002c28227228 */ /* 0x000e220000000000 */
[----:B------:R-:W-:Y:S01]  /*7b80*/  IMAD.MOV.U32 R4, RZ, RZ, 0x0 ;  /* 0x00000000ff047424 */ /* 0x000fe200078e00ff */
[----:B------:R-:W-:Y:S01]  /*7b90*/  BSSY B5, `(.L_x_11033) ;  /* 0x000001b000057945 */ /* 0x000fe20003800000 */
[----:B------:R-:W-:-:S03]  /*7ba0*/  IMAD.MOV.U32 R5, RZ, RZ, 0x3fd80000 ;  /* 0x3fd80000ff057424 */ /* 0x000fc600078e00ff */
[----:B0-----:R-:W0:Y:S04]  /*7bb0*/  MUFU.RSQ64H R11, R35 ;  /* 0x00000023000b7308 */ /* 0x001e280000001c00 */
[----:B------:R-:W-:-:S04]  /*7bc0*/  IADD3 R10, R35, -0x3500000, RZ ;  /* 0xfcb00000230a7810 */ /* 0x000fc80007ffe0ff */
[----:B------:R-:W-:Y:S02]  /*7bd0*/  ISETP.GE.U32.AND P0, PT, R10, 0x7ca00000, PT ;  /* 0x7ca000000a00780c */ /* 0x000fe40003f06070 */
[----:B0-----:R-:W0:-:S06]  /*7be0*/  DMUL R2, R10, R10 ;  /* 0x0000000a0a027228 */ /* 0x001e0c0000000000 */
[----:B0-----:R-:W0:-:S06]  /*7bf0*/  DFMA R2, R34, -R2, 1 ;  /* 0x3ff000002202742b */ /* 0x001e0c0000000802 */
[----:B0-----:R-:W-:-:S04]  /*7c00*/  DFMA R4, R2, R4, 0.5 ;  /* 0x3fe000000204742b */ /* 0x001fc80000000004 */
[----:B------:R-:W0:-:S06]  /*7c10*/  DMUL R2, R10, R2 ;  /* 0x000000020a027228 */ /* 0x000e0c0000000000 */
[----:B0-----:R-:W0:-:S04]  /*7c20*/  DFMA R32, R4, R2, R10 ;  /* 0x000000020420722b */ /* 0x001e08000000000a */
[----:B------:R-:W4:-:S04]  /*7c30*/  DMUL R4, R14, 8.11296384146066816958e+31 ;  /* 0x469000000e047828 */ /* 0x000f080000000000 */
[----:B0-----:R-:W0:Y:S02]  /*7c40*/  DMUL R36, R34, R32 ;  /* 0x0000002022247228 */ /* 0x001e240000000000 */
[----:B------:R-:W-:Y:S01]  /*7c50*/  IADD3 R7, R33, -0x100000, RZ ;  /* 0xfff0000021077810 */ /* 0x000fe20007ffe0ff */
[----:B------:R-:W-:Y:S01]  /*7c60*/  IMAD.MOV.U32 R6, RZ, RZ, R32 ;  /* 0x000000ffff067224 */ /* 0x000fe200078e0020 */
[----:B----4-:R-:W-:-:S04]  /*7c70*/  DMUL R4, R12, R4 ;  /* 0x000000040c047228 */ /* 0x010fc80000000000 */
[----:B0-----:R-:W0:-:S06]  /*7c80*/  DFMA R14, R36, -R36, R34 ;  /* 0x80000024240e722b */ /* 0x001e0c0000000022 */
[----:B0-----:R0:W4:Y:S01]  /*7c90*/  DFMA R2, R14, R6, R36 ;  /* 0x000000060e02722b */ /* 0x0011220000000024 */
        /* <DEDUP_REMOVED lines=10> */
.L_x_11034:
[----:B------:R-:W-:Y:S05]  /*7d40*/  BSYNC B5 ;  /* 0x0000000000057941 */ /* 0x000fea0003800000 */
.L_x_11033:
[----:B0---4-:R-:W0:Y:S01]  /*7d50*/  MUFU.RCP64H R7, R3 ;  /* 0x0000000300077308 */ /* 0x011e220000001800 */
        /* <DEDUP_REMOVED lines=20> */
.L_x_11036:
[----:B------:R-:W-:Y:S05]  /*7ea0*/  BSYNC B5 ;  /* 0x0000000000057941 */ /* 0x000fea0003800000 */
.L_x_11035:
[----:B------:R-:W0:Y:S01]  /*7eb0*/  DMUL R12, R12, 8.11296384146066816958e+31 ;  /* 0x469000000c0c7828 */ /* 0x000e220000000000 */
[----:B------:R-:W-:Y:S05]  /*7ec0*/  BRA `(.L_x_11029) ;  /* 0x000003d000007947 */ /* 0x000fea0003800000 */
.L_x_11015:
        /* <DEDUP_REMOVED lines=21> */
[----:B------:R-:W-:Y:S02]  /*8020*/  IMAD.MOV.U32 R11, RZ, RZ, R15 ;  /* 0x000000ffff0b7224 */ /* 0x000fe400078e000f */
[----:B0-----:R-:W-:Y:S02]  /*8030*/  IMAD.MOV.U32 R3, RZ, RZ, R36 ;  /* 0x000000ffff037224 */ /* 0x001fe400078e0024 */
[----:B------:R-:W-:-:S02]  /*8040*/  IMAD.MOV.U32 R2, RZ, RZ, R37 ;  /* 0x000000ffff027224 */ /* 0x000fc400078e0025 */
[----:B------:R-:W-:Y:S02]  /*8050*/  IMAD.MOV.U32 R0, RZ, RZ, R13 ;  /* 0x000000ffff007224 */ /* 0x000fe400078e000d */
[----:B-1234-:R-:W-:Y:S05]  /*8060*/  CALL.REL.NOINC `($__internal_21_$__cuda_sm20_dsqrt_rn_f64_mediumpath_v1) ;  /* 0x000230b000007944 */ /* 0x01efea0003c00000 */
[----:B------:R-:W-:Y:S02]  /*8070*/  IMAD.MOV.U32 R4, RZ, RZ, R0 ;  /* 0x000000ffff047224 */ /* 0x000fe400078e0000 */
[----:B------:R-:W-:Y:S02]  /*8080*/  IMAD.MOV.U32 R5, RZ, RZ, R3 ;  /* 0x000000ffff057224 */ /* 0x000fe400078e0003 */
.L_x_11038:
[----:B------:R-:W-:Y:S05]  /*8090*/  BSYNC B5 ;  /* 0x0000000000057941 */ /* 0x000fea0003800000 */
.L_x_11037:
[----:B------:R5:W0:Y:S01]  /*80a0*/  DADD R34, R6, 1 ;  /* 0x3ff0000006227429 */ /* 0x000a220000000000 */
[----:B------:R-:W-:Y:S01]  /*80b0*/  BSSY B5, `(.L_x_11039) ;  /* 0x000001d000057945 */ /* 0x000fe20003800000 */
[----:B-----5:R-:W-:Y:S02]  /*80c0*/  IMAD.MOV.U32 R6, RZ, RZ, 0x0 ;  /* 0x00000000ff067424 */ /* 0x020fe400078e00ff */
[----:B------:R-:W-:Y:S02]  /*80d0*/  IMAD.MOV.U32 R7, RZ, RZ, 0x3fd80000 ;  /* 0x3fd80000ff077424 */ /* 0x000fe400078e00ff */
[----:B0-----:R-:W0:Y:S01]  /*80e0*/  DMUL R34, R34, 0.5 ;  /* 0x3fe0000022227828 */ /* 0x001e220000000000 */
[----:B------:R-:W-:Y:S02]  /*80f0*/  IMAD.MOV.U32 R12, RZ, RZ, 0x0 ;  /* 0x00000000ff0c7424 */ /* 0x000fe400078e00ff */
        /* <DEDUP_REMOVED lines=24> */
.L_x_11040:
[----:B------:R-:W-:Y:S05]  /*8280*/  BSYNC B5 ;  /* 0x0000000000057941 */ /* 0x000fea0003800000 */
.L_x_11039:
[----:B0---4-:R0:W4:-:S06]  /*8290*/  DMUL R6, R2, R4 ;  /* 0x0000000402067228 */ /* 0x01110c0000000000 */
.L_x_11029:
[----:B------:R-:W-:Y:S05]  /*82a0*/  BSYNC B4 ;  /* 0x0000000000047941 */ /* 0x000fea0003800000 */
.L_x_11014:
[----:B------:R-:W-:Y:S05]  /*82b0*/  BRA `(.L_x_11041) ;  /* 0x0000002000007947 */ /* 0x000fea0003800000 */
.L_x_11008:
[----:B------:R-:W4:-:S04]  /*82c0*/  DMUL R6, R6, 9.00719925474099200000e+15 ;  /* 0x4340000006067828 */ /* 0x000f080000000000 */
[----:B------:R-:W0:-:S06]  /*82d0*/  DMUL R12, R12, 9.00719925474099200000e+15 ;  /* 0x434000000c0c7828 */ /* 0x000e0c0000000000 */
.L_x_11041:
[----:B----4-:R-:W-:Y:S05]  /*82e0*/  BSYNC B2 ;  /* 0x0000000000027941 */ /* 0x010fea0003800000 */
.L_x_11007:
[----:B0-----:R-:W-:Y:S01]  /*82f0*/  DADD R10, -RZ, |R12| ;  /* 0x00000000ff0a7229 */ /* 0x001fe2000000050c */
[----:B------:R-:W-:Y:S01]  /*8300*/  IMAD.MOV.U32 R2, RZ, RZ, 0x1 ;  /* 0x00000001ff027424 */ /* 0x000fe200078e00ff */
[----:B------:R-:W-:Y:S02]  /*8310*/  BSSY B2, `(.L_x_11042) ;  /* 0x000001a000027945 */ /* 0x000fe40003800000 */
[----:B------:R-:W-:-:S04]  /*8320*/  DADD R14, -RZ, |R6| ;  /* 0x00000000ff0e7229 */ /* 0x000fc80000000506 */
        /* <DEDUP_REMOVED lines=24> */
.L_x_11043:
[----:B------:R-:W-:Y:S05]  /*84b0*/  BSYNC B2 ;  /* 0x0000000000027941 */ /* 0x000fea0003800000 */
.L_x_11042:
        /* <DEDUP_REMOVED lines=30> */
[----:B------:R-:W4:-:S05]  /*86a0*/  DADD R8, R8, c[0x2][0x1a8] ;  /* 0x00806a0008087629 */ /* 0x000f0a0000000000 */
[----:B0-----:R-:W-:Y:S02]  /*86b0*/  FSEL R5, R2, R10, !P0 ;  /* 0x0000000a02057208 */ /* 0x001fe40004000000 */
[----:B------:R-:W-:-:S03]  /*86c0*/  FSEL R3, R3, R11, !P0 ;  /* 0x0000000b03037208 */ /* 0x000fc60004000000 */
[----:B----4-:R-:W-:Y:S02]  /*86d0*/  FSEL R2, R8, R5, P4 ;  /* 0x0000000508027208 */ /* 0x010fe40002000000 */
        /* <DEDUP_REMOVED lines=9> */
.L_x_11045:
[----:B------:R-:W-:Y:S02]  /*8770*/  FSEL R2, RZ, 3.37028055040000000000e+12, P0 ;  /* 0x54442d18ff027808 */ /* 0x000fe40000000000 */
[----:B------:R-:W-:Y:S02]  /*8780*/  FSEL R3, RZ, 2.1426990032196044922, P0 ;  /* 0x400921fbff037808 */ /* 0x000fe40000000000 */
.L_x_11046:
[----:B------:R-:W-:Y:S05]  /*8790*/  BSYNC B0 ;  /* 0x0000000000007941 */ /* 0x000fea0003800000 */
.L_x_11044:
[----:B------:R0:W4:Y:S02]  /*87a0*/  DADD R6, |R6|, |R12| ;  /* 0x0000000006067229 */ /* 0x000124000000060c */
[----:B0-----:R-:W-:-:S04]  /*87b0*/  LOP3.LUT R13, R3, 0x80000000, R13, 0xb8, !PT ;  /* 0x80000000030d7812 */ /* 0x001fc800078eb80d */
[----:B----4-:R-:W0:-:S06]  /*87c0*/  DSETP.GTU.AND P0, PT, |R6|, +INF , PT ;  /* 0x7ff000000600742a */ /* 0x010e0c0003f0c200 */
[----:B0-----:R-:W-:Y:S02]  /*87d0*/  FSEL R2, R6, R2, P0 ;  /* 0x0000000206027208 */ /* 0x001fe40000000000 */
[----:B------:R-:W-:Y:S02]  /*87e0*/  FSEL R3, R7, R13, P0 ;  /* 0x0000000d07037208 */ /* 0x000fe40000000000 */
.L_x_11013:
[----:B------:R-:W-:Y:S05]  /*87f0*/  BSYNC B3 ;  /* 0x0000000000037941 */ /* 0x000fea0003800000 */
.L_x_11006:
[----:B0---4-:R-:W-:Y:S01]  /*8800*/  LOP3.LUT R7, R3, 0x80000000, R19, 0xb8, !PT ;  /* 0x8000000003077812 */ /* 0x011fe200078eb813 */
[----:B------:R-:W-:Y:S01]  /*8810*/  IMAD.MOV.U32 R6, RZ, RZ, R2 ;  /* 0x000000ffff067224 */ /* 0x000fe200078e0002 */
[----:B--2---:R-:W-:Y:S01]  /*8820*/  LOP3.LUT R5, R43, 0x80000000, R17, 0xb8, !PT ;  /* 0x800000002b057812 */ /* 0x004fe200078eb811 */
[----:B------:R-:W-:Y:S01]  /*8830*/  IMAD.MOV.U32 R4, RZ, RZ, R42 ;  /* 0x000000ffff047224 */ /* 0x000fe200078e002a */
[----:B------:R-:W-:Y:S05]  /*8840*/  BRA `(.L_x_10969) ;  /* 0x0000465000007947 */ /* 0x000fea0003800000 */
.L_x_10971:
        /* <DEDUP_REMOVED lines=14> */
[----:B------:R-:W2:Y:S01]  /*8930*/  MUFU.RCP64H R3, R5 ;  /* 0x0000000500037308 */ /* 0x000ea20000001800 */
[----:B------:R-:W-:Y:S01]  /*8940*/  IMAD.MOV.U32 R2, RZ, RZ, 0x1 ;  /* 0x00000001ff027424 */ /* 0x000fe200078e00ff */
[----:B------:R-:W-:Y:S01]  /*8950*/  BSSY B0, `(.L_x_11051) ;  /* 0x0000049000007945 */ /* 0x000fe20003800000 */
[----:B------:R-:W-:Y:S02]  /*8960*/  FSETP.GEU.AND P3, PT, |R11|, 6.5827683646048100446e-37, PT ;  /* 0x036000000b00780b */ /* 0x000fe40003f6e200 */
[----:B0-----:R-:W0:-:S10]  /*8970*/  DFMA R8, R4, R4, R8 ;  /* 0x000000040408722b */ /* 0x001e140000000008 */
[----:B0-----:R-:W-:Y:S01]  /*8980*/  ISETP.GT.AND P0, PT, R9, 0xfffff, PT ;  /* 0x000fffff0900780c */ /* 0x001fe20003f04270 */
[----:B--2---:R-:W0:Y:S01]  /*8990*/  DFMA R6, -R4, R2, 1 ;  /* 0x3ff000000406742b */ /* 0x004e220000000102 */
[----:B------:R-:W-:Y:S02]  /*89a0*/  IMAD.MOV.U32 R14, RZ, RZ, R8 ;  /* 0x000000ffff0e7224 */ /* 0x000fe400078e0008 */
[----:B------:R-:W-:-:S03]  /*89b0*/  IMAD.MOV.U32 R15, RZ, RZ, R9 ;  /* 0x000000ffff0f7224 */ /* 0x000fc600078e0009 */
[----:B0-----:R-:W0:-:S06]  /*89c0*/  DFMA R6, R6, R6, R6 ;  /* 0x000000060606722b */ /* 0x001e0c0000000006 */
[----:B------:R-:W2:-:S04]  /*89d0*/  @!P0 DMUL R14, R14, 1.80143985094819840000e+16 ;  /* 0x435000000e0e8828 */ /* 0x000e880000000000 */
[----:B0-----:R-:W0:-:S06]  /*89e0*/  DFMA R6, R2, R6, R2 ;  /* 0x000000060206722b */ /* 0x001e0c0000000002 */
[----:B--2---:R-:W-:Y:S01]  /*89f0*/  @!P0 IMAD.MOV.U32 R9, RZ, RZ, R15 ;  /* 0x000000ffff098224 */ /* 0x004fe200078e000f */
[----:B0-----:R-:W0:Y:S01]  /*8a00*/  DFMA R2, -R4, R6, 1 ;  /* 0x3ff000000402742b */ /* 0x001e220000000106 */
[----:B------:R-:W-:-:S03]  /*8a10*/  @!P0 IMAD.MOV.U32 R8, RZ, RZ, R14 ;  /* 0x000000ffff088224 */ /* 0x000fc600078e000e */
[----:B------:R-:W-:Y:S02]  /*8a20*/  IADD3 R0, R9, -0x1, RZ ;  /* 0xffffffff09007810 */ /* 0x000fe40007ffe0ff */
[----:B0-----:R-:W0:Y:S02]  /*8a30*/  DFMA R2, R6, R2, R6 ;  /* 0x000000020602722b */ /* 0x001e240000000006 */
[----:B------:R-:W-:-:S04]  /*8a40*/  ISETP.GE.U32.AND P1, PT, R0, 0x7fefffff, PT ;  /* 0x7fefffff0000780c */ /* 0x000fc80003f26070 */
[----:B0-----:R-:W0:-:S06]  /*8a50*/  DMUL R6, R10, R2 ;  /* 0x000000020a067228 */ /* 0x001e0c0000000000 */
[----:B0-----:R-:W0:-:S03]  /*8a60*/  DFMA R12, -R4, R6, R10 ;  /* 0x00000006040c722b */ /* 0x001e06000000010a */
[----:B------:R-:W-:Y:S01]  /*8a70*/  @P1 IMAD.MOV.U32 R32, RZ, RZ, 0x0 ;  /* 0x00000000ff201424 */ /* 0x000fe200078e00ff */
[----:B------:R-:W-:Y:S01]  /*8a80*/  @P1 FSETP.NEU.FTZ.AND P2, PT, R15, RZ, PT ;  /* 0x000000ff0f00120b */ /* 0x000fe20003f5d000 */
[----:B------:R-:W-:Y:S01]  /*8a90*/  @P1 IMAD.MOV.U32 R33, RZ, RZ, 0x7ff00000 ;  /* 0x7ff00000ff211424 */ /* 0x000fe200078e00ff */
[----:B0-----:R-:W0:-:S04]  /*8aa0*/  DFMA R2, R2, R12, R6 ;  /* 0x0000000c0202722b */ /* 0x001e080000000006 */
[----:B------:R-:W-:-:S04]  /*8ab0*/  DADD R12, -RZ, -R16 ;  /* 0x00000000ff0c7229 */ /* 0x000fc80000000910 */
[----:B------:R-:W2:Y:S02]  /*8ac0*/  @P1 DFMA R6, R14, R32, +INF ;  /* 0x7ff000000e06142b */ /* 0x000ea40000000020 */
[----:B0-----:R-:W-:-:S08]  /*8ad0*/  FFMA R0, RZ, R5, R3 ;  /* 0x00000005ff007223 */ /* 0x001fd00000000003 */
[----:B--2---:R-:W-:Y:S02]  /*8ae0*/  @P1 FSEL R6, R6, RZ, P2 ;  /* 0x000000ff06061208 */ /* 0x004fe40001000000 */
[----:B------:R-:W-:Y:S02]  /*8af0*/  @P1 FSEL R7, R7, -QNAN , P2 ;  /* 0xfff0000007071808 */ /* 0x000fe40001000000 */
[----:B------:R-:W-:Y:S01]  /*8b00*/  FSETP.GT.AND P2, PT, |R0|, 1.469367938527859385e-39, PT ;  /* 0x001000000000780b */ /* 0x000fe20003f44200 */
[----:B------:R-:W-:Y:S02]  /*8b10*/  IMAD.MOV.U32 R0, RZ, RZ, -0x3ff ;  /* 0xfffffc01ff007424 */ /* 0x000fe400078e00ff */
[----:B------:R-:W-:Y:S01]  /*8b20*/  @!P0 IMAD.MOV.U32 R0, RZ, RZ, -0x435 ;  /* 0xfffffbcbff008424 */ /* 0x000fe200078e00ff */
[----:B------:R-:W-:Y:S05]  /*8b30*/  @P1 BRA `(.L_x_11052) ;  /* 0x000002a000001947 */ /* 0x000fea0003800000 */
[C---:B------:R-:W-:Y:S01]  /*8b40*/  LOP3.LUT R6, R9.reuse, 0x800fffff, RZ, 0xc0, !PT ;  /* 0x800fffff09067812 */ /* 0x040fe200078ec0ff */
[----:B------:R-:W-:Y:S01]  /*8b50*/  IMAD.MOV.U32 R14, RZ, RZ, RZ ;  /* 0x000000ffff0e7224 */ /* 0x000fe200078e00ff */
[----:B------:R-:W-:Y:S01]  /*8b60*/  LEA.HI R9, R9, R0, RZ, 0xc ;  /* 0x0000000009097211 */ /* 0x000fe200078f60ff */
[----:B------:R-:W-:Y:S01]  /*8b70*/  IMAD.MOV.U32 R38, RZ, RZ, 0x3ae80f1e ;  /* 0x3ae80f1eff267424 */ /* 0x000fe200078e00ff */
[----:B------:R-:W-:Y:S01]  /*8b80*/  LOP3.LUT R7, R6, 0x3ff00000, RZ, 0xfc, !PT ;  /* 0x3ff0000006077812 */ /* 0x000fe200078efcff */
[----:B------:R-:W-:-:S02]  /*8b90*/  IMAD.MOV.U32 R6, RZ, RZ, R8 ;  /* 0x000000ffff067224 */ /* 0x000fc400078e0008 */
        /* <DEDUP_REMOVED lines=19> */
[----:B--2---:R-:W-:-:S04]  /*8cd0*/  DADD R40, R36, R36 ;  /* 0x0000000024287229 */ /* 0x004fc80000000024 */
        /* <DEDUP_REMOVED lines=15> */
[----:B0-----:R0:W2:-:S06]  /*8dd0*/  DADD R6, R36, R6 ;  /* 0x0000000024067229 */ /* 0x00108c0000000006 */
.L_x_11052:
[----:B------:R-:W-:Y:S05]  /*8de0*/  BSYNC B0 ;  /* 0x0000000000007941 */ /* 0x000fea0003800000 */
.L_x_11051:
[----:B------:R-:W-:Y:S01]  /*8df0*/  BSSY B3, `(.L_x_11053) ;  /* 0x0000007000037945 */ /* 0x000fe20003800000 */
[----:B------:R-:W-:Y:S01]  /*8e00*/  IMAD.MOV.U32 R12, RZ, RZ, R13 ;  /* 0x000000ffff0c7224 */ /* 0x000fe200078e000d */
[----:B------:R-:W-:Y:S05]  /*8e10*/  @P2 BRA P3, `(.L_x_11054) ;  /* 0x0000004000002947 */ /* 0x000fea0001800000 */
[----:B------:R-:W-:Y:S01]  /*8e20*/  IMAD.MOV.U32 R2, RZ, RZ, R4 ;  /* 0x000000ffff027224 */ /* 0x000fe200078e0004 */
[----:B------:R-:W-:Y:S01]  /*8e30*/  MOV R0, 0x8e60 ;  /* 0x00008e6000007802 */ /* 0x000fe20000000f00 */
[----:B------:R-:W-:Y:S02]  /*8e40*/  IMAD.MOV.U32 R3, RZ, RZ, R5 ;  /* 0x000000ffff037224 */ /* 0x000fe400078e0005 */
[----:B0123--:R-:W-:Y:S05]  /*8e50*/  CALL.REL.NOINC `($__internal_20_$__cuda_sm20_div_rn_f64_full) ;  /* 0x00021c8000007944 */ /* 0x00ffea0003c00000 */
.L_x_11054:
[----:B------:R-:W-:Y:S05]  /*8e60*/  BSYNC B3 ;  /* 0x0000000000037941 */ /* 0x000fea0003800000 */
.L_x_11053:
[----:B------:R-:W4:Y:S01]  /*8e70*/  DSETP.NEU.AND P0, PT, R4, RZ, PT ;  /* 0x000000ff0400722a */ /* 0x000f220003f0d000 */
[----:B------:R-:W-:-:S13]  /*8e80*/  BSSY B0, `(.L_x_11055) ;  /* 0x000002d000007945 */ /* 0x000fda0003800000 */
[----:B----4-:R-:W-:Y:S05]  /*8e90*/  @!P0 BRA `(.L_x_11056) ;  /* 0x0000028000008947 */ /* 0x010fea0003800000 */
[----:B------:R-:W4:Y:S01]  /*8ea0*/  DMUL R4, R2, R2 ;  /* 0x0000000202047228 */ /* 0x000f220000000000 */
[----:B------:R-:W-:Y:S01]  /*8eb0*/  IMAD.MOV.U32 R8, RZ, RZ, 0x2a25ff7e ;  /* 0x2a25ff7eff087424 */ /* 0x000fe200078e00ff */
[----:B------:R-:W-:Y:S01]  /*8ec0*/  ISETP.GE.AND P1, PT, R12, RZ, PT ;  /* 0x000000ff0c00720c */ /* 0x000fe20003f26270 */
[----:B------:R-:W-:Y:S01]  /*8ed0*/  IMAD.MOV.U32 R9, RZ, RZ, 0x3ef53e1d ;  /* 0x3ef53e1dff097424 */ /* 0x000fe200078e00ff */
[----:B------:R-:W-:-:S05]  /*8ee0*/  DSETP.NEU.AND P0, PT, |R16|, |R18|, PT ;  /* 0x400000121000722a */ /* 0x000fca0003f0d200 */
[----:B----4-:R-:W4:-:S06]  /*8ef0*/  DFMA R8, R4, -R8, c[0x2][0x110] ;  /* 0x008044000408762b */ /* 0x010f0c0000000808 */
[----:B----4-:R-:W4:-:S06]  /*8f00*/  DFMA R8, R4, R8, c[0x2][0x118] ;  /* 0x008046000408762b */ /* 0x010f0c0000000008 */
        /* <DEDUP_REMOVED lines=16> */
[----:B----4-:R-:W4:-:S06]  /*9010*/  DMUL R8, R4, R8 ;  /* 0x0000000804087228 */ /* 0x010f0c0000000000 */
[----:B----4-:R-:W4:-:S06]  /*9020*/  DFMA R8, R8, R2, R2 ;  /* 0x000000020808722b */ /* 0x010f0c0000000002 */
[----:B----4-:R-:W4:-:S04]  /*9030*/  DADD R2, -RZ, -R8 ;  /* 0x00000000ff027229 */ /* 0x010f080000000908 */
[----:B------:R-:W5:-:S06]  /*9040*/  DADD R4, -R8, c[0x2][0x1a0] ;  /* 0x0080680008047629 */ /* 0x000f4c0000000100 */
[----:B----4-:R-:W-:Y:S02]  /*9050*/  FSEL R2, R8, R2, !P1 ;  /* 0x0000000208027208 */ /* 0x010fe40004800000 */
[----:B------:R-:W-:Y:S02]  /*9060*/  FSEL R3, R9, R3, !P1 ;  /* 0x0000000309037208 */ /* 0x000fe40004800000 */
[----:B-----5:R-:W-:Y:S02]  /*9070*/  FSEL R11, R4, R8, !P1 ;  /* 0x00000008040b7208 */ /* 0x020fe40004800000 */
[----:B------:R-:W-:Y:S02]  /*9080*/  FSEL R5, R5, R9, !P1 ;  /* 0x0000000905057208 */ /* 0x000fe40004800000 */
[----:B------:R-:W4:-:S10]  /*9090*/  DADD R2, R2, c[0x2][0x1a8] ;  /* 0x00806a0002027629 */ /* 0x000f140000000000 */
[----:B----4-:R-:W-:Y:S02]  /*90a0*/  FSEL R2, R2, R11, !P4 ;  /* 0x0000000b02027208 */ /* 0x010fe40006000000 */
[----:B------:R-:W-:Y:S01]  /*90b0*/  FSEL R3, R3, R5, !P4 ;  /* 0x0000000503037208 */ /* 0x000fe20006000000 */
[----:B------:R-:W-:Y:S05]  /*90c0*/  @P0 BRA `(.L_x_11057) ;  /* 0x0000008000000947 */ /* 0x000fea0003800000 */
[----:B------:R-:W-:Y:S02]  /*90d0*/  IMAD.MOV.U32 R2, RZ, RZ, 0x7f3321d2 ;  /* 0x7f3321d2ff027424 */ /* 0x000fe400078e00ff */
[----:B------:R-:W-:-:S03]  /*90e0*/  IMAD.MOV.U32 R0, RZ, RZ, 0x4002d97c ;  /* 0x4002d97cff007424 */ /* 0x000fc600078e00ff */
[----:B------:R-:W-:Y:S02]  /*90f0*/  FSEL R2, R2, 3.37028055040000000000e+12, !P1 ;  /* 0x54442d1802027808 */ /* 0x000fe40004800000 */
[----:B------:R-:W-:Y:S01]  /*9100*/  FSEL R3, R0, 1.8213495016098022461, !P1 ;  /* 0x3fe921fb00037808 */ /* 0x000fe20004800000 */
[----:B------:R-:W-:Y:S05]  /*9110*/  BRA `(.L_x_11057) ;  /* 0x0000003000007947 */ /* 0x000fea0003800000 */
.L_x_11056:
[----:B------:R-:W-:-:S04]  /*9120*/  ISETP.GE.AND P0, PT, R12, RZ, PT ;  /* 0x000000ff0c00720c */ /* 0x000fc80003f06270 */
[----:B------:R-:W-:Y:S02]  /*9130*/  FSEL R2, RZ, 3.37028055040000000000e+12, P0 ;  /* 0x54442d18ff027808 */ /* 0x000fe40000000000 */
[----:B------:R-:W-:Y:S02]  /*9140*/  FSEL R3, RZ, 2.1426990032196044922, P0 ;  /* 0x400921fbff037808 */ /* 0x000fe40000000000 */
.L_x_11057:
[----:B------:R-:W-:Y:S05]  /*9150*/  BSYNC B0 ;  /* 0x0000000000007941 */ /* 0x000fea0003800000 */
.L_x_11055:
[----:B------:R-:W-:-:S04]  /*9160*/  DADD R4, -RZ, -R18 ;  /* 0x00000000ff047229 */ /* 0x000fc80000000912 */
[----:B------:R-:W4:-:S06]  /*9170*/  DADD R8, |R16|, |R18| ;  /* 0x0000000010087229 */ /* 0x000f0c0000000612 */
[----:B----4-:R-:W4:Y:S01]  /*9180*/  DSETP.GTU.AND P0, PT, |R8|, +INF , PT ;  /* 0x7ff000000800742a */ /* 0x010f220003f0c200 */
[----:B------:R-:W-:-:S03]  /*9190*/  LOP3.LUT R3, R3, 0x80000000, R5, 0xb8, !PT ;  /* 0x8000000003037812 */ /* 0x000fc600078eb805 */
[----:B--2---:R4:W2:Y:S02]  /*91a0*/  DMUL R4, R6, 0.5 ;  /* 0x3fe0000006047828 */ /* 0x0048a40000000000 */
[----:B----4-:R-:W-:Y:S02]  /*91b0*/  FSEL R6, R8, R2, P0 ;  /* 0x0000000208067208 */ /* 0x010fe40000000000 */
[----:B------:R-:W-:Y:S01]  /*91c0*/  FSEL R7, R9, R3, P0 ;  /* 0x0000000309077208 */ /* 0x000fe20000000000 */
[----:B------:R-:W-:Y:S05]  /*91d0*/  BRA `(.L_x_11058) ;  /* 0x00003b4000007947 */ /* 0x000fea0003800000 */
.L_x_11050:
[CC--:B------:R-:W-:Y:S01]  /*91e0*/  ISETP.GT.U32.AND P1, PT, R12.reuse, R14.reuse, PT ;  /* 0x0000000e0c00720c */ /* 0x0c0fe20003f24070 */
[----:B------:R-:W-:Y:S01]  /*91f0*/  IMAD.MOV.U32 R6, RZ, RZ, RZ ;  /* 0x000000ffff067224 */ /* 0x000fe200078e00ff */
[----:B------:R-:W-:Y:S01]  /*9200*/  ISETP.LT.U32.AND P0, PT, R12, R14, PT ;  /* 0x0000000e0c00720c */ /* 0x000fe20003f01070 */
[----:B------:R-:W-:Y:S01]  /*9210*/  IMAD.MOV.U32 R34, RZ, RZ, 0x0 ;  /* 0x00000000ff227424 */ /* 0x000fe200078e00ff */
[CC--:B------:R-:W-:Y:S01]  /*9220*/  ISETP.GT.U32.AND.EX P1, PT, R13.reuse, R15.reuse, PT, P1 ;  /* 0x0000000f0d00720c */ /* 0x0c0fe20003f24110 */
[----:B------:R-:W-:Y:S01]  /*9230*/  IMAD.MOV.U32 R35, RZ, RZ, 0x3fd80000 ;  /* 0x3fd80000ff237424 */ /* 0x000fe200078e00ff */
[CC--:B------:R-:W-:Y:S01]  /*9240*/  ISETP.LT.U32.AND.EX P0, PT, R13.reuse, R15.reuse, PT, P0 ;  /* 0x0000000f0d00720c */ /* 0x0c0fe20003f01100 */
[----:B------:R-:W-:Y:S01]  /*9250*/  BSSY B0, `(.L_x_11059) ;  /* 0x000006e000007945 */ /* 0x000fe20003800000 */
[----:B------:R-:W-:-:S02]  /*9260*/  SEL R5, R13, R15, P1 ;  /* 0x0000000f0d057207 */ /* 0x000fc40000800000 */
[-C--:B------:R-:W-:Y:S02]  /*9270*/  SEL R2, R12, R14.reuse, P0 ;  /* 0x0000000e0c027207 */ /* 0x080fe40000000000 */
[----:B------:R-:W-:Y:S02]  /*9280*/  LOP3.LUT R0, R5, 0xffc00000, RZ, 0xc0, !PT ;  /* 0xffc0000005007812 */ /* 0x000fe400078ec0ff */
[----:B------:R-:W-:Y:S02]  /*9290*/  SEL R3, R13, R15, P0 ;  /* 0x0000000f0d037207 */ /* 0x000fe40000000000 */
[----:B------:R-:W-:Y:S02]  /*92a0*/  IADD3 R7, -R0, 0x7fd00000, RZ ;  /* 0x7fd0000000077810 */ /* 0x000fe40007ffe1ff */
[----:B------:R-:W-:Y:S02]  /*92b0*/  SEL R4, R12, R14, P1 ;  /* 0x0000000e0c047207 */ /* 0x000fe40000800000 */
[----:B------:R-:W-:-:S02]  /*92c0*/  ISETP.GE.U32.AND P2, PT, R3, 0x7ff00000, PT ;  /* 0x7ff000000300780c */ /* 0x000fc40003f46070 */
[----:B------:R-:W0:-:S04]  /*92d0*/  DMUL R8, R6, R2 ;  /* 0x0000000206087228 */ /* 0x000e080000000000 */
[----:B------:R-:W-:-:S04]  /*92e0*/  DMUL R6, R6, R4 ;  /* 0x0000000406067228 */ /* 0x000fc80000000000 */
[----:B0-----:R-:W0:-:S06]  /*92f0*/  DMUL R8, R8, R8 ;  /* 0x0000000808087228 */ /* 0x001e0c0000000000 */
[----:B0-----:R0:W2:Y:S02]  /*9300*/  DFMA R8, R6, R6, R8 ;  /* 0x000000060608722b */ /* 0x0010a40000000008 */
[----:B0-----:R-:W-:-:S04]  /*9310*/  IMAD.MOV.U32 R7, RZ, RZ, c[0x2][0xc] ;  /* 0x00800300ff077624 */ /* 0x001fc800078e00ff */
[----:B--2---:R-:W0:-:S04]  /*9320*/  DSETP.MIN.AND P0, P1, R8, c[0x2][0x8], PT ;  /* 0x008002000800762a */ /* 0x004e080003900000 */
[----:B------:R-:W-:-:S05]  /*9330*/  IMAD.MOV.U32 R6, RZ, RZ, R9 ;  /* 0x000000ffff067224 */ /* 0x000fca00078e0009 */
[----:B0-----:R-:W-:Y:S01]  /*9340*/  FSEL R11, R6, c[0x2][0xc], P0 ;  /* 0x00800300060b7a08 */ /* 0x001fe20000000000 */
[----:B------:R-:W-:-:S04]  /*9350*/  IMAD.MOV.U32 R6, RZ, RZ, R8 ;  /* 0x000000ffff067224 */ /* 0x000fc800078e0008 */
[----:B------:R-:W-:Y:S01]  /*9360*/  @P1 LOP3.LUT R11, R7, 0x80000, RZ, 0xfc, !PT ;  /* 0x00080000070b1812 */ /* 0x000fe200078efcff */
[----:B------:R-:W-:Y:S01]  /*9370*/  DSETP.NEU.AND P1, PT, R2, RZ, PT ;  /* 0x000000ff0200722a */ /* 0x000fe20003f2d000 */
[----:B------:R-:W-:Y:S01]  /*9380*/  SEL R10, R6, c[0x2][0x8], P0 ;  /* 0x00800200060a7a07 */ /* 0x000fe20000000000 */
[----:B------:R-:W-:Y:S01]  /*9390*/  IMAD.MOV.U32 R6, RZ, RZ, RZ ;  /* 0x000000ffff067224 */ /* 0x000fe200078e00ff */
[----:B------:R-:W0:Y:S05]  /*93a0*/  MUFU.RSQ64H R7, R11 ;  /* 0x0000000b00077308 */ /* 0x000e2a0000001c00 */
[----:B0-----:R-:W0:-:S06]  /*93b0*/  DMUL R32, R6, R6 ;  /* 0x0000000606207228 */ /* 0x001e0c0000000000 */
[----:B0-----:R-:W0:-:S06]  /*93c0*/  DFMA R32, R10, -R32, 1 ;  /* 0x3ff000000a20742b */ /* 0x001e0c0000000820 */
[----:B0-----:R-:W-:-:S04]  /*93d0*/  DFMA R34, R32, R34, 0.5 ;  /* 0x3fe000002022742b */ /* 0x001fc80000000022 */
[----:B------:R-:W0:-:S06]  /*93e0*/  DMUL R32, R6, R32 ;  /* 0x0000002006207228 */ /* 0x000e0c0000000000 */
[----:B0-----:R0:W2:Y:S02]  /*93f0*/  DFMA R32, R34, R32, R6 ;  /* 0x000000202220722b */ /* 0x0010a40000000006 */
[----:B0-----:R-:W-:Y:S01]  /*9400*/  LOP3.LUT R35, R0, 0x100000, RZ, 0xfc, !PT ;  /* 0x0010000000237812 */ /* 0x001fe200078efcff */
[----:B------:R-:W-:Y:S01]  /*9410*/  IMAD.MOV.U32 R34, RZ, RZ, RZ ;  /* 0x000000ffff227224 */ /* 0x000fe200078e00ff */
[----:B------:R-:W-:Y:S02]  /*9420*/  FSEL R7, R13, R15, !P4 ;  /* 0x0000000f0d077208 */ /* 0x000fe40006000000 */
[----:B--2---:R0:W2:Y:S01]  /*9430*/  DMUL R32, R8, R32 ;  /* 0x0000002008207228 */ /* 0x0040a20000000000 */
[----:B------:R-:W-:Y:S01]  /*9440*/  FSEL R6, R12, R14, !P4 ;  /* 0x0000000e0c067208 */ /* 0x000fe20006000000 */
[----:B0-----:R-:W0:Y:S01]  /*9450*/  MUFU.RCP64H R9, R7 ;  /* 0x0000000700097308 */ /* 0x001e220000001800 */
[----:B------:R-:W-:-:S03]  /*9460*/  IMAD.MOV.U32 R8, RZ, RZ, 0x1 ;  /* 0x00000001ff087424 */ /* 0x000fc600078e00ff */
[----:B--2---:R-:W2:-:S10]  /*9470*/  DMUL R32, R32, R34 ;  /* 0x0000002220207228 */ /* 0x004e940000000000 */
[----:B--2---:R-:W-:Y:S01]  /*9480*/  @!P2 FSEL R3, R5, R33, !P1 ;  /* 0x000000210503a208 */ /* 0x004fe20004800000 */
[----:B0-----:R-:W0:Y:S01]  /*9490*/  DFMA R10, -R6, R8, 1 ;  /* 0x3ff00000060a742b */ /* 0x001e220000000108 */
[----:B------:R-:W-:Y:S02]  /*94a0*/  @!P2 FSEL R2, R4, R32, !P1 ;  /* 0x000000200402a208 */ /* 0x000fe40004800000 */
[----:B------:R-:W-:Y:S01]  /*94b0*/  ISETP.GT.AND P0, PT, R3, 0xfffff, PT ;  /* 0x000fffff0300780c */ /* 0x000fe20003f04270 */
[----:B------:R-:W-:Y:S02]  /*94c0*/  IMAD.MOV.U32 R33, RZ, RZ, R3 ;  /* 0x000000ffff217224 */ /* 0x000fe400078e0003 */
[----:B------:R-:W-:Y:S01]  /*94d0*/  IMAD.MOV.U32 R32, RZ, RZ, R2 ;  /* 0x000000ffff207224 */ /* 0x000fe200078e0002 */
[----:B0-----:R-:W0:-:S06]  /*94e0*/  DFMA R10, R10, R10, R10 ;  /* 0x0000000a0a0a722b */ /* 0x001e0c000000000a */
[----:B0-----:R0:W2:Y:S02]  /*94f0*/  DFMA R8, R8, R10, R8 ;  /* 0x0000000a0808722b */ /* 0x0010a40000000008 */
[----:B0-----:R-:W-:Y:S02]  /*9500*/  FSEL R10, R14, R12, !P4 ;  /* 0x0000000c0e0a7208 */ /* 0x001fe40006000000 */
[----:B------:R-:W0:Y:S01]  /*9510*/  @!P0 DMUL R32, R32, 1.80143985094819840000e+16 ;  /* 0x4350000020208828 */ /* 0x000e220000000000 */
[----:B------:R-:W-:-:S03]  /*9520*/  FSEL R11, R15, R13, !P4 ;  /* 0x0000000d0f0b7208 */ /* 0x000fc60006000000 */
[----:B--2---:R-:W2:-:S06]  /*9530*/  DFMA R4, -R6, R8, 1 ;  /* 0x3ff000000604742b */ /* 0x004e8c0000000108 */
[----:B0-----:R-:W-:Y:S01]  /*9540*/  @!P0 IMAD.MOV.U32 R3, RZ, RZ, R33 ;  /* 0x000000ffff038224 */ /* 0x001fe200078e0021 */
[----:B--2---:R-:W0:Y:S01]  /*9550*/  DFMA R4, R8, R4, R8 ;  /* 0x000000040804722b */ /* 0x004e220000000008 */
[----:B------:R-:W-:-:S03]  /*9560*/  @!P0 IMAD.MOV.U32 R2, RZ, RZ, R32 ;  /* 0x000000ffff028224 */ /* 0x000fc600078e0020 */
[----:B------:R-:W-:Y:S02]  /*9570*/  IADD3 R0, R3, -0x1, RZ ;  /* 0xffffffff03007810 */ /* 0x000fe40007ffe0ff */
[----:B0-----:R-:W0:Y:S02]  /*9580*/  DMUL R8, R4, R10 ;  /* 0x0000000a04087228 */ /* 0x001e240000000000 */
[----:B------:R-:W-:-:S04]  /*9590*/  ISETP.GE.U32.AND P1, PT, R0, 0x7fefffff, PT ;  /* 0x7fefffff0000780c */ /* 0x000fc80003f26070 */
[----:B0-----:R-:W0:-:S06]  /*95a0*/  DFMA R12, -R6, R8, R10 ;  /* 0x00000008060c722b */ /* 0x001e0c000000010a */
[----:B0-----:R0:W2:-:S03]  /*95b0*/  DFMA R8, R4, R12, R8 ;  /* 0x0000000c0408722b */ /* 0x0010860000000008 */
[----:B0-----:R-:W-:Y:S01]  /*95c0*/  @P1 IMAD.MOV.U32 R4, RZ, RZ, 0x0 ;  /* 0x00000000ff041424 */ /* 0x001fe200078e00ff */
[----:B------:R-:W-:Y:S01]  /*95d0*/  @P1 FSETP.NEU.FTZ.AND P2, PT, R33, RZ, PT ;  /* 0x000000ff2100120b */ /* 0x000fe20003f5d000 */
[----:B------:R-:W-:Y:S01]  /*95e0*/  @P1 IMAD.MOV.U32 R5, RZ, RZ, 0x7ff00000 ;  /* 0x7ff00000ff051424 */ /* 0x000fe200078e00ff */
[----:B------:R-:W-:-:S04]  /*95f0*/  DADD R12, -RZ, -R16 ;  /* 0x00000000ff0c7229 */ /* 0x000fc80000000910 */
[----:B--2---:R-:W-:Y:S01]  /*9600*/  FFMA R0, RZ, R7, R9 ;  /* 0x00000007ff007223 */ /* 0x004fe20000000009 */
[----:B------:R-:W0:-:S04]  /*9610*/  @P1 DFMA R4, R32, R4, +INF ;  /* 0x7ff000002004142b */ /* 0x000e080000000004 */
[----:B------:R-:W-:Y:S01]  /*9620*/  FSETP.GT.AND P3, PT, |R0|, 1.469367938527859385e-39, PT ;  /* 0x001000000000780b */ /* 0x000fe20003f64200 */
[----:B------:R-:W-:Y:S02]  /*9630*/  IMAD.MOV.U32 R0, RZ, RZ, -0x3ff ;  /* 0xfffffc01ff007424 */ /* 0x000fe400078e00ff */
[----:B------:R-:W-:-:S03]  /*9640*/  @!P0 IMAD.MOV.U32 R0, RZ, RZ, -0x435 ;  /* 0xfffffbcbff008424 */ /* 0x000fc600078e00ff */
[----:B0-----:R-:W-:Y:S02]  /*9650*/  @P1 FSEL R4, R4, RZ, P2 ;  /* 0x000000ff04041208 */ /* 0x001fe40001000000 */
[----:B------:R-:W-:Y:S02]  /*9660*/  @P1 FSEL R5, R5, -QNAN , P2 ;  /* 0xfff0000005051808 */ /* 0x000fe40001000000 */
[----:B------:R-:W-:Y:S01]  /*9670*/  FSETP.GEU.AND P2, PT, |R11|, 6.5827683646048100446e-37, PT ;  /* 0x036000000b00780b */ /* 0x000fe20003f4e200 */
[----:B------:R-:W-:Y:S07]  /*9680*/  @P1 BRA `(.L_x_11060) ;  /* 0x000002a000001947 */ /* 0x000fee0003800000 */
        /* <DEDUP_REMOVED lines=42> */
.L_x_11060:
[----:B------:R-:W-:Y:S05]  /*9930*/  BSYNC B0 ;  /* 0x0000000000007941 */ /* 0x000fea0003800000 */
.L_x_11059:
[----:B------:R-:W-:Y:S01]  /*9940*/  BSSY B3, `(.L_x_11061) ;  /* 0x0000009000037945 */ /* 0x000fe20003800000 */
[----:B------:R-:W-:Y:S01]  /*9950*/  IMAD.MOV.U32 R12, RZ, RZ, R13 ;  /* 0x000000ffff0c7224 */ /* 0x000fe200078e000d */
[----:B------:R-:W-:Y:S05]  /*9960*/  @P3 BRA P2, `(.L_x_11062) ;  /* 0x0000006000003947 */ /* 0x000fea0001000000 */
[----:B------:R-:W-:Y:S01]  /*9970*/  IMAD.MOV.U32 R2, RZ, RZ, R6 ;  /* 0x000000ffff027224 */ /* 0x000fe200078e0006 */
[----:B------:R-:W-:Y:S01]  /*9980*/  MOV R0, 0x99b0 ;  /* 0x000099b000007802 */ /* 0x000fe20000000f00 */
[----:B------:R-:W-:Y:S02]  /*9990*/  IMAD.MOV.U32 R3, RZ, RZ, R7 ;  /* 0x000000ffff037224 */ /* 0x000fe400078e0007 */
[----:B0123--:R-:W-:Y:S05]  /*99a0*/  CALL.REL.NOINC `($__internal_20_$__cuda_sm20_div_rn_f64_full) ;  /* 0x0002113000007944 */ /* 0x00ffea0003c00000 */
[----:B------:R-:W-:Y:S02]  /*99b0*/  IMAD.MOV.U32 R8, RZ, RZ, R2 ;  /* 0x000000ffff087224 */ /* 0x000fe400078e0002 */
[----:B------:R-:W-:Y:S02]  /*99c0*/  IMAD.MOV.U32 R9, RZ, RZ, R3 ;  /* 0x000000ffff097224 */ /* 0x000fe400078e0003 */
.L_x_11062:
[----:B------:R-:W-:Y:S05]  /*99d0*/  BSYNC B3 ;  /* 0x0000000000037941 */ /* 0x000fea0003800000 */
.L_x_11061:
[----:B------:R-:W4:Y:S01]  /*99e0*/  DSETP.NEU.AND P0, PT, R6, RZ, PT ;  /* 0x000000ff0600722a */ /* 0x000f220003f0d000 */
[----:B------:R-:W-:-:S13]  /*99f0*/  BSSY B0, `(.L_x_11063) ;  /* 0x000002e000007945 */ /* 0x000fda0003800000 */
[----:B----4-:R-:W-:Y:S05]  /*9a00*/  @!P0 BRA `(.L_x_11064) ;  /* 0x0000029000008947 */ /* 0x010fea0003800000 */
[----:B------:R-:W4:Y:S01]  /*9a10*/  DMUL R2, R8, R8 ;  /* 0x0000000808027228 */ /* 0x000f220000000000 */
[----:B------:R-:W-:Y:S01]  /*9a20*/  IMAD.MOV.U32 R6, RZ, RZ, 0x2a25ff7e ;  /* 0x2a25ff7eff067424 */ /* 0x000fe200078e00ff */
[----:B------:R-:W-:Y:S01]  /*9a30*/  ISETP.GE.AND P0, PT, R12, RZ, PT ;  /* 0x000000ff0c00720c */ /* 0x000fe20003f06270 */
[----:B------:R-:W-:Y:S01]  /*9a40*/  IMAD.MOV.U32 R7, RZ, RZ, 0x3ef53e1d ;  /* 0x3ef53e1dff077424 */ /* 0x000fe200078e00ff */
[----:B------:R-:W-:-:S04]  /*9a50*/  DSETP.NEU.AND P2, PT, |R16|, |R18|, PT ;  /* 0x400000121000722a */ /* 0x000fc80003f4d200 */
[----:B------:R-:W-:-:S04]  /*9a60*/  DSETP.GEU.AND P1, PT, |R16|, |R18|, PT ;  /* 0x400000121000722a */ /* 0x000fc80003f2e200 */
        /* <DEDUP_REMOVED lines=35> */
.L_x_11064:
[----:B------:R-:W-:-:S04]  /*9ca0*/  ISETP.GE.AND P0, PT, R12, RZ, PT ;  /* 0x000000ff0c00720c */ /* 0x000fc80003f06270 */
[----:B------:R-:W-:Y:S02]  /*9cb0*/  FSEL R6, RZ, 3.37028055040000000000e+12, P0 ;  /* 0x54442d18ff067808 */ /* 0x000fe40000000000 */
[----:B------:R-:W-:Y:S02]  /*9cc0*/  FSEL R7, RZ, 2.1426990032196044922, P0 ;  /* 0x400921fbff077808 */ /* 0x000fe40000000000 */
.L_x_11065:
[----:B------:R-:W-:Y:S05]  /*9cd0*/  BSYNC B0 ;  /* 0x0000000000007941 */ /* 0x000fea0003800000 */
.L_x_11063:
[----:B------:R-:W-:-:S04]  /*9ce0*/  DADD R8, -RZ, -R18 ;  /* 0x00000000ff087229 */ /* 0x000fc80000000912 */
[----:B------:R-:W4:-:S06]  /*9cf0*/  DADD R2, |R16|, |R18| ;  /* 0x0000000010027229 */ /* 0x000f0c0000000612 */
[----:B----4-:R-:W4:Y:S01]  /*9d00*/  DSETP.GTU.AND P0, PT, |R2|, +INF , PT ;  /* 0x7ff000000200742a */ /* 0x010f220003f0c200 */
[----:B------:R-:W-:-:S05]  /*9d10*/  LOP3.LUT R9, R7, 0x80000000, R9, 0xb8, !PT ;  /* 0x8000000007097812 */ /* 0x000fca00078eb809 */
[----:B----4-:R-:W-:Y:S02]  /*9d20*/  FSEL R6, R2, R6, P0 ;  /* 0x0000000602067208 */ /* 0x010fe40000000000 */
[----:B------:R-:W-:Y:S01]  /*9d30*/  FSEL R7, R3, R9, P0 ;  /* 0x0000000903077208 */ /* 0x000fe20000000000 */
[----:B------:R-:W-:Y:S05]  /*9d40*/  BRA `(.L_x_11058) ;  /* 0x00002fd000007947 */ /* 0x000fea0003800000 */
.L_x_11049:
        /* <DEDUP_REMOVED lines=22> */
[----:B-1-3--:R-:W-:Y:S05]  /*9eb0*/  CALL.REL.NOINC `($__internal_20_$__cuda_sm20_div_rn_f64_full) ;  /* 0x00020c2000007944 */ /* 0x00afea0003c00000 */
.L_x_11067:
[----:B------:R-:W-:Y:S05]  /*9ec0*/  BSYNC B3 ;  /* 0x0000000000037941 */ /* 0x000fea0003800000 */
.L_x_11066:
        /* <DEDUP_REMOVED lines=13> */
[----:B0-----:R-:W0:-:S04]  /*9fa0*/  DFMA R6, R8, R6, R4 ;  /* 0x000000060806722b */ /* 0x001e080000000004 */
[----:B------:R2:W4:-:S06]  /*9fb0*/  DADD R4, -RZ, |R2| ;  /* 0x00000000ff047229 */ /* 0x00050c0000000502 */
[----:B0-----:R-:W-:-:S05]  /*9fc0*/  FFMA R0, RZ, -2.0897850990295410156, R7 ;  /* 0xc005bf0aff007823 */ /* 0x001fca0000000007 */
[----:B------:R-:W-:-:S13]  /*9fd0*/  FSETP.GT.AND P0, PT, |R0|, 1.469367938527859385e-39, PT ;  /* 0x001000000000780b */ /* 0x000fda0003f04200 */
[----:B------:R-:W-:Y:S05]  /*9fe0*/  @P0 BRA P1, `(.L_x_11069) ;  /* 0x0000008000000947 */ /* 0x000fea0000800000 */
[----:B--2-4-:R-:W-:Y:S01]  /*9ff0*/  IMAD.MOV.U32 R10, RZ, RZ, R18 ;  /* 0x000000ffff0a7224 */ /* 0x014fe200078e0012 */
[----:B------:R-:W-:Y:S01]  /*a000*/  MOV R0, 0xa050 ;  /* 0x0000a05000007802 */ /* 0x000fe20000000f00 */
[----:B------:R-:W-:Y:S02]  /*a010*/  IMAD.MOV.U32 R11, RZ, RZ, R19 ;  /* 0x000000ffff0b7224 */ /* 0x000fe400078e0013 */
[----:B------:R-:W-:Y:S02]  /*a020*/  IMAD.MOV.U32 R2, RZ, RZ, -0x74eba897 ;  /* 0x8b145769ff027424 */ /* 0x000fe400078e00ff */
[----:B------:R-:W-:Y:S02]  /*a030*/  IMAD.MOV.U32 R3, RZ, RZ, -0x3ffa40f6 ;  /* 0xc005bf0aff037424 */ /* 0x000fe400078e00ff */
[----:B-1-3--:R-:W-:Y:S05]  /*a040*/  CALL.REL.NOINC `($__internal_20_$__cuda_sm20_div_rn_f64_full) ;  /* 0x00020a9000007944 */ /* 0x00afea0003c00000 */
[----:B------:R-:W-:Y:S02]  /*a050*/  IMAD.MOV.U32 R6, RZ, RZ, R2 ;  /* 0x000000ffff067224 */ /* 0x000fe400078e0002 */
[----:B------:R-:W-:Y:S02]  /*a060*/  IMAD.MOV.U32 R7, RZ, RZ, R3 ;  /* 0x000000ffff077224 */ /* 0x000fe400078e0003 */
.L_x_11069:
[----:B--2-4-:R-:W-:Y:S05]  /*a070*/  BSYNC B3 ;  /* 0x0000000000037941 */ /* 0x014fea0003800000 */
.L_x_11068:
[----:B------:R-:W0:Y:S01]  /*a080*/  DADD R8, -RZ, |R6| ;  /* 0x00000000ff087229 */ /* 0x000e220000000506 */
[----:B------:R-:W-:Y:S01]  /*a090*/  IMAD.MOV.U32 R14, RZ, RZ, RZ ;  /* 0x000000ffff0e7224 */ /* 0x000fe200078e00ff */
[----:B------:R-:W-:Y:S01]  /*a0a0*/  BSSY B0, `(.L_x_11070) ;  /* 0x0000076000007945 */ /* 0x000fe20003800000 */
[----:B------:R-:W-:Y:S01]  /*a0b0*/  IMAD.MOV.U32 R34, RZ, RZ, 0x0 ;  /* 0x00000000ff227424 */ /* 0x000fe200078e00ff */
[----:B------:R-:W-:Y:S01]  /*a0c0*/  DADD R10, -RZ, |R16| ;  /* 0x00000000ff0a7229 */ /* 0x000fe20000000510 */
[----:B------:R-:W-:-:S03]  /*a0d0*/  IMAD.MOV.U32 R35, RZ, RZ, 0x3fd80000 ;  /* 0x3fd80000ff237424 */ /* 0x000fc600078e00ff */
[----:B------:R-:W-:Y:S02]  /*a0e0*/  DSETP.GEU.AND P3, PT, |R16|, |R18|, PT ;  /* 0x400000121000722a */ /* 0x000fe40003f6e200 */
[CC--:B0-----:R-:W-:Y:S02]  /*a0f0*/  ISETP.GT.U32.AND P1, PT, R8.reuse, R4.reuse, PT ;  /* 0x000000040800720c */ /* 0x0c1fe40003f24070 */
[----:B------:R-:W-:Y:S02]  /*a100*/  ISETP.LT.U32.AND P0, PT, R8, R4, PT ;  /* 0x000000040800720c */ /* 0x000fe40003f01070 */
[CC--:B------:R-:W-:Y:S02]  /*a110*/  ISETP.GT.U32.AND.EX P1, PT, R9.reuse, R5.reuse, PT, P1 ;  /* 0x000000050900720c */ /* 0x0c0fe40003f24110 */
[CC--:B------:R-:W-:Y:S02]  /*a120*/  ISETP.LT.U32.AND.EX P0, PT, R9.reuse, R5.reuse, PT, P0 ;  /* 0x000000050900720c */ /* 0x0c0fe40003f01100 */
[----:B------:R-:W-:-:S02]  /*a130*/  SEL R7, R9, R5, P1 ;  /* 0x0000000509077207 */ /* 0x000fc40000800000 */
[CC--:B------:R-:W-:Y:S02]  /*a140*/  SEL R2, R8.reuse, R4.reuse, P0 ;  /* 0x0000000408027207 */ /* 0x0c0fe40000000000 */
[----:B------:R-:W-:Y:S02]  /*a150*/  LOP3.LUT R0, R7, 0xffc00000, RZ, 0xc0, !PT ;  /* 0xffc0000007007812 */ /* 0x000fe400078ec0ff */
[----:B------:R-:W-:Y:S02]  /*a160*/  SEL R3, R9, R5, P0 ;  /* 0x0000000509037207 */ /* 0x000fe40000000000 */
[----:B------:R-:W-:Y:S01]  /*a170*/  SEL R6, R8, R4, P1 ;  /* 0x0000000408067207 */ /* 0x000fe20000800000 */
[----:B------:R-:W-:Y:S01]  /*a180*/  IMAD.MOV.U32 R4, RZ, RZ, RZ ;  /* 0x000000ffff047224 */ /* 0x000fe200078e00ff */
[----:B------:R-:W-:Y:S02]  /*a190*/  IADD3 R5, -R0, 0x7fd00000, RZ ;  /* 0x7fd0000000057810 */ /* 0x000fe40007ffe1ff */
[----:B------:R-:W-:-:S04]  /*a1a0*/  ISETP.GE.U32.AND P2, PT, R3, 0x7ff00000, PT ;  /* 0x7ff000000300780c */ /* 0x000fc80003f46070 */
        /* <DEDUP_REMOVED lines=10> */
[----:B------:R-:W-:Y:S01]  /*a250*/  DSETP.NEU.AND P1, PT, R2, RZ, PT ;  /* 0x000000ff0200722a */ /* 0x000fe20003f2d000 */
[----:B------:R-:W-:Y:S02]  /*a260*/  SEL R4, R4, c[0x2][0x8], P0 ;  /* 0x0080020004047a07 */ /* 0x000fe40000000000 */
[----:B------:R-:W0:Y:S02]  /*a270*/  MUFU.RSQ64H R15, R5 ;  /* 0x00000005000f7308 */ /* 0x000e240000001c00 */
[----:B0-----:R-:W0:-:S06]  /*a280*/  DMUL R8, R14, R14 ;  /* 0x0000000e0e087228 */ /* 0x001e0c0000000000 */
[----:B0-----:R-:W0:-:S04]  /*a290*/  DFMA R32, R4, -R8, 1 ;  /* 0x3ff000000420742b */ /* 0x001e080000000808 */
[----:B------:R-:W2:-:S04]  /*a2a0*/  DADD R8, -RZ, |R18| ;  /* 0x00000000ff087229 */ /* 0x000e880000000512 */
[----:B0-----:R-:W-:-:S04]  /*a2b0*/  DFMA R34, R32, R34, 0.5 ;  /* 0x3fe000002022742b */ /* 0x001fc80000000022 */
[----:B------:R-:W0:Y:S02]  /*a2c0*/  DMUL R32, R14, R32 ;  /* 0x000000200e207228 */ /* 0x000e240000000000 */
[----:B--2---:R-:W-:Y:S02]  /*a2d0*/  FSEL R5, R9, R11, !P3 ;  /* 0x0000000b09057208 */ /* 0x004fe40005800000 */
[----:B------:R-:W-:Y:S02]  /*a2e0*/  FSEL R4, R8, R10, !P3 ;  /* 0x0000000a08047208 */ /* 0x000fe40005800000 */
[----:B0-----:R0:W2:Y:S01]  /*a2f0*/  DFMA R32, R34, R32, R14 ;  /* 0x000000202220722b */ /* 0x0010a2000000000e */
[----:B------:R-:W-:Y:S02]  /*a300*/  FSEL R11, R11, R9, !P3 ;  /* 0x000000090b0b7208 */ /* 0x000fe40005800000 */
[----:B0-----:R-:W-:Y:S02]  /*a310*/  LOP3.LUT R15, R0, 0x100000, RZ, 0xfc, !PT ;  /* 0x00100000000f7812 */ /* 0x001fe400078efcff */
[----:B------:R-:W-:Y:S01]  /*a320*/  FSEL R10, R10, R8, !P3 ;  /* 0x000000080a0a7208 */ /* 0x000fe20005800000 */
[----:B--2---:R0:W2:-:S02]  /*a330*/  DMUL R32, R12, R32 ;  /* 0x000000200c207228 */ /* 0x0040840000000000 */
[----:B0-----:R-:W0:Y:S01]  /*a340*/  MUFU.RCP64H R13, R5 ;  /* 0x00000005000d7308 */ /* 0x001e220000001800 */
[----:B------:R-:W-:-:S03]  /*a350*/  IMAD.MOV.U32 R12, RZ, RZ, 0x1 ;  /* 0x00000001ff0c7424 */ /* 0x000fc600078e00ff */
[----:B--2---:R-:W2:-:S10]  /*a360*/  DMUL R32, R32, R14 ;  /* 0x0000000e20207228 */ /* 0x004e940000000000 */
[----:B--2---:R-:W-:Y:S01]  /*a370*/  @!P2 FSEL R3, R7, R33, !P1 ;  /* 0x000000210703a208 */ /* 0x004fe20004800000 */
[----:B0-----:R-:W0:Y:S01]  /*a380*/  DFMA R14, -R4, R12, 1 ;  /* 0x3ff00000040e742b */ /* 0x001e22000000010c */
[----:B------:R-:W-:Y:S02]  /*a390*/  @!P2 FSEL R2, R6, R32, !P1 ;  /* 0x000000200602a208 */ /* 0x000fe40004800000 */
[----:B------:R-:W-:-:S03]  /*a3a0*/  ISETP.GT.AND P0, PT, R3, 0xfffff, PT ;  /* 0x000fffff0300780c */ /* 0x000fc60003f04270 */
[----:B0-----:R-:W0:-:S06]  /*a3b0*/  DFMA R14, R14, R14, R14 ;  /* 0x0000000e0e0e722b */ /* 0x001e0c000000000e */
[----:B0-----:R0:W2:Y:S02]  /*a3c0*/  DFMA R12, R12, R14, R12 ;  /* 0x0000000e0c0c722b */ /* 0x0010a4000000000c */
[----:B0-----:R-:W-:Y:S02]  /*a3d0*/  IMAD.MOV.U32 R14, RZ, RZ, R2 ;  /* 0x000000ffff0e7224 */ /* 0x001fe400078e0002 */
[----:B------:R-:W-:Y:S02]  /*a3e0*/  IMAD.MOV.U32 R15, RZ, RZ, R3 ;  /* 0x000000ffff0f7224 */ /* 0x000fe400078e0003 */
[----:B--2---:R-:W0:-:S04]  /*a3f0*/  DFMA R6, -R4, R12, 1 ;  /* 0x3ff000000406742b */ /* 0x004e08000000010c */
[----:B------:R-:W2:-:S04]  /*a400*/  @!P0 DMUL R14, R14, 1.80143985094819840000e+16 ;  /* 0x435000000e0e8828 */ /* 0x000e880000000000 */
[----:B0-----:R-:W0:-:S06]  /*a410*/  DFMA R6, R12, R6, R12 ;  /* 0x000000060c06722b */ /* 0x001e0c000000000c */
[----:B--2---:R-:W-:Y:S01]  /*a420*/  @!P0 IMAD.MOV.U32 R3, RZ, RZ, R15 ;  /* 0x000000ffff038224 */ /* 0x004fe200078e000f */
[----:B0-----:R-:W0:Y:S01]  /*a430*/  DMUL R8, R6, R10 ;  /* 0x0000000a06087228 */ /* 0x001e220000000000 */
[----:B------:R-:W-:-:S03]  /*a440*/  @!P0 IMAD.MOV.U32 R2, RZ, RZ, R14 ;  /* 0x000000ffff028224 */ /* 0x000fc600078e000e */
[----:B------:R-:W-:Y:S02]  /*a450*/  IADD3 R0, R3, -0x1, RZ ;  /* 0xffffffff03007810 */ /* 0x000fe40007ffe0ff */
[----:B0-----:R-:W0:Y:S02]  /*a460*/  DFMA R12, -R4, R8, R10 ;  /* 0x00000008040c722b */ /* 0x001e24000000010a */
[----:B------:R-:W-:-:S04]  /*a470*/  ISETP.GE.U32.AND P1, PT, R0, 0x7fefffff, PT ;  /* 0x7fefffff0000780c */ /* 0x000fc80003f26070 */
[----:B0-----:R0:W2:-:S04]  /*a480*/  DFMA R8, R6, R12, R8 ;  /* 0x0000000c0608722b */ /* 0x0010880000000008 */
[----:B------:R-:W-:-:S05]  /*a490*/  DADD R12, -RZ, -R16 ;  /* 0x00000000ff0c7229 */ /* 0x000fca0000000910 */
[----:B0-----:R-:W-:Y:S01]  /*a4a0*/  @P1 IMAD.MOV.U32 R6, RZ, RZ, 0x0 ;  /* 0x00000000ff061424 */ /* 0x001fe200078e00ff */
[----:B------:R-:W-:Y:S01]  /*a4b0*/  @P1 FSETP.NEU.FTZ.AND P2, PT, R15, RZ, PT ;  /* 0x000000ff0f00120b */ /* 0x000fe20003f5d000 */
[----:B------:R-:W-:Y:S02]  /*a4c0*/  @P1 IMAD.MOV.U32 R7, RZ, RZ, 0x7ff00000 ;  /* 0x7ff00000ff071424 */ /* 0x000fe400078e00ff */
[----:B--2---:R-:W-:-:S04]  /*a4d0*/  FFMA R0, RZ, R5, R9 ;  /* 0x00000005ff007223 */ /* 0x004fc80000000009 */
        /* <DEDUP_REMOVED lines=50> */
.L_x_11071:
[----:B------:R-:W-:Y:S05]  /*a800*/  BSYNC B0 ;  /* 0x0000000000007941 */ /* 0x000fea0003800000 */
.L_x_11070:
        /* <DEDUP_REMOVED lines=9> */
.L_x_11073:
[----:B------:R-:W-:Y:S05]  /*a8a0*/  BSYNC B3 ;  /* 0x0000000000037941 */ /* 0x000fea0003800000 */
.L_x_11072:
        /* <DEDUP_REMOVED lines=44> */
.L_x_11075:
[----:B------:R-:W-:-:S04]  /*ab70*/  ISETP.GE.AND P0, PT, R12, RZ, PT ;  /* 0x000000ff0c00720c */ /* 0x000fc80003f06270 */
[----:B------:R-:W-:Y:S02]  /*ab80*/  FSEL R2, RZ, 3.37028055040000000000e+12, P0 ;  /* 0x54442d18ff027808 */ /* 0x000fe40000000000 */
[----:B------:R-:W-:Y:S02]  /*ab90*/  FSEL R3, RZ, 2.1426990032196044922, P0 ;  /* 0x400921fbff037808 */ /* 0x000fe40000000000 */
.L_x_11076:
[----:B------:R-:W-:Y:S05]  /*aba0*/  BSYNC B0 ;  /* 0x0000000000007941 */ /* 0x000fea0003800000 */
.L_x_11074:
[----:B------:R-:W-:-:S04]  /*abb0*/  DADD R4, -RZ, -R18 ;  /* 0x00000000ff047229 */ /* 0x000fc80000000912 */
[----:B------:R-:W4:-:S06]  /*abc0*/  DADD R8, |R16|, |R18| ;  /* 0x0000000010087229 */ /* 0x000f0c0000000612 */
[----:B----4-:R-:W4:Y:S01]  /*abd0*/  DSETP.GTU.AND P0, PT, |R8|, +INF , PT ;  /* 0x7ff000000800742a */ /* 0x010f220003f0c200 */
[----:B------:R-:W-:-:S03]  /*abe0*/  LOP3.LUT R3, R3, 0x80000000, R5, 0xb8, !PT ;  /* 0x8000000003037812 */ /* 0x000fc600078eb805 */
[----:B--2---:R4:W2:Y:S02]  /*abf0*/  DADD R4, R6, 1 ;  /* 0x3ff0000006047429 */ /* 0x0048a40000000000 */
[----:B----4-:R-:W-:Y:S02]  /*ac00*/  FSEL R6, R8, R2, P0 ;  /* 0x0000000208067208 */ /* 0x010fe40000000000 */
[----:B------:R-:W-:Y:S01]  /*ac10*/  FSEL R7, R9, R3, P0 ;  /* 0x0000000309077208 */ /* 0x000fe20000000000 */
[----:B------:R-:W-:Y:S05]  /*ac20*/  BRA `(.L_x_11058) ;  /* 0x000020f000007947 */ /* 0x000fea0003800000 */
.L_x_11048:
        /* <DEDUP_REMOVED lines=11> */
[----:B------:R-:W2:Y:S01]  /*ace0*/  MUFU.RCP64H R3, R5 ;  /* 0x0000000500037308 */ /* 0x000ea20000001800 */
[----:B------:R-:W-:Y:S01]  /*acf0*/  IMAD.MOV.U32 R2, RZ, RZ, 0x1 ;  /* 0x00000001ff027424 */ /* 0x000fe200078e00ff */
[----:B------:R-:W-:Y:S01]  /*ad00*/  BSSY B0, `(.L_x_11079) ;  /* 0x000004b000007945 */ /* 0x000fe20003800000 */
[----:B------:R-:W4:-:S04]  /*ad10*/  DSETP.GEU.AND P1, PT, |R16|, |R18|, PT ;  /* 0x400000121000722a */ /* 0x000f080003f2e200 */
[----:B0-----:R-:W0:Y:S02]  /*ad20*/  DFMA R8, R4, R4, R8 ;  /* 0x000000040408722b */ /* 0x001e240000000008 */
[----:B----4-:R-:W-:Y:S02]  /*ad30*/  FSEL R10, R14, R12, !P1 ;  /* 0x0000000c0e0a7208 */ /* 0x010fe40004800000 */
[----:B------:R-:W-:-:S04]  /*ad40*/  FSEL R11, R15, R13, !P1 ;  /* 0x0000000d0f0b7208 */ /* 0x000fc80004800000 */
[----:B------:R-:W-:Y:S01]  /*ad50*/  FSETP.GEU.AND P4, PT, |R11|, 6.5827683646048100446e-37, PT ;  /* 0x036000000b00780b */ /* 0x000fe20003f8e200 */
[----:B--2---:R-:W2:Y:S01]  /*ad60*/  DFMA R6, -R4, R2, 1 ;  /* 0x3ff000000406742b */ /* 0x004ea20000000102 */
[----:B0-----:R-:W-:Y:S01]  /*ad70*/  ISETP.GT.AND P0, PT, R9, 0xfffff, PT ;  /* 0x000fffff0900780c */ /* 0x001fe20003f04270 */
[----:B------:R-:W-:Y:S02]  /*ad80*/  IMAD.MOV.U32 R32, RZ, RZ, R8 ;  /* 0x000000ffff207224 */ /* 0x000fe400078e0008 */
[----:B------:R-:W-:Y:S02]  /*ad90*/  IMAD.MOV.U32 R33, RZ, RZ, R9 ;  /* 0x000000ffff217224 */ /* 0x000fe400078e0009 */
[----:B--2---:R-:W0:-:S06]  /*ada0*/  DFMA R6, R6, R6, R6 ;  /* 0x000000060606722b */ /* 0x004e0c0000000006 */
[----:B0-----:R-:W0:-:S04]  /*adb0*/  DFMA R6, R2, R6, R2 ;  /* 0x000000060206722b */ /* 0x001e080000000002 */
[----:B------:R-:W2:-:S04]  /*adc0*/  @!P0 DMUL R32, R32, 1.80143985094819840000e+16 ;  /* 0x4350000020208828 */ /* 0x000e880000000000 */
[----:B0-----:R-:W0:-:S06]  /*add0*/  DFMA R2, -R4, R6, 1 ;  /* 0x3ff000000402742b */ /* 0x001e0c0000000106 */
[----:B--2---:R-:W-:Y:S01]  /*ade0*/  @!P0 IMAD.MOV.U32 R9, RZ, RZ, R33 ;  /* 0x000000ffff098224 */ /* 0x004fe200078e0021 */
[----:B0-----:R-:W0:Y:S01]  /*adf0*/  DFMA R2, R6, R2, R6 ;  /* 0x000000020602722b */ /* 0x001e220000000006 */
        /* <DEDUP_REMOVED lines=8> */
[----:B------:R-:W-:-:S05]  /*ae80*/  @P1 IMAD.MOV.U32 R7, RZ, RZ, 0x7ff00000 ;  /* 0x7ff00000ff071424 */ /* 0x000fca00078e00ff */
[----:B--2---:R-:W-:Y:S01]  /*ae90*/  FFMA R0, RZ, R5, R3 ;  /* 0x00000005ff007223 */ /* 0x004fe20000000003 */
[----:B------:R-:W0:-:S04]  /*aea0*/  @P1 DFMA R6, R32, R6, +INF ;  /* 0x7ff000002006142b */ /* 0x000e080000000006 */
[----:B------:R-:W-:Y:S01]  /*aeb0*/  FSETP.GT.AND P3, PT, |R0|, 1.469367938527859385e-39, PT ;  /* 0x001000000000780b */ /* 0x000fe20003f64200 */
[----:B------:R-:W-:Y:S02]  /*aec0*/  IMAD.MOV.U32 R0, RZ, RZ, -0x3ff ;  /* 0xfffffc01ff007424 */ /* 0x000fe400078e00ff */
[----:B------:R-:W-:-:S03]  /*aed0*/  @!P0 IMAD.MOV.U32 R0, RZ, RZ, -0x435 ;  /* 0xfffffbcbff008424 */ /* 0x000fc600078e00ff */
        /* <DEDUP_REMOVED lines=45> */
.L_x_11080:
[----:B------:R-:W-:Y:S05]  /*b1b0*/  BSYNC B0 ;  /* 0x0000000000007941 */ /* 0x000fea0003800000 */
.L_x_11079:
[----:B------:R-:W-:Y:S01]  /*b1c0*/  BSSY B3, `(.L_x_11081) ;  /* 0x0000006000037945 */ /* 0x000fe20003800000 */
[----:B------:R-:W-:Y:S05]  /*b1d0*/  @P3 BRA P4, `(.L_x_11082) ;  /* 0x0000004000003947 */ /* 0x000fea0002000000 */
[----:B------:R-:W-:Y:S01]  /*b1e0*/  IMAD.MOV.U32 R2, RZ, RZ, R4 ;  /* 0x000000ffff027224 */ /* 0x000fe200078e0004 */
[----:B------:R-:W-:Y:S01]  /*b1f0*/  MOV R0, 0xb220 ;  /* 0x0000b22000007802 */ /* 0x000fe20000000f00 */
[----:B------:R-:W-:Y:S02]  /*b200*/  IMAD.MOV.U32 R3, RZ, RZ, R5 ;  /* 0x000000ffff037224 */ /* 0x000fe400078e0005 */
[----:B0123--:R-:W-:Y:S05]  /*b210*/  CALL.REL.NOINC `($__internal_20_$__cuda_sm20_div_rn_f64_full) ;  /* 0x0001f8c000007944 */ /* 0x00ffea0003c00000 */
.L_x_11082:
[----:B------:R-:W-:Y:S05]  /*b220*/  BSYNC B3 ;  /* 0x0000000000037941 */ /* 0x000fea0003800000 */
.L_x_11081:
[----:B------:R-:W-:Y:S01]  /*b230*/  DSETP.NEU.AND P0, PT, R4, RZ, PT ;  /* 0x000000ff0400722a */ /* 0x000fe20003f0d000 */
[----:B------:R-:W-:Y:S01]  /*b240*/  BSSY B0, `(.L_x_11083) ;  /* 0x0000023000007945 */ /* 0x000fe20003800000 */
[----:B------:R-:W-:Y:S02]  /*b250*/  CS2R R10, SRZ ;  /* 0x00000000000a7805 */ /* 0x000fe4000001ff00 */
[----:B------:R-:W4:-:S06]  /*b260*/  DADD R8, |R16|, |R18| ;  /* 0x0000000010087229 */ /* 0x000f0c0000000612 */
[----:B----4-:R4:W0:-:S04]  /*b270*/  DSETP.GTU.AND P2, PT, |R8|, +INF , PT ;  /* 0x7ff000000800742a */ /* 0x0108080003f4c200 */
[----:B------:R-:W-:Y:S05]  /*b280*/  @!P0 BRA `(.L_x_11084) ;  /* 0x000001e000008947 */ /* 0x000fea0003800000 */
[----:B0---4-:R-:W0:Y:S01]  /*b290*/  DMUL R4, R2, R2 ;  /* 0x0000000202047228 */ /* 0x011e220000000000 */
        /* <DEDUP_REMOVED lines=29> */
.L_x_11084:
[----:B0---4-:R-:W-:Y:S05]  /*b470*/  BSYNC B0 ;  /* 0x0000000000007941 */ /* 0x011fea0003800000 */
.L_x_11083:
[----:B------:R-:W-:Y:S01]  /*b480*/  LOP3.LUT R3, R11, 0x80000000, R19, 0xb8, !PT ;  /* 0x800000000b037812 */ /* 0x000fe200078eb813 */
[----:B--2---:R0:W2:Y:S02]  /*b490*/  DMUL R4, R6, 0.5 ;  /* 0x3fe0000006047828 */ /* 0x0040a40000000000 */
[----:B0-----:R-:W-:Y:S02]  /*b4a0*/  FSEL R6, R8, R10, P2 ;  /* 0x0000000a08067208 */ /* 0x001fe40001000000 */
[----:B------:R-:W-:Y:S01]  /*b4b0*/  FSEL R7, R9, R3, P2 ;  /* 0x0000000309077208 */ /* 0x000fe20001000000 */
[----:B------:R-:W-:Y:S05]  /*b4c0*/  BRA `(.L_x_11058) ;  /* 0x0000185000007947 */ /* 0x000fea0003800000 */
.L_x_11078:
[CC--:B------:R-:W-:Y:S01]  /*b4d0*/  ISETP.GT.U32.AND P1, PT, R12.reuse, R14.reuse, PT ;  /* 0x0000000e0c00720c */ /* 0x0c0fe20003f24070 */
[----:B------:R-:W-:Y:S01]  /*b4e0*/  IMAD.MOV.U32 R6, RZ, RZ, RZ ;  /* 0x000000ffff067224 */ /* 0x000fe200078e00ff */
[CC--:B------:R-:W-:Y:S01]  /*b4f0*/  ISETP.LT.U32.AND P0, PT, R12.reuse, R14.reuse, PT ;  /* 0x0000000e0c00720c */ /* 0x0c0fe20003f01070 */
[----:B------:R-:W-:Y:S01]  /*b500*/  IMAD.MOV.U32 R34, RZ, RZ, 0x0 ;  /* 0x00000000ff227424 */ /* 0x000fe200078e00ff */
[CC--:B------:R-:W-:Y:S01]  /*b510*/  ISETP.GT.U32.AND.EX P1, PT, R13.reuse, R15.reuse, PT, P1 ;  /* 0x0000000f0d00720c */ /* 0x0c0fe20003f24110 */
[----:B------:R-:W-:Y:S01]  /*b520*/  IMAD.MOV.U32 R35, RZ, RZ, 0x3fd80000 ;  /* 0x3fd80000ff237424 */ /* 0x000fe200078e00ff */
[CC--:B------:R-:W-:Y:S01]  /*b530*/  ISETP.LT.U32.AND.EX P0, PT, R13.reuse, R15.reuse, PT, P0 ;  /* 0x0000000f0d00720c */ /* 0x0c0fe20003f01100 */
[----:B------:R-:W-:Y:S01]  /*b540*/  DSETP.GEU.AND P3, PT, |R16|, |R18|, PT ;  /* 0x400000121000722a */ /* 0x000fe20003f6e200 */
[----:B------:R-:W-:Y:S01]  /*b550*/  SEL R5, R13, R15, P1 ;  /* 0x0000000f0d057207 */ /* 0x000fe20000800000 */
[----:B------:R-:W-:Y:S01]  /*b560*/  BSSY B0, `(.L_x_11085) ;  /* 0x000006c000007945 */ /* 0x000fe20003800000 */
[----:B------:R-:W-:-:S02]  /*b570*/  SEL R2, R12, R14, P0 ;  /* 0x0000000e0c027207 */ /* 0x000fc40000000000 */
[----:B------:R-:W-:Y:S02]  /*b580*/  LOP3.LUT R0, R5, 0xffc00000, RZ, 0xc0, !PT ;  /* 0xffc0000005007812 */ /* 0x000fe400078ec0ff */
[----:B------:R-:W-:Y:S02]  /*b590*/  SEL R3, R13, R15, P0 ;  /* 0x0000000f0d037207 */ /* 0x000fe40000000000 */
[----:B------:R-:W-:Y:S02]  /*b5a0*/  IADD3 R7, -R0, 0x7fd00000, RZ ;  /* 0x7fd0000000077810 */ /* 0x000fe40007ffe1ff */
[----:B------:R-:W-:Y:S02]  /*b5b0*/  SEL R4, R12, R14, P1 ;  /* 0x0000000e0c047207 */ /* 0x000fe40000800000 */
[----:B------:R-:W-:Y:S02]  /*b5c0*/  ISETP.GE.U32.AND P2, PT, R3, 0x7ff00000, PT ;  /* 0x7ff000000300780c */ /* 0x000fe40003f46070 */
        /* <DEDUP_REMOVED lines=38> */
[----:B--2---:R-:W2:Y:S01]  /*b830*/  DFMA R4, -R6, R8, 1 ;  /* 0x3ff000000604742b */ /* 0x004ea20000000108 */
[----:B------:R-:W-:-:S05]  /*b840*/  FSETP.GEU.AND P4, PT, |R11|, 6.5827683646048100446e-37, PT ;  /* 0x036000000b00780b */ /* 0x000fca0003f8e200 */
        /* <DEDUP_REMOVED lines=61> */
.L_x_11086:
[----:B------:R-:W-:Y:S05]  /*bc20*/  BSYNC B0 ;  /* 0x0000000000007941 */ /* 0x000fea0003800000 */
.L_x_11085:
[----:B------:R-:W-:Y:S01]  /*bc30*/  BSSY B3, `(.L_x_11087) ;  /* 0x0000008000037945 */ /* 0x000fe20003800000 */
[----:B------:R-:W-:Y:S05]  /*bc40*/  @P3 BRA P4, `(.L_x_11088) ;  /* 0x0000006000003947 */ /* 0x000fea0002000000 */
[----:B------:R-:W-:Y:S01]  /*bc50*/  IMAD.MOV.U32 R2, RZ, RZ, R6 ;  /* 0x000000ffff027224 */ /* 0x000fe200078e0006 */
[----:B------:R-:W-:Y:S01]  /*bc60*/  MOV R0, 0xbc90 ;  /* 0x0000bc9000007802 */ /* 0x000fe20000000f00 */
[----:B------:R-:W-:Y:S02]  /*bc70*/  IMAD.MOV.U32 R3, RZ, RZ, R7 ;  /* 0x000000ffff037224 */ /* 0x000fe400078e0007 */
[----:B0123--:R-:W-:Y:S05]  /*bc80*/  CALL.REL.NOINC `($__internal_20_$__cuda_sm20_div_rn_f64_full) ;  /* 0x0001ee5000007944 */ /* 0x00ffea0003c00000 */
[----:B------:R-:W-:Y:S02]  /*bc90*/  IMAD.MOV.U32 R8, RZ, RZ, R2 ;  /* 0x000000ffff087224 */ /* 0x000fe400078e0002 */
[----:B------:R-:W-:Y:S02]  /*bca0*/  IMAD.MOV.U32 R9, RZ, RZ, R3 ;  /* 0x000000ffff097224 */ /* 0x000fe400078e0003 */
.L_x_11088:
[----:B------:R-:W-:Y:S05]  /*bcb0*/  BSYNC B3 ;  /* 0x0000000000037941 */ /* 0x000fea0003800000 */
.L_x_11087:
[----:B------:R4:W-:Y:S01]  /*bcc0*/  DSETP.NEU.AND P0, PT, R6, RZ, PT ;  /* 0x000000ff0600722a */ /* 0x0009e20003f0d000 */
[----:B------:R-:W-:Y:S01]  /*bcd0*/  BSSY B0, `(.L_x_11089) ;  /* 0x0000023000007945 */ /* 0x000fe20003800000 */
[----:B----4-:R-:W-:Y:S02]  /*bce0*/  CS2R R6, SRZ ;  /* 0x0000000000067805 */ /* 0x010fe4000001ff00 */
        /* <DEDUP_REMOVED lines=33> */
.L_x_11090:
[----:B0---4-:R-:W-:Y:S05]  /*bf00*/  BSYNC B0 ;  /* 0x0000000000007941 */ /* 0x011fea0003800000 */
.L_x_11089:
[----:B------:R-:W-:Y:S02]  /*bf10*/  LOP3.LUT R7, R7, 0x80000000, R19, 0xb8, !PT ;  /* 0x8000000007077812 */ /* 0x000fe400078eb813 */
[----:B------:R-:W-:Y:S02]  /*bf20*/  FSEL R6, R2, R6, P2 ;  /* 0x0000000602067208 */ /* 0x000fe40001000000 */
[----:B------:R-:W-:Y:S01]  /*bf30*/  FSEL R7, R3, R7, P2 ;  /* 0x0000000703077208 */ /* 0x000fe20001000000 */
[----:B------:R-:W-:Y:S05]  /*bf40*/  BRA `(.L_x_11058) ;  /* 0x00000dd000007947 */ /* 0x000fea0003800000 */
.L_x_11077:
        /* <DEDUP_REMOVED lines=22> */
[----:B-1-3--:R-:W-:Y:S05]  /*c0b0*/  CALL.REL.NOINC `($__internal_20_$__cuda_sm20_div_rn_f64_full) ;  /* 0x0001ea2000007944 */ /* 0x00afea0003c00000 */
.L_x_11092:
[----:B------:R-:W-:Y:S05]  /*c0c0*/  BSYNC B3 ;  /* 0x0000000000037941 */ /* 0x000fea0003800000 */
.L_x_11091:
        /* <DEDUP_REMOVED lines=13> */
[----:B0-----:R-:W0:-:S04]  /*c1a0*/  DFMA R6, R8, R6, R4 ;  /* 0x000000060806722b */ /* 0x001e080000000004 */
[----:B------:R2:W4:-:S06]  /*c1b0*/  DADD R4, -RZ, |R2| ;  /* 0x00000000ff047229 */ /* 0x00050c0000000502 */
[----:B0-----:R-:W-:-:S05]  /*c1c0*/  FFMA R0, RZ, 2.0897850990295410156, R7 ;  /* 0x4005bf0aff007823 */ /* 0x001fca0000000007 */
[----:B------:R-:W-:-:S13]  /*c1d0*/  FSETP.GT.AND P0, PT, |R0|, 1.469367938527859385e-39, PT ;  /* 0x001000000000780b */ /* 0x000fda0003f04200 */
[----:B------:R-:W-:Y:S05]  /*c1e0*/  @P0 BRA P1, `(.L_x_11094) ;  /* 0x0000008000000947 */ /* 0x000fea0000800000 */
[----:B--2-4-:R-:W-:Y:S01]  /*c1f0*/  IMAD.MOV.U32 R10, RZ, RZ, R18 ;  /* 0x000000ffff0a7224 */ /* 0x014fe200078e0012 */
[----:B------:R-:W-:Y:S01]  /*c200*/  MOV R0, 0xc250 ;  /* 0x0000c25000007802 */ /* 0x000fe20000000f00 */
[----:B------:R-:W-:Y:S02]  /*c210*/  IMAD.MOV.U32 R11, RZ, RZ, R19 ;  /* 0x000000ffff0b7224 */ /* 0x000fe400078e0013 */
[----:B------:R-:W-:Y:S02]  /*c220*/  IMAD.MOV.U32 R2, RZ, RZ, -0x74eba897 ;  /* 0x8b145769ff027424 */ /* 0x000fe400078e00ff */
[----:B------:R-:W-:Y:S02]  /*c230*/  IMAD.MOV.U32 R3, RZ, RZ, 0x4005bf0a ;  /* 0x4005bf0aff037424 */ /* 0x000fe400078e00ff */
[----:B-1-3--:R-:W-:Y:S05]  /*c240*/  CALL.REL.NOINC `($__internal_20_$__cuda_sm20_div_rn_f64_full) ;  /* 0x0001e89000007944 */ /* 0x00afea0003c00000 */
[----:B------:R-:W-:Y:S02]  /*c250*/  IMAD.MOV.U32 R6, RZ, RZ, R2 ;  /* 0x000000ffff067224 */ /* 0x000fe400078e0002 */
[----:B------:R-:W-:Y:S02]  /*c260*/  IMAD.MOV.U32 R7, RZ, RZ, R3 ;  /* 0x000000ffff077224 */ /* 0x000fe400078e0003 */
.L_x_11094:
[----:B--2-4-:R-:W-:Y:S05]  /*c270*/  BSYNC B3 ;  /* 0x0000000000037941 */ /* 0x014fea0003800000 */
.L_x_11093:
        /* <DEDUP_REMOVED lines=45> */
[----:B------:R-:W-:Y:S01]  /*c550*/  IMAD.MOV.U32 R12, RZ, RZ, 0x1 ;  /* 0x00000001ff0c7424 */ /* 0x000fe200078e00ff */
[----:B------:R-:W-:Y:S02]  /*c560*/  FSETP.GEU.AND P4, PT, |R11|, 6.5827683646048100446e-37, PT ;  /* 0x036000000b00780b */ /* 0x000fe40003f8e200 */
        /* <DEDUP_REMOVED lines=18> */
[----:B0-----:R0:W2:-:S09]  /*c690*/  DFMA R8, R6, R14, R8 ;  /* 0x0000000e0608722b */ /* 0x0010920000000008 */
        /* <DEDUP_REMOVED lines=53> */
.L_x_11096:
[----:B------:R-:W-:Y:S05]  /*c9f0*/  BSYNC B0 ;  /* 0x0000000000007941 */ /* 0x000fea0003800000 */
.L_x_11095:
        /* <DEDUP_REMOVED lines=8> */
.L_x_11098:
[----:B------:R-:W-:Y:S05]  /*ca80*/  BSYNC B3 ;  /* 0x0000000000037941 */ /* 0x000fea0003800000 */
.L_x_11097:
[----:B------:R-:W-:Y:S01]  /*ca90*/  DSETP.NEU.AND P0, PT, R4, RZ, PT ;  /* 0x000000ff0400722a */ /* 0x000fe20003f0d000 */
[----:B------:R-:W-:Y:S03]  /*caa0*/  BSSY B0, `(.L_x_11099) ;  /* 0x0000024000007945 */ /* 0x000fe60003800000 */
[----:B------:R-:W4:-:S04]  /*cab0*/  DADD R2, |R16|, |R18| ;  /* 0x0000000010027229 */ /* 0x000f080000000612 */
[----:B--2---:R2:W0:Y:S02]  /*cac0*/  DADD R4, R6, 1 ;  /* 0x3ff0000006047429 */ /* 0x0044240000000000 */
[----:B--2---:R-:W-:Y:S02]  /*cad0*/  CS2R R6, SRZ ;  /* 0x0000000000067805 */ /* 0x004fe4000001ff00 */
[----:B----4-:R2:W4:Y:S02]  /*cae0*/  DSETP.GTU.AND P2, PT, |R2|, +INF , PT ;  /* 0x7ff000000200742a */ /* 0x0105240003f4c200 */
[----:B------:R-:W-:Y:S07]  /*caf0*/  @!P0 BRA `(.L_x_11100) ;  /* 0x000001e000008947 */ /* 0x000fee0003800000 */
[----:B0-2-4-:R-:W0:Y:S01]  /*cb00*/  DMUL R6, R8, R8 ;  /* 0x0000000808067228 */ /* 0x015e220000000000 */
        /* <DEDUP_REMOVED lines=29> */
.L_x_11100:
[----:B0-2-4-:R-:W-:Y:S05]  /*cce0*/  BSYNC B0 ;  /* 0x0000000000007941 */ /* 0x015fea0003800000 */
.L_x_11099:
[----:B------:R-:W-:Y:S02]  /*ccf0*/  LOP3.LUT R7, R7, 0x80000000, R19, 0xb8, !PT ;  /* 0x8000000007077812 */ /* 0x000fe400078eb813 */
[----:B------:R-:W-:Y:S02]  /*cd00*/  FSEL R6, R2, R6, P2 ;  /* 0x0000000602067208 */ /* 0x000fe40001000000 */
[----:B------:R-:W-:Y:S02]  /*cd10*/  FSEL R7, R3, R7, P2 ;  /* 0x0000000703077208 */ /* 0x000fe40001000000 */
.L_x_11058:
[----:B--2---:R-:W-:Y:S05]  /*cd20*/  BSYNC B2 ;  /* 0x0000000000027941 */ /* 0x004fea0003800000 */
.L_x_11047:
[----:B------:R-:W2:Y:S01]  /*cd30*/  DADD R4, R4, c[0x2][0x50] ;  /* 0x0080140004047629 */ /* 0x000ea20000000000 */
[----:B------:R-:W-:-:S09]  /*cd40*/  LOP3.LUT R7, R7, 0x80000000, R19, 0xb8, !PT ;  /* 0x8000000007077812 */ /* 0x000fd200078eb813 */
[----:B--2---:R-:W-:Y:S01]  /*cd50*/  LOP3.LUT R5, R5, 0x80000000, R17, 0xb8, !PT ;  /* 0x8000000005057812 */ /* 0x004fe200078eb811 */
[----:B------:R-:W-:Y:S05]  /*cd60*/  BRA `(.L_x_10969) ;  /* 0x0000013000007947 */ /* 0x000fea0003800000 */
.L_x_10970:
[----:B--2-4-:R-:W0:-:S14]  /*cd70*/  DSETP.NEU.AND P0, PT, R14, +INF , PT ;  /* 0x7ff000000e00742a */ /* 0x014e1c0003f0d000 */
[----:B0-----:R0:W2:Y:S01]  /*cd80*/  @!P0 DADD R6, R18, R18 ;  /* 0x0000000012068229 */ /* 0x0010a20000000012 */
[----:B------:R-:W-:Y:S02]  /*cd90*/  @!P0 IMAD.MOV.U32 R4, RZ, RZ, R16 ;  /* 0x000000ffff048224 */ /* 0x000fe400078e0010 */
[----:B------:R-:W-:Y:S01]  /*cda0*/  @!P0 IMAD.MOV.U32 R5, RZ, RZ, R17 ;  /* 0x000000ffff058224 */ /* 0x000fe200078e0011 */
[----:B------:R-:W-:Y:S05]  /*cdb0*/  @!P0 BRA `(.L_x_10969) ;  /* 0x000000e000008947 */ /* 0x000fea0003800000 */
[----:B0-2---:R-:W0:-:S14]  /*cdc0*/  DSETP.NEU.AND P0, PT, R12, +INF , PT ;  /* 0x7ff000000c00742a */ /* 0x005e1c0003f0d000 */
[----:B0-----:R0:W2:Y:S01]  /*cdd0*/  @!P0 DADD R6, R16, R16 ;  /* 0x0000000010068229 */ /* 0x0010a20000000010 */
[----:B------:R-:W-:Y:S02]  /*cde0*/  @!P0 IMAD.MOV.U32 R4, RZ, RZ, R18 ;  /* 0x000000ffff048224 */ /* 0x000fe400078e0012 */
[----:B------:R-:W-:Y:S01]  /*cdf0*/  @!P0 IMAD.MOV.U32 R5, RZ, RZ, R19 ;  /* 0x000000ffff058224 */ /* 0x000fe200078e0013 */
[----:B------:R-:W-:Y:S05]  /*ce00*/  @!P0 BRA `(.L_x_10969) ;  /* 0x0000009000008947 */ /* 0x000fea0003800000 */
[----:B0-2---:R-:W0:-:S14]  /*ce10*/  DSETP.NEU.AND P0, PT, R18, RZ, PT ;  /* 0x000000ff1200722a */ /* 0x005e1c0003f0d000 */
[----:B0-----:R-:W-:-:S04]  /*ce20*/  @P0 DADD R6, RZ, R16 ;  /* 0x00000000ff060229 */ /* 0x001fc80000000010 */
[----:B------:R-:W0:-:S06]  /*ce30*/  @P0 DADD R2, RZ, R18 ;  /* 0x00000000ff020229 */ /* 0x000e0c0000000012 */
[----:B0-----:R-:W0:-:S10]  /*ce40*/  @P0 DADD R6, R6, R2 ;  /* 0x0000000006060229 */ /* 0x001e140000000002 */
[----:B0-----:R-:W-:Y:S02]  /*ce50*/  @P0 IMAD.MOV.U32 R4, RZ, RZ, R6 ;  /* 0x000000ffff040224 */ /* 0x001fe400078e0006 */
[----:B------:R-:W-:Y:S01]  /*ce60*/  @P0 IMAD.MOV.U32 R5, RZ, RZ, R7 ;  /* 0x000000ffff050224 */ /* 0x000fe200078e0007 */
[----:B------:R0:W2:Y:S01]  /*ce70*/  @!P0 DADD R4, R16, R16 ;  /* 0x0000000010048229 */ /* 0x0000a20000000010 */
[----:B------:R-:W-:Y:S02]  /*ce80*/  @!P0 IMAD.MOV.U32 R6, RZ, RZ, R18 ;  /* 0x000000ffff068224 */ /* 0x000fe400078e0012 */
[----:B------:R-:W-:-:S03]  /*ce90*/  @!P0 IMAD.MOV.U32 R7, RZ, RZ, R19 ;  /* 0x000000ffff078224 */ /* 0x000fc600078e0013 */
.L_x_10969:
[----:B0-2---:R-:W-:Y:S05]  /*cea0*/  BSYNC B1 ;  /* 0x0000000000017941 */ /* 0x005fea0003800000 */
.L_x_10968:
[----:B------:R-:W0:Y:S01]  /*ceb0*/  S2R R3, SR_TID.X ;  /* 0x0000000000037919 */ /* 0x000e220000002100 */
[----:B------:R-:W-:Y:S01]  /*cec0*/  BSSY B1, `(.L_x_11101) ;  /* 0x000087c000017945 */ /* 0x000fe20003800000 */
[----:B------:R-:W-:Y:S01]  /*ced0*/  CS2R R42, SRZ ;  /* 0x00000000002a7805 */ /* 0x000fe2000001ff00 */
[----:B------:R-:W-:Y:S01]  /*cee0*/  CS2R R40, SRZ ;  /* 0x0000000000287805 */ /* 0x000fe2000001ff00 */
[----:B0-----:R-:W-:-:S04]  /*cef0*/  IADD3 R3, R3, 0x80, RZ ;  /* 0x0000008003037810 */ /* 0x001fc80007ffe0ff */
[----:B------:R-:W-:-:S13]  /*cf00*/  ISETP.GE.AND P0, PT, R3, R52, PT ;  /* 0x000000340300720c */ /* 0x000fda0003f06270 */
[----:B------:R-:W-:Y:S05]  /*cf10*/  @P0 BRA `(.L_x_11102) ;  /* 0x0000876000000947 */ /* 0x000fea0003800000 */
[----:B-1---5:R-:W0:-:S04]  /*cf20*/  DSETP.GTU.AND P0, PT, |R30|, +INF , PT ;  /* 0x7ff000001e00742a */ /* 0x022e080003f0c200 */
[----:B---3--:R-:W1:-:S04]  /*cf30*/  DADD R10, -RZ, |R28| ;  /* 0x00000000ff0a7229 */ /* 0x008e48000000051c */
        /* <DEDUP_REMOVED lines=30> */
[----:B------:R-:W1:-:S06]  /*d120*/  DADD R42, R14, -1 ;  /* 0xbff000000e2a7429 */ /* 0x000e4c0000000000 */
[CC--:B0-----:R-:W-:Y:S01]  /*d130*/  ISETP.GT.U32.AND P1, PT, R2.reuse, R32.reuse, PT ;  /* 0x000000200200720c */ /* 0x0c1fe20003f24070 */
[----:B-1----:R-:W-:Y:S01]  /*d140*/  DADD R34, -RZ, |R42| ;  /* 0x00000000ff227229 */ /* 0x002fe2000000052a */
        /* <DEDUP_REMOVED lines=14> */
[----:B0-----:R0:W1:Y:S02]  /*d230*/  DMUL R18, R8, R8 ;  /* 0x0000000808127228 */ /* 0x0010640000000000 */
[----:B0-----:R-:W-:-:S04]  /*d240*/  IMAD.MOV.U32 R8, RZ, RZ, c[0x2][0xc] ;  /* 0x00800300ff087624 */ /* 0x001fc800078e00ff */
[----:B-1----:R-:W0:-:S06]  /*d250*/  DFMA R18, R2, R2, R18 ;  /* 0x000000020212722b */ /* 0x002e0c0000000012 */
        /* <DEDUP_REMOVED lines=16> */
[----:B0-----:R0:W1:Y:S02]  /*d360*/  DFMA R38, R2, -R36, 1 ;  /* 0x3ff000000226742b */ /* 0x0010640000000824 */
[----:B0-----:R-:W-:Y:S01]  /*d370*/  SEL R3, R35, R33, P1 ;  /* 0x0000002123037207 */ /* 0x001fe20000800000 */
[----:B------:R-:W-:Y:S01]  /*d380*/  IMAD.MOV.U32 R33, RZ, RZ, R51 ;  /* 0x000000ffff217224 */ /* 0x000fe200078e0033 */
[----:B------:R-:W-:Y:S01]  /*d390*/  SEL R2, R34, R32, P1 ;  /* 0x0000002022027207 */ /* 0x000fe20000800000 */
[----:B------:R-:W-:Y:S01]  /*d3a0*/  IMAD.MOV.U32 R32, RZ, RZ, R50 ;  /* 0x000000ffff207224 */ /* 0x000fe200078e0032 */
[----:B-1----:R-:W-:Y:S01]  /*d3b0*/  DMUL R36, R8, R38 ;  /* 0x0000002608247228 */ /* 0x002fe20000000000 */
[----:B------:R-:W-:-:S03]  /*d3c0*/  LOP3.LUT R44, R3, 0xffc00000, RZ, 0xc0, !PT ;  /* 0xffc00000032c7812 */ /* 0x000fc600078ec0ff */
[----:B------:R-:W0:Y:S01]  /*d3d0*/  DFMA R38, R38, R46, 0.5 ;  /* 0x3fe000002626742b */ /* 0x000e22000000002e */
[----:B------:R-:W-:-:S03]  /*d3e0*/  LOP3.LUT R45, R44, 0x100000, RZ, 0xfc, !PT ;  /* 0x001000002c2d7812 */ /* 0x000fc600078efcff */
[----:B------:R-:W-:-:S04]  /*d3f0*/  DSETP.NEU.AND P2, PT, R32, RZ, PT ;  /* 0x000000ff2000722a */ /* 0x000fc80003f4d000 */
[----:B0-----:R0:W1:Y:S02]  /*d400*/  DFMA R8, R38, R36, R8 ;  /* 0x000000242608722b */ /* 0x0010640000000008 */
[----:B0-----:R-:W-:Y:S01]  /*d410*/  IADD3 R37, -R44, 0x7fd00000, RZ ;  /* 0x7fd000002c257810 */ /* 0x001fe20007ffe1ff */
[----:B------:R-:W-:Y:S02]  /*d420*/  IMAD.MOV.U32 R36, RZ, RZ, RZ ;  /* 0x000000ffff247224 */ /* 0x000fe400078e00ff */
[----:B------:R-:W-:Y:S01]  /*d430*/  IMAD.MOV.U32 R38, RZ, RZ, RZ ;  /* 0x000000ffff267224 */ /* 0x000fe200078e00ff */
[----:B-1----:R0:W1:Y:S01]  /*d440*/  DMUL R8, R18, R8 ;  /* 0x0000000812087228 */ /* 0x0020620000000000 */
[----:B------:R-:W-:Y:S01]  /*d450*/  IMAD.MOV.U32 R44, RZ, RZ, RZ ;  /* 0x000000ffff2c7224 */ /* 0x000fe200078e00ff */
[----:B0-----:R-:W-:Y:S01]  /*d460*/  LOP3.LUT R19, R0, 0x100000, RZ, 0xfc, !PT ;  /* 0x0010000000137812 */ /* 0x001fe200078efcff */
[----:B------:R-:W-:Y:S01]  /*d470*/  IMAD.MOV.U32 R18, RZ, RZ, RZ ;  /* 0x000000ffff127224 */ /* 0x000fe200078e00ff */
[----:B------:R-:W-:-:S04]  /*d480*/  DMUL R34, R36, R2 ;  /* 0x0000000224227228 */ /* 0x000fc80000000000 */
[----:B------:R-:W0:-:S04]  /*d490*/  DMUL R36, R36, R32 ;  /* 0x0000002024247228 */ /* 0x000e080000000000 */
[----:B-1----:R-:W-:-:S04]  /*d4a0*/  DMUL R8, R8, R18 ;  /* 0x0000001208087228 */ /* 0x002fc80000000000 */
        /* <DEDUP_REMOVED lines=11> */
[----:B------:R-:W1:-:S08]  /*d560*/  DSETP.NEU.AND P0, PT, R16, RZ, PT ;  /* 0x000000ff1000722a */ /* 0x000e500003f0d000 */
[----:B-1----:R-:W-:Y:S02]  /*d570*/  @!P1 FSEL R48, R10, R8, !P0 ;  /* 0x000000080a309208 */ /* 0x002fe40004000000 */
        /* <DEDUP_REMOVED lines=33> */
[----:B-1----:R-:W-:Y:S01]  /*d790*/  IMAD.MOV.U32 R9, RZ, RZ, R2 ;  /* 0x000000ffff097224 */ /* 0x002fe200078e0002 */
[----:B------:R-:W-:Y:S01]  /*d7a0*/  MOV R33, 0xd810 ;  /* 0x0000d81000217802 */ /* 0x000fe20000000f00 */
[----:B------:R-:W-:Y:S02]  /*d7b0*/  IMAD.MOV.U32 R8, RZ, RZ, R3 ;  /* 0x000000ffff087224 */ /* 0x000fe400078e0003 */
[----:B------:R-:W-:Y:S02]  /*d7c0*/  IMAD.MOV.U32 R11, RZ, RZ, R35 ;  /* 0x000000ffff0b7224 */ /* 0x000fe400078e0023 */
[----:B0-----:R-:W-:Y:S02]  /*d7d0*/  IMAD.MOV.U32 R3, RZ, RZ, R36 ;  /* 0x000000ffff037224 */ /* 0x001fe400078e0024 */
[----:B------:R-:W-:Y:S02]  /*d7e0*/  IMAD.MOV.U32 R2, RZ, RZ, R37 ;  /* 0x000000ffff027224 */ /* 0x000fe400078e0025 */
[----:B------:R-:W-:-:S02]  /*d7f0*/  IMAD.MOV.U32 R0, RZ, RZ, R17 ;  /* 0x000000ffff007224 */ /* 0x000fc400078e0011 */
[----:B----4-:R-:W-:Y:S05]  /*d800*/  CALL.REL.NOINC `($__internal_21_$__cuda_sm20_dsqrt_rn_f64_mediumpath_v1) ;  /* 0x0001d91000007944 */ /* 0x010fea0003c00000 */
[----:B------:R-:W-:Y:S02]  /*d810*/  IMAD.MOV.U32 R8, RZ, RZ, R0 ;  /* 0x000000ffff087224 */ /* 0x000fe400078e0000 */
[----:B------:R-:W-:-:S02]  /*d820*/  IMAD.MOV.U32 R9, RZ, RZ, R3 ;  /* 0x000000ffff097224 */ /* 0x000fc400078e0003 */
.L_x_11108:
[----:B------:R-:W-:Y:S05]  /*d830*/  BSYNC B3 ;  /* 0x0000000000037941 */ /* 0x000fea0003800000 */
.L_x_11107:
[----:B01----:R-:W0:-:S10]  /*d840*/  DADD R2, R18, R8 ;  /* 0x0000000012027229 */ /* 0x003e140000000008 */
        /* <DEDUP_REMOVED lines=44> */
[----:B-1----:R-:W-:-:S04]  /*db10*/  DFMA R34, R8, -R16, R34 ;  /* 0x800000100822722b */ /* 0x002fc80000000022 */
[----:B0-----:R-:W0:-:S04]  /*db20*/  DFMA R36, R10, R36, c[0x2][0x20] ;  /* 0x008008000a24762b */ /* 0x001e080000000024 */
[----:B------:R-:W-:-:S04]  /*db30*/  DFMA R44, R2, c[0x2][0x50], R16 ;  /* 0x00801400022c7a2b */ /* 0x000fc80000000010 */
[----:B0-----:R-:W0:-:S04]  /*db40*/  DFMA R36, R10, R36, c[0x2][0x28] ;  /* 0x00800a000a24762b */ /* 0x001e080000000024 */
[----:B------:R-:W-:-:S04]  /*db50*/  DMUL R34, R32, R34 ;  /* 0x0000002220227228 */ /* 0x000fc80000000000 */
[----:B0-----:R-:W0:-:S04]  /*db60*/  DFMA R36, R10, R36, c[0x2][0x30] ;  /* 0x00800c000a24762b */ /* 0x001e080000000024 */
[----:B------:R-:W1:-:S04]  /*db70*/  DFMA R8, -R2, c[0x2][0x50], R44 ;  /* 0x0080140002087a2b */ /* 0x000e48000000012c */
[----:B0-----:R-:W0:-:S04]  /*db80*/  DFMA R36, R10, R36, c[0x2][0x38] ;  /* 0x00800e000a24762b */ /* 0x001e080000000024 */
[----:B-1----:R-:W-:-:S04]  /*db90*/  DADD R8, -R16, R8 ;  /* 0x0000000010087229 */ /* 0x002fc80000000108 */
[----:B0-----:R-:W0:-:S06]  /*dba0*/  DFMA R36, R10, R36, c[0x2][0x40] ;  /* 0x008010000a24762b */ /* 0x001e0c0000000024 */
[----:B0-----:R-:W0:-:S06]  /*dbb0*/  DMUL R36, R10, R36 ;  /* 0x000000240a247228 */ /* 0x001e0c0000000000 */
[----:B0-----:R-:W0:-:S06]  /*dbc0*/  DFMA R34, R16, R36, R34 ;  /* 0x000000241022722b */ /* 0x001e0c0000000022 */
[----:B0-----:R-:W0:-:S06]  /*dbd0*/  DADD R8, R34, -R8 ;  /* 0x0000000022087229 */ /* 0x001e0c0000000808 */
[----:B0-----:R-:W0:-:S06]  /*dbe0*/  DFMA R8, R2, c[0x2][0x58], R8 ;  /* 0x0080160002087a2b */ /* 0x001e0c0000000008 */
[----:B0-----:R0:W1:Y:S01]  /*dbf0*/  DADD R44, R44, R8 ;  /* 0x000000002c2c7229 */ /* 0x0010620000000008 */
[----:B------:R-:W-:Y:S05]  /*dc00*/  BRA `(.L_x_11109) ;  /* 0x00001a8000007947 */ /* 0x000fea0003800000 */
.L_x_11106:
        /* <DEDUP_REMOVED lines=33> */
[----:B----4-:R-:W-:Y:S05]  /*de20*/  CALL.REL.NOINC `($__internal_20_$__cuda_sm20_div_rn_f64_full) ;  /* 0x0001ccb000007944 */ /* 0x010fea0003c00000 */
[----:B------:R-:W-:Y:S02]  /*de30*/  IMAD.MOV.U32 R16, RZ, RZ, R2 ;  /* 0x000000ffff107224 */ /* 0x000fe400078e0002 */
[----:B------:R-:W-:Y:S02]  /*de40*/  IMAD.MOV.U32 R17, RZ, RZ, R3 ;  /* 0x000000ffff117224 */ /* 0x000fe400078e0003 */
.L_x_11116:
[----:B------:R-:W-:Y:S05]  /*de50*/  BSYNC B4 ;  /* 0x0000000000047941 */ /* 0x000fea0003800000 */
.L_x_11115:
[----:B------:R-:W-:Y:S05]  /*de60*/  BRA `(.L_x_11114) ;  /* 0x0000001000007947 */ /* 0x000fea0003800000 */
.L_x_11113:
[----:B------:R0:W1:-:S06]  /*de70*/  DADD R16, -R40, R48 ;  /* 0x0000000028107229 */ /* 0x00004c0000000130 */
.L_x_11114:
[----:B------:R-:W-:Y:S05]  /*de80*/  BSYNC B3 ;  /* 0x0000000000037941 */ /* 0x000fea0003800000 */
.L_x_11112:
        /* <DEDUP_REMOVED lines=8> */
[----:B------:R2:W3:Y:S01]  /*df10*/  DADD R2, R50, R8 ;  /* 0x0000000032027229 */ /* 0x0004e20000000008 */
[----:B------:R-:W-:Y:S01]  /*df20*/  BSSY B4, `(.L_x_11120) ;  /* 0x0000014000047945 */ /* 0x000fe20003800000 */
[----:B--2---:R-:W-:-:S04]  /*df30*/  IMAD.MOV.U32 R8, RZ, RZ, 0x1 ;  /* 0x00000001ff087424 */ /* 0x004fc800078e00ff */
[----:B---3--:R-:W2:Y:S02]  /*df40*/  MUFU.RCP64H R9, R3 ;  /* 0x0000000300097308 */ /* 0x008ea40000001800 */
[----:B--2---:R-:W2:-:S06]  /*df50*/  DFMA R10, -R2, R8, 1 ;  /* 0x3ff00000020a742b */ /* 0x004e8c0000000108 */
[----:B--2---:R-:W2:-:S06]  /*df60*/  DFMA R10, R10, R10, R10 ;  /* 0x0000000a0a0a722b */ /* 0x004e8c000000000a */
[----:B--2---:R-:W2:-:S04]  /*df70*/  DFMA R8, R8, R10, R8 ;  /* 0x0000000a0808722b */ /* 0x004e880000000008 */
[----:B------:R-:W-:-:S04]  /*df80*/  DMUL R10, R12, R12 ;  /* 0x0000000c0c0a7228 */ /* 0x000fc80000000000 */
[----:B--2---:R-:W2:-:S06]  /*df90*/  DFMA R32, -R2, R8, 1 ;  /* 0x3ff000000220742b */ /* 0x004e8c0000000108 */
[----:B--2---:R-:W2:Y:S01]  /*dfa0*/  DFMA R32, R8, R32, R8 ;  /* 0x000000200820722b */ /* 0x004ea20000000008 */
[----:B------:R-:W-:-:S05]  /*dfb0*/  FSETP.GEU.AND P1, PT, |R11|, 6.5827683646048100446e-37, PT ;  /* 0x036000000b00780b */ /* 0x000fca0003f2e200 */
[----:B--2---:R-:W2:-:S06]  /*dfc0*/  DMUL R8, R10, R32 ;  /* 0x000000200a087228 */ /* 0x004e8c0000000000 */
[----:B--2---:R-:W2:-:S06]  /*dfd0*/  DFMA R34, -R2, R8, R10 ;  /* 0x000000080222722b */ /* 0x004e8c000000010a */
[----:B--2---:R-:W2:-:S10]  /*dfe0*/  DFMA R8, R32, R34, R8 ;  /* 0x000000222008722b */ /* 0x004e940000000008 */
[----:B--2---:R-:W-:-:S05]  /*dff0*/  FFMA R0, RZ, R3, R9 ;  /* 0x00000003ff007223 */ /* 0x004fca0000000009 */
[----:B------:R-:W-:-:S13]  /*e000*/  FSETP.GT.AND P0, PT, |R0|, 1.469367938527859385e-39, PT ;  /* 0x001000000000780b */ /* 0x000fda0003f04200 */
[----:B------:R-:W-:Y:S05]  /*e010*/  @P0 BRA P1, `(.L_x_11121) ;  /* 0x0000004000000947 */ /* 0x000fea0000800000 */
[----:B------:R-:W-:Y:S02]  /*e020*/  MOV R0, 0xe040 ;  /* 0x0000e04000007802 */ /* 0x000fe40000000f00 */
[----:B01--4-:R-:W-:Y:S05]  /*e030*/  CALL.REL.NOINC `($__internal_20_$__cuda_sm20_div_rn_f64_full) ;  /* 0x0001caa000007944 */ /* 0x013fea0003c00000 */
[----:B------:R-:W-:Y:S02]  /*e040*/  IMAD.MOV.U32 R8, RZ, RZ, R2 ;  /* 0x000000ffff087224 */ /* 0x000fe400078e0002 */
[----:B------:R-:W-:Y:S02]  /*e050*/  IMAD.MOV.U32 R9, RZ, RZ, R3 ;  /* 0x000000ffff097224 */ /* 0x000fe400078e0003 */
.L_x_11121:
[----:B------:R-:W-:Y:S05]  /*e060*/  BSYNC B4 ;  /* 0x0000000000047941 */ /* 0x000fea0003800000 */
.L_x_11120:
[----:B------:R-:W-:Y:S02]  /*e070*/  IMAD.MOV.U32 R2, RZ, RZ, R8 ;  /* 0x000000ffff027224 */ /* 0x000fe400078e0008 */
[----:B------:R-:W-:Y:S01]  /*e080*/  IMAD.MOV.U32 R3, RZ, RZ, R9 ;  /* 0x000000ffff037224 */ /* 0x000fe200078e0009 */
[----:B------:R-:W-:Y:S05]  /*e090*/  BRA `(.L_x_11119) ;  /* 0x0000001000007947 */ /* 0x000fea0003800000 */
.L_x_11118:
[----:B------:R2:W3:-:S06]  /*e0a0*/  DADD R2, R50, -R8 ;  /* 0x0000000032027229 */ /* 0x0004cc0000000808 */
.L_x_11119:
[----:B------:R-:W-:Y:S05]  /*e0b0*/  BSYNC B3 ;  /* 0x0000000000037941 */ /* 0x000fea0003800000 */
.L_x_11117:
[----:B---3--:R-:W3:Y:S01]  /*e0c0*/  DMUL R2, R2, 0.5 ;  /* 0x3fe0000002027828 */ /* 0x008ee20000000000 */
[----:B--2---:R-:W-:Y:S01]  /*e0d0*/  IMAD.MOV.U32 R8, RZ, RZ, 0x0 ;  /* 0x00000000ff087424 */ /* 0x004fe200078e00ff */
[----:B------:R-:W-:Y:S01]  /*e0e0*/  BSSY B3, `(.L_x_11122) ;  /* 0x000001e000037945 */ /* 0x000fe20003800000 */
[----:B------:R-:W-:Y:S01]  /*e0f0*/  IMAD.MOV.U32 R9, RZ, RZ, 0x3fd80000 ;  /* 0x3fd80000ff097424 */ /* 0x000fe200078e00ff */
[----:B------:R-:W-:-:S04]  /*e100*/  DADD R34, R18, 1 ;  /* 0x3ff0000012227429 */ /* 0x000fc80000000000 */
[----:B-1-3--:R-:W1:-:S06]  /*e110*/  DFMA R16, R16, 0.5, R2 ;  /* 0x3fe000001010782b */ /* 0x00ae4c0000000002 */
[----:B-1----:R-:W1:-:S06]  /*e120*/  DMUL R34, R16, R34 ;  /* 0x0000002210227228 */ /* 0x002e4c0000000000 */
[----:B-1----:R-:W1:Y:S04]  /*e130*/  MUFU.RSQ64H R11, R35 ;  /* 0x00000023000b7308 */ /* 0x002e680000001c00 */
        /* <DEDUP_REMOVED lines=13> */
[----:B--2---:R-:W-:Y:S02]  /*e210*/  IMAD.MOV.U32 R9, RZ, RZ, R2 ;  /* 0x000000ffff097224 */ /* 0x004fe400078e0002 */
[----:B------:R-:W-:Y:S02]  /*e220*/  IMAD.MOV.U32 R8, RZ, RZ, R3 ;  /* 0x000000ffff087224 */ /* 0x000fe400078e0003 */
[----:B------:R-:W-:Y:S01]  /*e230*/  IMAD.MOV.U32 R0, RZ, RZ, R33 ;  /* 0x000000ffff007224 */ /* 0x000fe200078e0021 */
[----:B-1----:R-:W-:Y:S01]  /*e240*/  MOV R33, 0xe2a0 ;  /* 0x0000e2a000217802 */ /* 0x002fe20000000f00 */
[----:B------:R-:W-:Y:S02]  /*e250*/  IMAD.MOV.U32 R32, RZ, RZ, R38 ;  /* 0x000000ffff207224 */ /* 0x000fe400078e0026 */
[----:B------:R-:W-:Y:S02]  /*e260*/  IMAD.MOV.U32 R11, RZ, RZ, R35 ;  /* 0x000000ffff0b7224 */ /* 0x000fe400078e0023 */
[----:B------:R-:W-:-:S02]  /*e270*/  IMAD.MOV.U32 R3, RZ, RZ, R36 ;  /* 0x000000ffff037224 */ /* 0x000fc400078e0024 */
[----:B------:R-:W-:Y:S02]  /*e280*/  IMAD.MOV.U32 R2, RZ, RZ, R37 ;  /* 0x000000ffff027224 */ /* 0x000fe400078e0025 */
[----:B0---4-:R-:W-:Y:S05]  /*e290*/  CALL.REL.NOINC `($__internal_21_$__cuda_sm20_dsqrt_rn_f64_mediumpath_v1) ;  /* 0x0001ce8000007944 */ /* 0x011fea0003c00000 */
[----:B------:R-:W-:Y:S02]  /*e2a0*/  IMAD.MOV.U32 R8, RZ, RZ, R0 ;  /* 0x000000ffff087224 */ /* 0x000fe400078e0000 */
[----:B------:R-:W-:Y:S02]  /*e2b0*/  IMAD.MOV.U32 R9, RZ, RZ, R3 ;  /* 0x000000ffff097224 */ /* 0x000fe400078e0003 */
.L_x_11123:
[----:B------:R-:W-:Y:S05]  /*e2c0*/  BSYNC B3 ;  /* 0x0000000000037941 */ /* 0x000fea0003800000 */
.L_x_11122:
[----:B--2---:R-:W2:-:S10]  /*e2d0*/  DADD R16, R16, R8 ;  /* 0x0000000010107229 */ /* 0x004e940000000008 */
[C---:B--2---:R-:W-:Y:S02]  /*e2e0*/  FSETP.GEU.FTZ.AND P1, PT, R17.reuse, 1.7916666269302368164, PT ;  /* 0x3fe555551100780b */ /* 0x044fe40003f3e000 */
[----:B------:R-:W-:-:S13]  /*e2f0*/  FSETP.GT.FTZ.AND P0, PT, R17, -1.6999999284744262695, PT ;  /* 0xbfd999991100780b */ /* 0x000fda0003f14000 */
[----:B------:R-:W-:Y:S05]  /*e300*/  @P0 BRA !P1, `(.L_x_11124) ;  /* 0x000003d000000947 */ /* 0x000fea0004800000 */
[----:B-1----:R-:W1:-:S10]  /*e310*/  DADD R2, R16, 1 ;  /* 0x3ff0000010027429 */ /* 0x002e540000000000 */
[----:B-1----:R-:W-:Y:S01]  /*e320*/  ISETP.GT.AND P0, PT, R3, 0xfffff, PT ;  /* 0x000fffff0300780c */ /* 0x002fe20003f04270 */
[----:B------:R-:W-:Y:S02]  /*e330*/  IMAD.MOV.U32 R8, RZ, RZ, R2 ;  /* 0x000000ffff087224 */ /* 0x000fe400078e0002 */
[----:B------:R-:W-:-:S10]  /*e340*/  IMAD.MOV.U32 R9, RZ, RZ, R3 ;  /* 0x000000ffff097224 */ /* 0x000fd400078e0003 */
[----:B------:R-:W1:-:S10]  /*e350*/  @!P0 DMUL R8, R8, 1.80143985094819840000e+16 ;  /* 0x4350000008088828 */ /* 0x000e540000000000 */
[----:B-1----:R-:W-:Y:S02]  /*e360*/  @!P0 IMAD.MOV.U32 R3, RZ, RZ, R9 ;  /* 0x000000ffff038224 */ /* 0x002fe400078e0009 */
[----:B------:R-:W-:-:S03]  /*e370*/  @!P0 IMAD.MOV.U32 R2, RZ, RZ, R8 ;  /* 0x000000ffff028224 */ /* 0x000fc600078e0008 */
[----:B------:R-:W-:-:S04]  /*e380*/  IADD3 R0, R3, -0x1, RZ ;  /* 0xffffffff03007810 */ /* 0x000fc80007ffe0ff */
[----:B------:R-:W-:Y:S01]  /*e390*/  ISETP.GE.U32.AND P1, PT, R0, 0x7fefffff, PT ;  /* 0x7fefffff0000780c */ /* 0x000fe20003f26070 */
[----:B------:R-:W-:Y:S02]  /*e3a0*/  IMAD.MOV.U32 R0, RZ, RZ, -0x3ff ;  /* 0xfffffc01ff007424 */ /* 0x000fe400078e00ff */
[----:B------:R-:W-:-:S10]  /*e3b0*/  @!P0 IMAD.MOV.U32 R0, RZ, RZ, -0x435 ;  /* 0xfffffbcbff008424 */ /* 0x000fd400078e00ff */
[----:B0-----:R-:W-:Y:S01]  /*e3c0*/  @P1 IMAD.MOV.U32 R10, RZ, RZ, 0x0 ;  /* 0x00000000ff0a1424 */ /* 0x001fe200078e00ff */
        /* <DEDUP_REMOVED lines=49> */
.L_x_11124:
[----:B-1----:R-:W1:Y:S01]  /*e6e0*/  DADD R2, R16, 2 ;  /* 0x4000000010027429 */ /* 0x002e620000000000 */
[----:B------:R-:W-:Y:S01]  /*e6f0*/  IMAD.MOV.U32 R8, RZ, RZ, 0x1 ;  /* 0x00000001ff087424 */ /* 0x000fe200078e00ff */
[----:B------:R-:W-:Y:S01]  /*e700*/  FSETP.GEU.AND P1, PT, |R17|, 6.5827683646048100446e-37, PT ;  /* 0x036000001100780b */ /* 0x000fe20003f2e200 */
[----:B------:R-:W-:Y:S03]  /*e710*/  BSSY B3, `(.L_x_11125) ;  /* 0x0000013000037945 */ /* 0x000fe60003800000 */
[----:B-1----:R-:W1:Y:S02]  /*e720*/  MUFU.RCP64H R9, R3 ;  /* 0x0000000300097308 */ /* 0x002e640000001800 */
[----:B01----:R-:W0:-:S06]  /*e730*/  DFMA R10, -R2, R8, 1 ;  /* 0x3ff00000020a742b */ /* 0x003e0c0000000108 */
        /* <DEDUP_REMOVED lines=16> */
.L_x_11126:
[----:B------:R-:W-:Y:S05]  /*e840*/  BSYNC B3 ;  /* 0x0000000000037941 */ /* 0x000fea0003800000 */
.L_x_11125:
        /* <DEDUP_REMOVED lines=16> */
.L_x_11111:
        /* <DEDUP_REMOVED lines=28> */
.L_x_11129:
[----:B------:R-:W-:Y:S05]  /*eb10*/  BSYNC B3 ;  /* 0x0000000000037941 */ /* 0x000fea0003800000 */
.L_x_11128:
[----:B01----:R-:W0:-:S10]  /*eb20*/  DADD R16, R42, R8 ;  /* 0x000000002a107229 */ /* 0x003e140000000008 */
        /* <DEDUP_REMOVED lines=26> */
.L_x_11132:
[----:B------:R-:W-:Y:S05]  /*ecd0*/  BSYNC B3 ;  /* 0x0000000000037941 */ /* 0x000fea0003800000 */
.L_x_11131:
        /* <DEDUP_REMOVED lines=16> */
.L_x_11130:
        /* <DEDUP_REMOVED lines=55> */
.L_x_11133:
[----:B------:R-:W-:Y:S01]  /*f150*/  IMAD.MOV.U32 R2, RZ, RZ, 0x0 ;  /* 0x00000000ff027424 */ /* 0x000fe200078e00ff */
[----:B------:R-:W-:Y:S01]  /*f160*/  FSETP.NEU.FTZ.AND P0, PT, R9, RZ, PT ;  /* 0x000000ff0900720b */ /* 0x000fe20003f1d000 */
[----:B------:R-:W-:-:S06]  /*f170*/  IMAD.MOV.U32 R3, RZ, RZ, 0x7ff00000 ;  /* 0x7ff00000ff037424 */ /* 0x000fcc00078e00ff */
[----:B------:R-:W0:-:S10]  /*f180*/  DFMA R2, R8, R2, +INF ;  /* 0x7ff000000802742b */ /* 0x000e140000000002 */
[----:B0-----:R-:W-:Y:S02]  /*f190*/  FSEL R44, R2, RZ, P0 ;  /* 0x000000ff022c7208 */ /* 0x001fe40000000000 */
[----:B------:R-:W-:Y:S01]  /*f1a0*/  FSEL R45, R3, -QNAN , P0 ;  /* 0xfff00000032d7808 */ /* 0x000fe20000000000 */
[----:B------:R-:W-:Y:S05]  /*f1b0*/  BRA `(.L_x_11109) ;  /* 0x000004d000007947 */ /* 0x000fea0003800000 */
.L_x_11127:
        /* <DEDUP_REMOVED lines=18> */
[----:B------:R-:W-:Y:S01]  /*f2e0*/  MOV R33, 0xf350 ;  /* 0x0000f35000217802 */ /* 0x000fe20000000f00 */
[----:B------:R-:W-:Y:S02]  /*f2f0*/  IMAD.MOV.U32 R9, RZ, RZ, R38 ;  /* 0x000000ffff097224 */ /* 0x000fe400078e0026 */
[----:B------:R-:W-:Y:S02]  /*f300*/  IMAD.MOV.U32 R8, RZ, RZ, R39 ;  /* 0x000000ffff087224 */ /* 0x000fe400078e0027 */
[----:B-1----:R-:W-:Y:S02]  /*f310*/  IMAD.MOV.U32 R3, RZ, RZ, R36 ;  /* 0x000000ffff037224 */ /* 0x002fe400078e0024 */
[----:B------:R-:W-:Y:S02]  /*f320*/  IMAD.MOV.U32 R2, RZ, RZ, R37 ;  /* 0x000000ffff027224 */ /* 0x000fe400078e0025 */
[----:B------:R-:W-:-:S02]  /*f330*/  IMAD.MOV.U32 R0, RZ, RZ, R17 ;  /* 0x000000ffff007224 */ /* 0x000fc400078e0011 */
[----:B0---4-:R-:W-:Y:S05]  /*f340*/  CALL.REL.NOINC `($__internal_21_$__cuda_sm20_dsqrt_rn_f64_mediumpath_v1) ;  /* 0x0001bdd000007944 */ /* 0x011fea0003c00000 */
[----:B------:R-:W-:Y:S02]  /*f350*/  IMAD.MOV.U32 R2, RZ, RZ, R0 ;  /* 0x000000ffff027224 */ /* 0x000fe400078e0000 */
.L_x_11135:
[----:B------:R-:W-:Y:S05]  /*f360*/  BSYNC B3 ;  /* 0x0000000000037941 */ /* 0x000fea0003800000 */
.L_x_11134:
        /* <DEDUP_REMOVED lines=21> */
.L_x_11137:
[----:B------:R-:W-:Y:S05]  /*f4c0*/  BSYNC B3 ;  /* 0x0000000000037941 */ /* 0x000fea0003800000 */
.L_x_11136:
[----:B------:R-:W-:Y:S05]  /*f4d0*/  BRA `(.L_x_11109) ;  /* 0x000001b000007947 */ /* 0x000fea0003800000 */
.L_x_11110:
        /* <DEDUP_REMOVED lines=23> */
[----:B-1--4-:R-:W-:Y:S05]  /*f650*/  CALL.REL.NOINC `($__internal_21_$__cuda_sm20_dsqrt_rn_f64_mediumpath_v1) ;  /* 0x0001bac000007944 */ /* 0x012fea0003c00000 */
[----:B------:R-:W-:Y:S02]  /*f660*/  IMAD.MOV.U32 R44, RZ, RZ, R0 ;  /* 0x000000ffff2c7224 */ /* 0x000fe400078e0000 */
[----:B------:R-:W-:Y:S02]  /*f670*/  IMAD.MOV.U32 R45, RZ, RZ, R3 ;  /* 0x000000ffff2d7224 */ /* 0x000fe400078e0003 */
.L_x_11138:
[----:B------:R-:W-:Y:S05]  /*f680*/  BSYNC B3 ;  /* 0x0000000000037941 */ /* 0x000fea0003800000 */
.L_x_11109:
[----:B------:R-:W-:Y:S05]  /*f690*/  BSYNC B2 ;  /* 0x0000000000027941 */ /* 0x000fea0003800000 */
.L_x_11105:
        /* <DEDUP_REMOVED lines=24> */
[----:B-1--4-:R-:W-:Y:S05]  /*f820*/  CALL.REL.NOINC `($__internal_20_$__cuda_sm20_div_rn_f64_full) ;  /* 0x0001b2b000007944 */ /* 0x012fea0003c00000 */
.L_x_11143:
[----:B------:R-:W-:Y:S05]  /*f830*/  BSYNC B4 ;  /* 0x0000000000047941 */ /* 0x000fea0003800000 */
.L_x_11142:
        /* <DEDUP_REMOVED lines=23> */
.L_x_11145:
        /* <DEDUP_REMOVED lines=43> */
.L_x_11144:
        /* <DEDUP_REMOVED lines=35> */
[----:B-1--4-:R-:W-:Y:S05]  /*fe90*/  CALL.REL.NOINC `($__internal_20_$__cuda_sm20_div_rn_f64_full) ;  /* 0x0001ac4000007944 */ /* 0x012fea0003c00000 */
[----:B------:R-:W-:Y:S02]  /*fea0*/  IMAD.MOV.U32 R16, RZ, RZ, R2 ;  /* 0x000000ffff107224 */ /* 0x000fe400078e0002 */
[----:B------:R-:W-:Y:S02]  /*feb0*/  IMAD.MOV.U32 R17, RZ, RZ, R3 ;  /* 0x000000ffff117224 */ /* 0x000fe400078e0003 */
.L_x_11154:
[----:B------:R-:W-:Y:S05]  /*fec0*/  BSYNC B6 ;  /* 0x0000000000067941 */ /* 0x000fea0003800000 */
.L_x_11153:
[----:B------:R-:W-:Y:S05]  /*fed0*/  BRA `(.L_x_11152) ;  /* 0x0000001000007947 */ /* 0x000fea0003800000 */
.L_x_11151:
[----:B------:R0:W2:-:S06]  /*fee0*/  DADD R16, -R40, R48 ;  /* 0x0000000028107229 */ /* 0x00008c0000000130 */
.L_x_11152:
[----:B------:R-:W-:Y:S05]  /*fef0*/  BSYNC B5 ;  /* 0x0000000000057941 */ /* 0x000fea0003800000 */
.L_x_11150:
        /* <DEDUP_REMOVED lines=8> */
[----:B------:R-:W5:Y:S02]  /*ff80*/  DMUL R32, R12, R12 ;  /* 0x0000000c0c207228 */ /* 0x000f640000000000 */
[----:B---3--:R-:W3:Y:S08]  /*ff90*/  MUFU.RCP64H R9, R3 ;  /* 0x0000000300097308 */ /* 0x008ef00000001800 */
[----:B-----5:R-:W-:Y:S01]  /*ffa0*/  FSETP.GEU.AND P1, PT, |R33|, 6.5827683646048100446e-37, PT ;  /* 0x036000002100780b */ /* 0x020fe20003f2e200 */
        /* <DEDUP_REMOVED lines=14> */
[----:B012-4-:R-:W-:Y:S05]  /*10090*/  CALL.REL.NOINC `($__internal_20_$__cuda_sm20_div_rn_f64_full) ;  /* 0x0001aa4000007944 */ /* 0x017fea0003c00000 */
[----:B------:R-:W-:Y:S02]  /*100a0*/  IMAD.MOV.U32 R12, RZ, RZ, R2 ;  /* 0x000000ffff0c7224 */ /* 0x000fe400078e0002 */
[----:B------:R-:W-:Y:S02]  /*100b0*/  IMAD.MOV.U32 R13, RZ, RZ, R3 ;  /* 0x000000ffff0d7224 */ /* 0x000fe400078e0003 */
.L_x_11159:
[----:B------:R-:W-:Y:S05]  /*100c0*/  BSYNC B6 ;  /* 0x0000000000067941 */ /* 0x000fea0003800000 */
.L_x_11158:
[----:B------:R-:W-:Y:S05]  /*100d0*/  BRA `(.L_x_11157) ;  /* 0x0000001000007947 */ /* 0x000fea0003800000 */
.L_x_11156:
[----:B------:R3:W0:-:S06]  /*100e0*/  DADD R12, -R42, R50 ;  /* 0x000000002a0c7229 */ /* 0x00060c0000000132 */
.L_x_11157:
[----:B------:R-:W-:Y:S05]  /*100f0*/  BSYNC B5 ;  /* 0x0000000000057941 */ /* 0x000fea0003800000 */
.L_x_11155:
[----:B0-----:R-:W0:Y:S01]  /*10100*/  DMUL R2, R12, 0.5 ;  /* 0x3fe000000c027828 */ /* 0x001e220000000000 */
[----:B------:R-:W-:Y:S01]  /*10110*/  IMAD.MOV.U32 R8, RZ, RZ, 0x0 ;  /* 0x00000000ff087424 */ /* 0x000fe200078e00ff */
[----:B------:R-:W-:Y:S01]  /*10120*/  BSSY B5, `(.L_x_11160) ;  /* 0x000001d000057945 */ /* 0x000fe20003800000 */
[----:B------:R-:W-:Y:S01]  /*10130*/  IMAD.MOV.U32 R9, RZ, RZ, 0x3fd80000 ;  /* 0x3fd80000ff097424 */ /* 0x000fe200078e00ff */
[----:B------:R-:W-:-:S04]  /*10140*/  DADD R18, R14, R18 ;  /* 0x000000000e127229 */ /* 0x000fc80000000012 */
        /* <DEDUP_REMOVED lines=26> */
.L_x_11161:
[----:B------:R-:W-:Y:S05]  /*102f0*/  BSYNC B5 ;  /* 0x0000000000057941 */ /* 0x000fea0003800000 */
.L_x_11160:
[----:B------:R-:W-:Y:S05]  /*10300*/  BRA `(.L_x_11162) ;  /* 0x0000094000007947 */ /* 0x000fea0003800000 */
.L_x_11149:
        /* <DEDUP_REMOVED lines=28> */
[----:B-12-4-:R-:W-:Y:S05]  /*104d0*/  CALL.REL.NOINC `($__internal_21_$__cuda_sm20_dsqrt_rn_f64_mediumpath_v1) ;  /* 0x0001ac4000007944 */ /* 0x016fea0003c00000 */
[----:B------:R-:W-:Y:S02]  /*104e0*/  IMAD.MOV.U32 R16, RZ, RZ, R0 ;  /* 0x000000ffff107224 */ /* 0x000fe400078e0000 */
[----:B------:R-:W-:-:S02]  /*104f0*/  IMAD.MOV.U32 R17, RZ, RZ, R3 ;  /* 0x000000ffff117224 */ /* 0x000fc400078e0003 */
.L_x_11165:
[----:B------:R-:W-:Y:S05]  /*10500*/  BSYNC B5 ;  /* 0x0000000000057941 */ /* 0x000fea0003800000 */
.L_x_11164:
[----:B------:R-:W-:Y:S05]  /*10510*/  BRA `(.L_x_11162) ;  /* 0x0000073000007947 */ /* 0x000fea0003800000 */
.L_x_11163:
        /* <DEDUP_REMOVED lines=27> */
[----:B01--4-:R-:W-:Y:S05]  /*106d0*/  CALL.REL.NOINC `($__internal_21_$__cuda_sm20_dsqrt_rn_f64_mediumpath_v1) ;  /* 0x0001aa4000007944 */ /* 0x013fea0003c00000 */
[----:B------:R-:W-:Y:S02]  /*106e0*/  IMAD.MOV.U32 R2, RZ, RZ, R0 ;  /* 0x000000ffff027224 */ /* 0x000fe400078e0000 */
.L_x_11167:
[----:B------:R-:W-:Y:S05]  /*106f0*/  BSYNC B5 ;  /* 0x0000000000057941 */ /* 0x000fea0003800000 */
.L_x_11166:
        /* <DEDUP_REMOVED lines=21> */
.L_x_11169:
[----:B------:R-:W-:Y:S05]  /*10850*/  BSYNC B5 ;  /* 0x0000000000057941 */ /* 0x000fea0003800000 */
.L_x_11168:
[----:B------:R-:W0:Y:S01]  /*10860*/  DMUL R14, R14, 8.11296384146066816958e+31 ;  /* 0x469000000e0e7828 */ /* 0x000e220000000000 */
[----:B------:R-:W-:Y:S05]  /*10870*/  BRA `(.L_x_11162) ;  /* 0x000003d000007947 */ /* 0x000fea0003800000 */
.L_x_11148:
        /* <DEDUP_REMOVED lines=25> */
[----:B-12-4-:R-:W-:Y:S05]  /*10a10*/  CALL.REL.NOINC `($__internal_21_$__cuda_sm20_dsqrt_rn_f64_mediumpath_v1) ;  /* 0x0001a70000007944 */ /* 0x016fea0003c00000 */
[----:B------:R-:W-:Y:S02]  /*10a20*/  IMAD.MOV.U32 R16, RZ, RZ, R0 ;  /* 0x000000ffff107224 */ /* 0x000fe400078e0000 */
[----:B------:R-:W-:Y:S02]  /*10a30*/  IMAD.MOV.U32 R17, RZ, RZ, R3 ;  /* 0x000000ffff117224 */ /* 0x000fe400078e0003 */
.L_x_11171:
[----:B------:R-:W-:Y:S05]  /*10a40*/  BSYNC B5 ;  /* 0x0000000000057941 */ /* 0x000fea0003800000 */
.L_x_11170:
[----:B------:R-:W3:Y:S01]  /*10a50*/  DADD R34, R18, 1 ;  /* 0x3ff0000012227429 */ /* 0x000ee20000000000 */
[----:B------:R-:W-:Y:S01]  /*10a60*/  IMAD.MOV.U32 R8, RZ, RZ, 0x0 ;  /* 0x00000000ff087424 */ /* 0x000fe200078e00ff */
[----:B------:R-:W-:Y:S01]  /*10a70*/  BSSY B5, `(.L_x_11172) ;  /* 0x000001c000057945 */ /* 0x000fe20003800000 */
[----:B------:R-:W-:Y:S02]  /*10a80*/  IMAD.MOV.U32 R9, RZ, RZ, 0x3fd80000 ;  /* 0x3fd80000ff097424 */ /* 0x000fe400078e00ff */
[----:B0-----:R-:W-:Y:S01]  /*10a90*/  IMAD.MOV.U32 R14, RZ, RZ, 0x0 ;  /* 0x00000000ff0e7424 */ /* 0x001fe200078e00ff */
[----:B---3--:R-:W0:Y:S01]  /*10aa0*/  DMUL R34, R34, 0.5 ;  /* 0x3fe0000022227828 */ /* 0x008e220000000000 */
        /* <DEDUP_REMOVED lines=16> */
[----:B------:R-:W-:Y:S01]  /*10bb0*/  MOV R33, 0x10c20 ;  /* 0x00010c2000217802 */ /* 0x000fe20000000f00 */
[----:B------:R-:W-:Y:S02]  /*10bc0*/  IMAD.MOV.U32 R9, RZ, RZ, R36 ;  /* 0x000000ffff097224 */ /* 0x000fe400078e0024 */
[----:B------:R-:W-:Y:S02]  /*10bd0*/  IMAD.MOV.U32 R8, RZ, RZ, R37 ;  /* 0x000000ffff087224 */ /* 0x000fe400078e0025 */
[----:B---3--:R-:W-:Y:S02]  /*10be0*/  IMAD.MOV.U32 R3, RZ, RZ, R18 ;  /* 0x000000ffff037224 */ /* 0x008fe400078e0012 */
[----:B------:R-:W-:Y:S02]  /*10bf0*/  IMAD.MOV.U32 R2, RZ, RZ, R19 ;  /* 0x000000ffff027224 */ /* 0x000fe400078e0013 */
[----:B------:R-:W-:-:S02]  /*10c00*/  IMAD.MOV.U32 R0, RZ, RZ, R13 ;  /* 0x000000ffff007224 */ /* 0x000fc400078e000d */
[----:B012-4-:R-:W-:Y:S05]  /*10c10*/  CALL.REL.NOINC `($__internal_21_$__cuda_sm20_dsqrt_rn_f64_mediumpath_v1) ;  /* 0x0001a50000007944 */ /* 0x017fea0003c00000 */
[----:B------:R-:W-:Y:S02]  /*10c20*/  IMAD.MOV.U32 R2, RZ, RZ, R0 ;  /* 0x000000ffff027224 */ /* 0x000fe400078e0000 */
.L_x_11173:
[----:B------:R-:W-:Y:S05]  /*10c30*/  BSYNC B5 ;  /* 0x0000000000057941 */ /* 0x000fea0003800000 */
.L_x_11172:
[----:B--23--:R2:W3:-:S06]  /*10c40*/  DMUL R16, R2, R16 ;  /* 0x0000001002107228 */ /* 0x00c4cc0000000000 */
.L_x_11162:
[----:B------:R-:W-:Y:S05]  /*10c50*/  BSYNC B4 ;  /* 0x0000000000047941 */ /* 0x000fea0003800000 */
.L_x_11147:
[----:B------:R-:W-:Y:S05]  /*10c60*/  BRA `(.L_x_11174) ;  /* 0x0000002000007947 */ /* 0x000fea0003800000 */
.L_x_11141:
[----:B0-----:R0:W2:-:S04]  /*10c70*/  DMUL R16, R18, 9.00719925474099200000e+15 ;  /* 0x4340000012107828 */ /* 0x0010880000000000 */
[----:B------:R-:W3:-:S06]  /*10c80*/  DMUL R14, R14, 9.00719925474099200000e+15 ;  /* 0x434000000e0e7828 */ /* 0x000ecc0000000000 */
.L_x_11174:
[----:B0-2---:R-:W-:Y:S05]  /*10c90*/  BSYNC B2 ;  /* 0x0000000000027941 */ /* 0x005fea0003800000 */
.L_x_11140:
[----:B---3--:R-:W-:Y:S01]  /*10ca0*/  DADD R10, -RZ, |R14| ;  /* 0x00000000ff0a7229 */ /* 0x008fe2000000050e */
        /* <DEDUP_REMOVED lines=27> */
.L_x_11176:
[----:B------:R-:W-:Y:S05]  /*10e60*/  BSYNC B2 ;  /* 0x0000000000027941 */ /* 0x000fea0003800000 */
.L_x_11175:
        /* <DEDUP_REMOVED lines=43> */
.L_x_11178:
[----:B------:R-:W-:Y:S02]  /*11120*/  FSEL R2, RZ, 3.37028055040000000000e+12, P0 ;  /* 0x54442d18ff027808 */ /* 0x000fe40000000000 */
[----:B------:R-:W-:Y:S02]  /*11130*/  FSEL R3, RZ, 2.1426990032196044922, P0 ;  /* 0x400921fbff037808 */ /* 0x000fe40000000000 */
.L_x_11179:
[----:B------:R-:W-:Y:S05]  /*11140*/  BSYNC B0 ;  /* 0x0000000000007941 */ /* 0x000fea0003800000 */
.L_x_11177:
[----:B------:R0:W2:Y:S02]  /*11150*/  DADD R16, |R16|, |R14| ;  /* 0x0000000010107229 */ /* 0x0000a4000000060e */
[----:B0-----:R-:W-:-:S04]  /*11160*/  LOP3.LUT R15, R3, 0x80000000, R15, 0xb8, !PT ;  /* 0x80000000030f7812 */ /* 0x001fc800078eb80f */
[----:B--2---:R-:W0:-:S06]  /*11170*/  DSETP.GTU.AND P0, PT, |R16|, +INF , PT ;  /* 0x7ff000001000742a */ /* 0x004e0c0003f0c200 */
[----:B0-----:R-:W-:Y:S02]  /*11180*/  FSEL R2, R16, R2, P0 ;  /* 0x0000000210027208 */ /* 0x001fe40000000000 */
[----:B------:R-:W-:Y:S02]  /*11190*/  FSEL R3, R17, R15, P0 ;  /* 0x0000000f11037208 */ /* 0x000fe40000000000 */
.L_x_11146:
[----:B------:R-:W-:Y:S05]  /*111a0*/  BSYNC B3 ;  /* 0x0000000000037941 */ /* 0x000fea0003800000 */
.L_x_11139:
[----:B--2---:R-:W-:Y:S01]  /*111b0*/  LOP3.LUT R43, R3, 0x80000000, R31, 0xb8, !PT ;  /* 0x80000000032b7812 */ /* 0x004fe200078eb81f */
[----:B------:R-:W-:Y:S01]  /*111c0*/  IMAD.MOV.U32 R42, RZ, RZ, R2 ;  /* 0x000000ffff2a7224 */ /* 0x000fe200078e0002 */
[----:B-1----:R-:W-:Y:S01]  /*111d0*/  LOP3.LUT R41, R45, 0x80000000, R29, 0xb8, !PT ;  /* 0x800000002d297812 */ /* 0x002fe200078eb81d */
[----:B------:R-:W-:Y:S01]  /*111e0*/  IMAD.MOV.U32 R40, RZ, RZ, R44 ;  /* 0x000000ffff287224 */ /* 0x000fe200078e002c */
[----:B------:R-:W-:Y:S05]  /*111f0*/  BRA `(.L_x_11102) ;  /* 0x0000448000007947 */ /* 0x000fea0003800000 */
.L_x_11104:
[----:B------:R-:W-:Y:S01]  /*11200*/  ISETP.GT.AND P0, PT, R29, -0x1, PT ;  /* 0xffffffff1d00780c */ /* 0x000fe20003f04270 */
[----:B------:R-:W-:-:S12]  /*11210*/  BSSY B2, `(.L_x_11180) ;  /* 0x000042e000027945 */ /* 0x000fd80003800000 */
[----:B------:R-:W-:Y:S05]  /*11220*/  @P0 BRA `(.L_x_11181) ;  /* 0x000022e000000947 */ /* 0x000fea0003800000 */
[----:B------:R-:W0:-:S04]  /*11230*/  DSETP.GEU.AND P4, PT, |R28|, |R30|, PT ;  /* 0x4000001e1c00722a */ /* 0x000e080003f8e200 */
[----:B------:R-:W1:Y:S02]  /*11240*/  DADD R18, -RZ, -R28 ;  /* 0x00000000ff127229 */ /* 0x000e64000000091c */
[----:B0-----:R-:W-:Y:S02]  /*11250*/  FSEL R12, R16, R10, !P4 ;  /* 0x0000000a100c7208 */ /* 0x001fe40006000000 */
[----:B------:R-:W-:Y:S01]  /*11260*/  FSEL R13, R17, R11, !P4 ;  /* 0x0000000b110d7208 */ /* 0x000fe20006000000 */
[----:B------:R-:W0:Y:S01]  /*11270*/  DADD R2, -RZ, -R30 ;  /* 0x00000000ff027229 */ /* 0x000e22000000091e */
[----:B------:R-:W-:Y:S02]  /*11280*/  FSEL R14, R10, R16, !P4 ;  /* 0x000000100a0e7208 */ /* 0x000fe40006000000 */
[----:B------:R-:W-:Y:S02]  /*11290*/  FSEL R15, R11, R17, !P4 ;  /* 0x000000110b0f7208 */ /* 0x000fe40006000000 */
[----:B------:R-:W2:Y:S01]  /*112a0*/  DSETP.GT.AND P0, PT, R12, c[0x2][0x1b0], PT ;  /* 0x00806c000c00762a */ /* 0x000ea20003f04000 */
[----:B-1----:R-:W-:-:S04]  /*112b0*/  IMAD.MOV.U32 R18, RZ, RZ, R19 ;  /* 0x000000ffff127224 */ /* 0x002fc800078e0013 */
[----:B0-----:R-:W-:-:S09]  /*112c0*/  IMAD.MOV.U32 R19, RZ, RZ, R3 ;  /* 0x000000ffff137224 */ /* 0x001fd200078e0003 */
[----:B--2---:R-:W-:Y:S05]  /*112d0*/  @P0 BRA `(.L_x_11182) ;  /* 0x000013e000000947 */ /* 0x004fea0003800000 */
[----:B------:R-:W0:-:S06]  /*112e0*/  DSETP.GEU.AND P0, PT, R14, 1.4916681462400413487e-154, PT ;  /* 0x200000000e00742a */ /* 0x000e0c0003f0e000 */
[----:B0-----:R-:W0:-:S14]  /*112f0*/  DSETP.GT.OR P0, PT, R12, 5.9666725849601653946e-154, !P0 ;  /* 0x202000000c00742a */ /* 0x001e1c0004704400 */
[----:B0-----:R-:W-:Y:S05]  /*11300*/  @P0 BRA `(.L_x_11183) ;  /* 0x000008b000000947 */ /* 0x001fea0003800000 */
[----:B------:R-:W0:Y:S01]  /*11310*/  DMUL R8, R14, R14 ;  /* 0x0000000e0e087228 */ /* 0x000e220000000000 */
[----:B------:R-:W1:Y:S01]  /*11320*/  MUFU.RCP64H R3, R13 ;  /* 0x0000000d00037308 */ /* 0x000e620000001800 */
[----:B------:R-:W-:Y:S01]  /*11330*/  IMAD.MOV.U32 R2, RZ, RZ, 0x1 ;  /* 0x00000001ff027424 */ /* 0x000fe200078e00ff */
[----:B------:R-:W-:Y:S01]  /*11340*/  BSSY B0, `(.L_x_11184) ;  /* 0x0000048000007945 */ /* 0x000fe20003800000 */
[----:B------:R-:W-:Y:S02]  /*11350*/  FSETP.GEU.AND P5, PT, |R15|, 6.5827683646048100446e-37, PT ;  /* 0x036000000f00780b */ /* 0x000fe40003fae200 */
[----:B0-----:R-:W0:-:S10]  /*11360*/  DFMA R8, R12, R12, R8 ;  /* 0x0000000c0c08722b */ /* 0x001e140000000008 */
[----:B0-----:R-:W-:Y:S01]  /*11370*/  ISETP.GT.AND P0, PT, R9, 0xfffff, PT ;  /* 0x000fffff0900780c */ /* 0x001fe20003f04270 */
[----:B-1----:R-:W0:Y:S01]  /*11380*/  DFMA R16, -R12, R2, 1 ;  /* 0x3ff000000c10742b */ /* 0x002e220000000102 */
[----:B------:R-:W-:Y:S02]  /*11390*/  IMAD.MOV.U32 R10, RZ, RZ, R8 ;  /* 0x000000ffff0a7224 */ /* 0x000fe400078e0008 */
[----:B------:R-:W-:-:S03]  /*113a0*/  IMAD.MOV.U32 R11, RZ, RZ, R9 ;  /* 0x000000ffff0b7224 */ /* 0x000fc600078e0009 */
[----:B0-----:R-:W0:-:S06]  /*113b0*/  DFMA R16, R16, R16, R16 ;  /* 0x000000101010722b */ /* 0x001e0c0000000010 */
[----:B------:R-:W-:-:S04]  /*113c0*/  @!P0 DMUL R10, R10, 1.80143985094819840000e+16 ;  /* 0x435000000a0a8828 */ /* 0x000fc80000000000 */
        /* <DEDUP_REMOVED lines=15> */
[----:B------:R-:W-:Y:S01]  /*114c0*/  FSETP.GT.AND P3, PT, |R0|, 1.469367938527859385e-39, PT ;  /* 0x001000000000780b */ /* 0x000fe20003f64200 */
[----:B------:R-:W-:Y:S02]  /*114d0*/  IMAD.MOV.U32 R0, RZ, RZ, -0x3ff ;  /* 0xfffffc01ff007424 */ /* 0x000fe400078e00ff */
[----:B------:R-:W-:Y:S01]  /*114e0*/  @!P0 IMAD.MOV.U32 R0, RZ, RZ, -0x435 ;  /* 0xfffffbcbff008424 */ /* 0x000fe200078e00ff */
        /* <DEDUP_REMOVED lines=45> */
.L_x_11185:
[----:B------:R-:W-:Y:S05]  /*117c0*/  BSYNC B0 ;  /* 0x0000000000007941 */ /* 0x000fea0003800000 */
.L_x_11184:
[----:B------:R-:W-:Y:S01]  /*117d0*/  BSSY B3, `(.L_x_11186) ;  /* 0x0000008000037945 */ /* 0x000fe20003800000 */
[----:B------:R-:W-:Y:S05]  /*117e0*/  @P3 BRA P5, `(.L_x_11187) ;  /* 0x0000006000003947 */ /* 0x000fea0002800000 */
[----:B0-----:R-:W-:Y:S01]  /*117f0*/  IMAD.MOV.U32 R10, RZ, RZ, R14 ;  /* 0x000000ffff0a7224 */ /* 0x001fe200078e000e */
[----:B------:R-:W-:Y:S01]  /*11800*/  MOV R0, 0x11850 ;  /* 0x0001185000007802 */ /* 0x000fe20000000f00 */
[----:B------:R-:W-:Y:S02]  /*11810*/  IMAD.MOV.U32 R11, RZ, RZ, R15 ;  /* 0x000000ffff0b7224 */ /* 0x000fe400078e000f */
[----:B------:R-:W-:Y:S02]  /*11820*/  IMAD.MOV.U32 R2, RZ, RZ, R12 ;  /* 0x000000ffff027224 */ /* 0x000fe400078e000c */
[----:B------:R-:W-:Y:S02]  /*11830*/  IMAD.MOV.U32 R3, RZ, RZ, R13 ;  /* 0x000000ffff037224 */ /* 0x000fe400078e000d */
[----:B-1--4-:R-:W-:Y:S05]  /*11840*/  CALL.REL.NOINC `($__internal_20_$__cuda_sm20_div_rn_f64_full) ;  /* 0x0001929000007944 */ /* 0x012fea0003c00000 */
.L_x_11187:
[----:B------:R-:W-:Y:S05]  /*11850*/  BSYNC B3 ;  /* 0x0000000000037941 */ /* 0x000fea0003800000 */
.L_x_11186:
        /* <DEDUP_REMOVED lines=43> */
.L_x_11189:
[----:B------:R-:W-:-:S04]  /*11b10*/  ISETP.GE.AND P0, PT, R18, RZ, PT ;  /* 0x000000ff1200720c */ /* 0x000fc80003f06270 */
[----:B0-----:R-:W-:Y:S02]  /*11b20*/  FSEL R10, RZ, 3.37028055040000000000e+12, P0 ;  /* 0x54442d18ff0a7808 */ /* 0x001fe40000000000 */
[----:B------:R-:W-:Y:S02]  /*11b30*/  FSEL R11, RZ, 2.1426990032196044922, P0 ;  /* 0x400921fbff0b7808 */ /* 0x000fe40000000000 */
.L_x_11190:
[----:B------:R-:W-:Y:S05]  /*11b40*/  BSYNC B0 ;  /* 0x0000000000007941 */ /* 0x000fea0003800000 */
.L_x_11188:
[----:B------:R-:W0:Y:S01]  /*11b50*/  DADD R2, |R28|, |R30| ;  /* 0x000000001c027229 */ /* 0x000e22000000061e */
[----:B------:R-:W-:-:S03]  /*11b60*/  LOP3.LUT R19, R11, 0x80000000, R19, 0xb8, !PT ;  /* 0x800000000b137812 */ /* 0x000fc600078eb813 */
[----:B-1----:R-:W-:-:S04]  /*11b70*/  DMUL R40, R40, 0.5 ;  /* 0x3fe0000028287828 */ /* 0x002fc80000000000 */
[----:B0-----:R-:W0:-:S06]  /*11b80*/  DSETP.GTU.AND P0, PT, |R2|, +INF , PT ;  /* 0x7ff000000200742a */ /* 0x001e0c0003f0c200 */
[----:B0-----:R-:W-:Y:S02]  /*11b90*/  FSEL R10, R2, R10, P0 ;  /* 0x0000000a020a7208 */ /* 0x001fe40000000000 */
[----:B------:R-:W-:Y:S01]  /*11ba0*/  FSEL R11, R3, R19, P0 ;  /* 0x00000013030b7208 */ /* 0x000fe20000000000 */
[----:B------:R-:W-:Y:S05]  /*11bb0*/  BRA `(.L_x_11191) ;  /* 0x0000393000007947 */ /* 0x000fea0003800000 */
.L_x_11183:
[CC--:B------:R-:W-:Y:S01]  /*11bc0*/  ISETP.GT.U32.AND P1, PT, R16.reuse, R10.reuse, PT ;  /* 0x0000000a1000720c */ /* 0x0c0fe20003f24070 */
[----:B------:R-:W-:Y:S01]  /*11bd0*/  IMAD.MOV.U32 R32, RZ, RZ, c[0x2][0xc] ;  /* 0x00800300ff207624 */ /* 0x000fe200078e00ff */
[----:B------:R-:W-:Y:S01]  /*11be0*/  ISETP.LT.U32.AND P0, PT, R16, R10, PT ;  /* 0x0000000a1000720c */ /* 0x000fe20003f01070 */
[----:B------:R-:W-:Y:S01]  /*11bf0*/  IMAD.MOV.U32 R36, RZ, RZ, 0x0 ;  /* 0x00000000ff247424 */ /* 0x000fe200078e00ff */
[CC--:B------:R-:W-:Y:S01]  /*11c00*/  ISETP.GT.U32.AND.EX P1, PT, R17.reuse, R11.reuse, PT, P1 ;  /* 0x0000000b1100720c */ /* 0x0c0fe20003f24110 */
[----:B------:R-:W-:Y:S01]  /*11c10*/  IMAD.MOV.U32 R37, RZ, RZ, 0x3fd80000 ;  /* 0x3fd80000ff257424 */ /* 0x000fe200078e00ff */
[CC--:B------:R-:W-:Y:S01]  /*11c20*/  ISETP.LT.U32.AND.EX P0, PT, R17.reuse, R11.reuse, PT, P0 ;  /* 0x0000000b1100720c */ /* 0x0c0fe20003f01100 */
[----:B------:R-:W-:Y:S01]  /*11c30*/  BSSY B0, `(.L_x_11192) ;  /* 0x0000068000007945 */ /* 0x000fe20003800000 */
[----:B------:R-:W-:-:S02]  /*11c40*/  SEL R9, R17, R11, P1 ;  /* 0x0000000b11097207 */ /* 0x000fc40000800000 */
[CC--:B------:R-:W-:Y:S02]  /*11c50*/  SEL R2, R16.reuse, R10.reuse, P0 ;  /* 0x0000000a10027207 */ /* 0x0c0fe40000000000 */
[----:B------:R-:W-:Y:S02]  /*11c60*/  LOP3.LUT R0, R9, 0xffc00000, RZ, 0xc0, !PT ;  /* 0xffc0000009007812 */ /* 0x000fe400078ec0ff */
[----:B------:R-:W-:Y:S02]  /*11c70*/  SEL R3, R17, R11, P0 ;  /* 0x0000000b11037207 */ /* 0x000fe40000000000 */
[----:B------:R-:W-:Y:S01]  /*11c80*/  SEL R8, R16, R10, P1 ;  /* 0x0000000a10087207 */ /* 0x000fe20000800000 */
[----:B------:R-:W-:Y:S01]  /*11c90*/  IMAD.MOV.U32 R10, RZ, RZ, RZ ;  /* 0x000000ffff0a7224 */ /* 0x000fe200078e00ff */
[----:B------:R-:W-:Y:S02]  /*11ca0*/  IADD3 R11, -R0, 0x7fd00000, RZ ;  /* 0x7fd00000000b7810 */ /* 0x000fe40007ffe1ff */
[----:B------:R-:W-:-:S02]  /*11cb0*/  ISETP.GE.U32.AND P2, PT, R3, 0x7ff00000, PT ;  /* 0x7ff000000300780c */ /* 0x000fc40003f46070 */
        /* <DEDUP_REMOVED lines=95> */
.L_x_11193:
[----:B------:R-:W-:Y:S05]  /*122b0*/  BSYNC B0 ;  /* 0x0000000000007941 */ /* 0x000fea0003800000 */
.L_x_11192:
        /* <DEDUP_REMOVED lines=8> */
[----:B------:R-:W-:Y:S02]  /*12340*/  IMAD.MOV.U32 R8, RZ, RZ, R2 ;  /* 0x000000ffff087224 */ /* 0x000fe400078e0002 */
[----:B------:R-:W-:Y:S02]  /*12350*/  IMAD.MOV.U32 R9, RZ, RZ, R3 ;  /* 0x000000ffff097224 */ /* 0x000fe400078e0003 */
.L_x_11195:
[----:B------:R-:W-:Y:S05]  /*12360*/  BSYNC B3 ;  /* 0x0000000000037941 */ /* 0x000fea0003800000 */
.L_x_11194:
        /* <DEDUP_REMOVED lines=43> */
.L_x_11197:
[----:B------:R-:W-:-:S04]  /*12620*/  ISETP.GE.AND P0, PT, R18, RZ, PT ;  /* 0x000000ff1200720c */ /* 0x000fc80003f06270 */
[----:B0-----:R-:W-:Y:S02]  /*12630*/  FSEL R10, RZ, 3.37028055040000000000e+12, P0 ;  /* 0x54442d18ff0a7808 */ /* 0x001fe40000000000 */
[----:B------:R-:W-:Y:S02]  /*12640*/  FSEL R11, RZ, 2.1426990032196044922, P0 ;  /* 0x400921fbff0b7808 */ /* 0x000fe40000000000 */
.L_x_11198:
[----:B------:R-:W-:Y:S05]  /*12650*/  BSYNC B0 ;  /* 0x0000000000007941 */ /* 0x000fea0003800000 */
.L_x_11196:
[----:B------:R-:W0:Y:S01]  /*12660*/  DADD R2, |R28|, |R30| ;  /* 0x000000001c027229 */ /* 0x000e22000000061e */
[----:B------:R-:W-:-:S05]  /*12670*/  LOP3.LUT R19, R11, 0x80000000, R19, 0xb8, !PT ;  /* 0x800000000b137812 */ /* 0x000fca00078eb813 */
[----:B0-----:R-:W0:-:S06]  /*12680*/  DSETP.GTU.AND P0, PT, |R2|, +INF , PT ;  /* 0x7ff000000200742a */ /* 0x001e0c0003f0c200 */
[----:B0-----:R-:W-:Y:S02]  /*12690*/  FSEL R10, R2, R10, P0 ;  /* 0x0000000a020a7208 */ /* 0x001fe40000000000 */
[----:B------:R-:W-:Y:S01]  /*126a0*/  FSEL R11, R3, R19, P0 ;  /* 0x00000013030b7208 */ /* 0x000fe20000000000 */
[----:B------:R-:W-:Y:S05]  /*126b0*/  BRA `(.L_x_11191) ;  /* 0x00002e3000007947 */ /* 0x000fea0003800000 */
.L_x_11182:
        /* <DEDUP_REMOVED lines=22> */
[----:B----4-:R-:W-:Y:S05]  /*12820*/  CALL.REL.NOINC `($__internal_20_$__cuda_sm20_div_rn_f64_full) ;  /* 0x000182b000007944 */ /* 0x010fea0003c00000 */
.L_x_11200:
[----:B------:R-:W-:Y:S05]  /*12830*/  BSYNC B3 ;  /* 0x0000000000037941 */ /* 0x000fea0003800000 */
.L_x_11199:
        /* <DEDUP_REMOVED lines=14> */
[----:B------:R1:W2:-:S06]  /*12920*/  DADD R16, -RZ, |R2| ;  /* 0x00000000ff107229 */ /* 0x00028c0000000502 */
[----:B0-----:R-:W-:-:S05]  /*12930*/  FFMA R0, RZ, -2.0897850990295410156, R9 ;  /* 0xc005bf0aff007823 */ /* 0x001fca0000000009 */
[----:B------:R-:W-:-:S13]  /*12940*/  FSETP.GT.AND P0, PT, |R0|, 1.469367938527859385e-39, PT ;  /* 0x001000000000780b */ /* 0x000fda0003f04200 */
[----:B------:R-:W-:Y:S05]  /*12950*/  @P0 BRA P1, `(.L_x_11202) ;  /* 0x0000008000000947 */ /* 0x000fea0000800000 */
[----:B-12---:R-:W-:Y:S01]  /*12960*/  IMAD.MOV.U32 R10, RZ, RZ, R30 ;  /* 0x000000ffff0a7224 */ /* 0x006fe200078e001e */
[----:B------:R-:W-:Y:S01]  /*12970*/  MOV R0, 0x129c0 ;  /* 0x000129c000007802 */ /* 0x000fe20000000f00 */
[----:B------:R-:W-:Y:S02]  /*12980*/  IMAD.MOV.U32 R11, RZ, RZ, R31 ;  /* 0x000000ffff0b7224 */ /* 0x000fe400078e001f */
[----:B------:R-:W-:Y:S02]  /*12990*/  IMAD.MOV.U32 R2, RZ, RZ, -0x74eba897 ;  /* 0x8b145769ff027424 */ /* 0x000fe400078e00ff */
[----:B------:R-:W-:Y:S02]  /*129a0*/  IMAD.MOV.U32 R3, RZ, RZ, -0x3ffa40f6 ;  /* 0xc005bf0aff037424 */ /* 0x000fe400078e00ff */
[----:B----4-:R-:W-:Y:S05]  /*129b0*/  CALL.REL.NOINC `($__internal_20_$__cuda_sm20_div_rn_f64_full) ;  /* 0x0001812000007944 */ /* 0x010fea0003c00000 */
[----:B------:R-:W-:Y:S02]  /*129c0*/  IMAD.MOV.U32 R8, RZ, RZ, R2 ;  /* 0x000000ffff087224 */ /* 0x000fe400078e0002 */
[----:B------:R-:W-:Y:S02]  /*129d0*/  IMAD.MOV.U32 R9, RZ, RZ, R3 ;  /* 0x000000ffff097224 */ /* 0x000fe400078e0003 */
.L_x_11202:
[----:B-12---:R-:W-:Y:S05]  /*129e0*/  BSYNC B3 ;  /* 0x0000000000037941 */ /* 0x006fea0003800000 */
.L_x_11201:
[----:B------:R-:W0:Y:S01]  /*129f0*/  DADD R10, -RZ, |R8| ;  /* 0x00000000ff0a7229 */ /* 0x000e220000000508 */
[----:B------:R-:W-:Y:S01]  /*12a00*/  IMAD.MOV.U32 R32, RZ, RZ, c[0x2][0xc] ;  /* 0x00800300ff207624 */ /* 0x000fe200078e00ff */
[----:B------:R-:W-:Y:S01]  /*12a10*/  BSSY B0, `(.L_x_11203) ;  /* 0x000006e000007945 */ /* 0x000fe20003800000 */
[----:B------:R-:W-:Y:S01]  /*12a20*/  IMAD.MOV.U32 R36, RZ, RZ, 0x0 ;  /* 0x00000000ff247424 */ /* 0x000fe200078e00ff */
[----:B------:R-:W-:Y:S01]  /*12a30*/  FSETP.GEU.AND P5, PT, |R15|, 6.5827683646048100446e-37, PT ;  /* 0x036000000f00780b */ /* 0x000fe20003fae200 */
[----:B------:R-:W-:-:S05]  /*12a40*/  IMAD.MOV.U32 R37, RZ, RZ, 0x3fd80000 ;  /* 0x3fd80000ff257424 */ /* 0x000fca00078e00ff */
[CC--:B0-----:R-:W-:Y:S02]  /*12a50*/  ISETP.GT.U32.AND P1, PT, R10.reuse, R16.reuse, PT ;  /* 0x000000100a00720c */ /* 0x0c1fe40003f24070 */
[CC--:B------:R-:W-:Y:S02]  /*12a60*/  ISETP.LT.U32.AND P0, PT, R10.reuse, R16.reuse, PT ;  /* 0x000000100a00720c */ /* 0x0c0fe40003f01070 */
[CC--:B------:R-:W-:Y:S02]  /*12a70*/  ISETP.GT.U32.AND.EX P1, PT, R11.reuse, R17.reuse, PT, P1 ;  /* 0x000000110b00720c */ /* 0x0c0fe40003f24110 */
[CC--:B------:R-:W-:Y:S02]  /*12a80*/  ISETP.LT.U32.AND.EX P0, PT, R11.reuse, R17.reuse, PT, P0 ;  /* 0x000000110b00720c */ /* 0x0c0fe40003f01100 */
[----:B------:R-:W-:Y:S02]  /*12a90*/  SEL R9, R11, R17, P1 ;  /* 0x000000110b097207 */ /* 0x000fe40000800000 */
[----:B------:R-:W-:-:S02]  /*12aa0*/  SEL R2, R10, R16, P0 ;  /* 0x000000100a027207 */ /* 0x000fc40000000000 */
        /* <DEDUP_REMOVED lines=100> */
.L_x_11204:
[----:B------:R-:W-:Y:S05]  /*130f0*/  BSYNC B0 ;  /* 0x0000000000007941 */ /* 0x000fea0003800000 */
.L_x_11203:
        /* <DEDUP_REMOVED lines=10> */
.L_x_11206:
[----:B------:R-:W-:Y:S05]  /*131a0*/  BSYNC B3 ;  /* 0x0000000000037941 */ /* 0x000fea0003800000 */
.L_x_11205:
        /* <DEDUP_REMOVED lines=43> */
.L_x_11208:
[----:B------:R-:W-:-:S04]  /*13460*/  ISETP.GE.AND P0, PT, R18, RZ, PT ;  /* 0x000000ff1200720c */ /* 0x000fc80003f06270 */
[----:B0-----:R-:W-:Y:S02]  /*13470*/  FSEL R10, RZ, 3.37028055040000000000e+12, P0 ;  /* 0x54442d18ff0a7808 */ /* 0x001fe40000000000 */
[----:B------:R-:W-:Y:S02]  /*13480*/  FSEL R11, RZ, 2.1426990032196044922, P0 ;  /* 0x400921fbff0b7808 */ /* 0x000fe40000000000 */
.L_x_11209:
[----:B------:R-:W-:Y:S05]  /*13490*/  BSYNC B0 ;  /* 0x0000000000007941 */ /* 0x000fea0003800000 */
.L_x_11207:
[----:B------:R-:W0:Y:S01]  /*134a0*/  DADD R2, |R28|, |R30| ;  /* 0x000000001c027229 */ /* 0x000e22000000061e */
[----:B------:R-:W-:-:S03]  /*134b0*/  LOP3.LUT R19, R11, 0x80000000, R19, 0xb8, !PT ;  /* 0x800000000b137812 */ /* 0x000fc600078eb813 */
[----:B-1----:R-:W-:-:S04]  /*134c0*/  DADD R40, R40, 1 ;  /* 0x3ff0000028287429 */ /* 0x002fc80000000000 */
[----:B0-----:R-:W0:-:S06]  /*134d0*/  DSETP.GTU.AND P0, PT, |R2|, +INF , PT ;  /* 0x7ff000000200742a */ /* 0x001e0c0003f0c200 */
[----:B0-----:R-:W-:Y:S02]  /*134e0*/  FSEL R10, R2, R10, P0 ;  /* 0x0000000a020a7208 */ /* 0x001fe40000000000 */
[----:B------:R-:W-:Y:S01]  /*134f0*/  FSEL R11, R3, R19, P0 ;  /* 0x00000013030b7208 */ /* 0x000fe20000000000 */
[----:B------:R-:W-:Y:S05]  /*13500*/  BRA `(.L_x_11191) ;  /* 0x00001fe000007947 */ /* 0x000fea0003800000 */
.L_x_11181:
        /* <DEDUP_REMOVED lines=84> */
[----:B0-----:R0:W1:-:S06]  /*13a50*/  DADD R40, R40, R10 ;  /* 0x0000000028287229 */ /* 0x00104c000000000a */
.L_x_11213:
[----:B------:R-:W-:Y:S05]  /*13a60*/  BSYNC B0 ;  /* 0x0000000000007941 */ /* 0x000fea0003800000 */
.L_x_11212:
        /* <DEDUP_REMOVED lines=8> */
.L_x_11215:
[----:B------:R-:W-:Y:S05]  /*13af0*/  BSYNC B3 ;  /* 0x0000000000037941 */ /* 0x000fea0003800000 */
.L_x_11214:
        /* <DEDUP_REMOVED lines=35> */
.L_x_11217:
[----:B0-2---:R-:W-:Y:S05]  /*13d30*/  BSYNC B0 ;  /* 0x0000000000007941 */ /* 0x005fea0003800000 */
.L_x_11216:
[----:B------:R-:W-:Y:S01]  /*13d40*/  LOP3.LUT R3, R11, 0x80000000, R31, 0xb8, !PT ;  /* 0x800000000b037812 */ /* 0x000fe200078eb81f */
[----:B-1----:R-:W0:Y:S01]  /*13d50*/  DMUL R40, R40, 0.5 ;  /* 0x3fe0000028287828 */ /* 0x002e220000000000 */
[----:B------:R-:W-:Y:S02]  /*13d60*/  FSEL R10, R8, R10, P0 ;  /* 0x0000000a080a7208 */ /* 0x000fe40000000000 */
[----:B------:R-:W-:Y:S01]  /*13d70*/  FSEL R11, R9, R3, P0 ;  /* 0x00000003090b7208 */ /* 0x000fe20000000000 */
[----:B------:R-:W-:Y:S05]  /*13d80*/  BRA `(.L_x_11191) ;  /* 0x0000176000007947 */ /* 0x000fea0003800000 */
.L_x_11211:
        /* <DEDUP_REMOVED lines=111> */
.L_x_11219:
[----:B------:R-:W-:Y:S05]  /*14480*/  BSYNC B0 ;  /* 0x0000000000007941 */ /* 0x000fea0003800000 */
.L_x_11218:
        /* <DEDUP_REMOVED lines=8> */
.L_x_11221:
[----:B------:R-:W-:Y:S05]  /*14510*/  BSYNC B3 ;  /* 0x0000000000037941 */ /* 0x000fea0003800000 */
.L_x_11220:
        /* <DEDUP_REMOVED lines=35> */
.L_x_11223:
[----:B0-2---:R-:W-:Y:S05]  /*14750*/  BSYNC B0 ;  /* 0x0000000000007941 */ /* 0x005fea0003800000 */
.L_x_11222:
[----:B------:R-:W-:Y:S02]  /*14760*/  LOP3.LUT R3, R11, 0x80000000, R31, 0xb8, !PT ;  /* 0x800000000b037812 */ /* 0x000fe400078eb81f */
[----:B------:R-:W-:Y:S02]  /*14770*/  FSEL R10, R8, R10, P1 ;  /* 0x0000000a080a7208 */ /* 0x000fe40000800000 */
[----:B------:R-:W-:Y:S01]  /*14780*/  FSEL R11, R9, R3, P1 ;  /* 0x00000003090b7208 */ /* 0x000fe20000800000 */
[----:B------:R-:W-:Y:S05]  /*14790*/  BRA `(.L_x_11191) ;  /* 0x00000d5000007947 */ /* 0x000fea0003800000 */
.L_x_11210:
        /* <DEDUP_REMOVED lines=22> */
[----:B----4-:R-:W-:Y:S05]  /*14900*/  CALL.REL.NOINC `($__internal_20_$__cuda_sm20_div_rn_f64_full) ;  /* 0x000161d000007944 */ /* 0x010fea0003c00000 */
.L_x_11225:
[----:B------:R-:W-:Y:S05]  /*14910*/  BSYNC B3 ;  /* 0x0000000000037941 */ /* 0x000fea0003800000 */
.L_x_11224:
        /* <DEDUP_REMOVED lines=24> */
[----:B------:R-:W-:Y:S02]  /*14aa0*/  IMAD.MOV.U32 R8, RZ, RZ, R2 ;  /* 0x000000ffff087224 */ /* 0x000fe400078e0002 */
[----:B------:R-:W-:Y:S02]  /*14ab0*/  IMAD.MOV.U32 R9, RZ, RZ, R3 ;  /* 0x000000ffff097224 */ /* 0x000fe400078e0003 */
.L_x_11227:
[----:B------:R-:W-:Y:S05]  /*14ac0*/  BSYNC B3 ;  /* 0x0000000000037941 */ /* 0x000fea0003800000 */
.L_x_11226:
        /* <DEDUP_REMOVED lines=112> */
.L_x_11229:
[----:B------:R-:W-:Y:S05]  /*151d0*/  BSYNC B0 ;  /* 0x0000000000007941 */ /* 0x000fea0003800000 */
.L_x_11228:
        /* <DEDUP_REMOVED lines=8> */
.L_x_11231:
[----:B------:R-:W-:Y:S05]  /*15260*/  BSYNC B3 ;  /* 0x0000000000037941 */ /* 0x000fea0003800000 */
.L_x_11230:
        /* <DEDUP_REMOVED lines=36> */
.L_x_11233:
[----:B012---:R-:W-:Y:S05]  /*154b0*/  BSYNC B0 ;  /* 0x0000000000007941 */ /* 0x007fea0003800000 */
.L_x_11232:
[----:B------:R-:W-:Y:S02]  /*154c0*/  LOP3.LUT R3, R11, 0x80000000, R31, 0xb8, !PT ;  /* 0x800000000b037812 */ /* 0x000fe400078eb81f */
[----:B------:R-:W-:Y:S02]  /*154d0*/  FSEL R10, R8, R10, P1 ;  /* 0x0000000a080a7208 */ /* 0x000fe40000800000 */
[----:B------:R-:W-:Y:S02]  /*154e0*/  FSEL R11, R9, R3, P1 ;  /* 0x00000003090b7208 */ /* 0x000fe40000800000 */
.L_x_11191:
[----:B0-----:R-:W-:Y:S05]  /*154f0*/  BSYNC B2 ;  /* 0x0000000000027941 */ /* 0x001fea0003800000 */
.L_x_11180:
[----:B-1----:R-:W0:Y:S01]  /*15500*/  DADD R40, R40, c[0x2][0x50] ;  /* 0x0080140028287629 */ /* 0x002e220000000000 */
[----:B------:R-:W-:Y:S01]  /*15510*/  LOP3.LUT R43, R11, 0x80000000, R31, 0xb8, !PT ;  /* 0x800000000b2b7812 */ /* 0x000fe200078eb81f */
[----:B------:R-:W-:-:S08]  /*15520*/  IMAD.MOV.U32 R42, RZ, RZ, R10 ;  /* 0x000000ffff2a7224 */ /* 0x000fd000078e000a */
[----:B0-----:R-:W-:Y:S01]  /*15530*/  LOP3.LUT R41, R41, 0x80000000, R29, 0xb8, !PT ;  /* 0x8000000029297812 */ /* 0x001fe200078eb81d */
[----:B------:R-:W-:Y:S05]  /*15540*/  BRA `(.L_x_11102) ;  /* 0x0000013000007947 */ /* 0x000fea0003800000 */
.L_x_11103:
[----:B------:R-:W0:-:S14]  /*15550*/  DSETP.NEU.AND P0, PT, R12, +INF , PT ;  /* 0x7ff000000c00742a */ /* 0x000e1c0003f0d000 */
[----:B0-----:R0:W1:Y:S01]  /*15560*/  @!P0 DADD R42, R30, R30 ;  /* 0x000000001e2a8229 */ /* 0x001062000000001e */
[----:B------:R-:W-:Y:S02]  /*15570*/  @!P0 IMAD.MOV.U32 R40, RZ, RZ, R28 ;  /* 0x000000ffff288224 */ /* 0x000fe400078e001c */
[----:B------:R-:W-:Y:S01]  /*15580*/  @!P0 IMAD.MOV.U32 R41, RZ, RZ, R29 ;  /* 0x000000ffff298224 */ /* 0x000fe200078e001d */
[----:B------:R-:W-:Y:S05]  /*15590*/  @!P0 BRA `(.L_x_11102) ;  /* 0x000000e000008947 */ /* 0x000fea0003800000 */
[----:B01----:R-:W0:-:S14]  /*155a0*/  DSETP.NEU.AND P0, PT, R14, +INF , PT ;  /* 0x7ff000000e00742a */ /* 0x003e1c0003f0d000 */
[----:B0-----:R0:W1:Y:S01]  /*155b0*/  @!P0 DADD R42, R28, R28 ;  /* 0x000000001c2a8229 */ /* 0x001062000000001c */
[----:B------:R-:W-:Y:S02]  /*155c0*/  @!P0 IMAD.MOV.U32 R40, RZ, RZ, R30 ;  /* 0x000000ffff288224 */ /* 0x000fe400078e001e */
[----:B------:R-:W-:Y:S01]  /*155d0*/  @!P0 IMAD.MOV.U32 R41, RZ, RZ, R31 ;  /* 0x000000ffff298224 */ /* 0x000fe200078e001f */
[----:B------:R-:W-:Y:S05]  /*155e0*/  @!P0 BRA `(.L_x_11102) ;  /* 0x0000009000008947 */ /* 0x000fea0003800000 */
[----:B01----:R-:W0:-:S14]  /*155f0*/  DSETP.NEU.AND P0, PT, R30, RZ, PT ;  /* 0x000000ff1e00722a */ /* 0x003e1c0003f0d000 */
[----:B0-----:R-:W-:-:S04]  /*15600*/  @P0 DADD R42, RZ, R28 ;  /* 0x00000000ff2a0229 */ /* 0x001fc8000000001c */
[----:B------:R-:W0:-:S06]  /*15610*/  @P0 DADD R2, RZ, R30 ;  /* 0x00000000ff020229 */ /* 0x000e0c000000001e */
[----:B0-----:R-:W0:-:S10]  /*15620*/  @P0 DADD R42, R42, R2 ;  /* 0x000000002a2a0229 */ /* 0x001e140000000002 */
[----:B0-----:R-:W-:Y:S02]  /*15630*/  @P0 IMAD.MOV.U32 R40, RZ, RZ, R42 ;  /* 0x000000ffff280224 */ /* 0x001fe400078e002a */
[----:B------:R-:W-:Y:S01]  /*15640*/  @P0 IMAD.MOV.U32 R41, RZ, RZ, R43 ;  /* 0x000000ffff290224 */ /* 0x000fe200078e002b */
[----:B------:R0:W1:Y:S01]  /*15650*/  @!P0 DADD R40, R28, R28 ;  /* 0x000000001c288229 */ /* 0x000062000000001c */
[----:B------:R-:W-:Y:S02]  /*15660*/  @!P0 IMAD.MOV.U32 R42, RZ, RZ, R30 ;  /* 0x000000ffff2a8224 */ /* 0x000fe400078e001e */
[----:B------:R-:W-:-:S03]  /*15670*/  @!P0 IMAD.MOV.U32 R43, RZ, RZ, R31 ;  /* 0x000000ffff2b8224 */ /* 0x000fc600078e001f */
.L_x_11102:
[----:B01----:R-:W-:Y:S05]  /*15680*/  BSYNC B1 ;  /* 0x0000000000017941 */ /* 0x003fea0003800000 */
.L_x_11101:
[----:B------:R-:W0:Y:S01]  /*15690*/  S2R R3, SR_TID.X ;  /* 0x0000000000037919 */ /* 0x000e220000002100 */
[----:B------:R-:W-:Y:S01]  /*156a0*/  BSSY B1, `(.L_x_11234) ;  /* 0x000087c000017945 */ /* 0x000fe20003800000 */
[----:B-----5:R-:W-:Y:S01]  /*156b0*/  CS2R R18, SRZ ;  /* 0x0000000000127805 */ /* 0x020fe2000001ff00 */
[----:B------:R-:W-:Y:S01]  /*156c0*/  CS2R R16, SRZ ;  /* 0x0000000000107805 */ /* 0x000fe2000001ff00 */
[----:B0-----:R-:W-:-:S04]  /*156d0*/  IADD3 R3, R3, 0x100, RZ ;  /* 0x0000010003037810 */ /* 0x001fc80007ffe0ff */
[----:B------:R-:W-:-:S13]  /*156e0*/  ISETP.GE.AND P0, PT, R3, R52, PT ;  /* 0x000000340300720c */ /* 0x000fda0003f06270 */
[----:B------:R-:W-:Y:S05]  /*156f0*/  @P0 BRA `(.L_x_11235) ;  /* 0x0000876000000947 */ /* 0x000fea0003800000 */
[----:B----4-:R-:W0:-:S04]  /*15700*/  DSETP.GTU.AND P0, PT, |R26|, +INF , PT ;  /* 0x7ff000001a00742a */ /* 0x010e080003f0c200 */
        /* <DEDUP_REMOVED lines=141> */
[----:B------:R-:W-:Y:S05]  /*15fe0*/  CALL.REL.NOINC `($__internal_21_$__cuda_sm20_dsqrt_rn_f64_mediumpath_v1) ;  /* 0x0001513000007944 */ /* 0x000fea0003c00000 */
[----:B------:R-:W-:Y:S02]  /*15ff0*/  IMAD.MOV.U32 R8, RZ, RZ, R0 ;  /* 0x000000ffff087224 */ /* 0x000fe400078e0000 */
[----:B------:R-:W-:-:S02]  /*16000*/  IMAD.MOV.U32 R9, RZ, RZ, R3 ;  /* 0x000000ffff097224 */ /* 0x000fc400078e0003 */
.L_x_11241:
[----:B------:R-:W-:Y:S05]  /*16010*/  BSYNC B3 ;  /* 0x0000000000037941 */ /* 0x000fea0003800000 */
.L_x_11240:
        /* <DEDUP_REMOVED lines=48> */
[----:B0-----:R-:W0:-:S04]  /*16320*/  DFMA R34, R10, R34, c[0x2][0x28] ;  /* 0x00800a000a22762b */ /* 0x001e080000000022 */
[----:B------:R-:W1:-:S04]  /*16330*/  DFMA R30, R2, c[0x2][0x50], R16 ;  /* 0x00801400021e7a2b */ /* 0x000e480000000010 */
[----:B0-----:R-:W0:-:S04]  /*16340*/  DFMA R34, R10, R34, c[0x2][0x30] ;  /* 0x00800c000a22762b */ /* 0x001e080000000022 */
[----:B-1----:R-:W1:-:S04]  /*16350*/  DFMA R8, -R2, c[0x2][0x50], R30 ;  /* 0x0080140002087a2b */ /* 0x002e48000000011e */
        /* <DEDUP_REMOVED lines=9> */
.L_x_11239:
        /* <DEDUP_REMOVED lines=33> */
[----:B------:R-:W-:Y:S05]  /*16600*/  CALL.REL.NOINC `($__internal_20_$__cuda_sm20_div_rn_f64_full) ;  /* 0x000144d000007944 */ /* 0x000fea0003c00000 */
[----:B------:R-:W-:Y:S02]  /*16610*/  IMAD.MOV.U32 R16, RZ, RZ, R2 ;  /* 0x000000ffff107224 */ /* 0x000fe400078e0002 */
[----:B------:R-:W-:Y:S02]  /*16620*/  IMAD.MOV.U32 R17, RZ, RZ, R3 ;  /* 0x000000ffff117224 */ /* 0x000fe400078e0003 */
.L_x_11249:
[----:B------:R-:W-:Y:S05]  /*16630*/  BSYNC B4 ;  /* 0x0000000000047941 */ /* 0x000fea0003800000 */
.L_x_11248:
[----:B------:R-:W-:Y:S05]  /*16640*/  BRA `(.L_x_11247) ;  /* 0x0000001000007947 */ /* 0x000fea0003800000 */
.L_x_11246:
[----:B------:R0:W1:-:S06]  /*16650*/  DADD R16, -R28, R48 ;  /* 0x000000001c107229 */ /* 0x00004c0000000130 */
.L_x_11247:
[----:B------:R-:W-:Y:S05]  /*16660*/  BSYNC B3 ;  /* 0x0000000000037941 */ /* 0x000fea0003800000 */
.L_x_11245:
        /* <DEDUP_REMOVED lines=26> */
[----:B01----:R-:W-:Y:S05]  /*16810*/  CALL.REL.NOINC `($__internal_20_$__cuda_sm20_div_rn_f64_full) ;  /* 0x000142c000007944 */ /* 0x003fea0003c00000 */
[----:B------:R-:W-:Y:S02]  /*16820*/  IMAD.MOV.U32 R8, RZ, RZ, R2 ;  /* 0x000000ffff087224 */ /* 0x000fe400078e0002 */
[----:B------:R-:W-:Y:S02]  /*16830*/  IMAD.MOV.U32 R9, RZ, RZ, R3 ;  /* 0x000000ffff097224 */ /* 0x000fe400078e0003 */
.L_x_11254:
[----:B------:R-:W-:Y:S05]  /*16840*/  BSYNC B4 ;  /* 0x0000000000047941 */ /* 0x000fea0003800000 */
.L_x_11253:
[----:B------:R-:W-:Y:S02]  /*16850*/  IMAD.MOV.U32 R2, RZ, RZ, R8 ;  /* 0x000000ffff027224 */ /* 0x000fe400078e0008 */
[----:B------:R-:W-:Y:S01]  /*16860*/  IMAD.MOV.U32 R3, RZ, RZ, R9 ;  /* 0x000000ffff037224 */ /* 0x000fe200078e0009 */
[----:B------:R-:W-:Y:S05]  /*16870*/  BRA `(.L_x_11252) ;  /* 0x0000001000007947 */ /* 0x000fea0003800000 */
.L_x_11251:
[----:B------:R2:W3:-:S06]  /*16880*/  DADD R2, R50, -R8 ;  /* 0x0000000032027229 */ /* 0x0004cc0000000808 */
.L_x_11252:
[----:B------:R-:W-:Y:S05]  /*16890*/  BSYNC B3 ;  /* 0x0000000000037941 */ /* 0x000fea0003800000 */
.L_x_11250:
        /* <DEDUP_REMOVED lines=21> */
[----:B--2---:R-:W-:Y:S01]  /*169f0*/  IMAD.MOV.U32 R9, RZ, RZ, R2 ;  /* 0x000000ffff097224 */ /* 0x004fe200078e0002 */
[----:B------:R-:W-:Y:S01]  /*16a00*/  MOV R33, 0x16a70 ;  /* 0x00016a7000217802 */ /* 0x000fe20000000f00 */
[----:B------:R-:W-:Y:S02]  /*16a10*/  IMAD.MOV.U32 R8, RZ, RZ, R3 ;  /* 0x000000ffff087224 */ /* 0x000fe400078e0003 */
[----:B------:R-:W-:Y:S02]  /*16a20*/  IMAD.MOV.U32 R11, RZ, RZ, R35 ;  /* 0x000000ffff0b7224 */ /* 0x000fe400078e0023 */
[----:B-1----:R-:W-:Y:S02]  /*16a30*/  IMAD.MOV.U32 R3, RZ, RZ, R36 ;  /* 0x000000ffff037224 */ /* 0x002fe400078e0024 */
[----:B------:R-:W-:Y:S02]  /*16a40*/  IMAD.MOV.U32 R2, RZ, RZ, R37 ;  /* 0x000000ffff027224 */ /* 0x000fe400078e0025 */
[----:B------:R-:W-:-:S02]  /*16a50*/  IMAD.MOV.U32 R0, RZ, RZ, R31 ;  /* 0x000000ffff007224 */ /* 0x000fc400078e001f */
[----:B0-----:R-:W-:Y:S05]  /*16a60*/  CALL.REL.NOINC `($__internal_21_$__cuda_sm20_dsqrt_rn_f64_mediumpath_v1) ;  /* 0x000146b000007944 */ /* 0x001fea0003c00000 */
[----:B------:R-:W-:Y:S02]  /*16a70*/  IMAD.MOV.U32 R8, RZ, RZ, R0 ;  /* 0x000000ffff087224 */ /* 0x000fe400078e0000 */
[----:B------:R-:W-:-:S02]  /*16a80*/  IMAD.MOV.U32 R9, RZ, RZ, R3 ;  /* 0x000000ffff097224 */ /* 0x000fc400078e0003 */
.L_x_11256:
[----:B------:R-:W-:Y:S05]  /*16a90*/  BSYNC B3 ;  /* 0x0000000000037941 */ /* 0x000fea0003800000 */
.L_x_11255:
        /* <DEDUP_REMOVED lines=65> */
.L_x_11257:
        /* <DEDUP_REMOVED lines=22> */
.L_x_11259:
[----:B------:R-:W-:Y:S05]  /*17010*/  BSYNC B3 ;  /* 0x0000000000037941 */ /* 0x000fea0003800000 */
.L_x_11258:
        /* <DEDUP_REMOVED lines=16> */
.L_x_11244:
        /* <DEDUP_REMOVED lines=28> */
.L_x_11262:
[----:B------:R-:W-:Y:S05]  /*172e0*/  BSYNC B3 ;  /* 0x0000000000037941 */ /* 0x000fea0003800000 */
.L_x_11261:
        /* <DEDUP_REMOVED lines=27> */
.L_x_11265:
[----:B------:R-:W-:Y:S05]  /*174a0*/  BSYNC B3 ;  /* 0x0000000000037941 */ /* 0x000fea0003800000 */
.L_x_11264:
        /* <DEDUP_REMOVED lines=16> */
.L_x_11263:
        /* <DEDUP_REMOVED lines=55> */
.L_x_11266:
[----:B------:R-:W-:Y:S01]  /*17920*/  IMAD.MOV.U32 R2, RZ, RZ, 0x0 ;  /* 0x00000000ff027424 */ /* 0x000fe200078e00ff */
[----:B------:R-:W-:Y:S01]  /*17930*/  FSETP.NEU.FTZ.AND P0, PT, R9, RZ, PT ;  /* 0x000000ff0900720b */ /* 0x000fe20003f1d000 */
[----:B------:R-:W-:-:S06]  /*17940*/  IMAD.MOV.U32 R3, RZ, RZ, 0x7ff00000 ;  /* 0x7ff00000ff037424 */ /* 0x000fcc00078e00ff */
[----:B------:R-:W0:-:S10]  /*17950*/  DFMA R2, R8, R2, +INF ;  /* 0x7ff000000802742b */ /* 0x000e140000000002 */
[----:B0-----:R-:W-:Y:S02]  /*17960*/  FSEL R30, R2, RZ, P0 ;  /* 0x000000ff021e7208 */ /* 0x001fe40000000000 */
[----:B------:R-:W-:Y:S01]  /*17970*/  FSEL R31, R3, -QNAN , P0 ;  /* 0xfff00000031f7808 */ /* 0x000fe20000000000 */
[----:B------:R-:W-:Y:S05]  /*17980*/  BRA `(.L_x_11242) ;  /* 0x000004d000007947 */ /* 0x000fea0003800000 */
.L_x_11260:
        /* <DEDUP_REMOVED lines=26> */
.L_x_11268:
[----:B------:R-:W-:Y:S05]  /*17b30*/  BSYNC B3 ;  /* 0x0000000000037941 */ /* 0x000fea0003800000 */
.L_x_11267:
        /* <DEDUP_REMOVED lines=21> */
.L_x_11270:
[----:B------:R-:W-:Y:S05]  /*17c90*/  BSYNC B3 ;  /* 0x0000000000037941 */ /* 0x000fea0003800000 */
.L_x_11269:
[----:B------:R-:W-:Y:S05]  /*17ca0*/  BRA `(.L_x_11242) ;  /* 0x000001b000007947 */ /* 0x000fea0003800000 */
.L_x_11243:
        /* <DEDUP_REMOVED lines=23> */
[----:B-1----:R-:W-:Y:S05]  /*17e20*/  CALL.REL.NOINC `($__internal_21_$__cuda_sm20_dsqrt_rn_f64_mediumpath_v1) ;  /* 0x000132f000007944 */ /* 0x002fea0003c00000 */
[----:B------:R-:W-:Y:S02]  /*17e30*/  IMAD.MOV.U32 R30, RZ, RZ, R0 ;  /* 0x000000ffff1e7224 */ /* 0x000fe400078e0000 */
[----:B------:R-:W-:Y:S02]  /*17e40*/  IMAD.MOV.U32 R31, RZ, RZ, R3 ;  /* 0x000000ffff1f7224 */ /* 0x000fe400078e0003 */
.L_x_11271:
[----:B------:R-:W-:Y:S05]  /*17e50*/  BSYNC B3 ;  /* 0x0000000000037941 */ /* 0x000fea0003800000 */
.L_x_11242:
[----:B------:R-:W-:Y:S05]  /*17e60*/  BSYNC B2 ;  /* 0x0000000000027941 */ /* 0x000fea0003800000 */
.L_x_11238:
        /* <DEDUP_REMOVED lines=24> */
[----:B-1----:R-:W-:Y:S05]  /*17ff0*/  CALL.REL.NOINC `($__internal_20_$__cuda_sm20_div_rn_f64_full) ;  /* 0x00012ae000007944 */ /* 0x002fea0003c00000 */
.L_x_11276:
[----:B------:R-:W-:Y:S05]  /*18000*/  BSYNC B4 ;  /* 0x0000000000047941 */ /* 0x000fea0003800000 */
.L_x_11275:
        /* <DEDUP_REMOVED lines=23> */
.L_x_11278:
        /* <DEDUP_REMOVED lines=43> */
.L_x_11277:
        /* <DEDUP_REMOVED lines=35> */
[----:B-1----:R-:W-:Y:S05]  /*18660*/  CALL.REL.NOINC `($__internal_20_$__cuda_sm20_div_rn_f64_full) ;  /* 0x0001247000007944 */ /* 0x002fea0003c00000 */
[----:B------:R-:W-:Y:S02]  /*18670*/  IMAD.MOV.U32 R16, RZ, RZ, R2 ;  /* 0x000000ffff107224 */ /* 0x000fe400078e0002 */
[----:B------:R-:W-:Y:S02]  /*18680*/  IMAD.MOV.U32 R17, RZ, RZ, R3 ;  /* 0x000000ffff117224 */ /* 0x000fe400078e0003 */
.L_x_11287:
[----:B------:R-:W-:Y:S05]  /*18690*/  BSYNC B6 ;  /* 0x0000000000067941 */ /* 0x000fea0003800000 */
.L_x_11286:
[----:B------:R-:W-:Y:S05]  /*186a0*/  BRA `(.L_x_11285) ;  /* 0x0000001000007947 */ /* 0x000fea0003800000 */
.L_x_11284:
[----:B------:R0:W2:-:S06]  /*186b0*/  DADD R16, -R28, R48 ;  /* 0x000000001c107229 */ /* 0x00008c0000000130 */
.L_x_11285:
[----:B------:R-:W-:Y:S05]  /*186c0*/  BSYNC B5 ;  /* 0x0000000000057941 */ /* 0x000fea0003800000 */
.L_x_11283:
        /* <DEDUP_REMOVED lines=8> */
[----:B0-----:R-:W0:Y:S02]  /*18750*/  DMUL R28, R12, R12 ;  /* 0x0000000c0c1c7228 */ /* 0x001e240000000000 */
[----:B---3--:R-:W3:Y:S08]  /*18760*/  MUFU.RCP64H R9, R3 ;  /* 0x0000000300097308 */ /* 0x008ef00000001800 */
[----:B0-----:R-:W-:Y:S01]  /*18770*/  FSETP.GEU.AND P1, PT, |R29|, 6.5827683646048100446e-37, PT ;  /* 0x036000001d00780b */ /* 0x001fe20003f2e200 */
[----:B---3--:R-:W0:-:S06]  /*18780*/  DFMA R10, -R2, R8, 1 ;  /* 0x3ff00000020a742b */ /* 0x008e0c0000000108 */
        /* <DEDUP_REMOVED lines=13> */
[----:B-12---:R-:W-:Y:S05]  /*18860*/  CALL.REL.NOINC `($__internal_20_$__cuda_sm20_div_rn_f64_full) ;  /* 0x0001227000007944 */ /* 0x006fea0003c00000 */
[----:B------:R-:W-:Y:S02]  /*18870*/  IMAD.MOV.U32 R12, RZ, RZ, R2 ;  /* 0x000000ffff0c7224 */ /* 0x000fe400078e0002 */
[----:B------:R-:W-:Y:S02]  /*18880*/  IMAD.MOV.U32 R13, RZ, RZ, R3 ;  /* 0x000000ffff0d7224 */ /* 0x000fe400078e0003 */
.L_x_11292:
[----:B------:R-:W-:Y:S05]  /*18890*/  BSYNC B6 ;  /* 0x0000000000067941 */ /* 0x000fea0003800000 */
.L_x_11291:
[----:B------:R-:W-:Y:S05]  /*188a0*/  BRA `(.L_x_11290) ;  /* 0x0000001000007947 */ /* 0x000fea0003800000 */
.L_x_11289:
[----:B------:R3:W4:-:S06]  /*188b0*/  DADD R12, -R44, R50 ;  /* 0x000000002c0c7229 */ /* 0x00070c0000000132 */
.L_x_11290:
[----:B------:R-:W-:Y:S05]  /*188c0*/  BSYNC B5 ;  /* 0x0000000000057941 */ /* 0x000fea0003800000 */
.L_x_11288:
        /* <DEDUP_REMOVED lines=28> */
[----:B01-34-:R-:W-:Y:S05]  /*18a90*/  CALL.REL.NOINC `($__internal_21_$__cuda_sm20_dsqrt_rn_f64_mediumpath_v1) ;  /* 0x0001268000007944 */ /* 0x01bfea0003c00000 */
[----:B------:R-:W-:Y:S02]  /*18aa0*/  IMAD.MOV.U32 R16, RZ, RZ, R0 ;  /* 0x000000ffff107224 */ /* 0x000fe400078e0000 */
[----:B------:R-:W-:-:S02]  /*18ab0*/  IMAD.MOV.U32 R17, RZ, RZ, R3 ;  /* 0x000000ffff117224 */ /* 0x000fc400078e0003 */
.L_x_11294:
[----:B------:R-:W-:Y:S05]  /*18ac0*/  BSYNC B5 ;  /* 0x0000000000057941 */ /* 0x000fea0003800000 */
.L_x_11293:
[----:B------:R-:W-:Y:S05]  /*18ad0*/  BRA `(.L_x_11295) ;  /* 0x0000094000007947 */ /* 0x000fea0003800000 */
.L_x_11282:
        /* <DEDUP_REMOVED lines=28> */
[----:B-12---:R-:W-:Y:S05]  /*18ca0*/  CALL.REL.NOINC `($__internal_21_$__cuda_sm20_dsqrt_rn_f64_mediumpath_v1) ;  /* 0x0001247000007944 */ /* 0x006fea0003c00000 */
[----:B------:R-:W-:Y:S02]  /*18cb0*/  IMAD.MOV.U32 R16, RZ, RZ, R0 ;  /* 0x000000ffff107224 */ /* 0x000fe400078e0000 */
[----:B------:R-:W-:-:S02]  /*18cc0*/  IMAD.MOV.U32 R17, RZ, RZ, R3 ;  /* 0x000000ffff117224 */ /* 0x000fc400078e0003 */
.L_x_11298:
[----:B------:R-:W-:Y:S05]  /*18cd0*/  BSYNC B5 ;  /* 0x0000000000057941 */ /* 0x000fea0003800000 */
.L_x_11297:
[----:B------:R-:W-:Y:S05]  /*18ce0*/  BRA `(.L_x_11295) ;  /* 0x0000073000007947 */ /* 0x000fea0003800000 */
.L_x_11296:
        /* <DEDUP_REMOVED lines=27> */
[----:B01----:R-:W-:Y:S05]  /*18ea0*/  CALL.REL.NOINC `($__internal_21_$__cuda_sm20_dsqrt_rn_f64_mediumpath_v1) ;  /* 0x0001227000007944 */ /* 0x003fea0003c00000 */
[----:B------:R-:W-:Y:S02]  /*18eb0*/  IMAD.MOV.U32 R2, RZ, RZ, R0 ;  /* 0x000000ffff027224 */ /* 0x000fe400078e0000 */
.L_x_11300:
[----:B------:R-:W-:Y:S05]  /*18ec0*/  BSYNC B5 ;  /* 0x0000000000057941 */ /* 0x000fea0003800000 */
.L_x_11299:
        /* <DEDUP_REMOVED lines=21> */
.L_x_11302:
[----:B------:R-:W-:Y:S05]  /*19020*/  BSYNC B5 ;  /* 0x0000000000057941 */ /* 0x000fea0003800000 */
.L_x_11301:
[----:B------:R-:W0:Y:S01]  /*19030*/  DMUL R14, R14, 8.11296384146066816958e+31 ;  /* 0x469000000e0e7828 */ /* 0x000e220000000000 */
[----:B------:R-:W-:Y:S05]  /*19040*/  BRA `(.L_x_11295) ;  /* 0x000003d000007947 */ /* 0x000fea0003800000 */
.L_x_11281:
        /* <DEDUP_REMOVED lines=25> */
[----:B-12---:R-:W-:Y:S05]  /*191e0*/  CALL.REL.NOINC `($__internal_21_$__cuda_sm20_dsqrt_rn_f64_mediumpath_v1) ;  /* 0x00011f3000007944 */ /* 0x006fea0003c00000 */
[----:B------:R-:W-:Y:S02]  /*191f0*/  IMAD.MOV.U32 R16, RZ, RZ, R0 ;  /* 0x000000ffff107224 */ /* 0x000fe400078e0000 */
[----:B------:R-:W-:Y:S02]  /*19200*/  IMAD.MOV.U32 R17, RZ, RZ, R3 ;  /* 0x000000ffff117224 */ /* 0x000fe400078e0003 */
.L_x_11304:
[----:B------:R-:W-:Y:S05]  /*19210*/  BSYNC B5 ;  /* 0x0000000000057941 */ /* 0x000fea0003800000 */
.L_x_11303:
        /* <DEDUP_REMOVED lines=28> */
[----:B012---:R-:W-:Y:S05]  /*193e0*/  CALL.REL.NOINC `($__internal_21_$__cuda_sm20_dsqrt_rn_f64_mediumpath_v1) ;  /* 0x00011d3000007944 */ /* 0x007fea0003c00000 */
[----:B------:R-:W-:Y:S02]  /*193f0*/  IMAD.MOV.U32 R2, RZ, RZ, R0 ;  /* 0x000000ffff027224 */ /* 0x000fe400078e0000 */
.L_x_11306:
[----:B------:R-:W-:Y:S05]  /*19400*/  BSYNC B5 ;  /* 0x0000000000057941 */ /* 0x000fea0003800000 */
.L_x_11305:
[----:B--23--:R2:W3:-:S06]  /*19410*/  DMUL R16, R2, R16 ;  /* 0x0000001002107228 */ /* 0x00c4cc0000000000 */
.L_x_11295:
[----:B------:R-:W-:Y:S05]  /*19420*/  BSYNC B4 ;  /* 0x0000000000047941 */ /* 0x000fea0003800000 */
.L_x_11280:
[----:B------:R-:W-:Y:S05]  /*19430*/  BRA `(.L_x_11307) ;  /* 0x0000002000007947 */ /* 0x000fea0003800000 */
.L_x_11274:
[----:B0-----:R0:W2:-:S04]  /*19440*/  DMUL R16, R18, 9.00719925474099200000e+15 ;  /* 0x4340000012107828 */ /* 0x0010880000000000 */
[----:B------:R-:W3:-:S06]  /*19450*/  DMUL R14, R14, 9.00719925474099200000e+15 ;  /* 0x434000000e0e7828 */ /* 0x000ecc0000000000 */
.L_x_11307:
[----:B0-2---:R-:W-:Y:S05]  /*19460*/  BSYNC B2 ;  /* 0x0000000000027941 */ /* 0x005fea0003800000 */
.L_x_11273:
[----:B---3--:R-:W-:Y:S01]  /*19470*/  DADD R10, -RZ, |R14| ;  /* 0x00000000ff0a7229 */ /* 0x008fe2000000050e */
        /* <DEDUP_REMOVED lines=27> */
.L_x_11309:
[----:B------:R-:W-:Y:S05]  /*19630*/  BSYNC B2 ;  /* 0x0000000000027941 */ /* 0x000fea0003800000 */
.L_x_11308:
        /* <DEDUP_REMOVED lines=43> */
.L_x_11311:
[----:B------:R-:W-:Y:S02]  /*198f0*/  FSEL R2, RZ, 3.37028055040000000000e+12, P0 ;  /* 0x54442d18ff027808 */ /* 0x000fe40000000000 */
[----:B------:R-:W-:Y:S02]  /*19900*/  FSEL R3, RZ, 2.1426990032196044922, P0 ;  /* 0x400921fbff037808 */ /* 0x000fe40000000000 */
.L_x_11312:
[----:B------:R-:W-:Y:S05]  /*19910*/  BSYNC B0 ;  /* 0x0000000000007941 */ /* 0x000fea0003800000 */
.L_x_11310:
[----:B------:R0:W2:Y:S02]  /*19920*/  DADD R16, |R16|, |R14| ;  /* 0x0000000010107229 */ /* 0x0000a4000000060e */
[----:B0-----:R-:W-:-:S04]  /*19930*/  LOP3.LUT R15, R3, 0x80000000, R15, 0xb8, !PT ;  /* 0x80000000030f7812 */ /* 0x001fc800078eb80f */
[----:B--2---:R-:W0:-:S06]  /*19940*/  DSETP.GTU.AND P0, PT, |R16|, +INF , PT ;  /* 0x7ff000001000742a */ /* 0x004e0c0003f0c200 */
[----:B0-----:R-:W-:Y:S02]  /*19950*/  FSEL R2, R16, R2, P0 ;  /* 0x0000000210027208 */ /* 0x001fe40000000000 */
[----:B------:R-:W-:Y:S02]  /*19960*/  FSEL R3, R17, R15, P0 ;  /* 0x0000000f11037208 */ /* 0x000fe40000000000 */
.L_x_11279:
[----:B------:R-:W-:Y:S05]  /*19970*/  BSYNC B3 ;  /* 0x0000000000037941 */ /* 0x000fea0003800000 */
.L_x_11272:
[----:B--2---:R-:W-:Y:S01]  /*19980*/  LOP3.LUT R19, R3, 0x80000000, R27, 0xb8, !PT ;  /* 0x8000000003137812 */ /* 0x004fe200078eb81b */
[----:B------:R-:W-:Y:S01]  /*19990*/  IMAD.MOV.U32 R18, RZ, RZ, R2 ;  /* 0x000000ffff127224 */ /* 0x000fe200078e0002 */
[----:B-1----:R-:W-:Y:S01]  /*199a0*/  LOP3.LUT R17, R31, 0x80000000, R25, 0xb8, !PT ;  /* 0x800000001f117812 */ /* 0x002fe200078eb819 */
[----:B------:R-:W-:Y:S01]  /*199b0*/  IMAD.MOV.U32 R16, RZ, RZ, R30 ;  /* 0x000000ffff107224 */ /* 0x000fe200078e001e */
[----:B------:R-:W-:Y:S05]  /*199c0*/  BRA `(.L_x_11235) ;  /* 0x0000449000007947 */ /* 0x000fea0003800000 */
.L_x_11237:
        /* <DEDUP_REMOVED lines=92> */
.L_x_11318:
[----:B------:R-:W-:Y:S05]  /*19f90*/  BSYNC B0 ;  /* 0x0000000000007941 */ /* 0x000fea0003800000 */
.L_x_11317:
[----:B------:R-:W-:Y:S01]  /*19fa0*/  BSSY B3, `(.L_x_11319) ;  /* 0x0000008000037945 */ /* 0x000fe20003800000 */
[----:B------:R-:W-:Y:S05]  /*19fb0*/  @P3 BRA P5, `(.L_x_11320) ;  /* 0x0000006000003947 */ /* 0x000fea0002800000 */
[----:B0-----:R-:W-:Y:S01]  /*19fc0*/  IMAD.MOV.U32 R10, RZ, RZ, R14 ;  /* 0x000000ffff0a7224 */ /* 0x001fe200078e000e */
[----:B------:R-:W-:Y:S01]  /*19fd0*/  MOV R0, 0x1a020 ;  /* 0x0001a02000007802 */ /* 0x000fe20000000f00 */
[----:B------:R-:W-:Y:S02]  /*19fe0*/  IMAD.MOV.U32 R11, RZ, RZ, R15 ;  /* 0x000000ffff0b7224 */ /* 0x000fe400078e000f */
[----:B------:R-:W-:Y:S02]  /*19ff0*/  IMAD.MOV.U32 R2, RZ, RZ, R12 ;  /* 0x000000ffff027224 */ /* 0x000fe400078e000c */
[----:B------:R-:W-:Y:S02]  /*1a000*/  IMAD.MOV.U32 R3, RZ, RZ, R13 ;  /* 0x000000ffff037224 */ /* 0x000fe400078e000d */
[----:B-1----:R-:W-:Y:S05]  /*1a010*/  CALL.REL.NOINC `($__internal_20_$__cuda_sm20_div_rn_f64_full) ;  /* 0x00010ac000007944 */ /* 0x002fea0003c00000 */
.L_x_11320:
[----:B------:R-:W-:Y:S05]  /*1a020*/  BSYNC B3 ;  /* 0x0000000000037941 */ /* 0x000fea0003800000 */
.L_x_11319:
        /* <DEDUP_REMOVED lines=43> */
.L_x_11322:
[----:B------:R-:W-:-:S04]  /*1a2e0*/  ISETP.GE.AND P0, PT, R18, RZ, PT ;  /* 0x000000ff1200720c */ /* 0x000fc80003f06270 */
[----:B0-----:R-:W-:Y:S02]  /*1a2f0*/  FSEL R10, RZ, 3.37028055040000000000e+12, P0 ;  /* 0x54442d18ff0a7808 */ /* 0x001fe40000000000 */
[----:B------:R-:W-:Y:S02]  /*1a300*/  FSEL R11, RZ, 2.1426990032196044922, P0 ;  /* 0x400921fbff0b7808 */ /* 0x000fe40000000000 */
.L_x_11323:
[----:B------:R-:W-:Y:S05]  /*1a310*/  BSYNC B0 ;  /* 0x0000000000007941 */ /* 0x000fea0003800000 */
.L_x_11321:
[----:B------:R-:W0:Y:S01]  /*1a320*/  DADD R2, |R24|, |R26| ;  /* 0x0000000018027229 */ /* 0x000e22000000061a */
[----:B------:R-:W-:-:S03]  /*1a330*/  LOP3.LUT R19, R11, 0x80000000, R19, 0xb8, !PT ;  /* 0x800000000b137812 */ /* 0x000fc600078eb813 */
[----:B-1----:R-:W-:-:S04]  /*1a340*/  DMUL R28, R28, 0.5 ;  /* 0x3fe000001c1c7828 */ /* 0x002fc80000000000 */
[----:B0-----:R-:W0:-:S06]  /*1a350*/  DSETP.GTU.AND P0, PT, |R2|, +INF , PT ;  /* 0x7ff000000200742a */ /* 0x001e0c0003f0c200 */
[----:B0-----:R-:W-:Y:S02]  /*1a360*/  FSEL R10, R2, R10, P0 ;  /* 0x0000000a020a7208 */ /* 0x001fe40000000000 */
[----:B------:R-:W-:Y:S01]  /*1a370*/  FSEL R11, R3, R19, P0 ;  /* 0x00000013030b7208 */ /* 0x000fe20000000000 */
[----:B------:R-:W-:Y:S05]  /*1a380*/  BRA `(.L_x_11324) ;  /* 0x0000393000007947 */ /* 0x000fea0003800000 */
.L_x_11316:
        /* <DEDUP_REMOVED lines=111> */
.L_x_11326:
[----:B------:R-:W-:Y:S05]  /*1aa80*/  BSYNC B0 ;  /* 0x0000000000007941 */ /* 0x000fea0003800000 */
.L_x_11325:
        /* <DEDUP_REMOVED lines=8> */
[----:B------:R-:W-:Y:S02]  /*1ab10*/  IMAD.MOV.U32 R8, RZ, RZ, R2 ;  /* 0x000000ffff087224 */ /* 0x000fe400078e0002 */
[----:B------:R-:W-:Y:S02]  /*1ab20*/  IMAD.MOV.U32 R9, RZ, RZ, R3 ;  /* 0x000000ffff097224 */ /* 0x000fe400078e0003 */
.L_x_11328:
[----:B------:R-:W-:Y:S05]  /*1ab30*/  BSYNC B3 ;  /* 0x0000000000037941 */ /* 0x000fea0003800000 */
.L_x_11327:
        /* <DEDUP_REMOVED lines=43> */
.L_x_11330:
[----:B------:R-:W-:-:S04]  /*1adf0*/  ISETP.GE.AND P0, PT, R18, RZ, PT ;  /* 0x000000ff1200720c */ /* 0x000fc80003f06270 */
[----:B0-----:R-:W-:Y:S02]  /*1ae00*/  FSEL R10, RZ, 3.37028055040000000000e+12, P0 ;  /* 0x54442d18ff0a7808 */ /* 0x001fe40000000000 */
[----:B------:R-:W-:Y:S02]  /*1ae10*/  FSEL R11, RZ, 2.1426990032196044922, P0 ;  /* 0x400921fbff0b7808 */ /* 0x000fe40000000000 */
.L_x_11331:
[----:B------:R-:W-:Y:S05]  /*1ae20*/  BSYNC B0 ;  /* 0x0000000000007941 */ /* 0x000fea0003800000 */
.L_x_11329:
[----:B------:R-:W0:Y:S01]  /*1ae30*/  DADD R2, |R24|, |R26| ;  /* 0x0000000018027229 */ /* 0x000e22000000061a */
[----:B------:R-:W-:-:S05]  /*1ae40*/  LOP3.LUT R19, R11, 0x80000000, R19, 0xb8, !PT ;  /* 0x800000000b137812 */ /* 0x000fca00078eb813 */
[----:B0-----:R-:W0:-:S06]  /*1ae50*/  DSETP.GTU.AND P0, PT, |R2|, +INF , PT ;  /* 0x7ff000000200742a */ /* 0x001e0c0003f0c200 */
[----:B0-----:R-:W-:Y:S02]  /*1ae60*/  FSEL R10, R2, R10, P0 ;  /* 0x0000000a020a7208 */ /* 0x001fe40000000000 */
[----:B------:R-:W-:Y:S01]  /*1ae70*/  FSEL R11, R3, R19, P0 ;  /* 0x00000013030b7208 */ /* 0x000fe20000000000 */
[----:B------:R-:W-:Y:S05]  /*1ae80*/  BRA `(.L_x_11324) ;  /* 0x00002e3000007947 */ /* 0x000fea0003800000 */
.L_x_11315:
        /* <DEDUP_REMOVED lines=22> */
[----:B------:R-:W-:Y:S05]  /*1aff0*/  CALL.REL.NOINC `($__internal_20_$__cuda_sm20_div_rn_f64_full) ;  /* 0x0000fae000007944 */ /* 0x000fea0003c00000 */
.L_x_11333:
[----:B------:R-:W-:Y:S05]  /*1b000*/  BSYNC B3 ;  /* 0x0000000000037941 */ /* 0x000fea0003800000 */
.L_x_11332:
        /* <DEDUP_REMOVED lines=23> */
[----:B------:R-:W-:Y:S05]  /*1b180*/  CALL.REL.NOINC `($__internal_20_$__cuda_sm20_div_rn_f64_full) ;  /* 0x0000f95000007944 */ /* 0x000fea0003c00000 */
[----:B------:R-:W-:Y:S02]  /*1b190*/  IMAD.MOV.U32 R8, RZ, RZ, R2 ;  /* 0x000000ffff087224 */ /* 0x000fe400078e0002 */
[----:B------:R-:W-:Y:S02]  /*1b1a0*/  IMAD.MOV.U32 R9, RZ, RZ, R3 ;  /* 0x000000ffff097224 */ /* 0x000fe400078e0003 */
.L_x_11335:
[----:B-12---:R-:W-:Y:S05]  /*1b1b0*/  BSYNC B3 ;  /* 0x0000000000037941 */ /* 0x006fea0003800000 */
.L_x_11334:
        /* <DEDUP_REMOVED lines=112> */
.L_x_11337:
[----:B------:R-:W-:Y:S05]  /*1b8c0*/  BSYNC B0 ;  /* 0x0000000000007941 */ /* 0x000fea0003800000 */
.L_x_11336:
        /* <DEDUP_REMOVED lines=10> */
.L_x_11339:
[----:B------:R-:W-:Y:S05]  /*1b970*/  BSYNC B3 ;  /* 0x0000000000037941 */ /* 0x000fea0003800000 */
.L_x_11338:
        /* <DEDUP_REMOVED lines=43> */
.L_x_11341:
[----:B------:R-:W-:-:S04]  /*1bc30*/  ISETP.GE.AND P0, PT, R18, RZ, PT ;  /* 0x000000ff1200720c */ /* 0x000fc80003f06270 */
[----:B0-----:R-:W-:Y:S02]  /*1bc40*/  FSEL R10, RZ, 3.37028055040000000000e+12, P0 ;  /* 0x54442d18ff0a7808 */ /* 0x001fe40000000000 */
[----:B------:R-:W-:Y:S02]  /*1bc50*/  FSEL R11, RZ, 2.1426990032196044922, P0 ;  /* 0x400921fbff0b7808 */ /* 0x000fe40000000000 */
.L_x_11342:
[----:B------:R-:W-:Y:S05]  /*1bc60*/  BSYNC B0 ;  /* 0x0000000000007941 */ /* 0x000fea0003800000 */
.L_x_11340:
[----:B------:R-:W0:Y:S01]  /*1bc70*/  DADD R2, |R24|, |R26| ;  /* 0x0000000018027229 */ /* 0x000e22000000061a */
[----:B------:R-:W-:-:S03]  /*1bc80*/  LOP3.LUT R19, R11, 0x80000000, R19, 0xb8, !PT ;  /* 0x800000000b137812 */ /* 0x000fc600078eb813 */
[----:B-1----:R-:W-:-:S04]  /*1bc90*/  DADD R28, R28, 1 ;  /* 0x3ff000001c1c7429 */ /* 0x002fc80000000000 */
[----:B0-----:R-:W0:-:S06]  /*1bca0*/  DSETP.GTU.AND P0, PT, |R2|, +INF , PT ;  /* 0x7ff000000200742a */ /* 0x001e0c0003f0c200 */
[----:B0-----:R-:W-:Y:S02]  /*1bcb0*/  FSEL R10, R2, R10, P0 ;  /* 0x0000000a020a7208 */ /* 0x001fe40000000000 */
[----:B------:R-:W-:Y:S01]  /*1bcc0*/  FSEL R11, R3, R19, P0 ;  /* 0x00000013030b7208 */ /* 0x000fe20000000000 */
[----:B------:R-:W-:Y:S05]  /*1bcd0*/  BRA `(.L_x_11324) ;  /* 0x00001fe000007947 */ /* 0x000fea0003800000 */
.L_x_11314:
        /* <DEDUP_REMOVED lines=85> */
.L_x_11346:
[----:B------:R-:W-:Y:S05]  /*1c230*/  BSYNC B0 ;  /* 0x0000000000007941 */ /* 0x000fea0003800000 */
.L_x_11345:
        /* <DEDUP_REMOVED lines=8> */
.L_x_11348:
[----:B------:R-:W-:Y:S05]  /*1c2c0*/  BSYNC B3 ;  /* 0x0000000000037941 */ /* 0x000fea0003800000 */
.L_x_11347:
        /* <DEDUP_REMOVED lines=35> */
.L_x_11350:
[----:B0-2---:R-:W-:Y:S05]  /*1c500*/  BSYNC B0 ;  /* 0x0000000000007941 */ /* 0x005fea0003800000 */
.L_x_11349:
[----:B------:R-:W-:Y:S01]  /*1c510*/  LOP3.LUT R3, R11, 0x80000000, R27, 0xb8, !PT ;  /* 0x800000000b037812 */ /* 0x000fe200078eb81b */
[----:B-1----:R-:W0:Y:S01]  /*1c520*/  DMUL R28, R28, 0.5 ;  /* 0x3fe000001c1c7828 */ /* 0x002e220000000000 */
[----:B------:R-:W-:Y:S02]  /*1c530*/  FSEL R10, R8, R10, P0 ;  /* 0x0000000a080a7208 */ /* 0x000fe40000000000 */
[----:B------:R-:W-:Y:S01]  /*1c540*/  FSEL R11, R9, R3, P0 ;  /* 0x00000003090b7208 */ /* 0x000fe20000000000 */
[----:B------:R-:W-:Y:S05]  /*1c550*/  BRA `(.L_x_11324) ;  /* 0x0000176000007947 */ /* 0x000fea0003800000 */
.L_x_11344:
        /* <DEDUP_REMOVED lines=111> */
.L_x_11352:
[----:B------:R-:W-:Y:S05]  /*1cc50*/  BSYNC B0 ;  /* 0x0000000000007941 */ /* 0x000fea0003800000 */
.L_x_11351:
        /* <DEDUP_REMOVED lines=8> */
.L_x_11354:
[----:B------:R-:W-:Y:S05]  /*1cce0*/  BSYNC B3 ;  /* 0x0000000000037941 */ /* 0x000fea0003800000 */
.L_x_11353:
        /* <DEDUP_REMOVED lines=35> */
.L_x_11356:
[----:B0-2---:R-:W-:Y:S05]  /*1cf20*/  BSYNC B0 ;  /* 0x0000000000007941 */ /* 0x005fea0003800000 */
.L_x_11355:
[----:B------:R-:W-:Y:S02]  /*1cf30*/  LOP3.LUT R3, R11, 0x80000000, R27, 0xb8, !PT ;  /* 0x800000000b037812 */ /* 0x000fe400078eb81b */
[----:B------:R-:W-:Y:S02]  /*1cf40*/  FSEL R10, R8, R10, P1 ;  /* 0x0000000a080a7208 */ /* 0x000fe40000800000 */
[----:B------:R-:W-:Y:S01]  /*1cf50*/  FSEL R11, R9, R3, P1 ;  /* 0x00000003090b7208 */ /* 0x000fe20000800000 */
[----:B------:R-:W-:Y:S05]  /*1cf60*/  BRA `(.L_x_11324) ;  /* 0x00000d5000007947 */ /* 0x000fea0003800000 */
.L_x_11343:
        /* <DEDUP_REMOVED lines=22> */
[----:B------:R-:W-:Y:S05]  /*1d0d0*/  CALL.REL.NOINC `($__internal_20_$__cuda_sm20_div_rn_f64_full) ;  /* 0x0000da0000007944 */ /* 0x000fea0003c00000 */
.L_x_11358:
[----:B------:R-:W-:Y:S05]  /*1d0e0*/  BSYNC B3 ;  /* 0x0000000000037941 */ /* 0x000fea0003800000 */
.L_x_11357:
        /* <DEDUP_REMOVED lines=14> */
[----:B------:R1:W2:-:S06]  /*1d1d0*/  DADD R28, -RZ, |R2| ;  /* 0x00000000ff1c7229 */ /* 0x00028c0000000502 */
[----:B0-----:R-:W-:-:S05]  /*1d1e0*/  FFMA R0, RZ, 2.0897850990295410156, R9 ;  /* 0x4005bf0aff007823 */ /* 0x001fca0000000009 */
[----:B------:R-:W-:-:S13]  /*1d1f0*/  FSETP.GT.AND P0, PT, |R0|, 1.469367938527859385e-39, PT ;  /* 0x001000000000780b */ /* 0x000fda0003f04200 */
[----:B------:R-:W-:Y:S05]  /*1d200*/  @P0 BRA P1, `(.L_x_11360) ;  /* 0x0000008000000947 */ /* 0x000fea0000800000 */
[----:B-12---:R-:W-:Y:S01]  /*1d210*/  IMAD.MOV.U32 R10, RZ, RZ, R26 ;  /* 0x000000ffff0a7224 */ /* 0x006fe200078e001a */
[----:B------:R-:W-:Y:S01]  /*1d220*/  MOV R0, 0x1d270 ;  /* 0x0001d27000007802 */ /* 0x000fe20000000f00 */
[----:B------:R-:W-:Y:S02]  /*1d230*/  IMAD.MOV.U32 R11, RZ, RZ, R27 ;  /* 0x000000ffff0b7224 */ /* 0x000fe400078e001b */
[----:B------:R-:W-:Y:S02]  /*1d240*/  IMAD.MOV.U32 R2, RZ, RZ, -0x74eba897 ;  /* 0x8b145769ff027424 */ /* 0x000fe400078e00ff */
[----:B------:R-:W-:Y:S02]  /*1d250*/  IMAD.MOV.U32 R3, RZ, RZ, 0x4005bf0a ;  /* 0x4005bf0aff037424 */ /* 0x000fe400078e00ff */
[----:B------:R-:W-:Y:S05]  /*1d260*/  CALL.REL.NOINC `($__internal_20_$__cuda_sm20_div_rn_f64_full) ;  /* 0x0000d87000007944 */ /* 0x000fea0003c00000 */
[----:B------:R-:W-:Y:S02]  /*1d270*/  IMAD.MOV.U32 R8, RZ, RZ, R2 ;  /* 0x000000ffff087224 */ /* 0x000fe400078e0002 */
[----:B------:R-:W-:Y:S02]  /*1d280*/  IMAD.MOV.U32 R9, RZ, RZ, R3 ;  /* 0x000000ffff097224 */ /* 0x000fe400078e0003 */
.L_x_11360:
[----:B-12---:R-:W-:Y:S05]  /*1d290*/  BSYNC B3 ;  /* 0x0000000000037941 */ /* 0x006fea0003800000 */
.L_x_11359:
        /* <DEDUP_REMOVED lines=112> */
.L_x_11362:
[----:B------:R-:W-:Y:S05]  /*1d9a0*/  BSYNC B0 ;  /* 0x0000000000007941 */ /* 0x000fea0003800000 */
.L_x_11361:
        /* <DEDUP_REMOVED lines=8> */
.L_x_11364:
[----:B------:R-:W-:Y:S05]  /*1da30*/  BSYNC B3 ;  /* 0x0000000000037941 */ /* 0x000fea0003800000 */
.L_x_11363:
        /* <DEDUP_REMOVED lines=36> */
.L_x_11366:
[----:B012---:R-:W-:Y:S05]  /*1dc80*/  BSYNC B0 ;  /* 0x0000000000007941 */ /* 0x007fea0003800000 */
.L_x_11365:
[----:B------:R-:W-:Y:S02]  /*1dc90*/  LOP3.LUT R3, R11, 0x80000000, R27, 0xb8, !PT ;  /* 0x800000000b037812 */ /* 0x000fe400078eb81b */
[----:B------:R-:W-:Y:S02]  /*1dca0*/  FSEL R10, R8, R10, P1 ;  /* 0x0000000a080a7208 */ /* 0x000fe40000800000 */
[----:B------:R-:W-:Y:S02]  /*1dcb0*/  FSEL R11, R9, R3, P1 ;  /* 0x00000003090b7208 */ /* 0x000fe40000800000 */
.L_x_11324:
[----:B0-----:R-:W-:Y:S05]  /*1dcc0*/  BSYNC B2 ;  /* 0x0000000000027941 */ /* 0x001fea0003800000 */
.L_x_11313:
[----:B-1----:R-:W0:Y:S01]  /*1dcd0*/  DADD R28, R28, c[0x2][0x50] ;  /* 0x008014001c1c7629 */ /* 0x002e220000000000 */
[----:B------:R-:W-:Y:S01]  /*1dce0*/  LOP3.LUT R19, R11, 0x80000000, R27, 0xb8, !PT ;  /* 0x800000000b137812 */ /* 0x000fe200078eb81b */
[----:B------:R-:W-:-:S08]  /*1dcf0*/  IMAD.MOV.U32 R18, RZ, RZ, R10 ;  /* 0x000000ffff127224 */ /* 0x000fd000078e000a */
[----:B0-----:R-:W-:Y:S01]  /*1dd00*/  LOP3.LUT R17, R29, 0x80000000, R25, 0xb8, !PT ;  /* 0x800000001d117812 */ /* 0x001fe200078eb819 */
[----:B------:R-:W-:Y:S01]  /*1dd10*/  IMAD.MOV.U32 R16, RZ, RZ, R28 ;  /* 0x000000ffff107224 */ /* 0x000fe200078e001c */
[----:B------:R-:W-:Y:S05]  /*1dd20*/  BRA `(.L_x_11235) ;  /* 0x0000013000007947 */ /* 0x000fea0003800000 */
.L_x_11236:
        /* <DEDUP_REMOVED lines=19> */
.L_x_11235:
[----:B01----:R-:W-:Y:S05]  /*1de60*/  BSYNC B1 ;  /* 0x0000000000017941 */ /* 0x003fea0003800000 */
.L_x_11234:
[----:B------:R-:W0:Y:S01]  /*1de70*/  S2R R3, SR_TID.X ;  /* 0x0000000000037919 */ /* 0x000e220000002100 */
[----:B------:R-:W-:Y:S01]  /*1de80*/  BSSY B1, `(.L_x_11367) ;  /* 0x000087b000017945 */ /* 0x000fe20003800000 */
[----:B----4-:R-:W-:Y:S01]  /*1de90*/  CS2R R26, SRZ ;  /* 0x00000000001a7805 */ /* 0x010fe2000001ff00 */
[----:B---3--:R-:W-:Y:S01]  /*1dea0*/  CS2R R24, SRZ ;  /* 0x0000000000187805 */ /* 0x008fe2000001ff00 */
[----:B0-----:R-:W-:-:S04]  /*1deb0*/  IADD3 R3, R3, 0x180, RZ ;  /* 0x0000018003037810 */ /* 0x001fc80007ffe0ff */
[----:B------:R-:W-:-:S13]  /*1dec0*/  ISETP.GE.AND P0, PT, R3, R52, PT ;  /* 0x000000340300720c */ /* 0x000fda0003f06270 */
[----:B------:R-:W-:Y:S05]  /*1ded0*/  @P0 BRA `(.L_x_11368) ;  /* 0x0000875000000947 */ /* 0x000fea0003800000 */
[----:B------:R-:W0:-:S04]  /*1dee0*/  DSETP.GTU.AND P0, PT, |R22|, +INF , PT ;  /* 0x7ff000001600742a */ /* 0x000e080003f0c200 */
[----:B------:R-:W1:-:S04]  /*1def0*/  DADD R10, -RZ, |R20| ;  /* 0x00000000ff0a7229 */ /* 0x000e480000000514 */
        /* <DEDUP_REMOVED lines=143> */
.L_x_11374:
[----:B------:R-:W-:Y:S05]  /*1e7f0*/  BSYNC B3 ;  /* 0x0000000000037941 */ /* 0x000fea0003800000 */
.L_x_11373:
        /* <DEDUP_REMOVED lines=61> */
.L_x_11372:
        /* <DEDUP_REMOVED lines=36> */
.L_x_11382:
[----:B------:R-:W-:Y:S05]  /*1ee10*/  BSYNC B4 ;  /* 0x0000000000047941 */ /* 0x000fea0003800000 */
.L_x_11381:
[----:B------:R-:W-:Y:S05]  /*1ee20*/  BRA `(.L_x_11380) ;  /* 0x0000001000007947 */ /* 0x000fea0003800000 */
.L_x_11379:
[----:B------:R0:W1:-:S06]  /*1ee30*/  DADD R24, -R28, R48 ;  /* 0x000000001c187229 */ /* 0x00004c0000000130 */
.L_x_11380:
[----:B------:R-:W-:Y:S05]  /*1ee40*/  BSYNC B3 ;  /* 0x0000000000037941 */ /* 0x000fea0003800000 */
.L_x_11378:
        /* <DEDUP_REMOVED lines=29> */
.L_x_11387:
[----:B------:R-:W-:Y:S05]  /*1f020*/  BSYNC B4 ;  /* 0x0000000000047941 */ /* 0x000fea0003800000 */
.L_x_11386:
[----:B------:R-:W-:Y:S02]  /*1f030*/  IMAD.MOV.U32 R2, RZ, RZ, R8 ;  /* 0x000000ffff027224 */ /* 0x000fe400078e0008 */
[----:B------:R-:W-:Y:S01]  /*1f040*/  IMAD.MOV.U32 R3, RZ, RZ, R9 ;  /* 0x000000ffff037224 */ /* 0x000fe200078e0009 */
[----:B------:R-:W-:Y:S05]  /*1f050*/  BRA `(.L_x_11385) ;  /* 0x0000001000007947 */ /* 0x000fea0003800000 */
.L_x_11384:
[----:B------:R2:W3:-:S06]  /*1f060*/  DADD R2, R50, -R8 ;  /* 0x0000000032027229 */ /* 0x0004cc0000000808 */
.L_x_11385:
[----:B------:R-:W-:Y:S05]  /*1f070*/  BSYNC B3 ;  /* 0x0000000000037941 */ /* 0x000fea0003800000 */
.L_x_11383:
        /* <DEDUP_REMOVED lines=31> */
.L_x_11389:
[----:B------:R-:W-:Y:S05]  /*1f270*/  BSYNC B3 ;  /* 0x0000000000037941 */ /* 0x000fea0003800000 */
.L_x_11388:
        /* <DEDUP_REMOVED lines=65> */
.L_x_11390:
        /* <DEDUP_REMOVED lines=22> */
.L_x_11392:
[----:B------:R-:W-:Y:S05]  /*1f7f0*/  BSYNC B3 ;  /* 0x0000000000037941 */ /* 0x000fea0003800000 */
.L_x_11391:
        /* <DEDUP_REMOVED lines=16> */
.L_x_11377:
        /* <DEDUP_REMOVED lines=28> */
.L_x_11395:
[----:B------:R-:W-:Y:S05]  /*1fac0*/  BSYNC B3 ;  /* 0x0000000000037941 */ /* 0x000fea0003800000 */
.L_x_11394:
        /* <DEDUP_REMOVED lines=27> */
.L_x_11398:
[----:B------:R-:W-:Y:S05]  /*1fc80*/  BSYNC B3 ;  /* 0x0000000000037941 */ /* 0x000fea0003800000 */
.L_x_11397:
        /* <DEDUP_REMOVED lines=16> */
.L_x_11396:
        /* <DEDUP_REMOVED lines=55> */
.L_x_11399:
[----:B------:R-:W-:Y:S01]  /*20100*/  IMAD.MOV.U32 R2, RZ, RZ, 0x0 ;  /* 0x00000000ff027424 */ /* 0x000fe200078e00ff */
[----:B------:R-:W-:Y:S01]  /*20110*/  FSETP.NEU.FTZ.AND P0, PT, R9, RZ, PT ;  /* 0x000000ff0900720b */ /* 0x000fe20003f1d000 */
[----:B------:R-:W-:-:S06]  /*20120*/  IMAD.MOV.U32 R3, RZ, RZ, 0x7ff00000 ;  /* 0x7ff00000ff037424 */ /* 0x000fcc00078e00ff */
[----:B------:R-:W0:-:S10]  /*20130*/  DFMA R2, R8, R2, +INF ;  /* 0x7ff000000802742b */ /* 0x000e140000000002 */
[----:B0-----:R-:W-:Y:S02]  /*20140*/  FSEL R30, R2, RZ, P0 ;  /* 0x000000ff021e7208 */ /* 0x001fe40000000000 */
[----:B------:R-:W-:Y:S01]  /*20150*/  FSEL R31, R3, -QNAN , P0 ;  /* 0xfff00000031f7808 */ /* 0x000fe20000000000 */
[----:B------:R-:W-:Y:S05]  /*20160*/  BRA `(.L_x_11375) ;  /* 0x000004d000007947 */ /* 0x000fea0003800000 */
.L_x_11393:
        /* <DEDUP_REMOVED lines=26> */
.L_x_11401:
[----:B------:R-:W-:Y:S05]  /*20310*/  BSYNC B3 ;  /* 0x0000000000037941 */ /* 0x000fea0003800000 */
.L_x_11400:
        /* <DEDUP_REMOVED lines=21> */
.L_x_11403:
[----:B------:R-:W-:Y:S05]  /*20470*/  BSYNC B3 ;  /* 0x0000000000037941 */ /* 0x000fea0003800000 */
.L_x_11402:
[----:B------:R-:W-:Y:S05]  /*20480*/  BRA `(.L_x_11375) ;  /* 0x000001b000007947 */ /* 0x000fea0003800000 */
.L_x_11376:
        /* <DEDUP_REMOVED lines=26> */
.L_x_11404:
[----:B------:R-:W-:Y:S05]  /*20630*/  BSYNC B3 ;  /* 0x0000000000037941 */ /* 0x000fea0003800000 */
.L_x_11375:
[----:B------:R-:W-:Y:S05]  /*20640*/  BSYNC B2 ;  /* 0x0000000000027941 */ /* 0x000fea0003800000 */
.L_x_11371:
        /* <DEDUP_REMOVED lines=25> */
.L_x_11409:
[----:B------:R-:W-:Y:S05]  /*207e0*/  BSYNC B4 ;  /* 0x0000000000047941 */ /* 0x000fea0003800000 */
.L_x_11408:
        /* <DEDUP_REMOVED lines=23> */
.L_x_11411:
        /* <DEDUP_REMOVED lines=43> */
.L_x_11410:
[----:B------:R-:W-:Y:S01]  /*20c10*/  DSETP.NEU.AND P0, PT, R14, 1, PT ;  /* 0x3ff000000e00742a */ /* 0x000fe20003f0d000 */
[----:B------:R-:W-:Y:S03]  /*20c20*/  BSSY B4, `(.L_x_11413) ;  /* 0x00000fd000047945 */ /* 0x000fe60003800000 */
[----:B------:R-:W0:-:S14]  /*20c30*/  DSETP.LT.AND P1, PT, R12, 1.7347234759768070944e-18, PT ;  /* 0x3c4000000c00742a */ /* 0x000e1c0003f21000 */
        /* <DEDUP_REMOVED lines=34> */
.L_x_11420:
[----:B------:R-:W-:Y:S05]  /*20e60*/  BSYNC B6 ;  /* 0x0000000000067941 */ /* 0x000fea0003800000 */
.L_x_11419:
[----:B------:R-:W-:Y:S05]  /*20e70*/  BRA `(.L_x_11418) ;  /* 0x0000001000007947 */ /* 0x000fea0003800000 */
.L_x_11417:
[----:B------:R0:W2:-:S06]  /*20e80*/  DADD R24, -R28, R48 ;  /* 0x000000001c187229 */ /* 0x00008c0000000130 */
.L_x_11418:
[----:B------:R-:W-:Y:S05]  /*20e90*/  BSYNC B5 ;  /* 0x0000000000057941 */ /* 0x000fea0003800000 */
.L_x_11416:
        /* <DEDUP_REMOVED lines=28> */
.L_x_11425:
[----:B------:R-:W-:Y:S05]  /*21060*/  BSYNC B6 ;  /* 0x0000000000067941 */ /* 0x000fea0003800000 */
.L_x_11424:
[----:B------:R-:W-:Y:S05]  /*21070*/  BRA `(.L_x_11423) ;  /* 0x0000001000007947 */ /* 0x000fea0003800000 */
.L_x_11422:
[----:B------:R3:W4:-:S06]  /*21080*/  DADD R12, -R44, R50 ;  /* 0x000000002c0c7229 */ /* 0x00070c0000000132 */
.L_x_11423:
[----:B------:R-:W-:Y:S05]  /*21090*/  BSYNC B5 ;  /* 0x0000000000057941 */ /* 0x000fea0003800000 */
.L_x_11421:
        /* <DEDUP_REMOVED lines=31> */
.L_x_11427:
[----:B------:R-:W-:Y:S05]  /*21290*/  BSYNC B5 ;  /* 0x0000000000057941 */ /* 0x000fea0003800000 */
.L_x_11426:
[----:B------:R-:W-:Y:S05]  /*212a0*/  BRA `(.L_x_11428) ;  /* 0x0000094000007947 */ /* 0x000fea0003800000 */
.L_x_11415:
        /* <DEDUP_REMOVED lines=31> */
.L_x_11431:
[----:B------:R-:W-:Y:S05]  /*214a0*/  BSYNC B5 ;  /* 0x0000000000057941 */ /* 0x000fea0003800000 */
.L_x_11430:
[----:B------:R-:W-:Y:S05]  /*214b0*/  BRA `(.L_x_11428) ;  /* 0x0000073000007947 */ /* 0x000fea0003800000 */
.L_x_11429:
        /* <DEDUP_REMOVED lines=29> */
.L_x_11433:
[----:B------:R-:W-:Y:S05]  /*21690*/  BSYNC B5 ;  /* 0x0000000000057941 */ /* 0x000fea0003800000 */
.L_x_11432:
        /* <DEDUP_REMOVED lines=21> */
.L_x_11435:
[----:B------:R-:W-:Y:S05]  /*217f0*/  BSYNC B5 ;  /* 0x0000000000057941 */ /* 0x000fea0003800000 */
.L_x_11434:
[----:B------:R-:W0:Y:S01]  /*21800*/  DMUL R14, R14, 8.11296384146066816958e+31 ;  /* 0x469000000e0e7828 */ /* 0x000e220000000000 */
[----:B------:R-:W-:Y:S05]  /*21810*/  BRA `(.L_x_11428) ;  /* 0x000003d000007947 */ /* 0x000fea0003800000 */
.L_x_11414:
        /* <DEDUP_REMOVED lines=28> */
.L_x_11437:
[----:B------:R-:W-:Y:S05]  /*219e0*/  BSYNC B5 ;  /* 0x0000000000057941 */ /* 0x000fea0003800000 */
.L_x_11436:
        /* <DEDUP_REMOVED lines=30> */
.L_x_11439:
[----:B------:R-:W-:Y:S05]  /*21bd0*/  BSYNC B5 ;  /* 0x0000000000057941 */ /* 0x000fea0003800000 */
.L_x_11438:
[----:B--23--:R2:W3:-:S06]  /*21be0*/  DMUL R24, R2, R24 ;  /* 0x0000001802187228 */ /* 0x00c4cc0000000000 */
.L_x_11428:
[----:B------:R-:W-:Y:S05]  /*21bf0*/  BSYNC B4 ;  /* 0x0000000000047941 */ /* 0x000fea0003800000 */
.L_x_11413:
[----:B------:R-:W-:Y:S05]  /*21c00*/  BRA `(.L_x_11440) ;  /* 0x0000002000007947 */ /* 0x000fea0003800000 */
.L_x_11407:
[----:B0-----:R0:W2:-:S04]  /*21c10*/  DMUL R24, R26, 9.00719925474099200000e+15 ;  /* 0x434000001a187828 */ /* 0x0010880000000000 */
[----:B------:R-:W3:-:S06]  /*21c20*/  DMUL R14, R14, 9.00719925474099200000e+15 ;  /* 0x434000000e0e7828 */ /* 0x000ecc0000000000 */
.L_x_11440:
[----:B0-2---:R-:W-:Y:S05]  /*21c30*/  BSYNC B2 ;  /* 0x0000000000027941 */ /* 0x005fea0003800000 */
.L_x_11406:
        /* <DEDUP_REMOVED lines=28> */
.L_x_11442:
[----:B------:R-:W-:Y:S05]  /*21e00*/  BSYNC B2 ;  /* 0x0000000000027941 */ /* 0x000fea0003800000 */
.L_x_11441:
        /* <DEDUP_REMOVED lines=43> */
.L_x_11444:
[----:B------:R-:W-:Y:S02]  /*220c0*/  FSEL R2, RZ, 3.37028055040000000000e+12, P1 ;  /* 0x54442d18ff027808 */ /* 0x000fe40000800000 */
[----:B------:R-:W-:Y:S02]  /*220d0*/  FSEL R3, RZ, 2.1426990032196044922, P1 ;  /* 0x400921fbff037808 */ /* 0x000fe40000800000 */
.L_x_11445:
[----:B------:R-:W-:Y:S05]  /*220e0*/  BSYNC B0 ;  /* 0x0000000000007941 */ /* 0x000fea0003800000 */
.L_x_11443:
[----:B------:R0:W2:Y:S02]  /*220f0*/  DADD R24, |R24|, |R14| ;  /* 0x0000000018187229 */ /* 0x0000a4000000060e */
[----:B0-----:R-:W-:-:S04]  /*22100*/  LOP3.LUT R15, R3, 0x80000000, R15, 0xb8, !PT ;  /* 0x80000000030f7812 */ /* 0x001fc800078eb80f */
[----:B--2---:R-:W0:-:S06]  /*22110*/  DSETP.GTU.AND P0, PT, |R24|, +INF , PT ;  /* 0x7ff000001800742a */ /* 0x004e0c0003f0c200 */
[----:B0-----:R-:W-:Y:S02]  /*22120*/  FSEL R2, R24, R2, P0 ;  /* 0x0000000218027208 */ /* 0x001fe40000000000 */
[----:B------:R-:W-:Y:S02]  /*22130*/  FSEL R3, R25, R15, P0 ;  /* 0x0000000f19037208 */ /* 0x000fe40000000000 */
.L_x_11412:
[----:B------:R-:W-:Y:S05]  /*22140*/  BSYNC B3 ;  /* 0x0000000000037941 */ /* 0x000fea0003800000 */
.L_x_11405:
[----:B--2---:R-:W-:Y:S01]  /*22150*/  LOP3.LUT R27, R3, 0x80000000, R23, 0xb8, !PT ;  /* 0x80000000031b7812 */ /* 0x004fe200078eb817 */
[----:B------:R-:W-:Y:S01]  /*22160*/  IMAD.MOV.U32 R26, RZ, RZ, R2 ;  /* 0x000000ffff1a7224 */ /* 0x000fe200078e0002 */
[----:B-1----:R-:W-:Y:S01]  /*22170*/  LOP3.LUT R25, R31, 0x80000000, R21, 0xb8, !PT ;  /* 0x800000001f197812 */ /* 0x002fe200078eb815 */
[----:B------:R-:W-:Y:S01]  /*22180*/  IMAD.MOV.U32 R24, RZ, RZ, R30 ;  /* 0x000000ffff187224 */ /* 0x000fe200078e001e */
[----:B------:R-:W-:Y:S05]  /*22190*/  BRA `(.L_x_11368) ;  /* 0x0000449000007947 */ /* 0x000fea0003800000 */
.L_x_11370:
        /* <DEDUP_REMOVED lines=92> */
.L_x_11451:
[----:B------:R-:W-:Y:S05]  /*22760*/  BSYNC B0 ;  /* 0x0000000000007941 */ /* 0x000fea0003800000 */
.L_x_11450:
        /* <DEDUP_REMOVED lines=8> */
.L_x_11453:
[----:B------:R-:W-:Y:S05]  /*227f0*/  BSYNC B3 ;  /* 0x0000000000037941 */ /* 0x000fea0003800000 */
.L_x_11452:
        /* <DEDUP_REMOVED lines=43> */
.L_x_11455:
[----:B------:R-:W-:-:S04]  /*22ab0*/  ISETP.GE.AND P0, PT, R26, RZ, PT ;  /* 0x000000ff1a00720c */ /* 0x000fc80003f06270 */
[----:B0-----:R-:W-:Y:S02]  /*22ac0*/  FSEL R10, RZ, 3.37028055040000000000e+12, P0 ;  /* 0x54442d18ff0a7808 */ /* 0x001fe40000000000 */
[----:B------:R-:W-:Y:S02]  /*22ad0*/  FSEL R11, RZ, 2.1426990032196044922, P0 ;  /* 0x400921fbff0b7808 */ /* 0x000fe40000000000 */
.L_x_11456:
[----:B------:R-:W-:Y:S05]  /*22ae0*/  BSYNC B0 ;  /* 0x0000000000007941 */ /* 0x000fea0003800000 */
.L_x_11454:
[----:B------:R-:W0:Y:S01]  /*22af0*/  DADD R2, |R20|, |R22| ;  /* 0x0000000014027229 */ /* 0x000e220000000616 */
[----:B------:R-:W-:-:S03]  /*22b00*/  LOP3.LUT R27, R11, 0x80000000, R27, 0xb8, !PT ;  /* 0x800000000b1b7812 */ /* 0x000fc600078eb81b */
[----:B-1----:R-:W-:-:S04]  /*22b10*/  DMUL R28, R28, 0.5 ;  /* 0x3fe000001c1c7828 */ /* 0x002fc80000000000 */
[----:B0-----:R-:W0:-:S06]  /*22b20*/  DSETP.GTU.AND P0, PT, |R2|, +INF , PT ;  /* 0x7ff000000200742a */ /* 0x001e0c0003f0c200 */
[----:B0-----:R-:W-:Y:S02]  /*22b30*/  FSEL R10, R2, R10, P0 ;  /* 0x0000000a020a7208 */ /* 0x001fe40000000000 */
[----:B------:R-:W-:Y:S01]  /*22b40*/  FSEL R11, R3, R27, P0 ;  /* 0x0000001b030b7208 */ /* 0x000fe20000000000 */
[----:B------:R-:W-:Y:S05]  /*22b50*/  BRA `(.L_x_11457) ;  /* 0x0000393000007947 */ /* 0x000fea0003800000 */
.L_x_11449:
        /* <DEDUP_REMOVED lines=111> */
.L_x_11459:
[----:B------:R-:W-:Y:S05]  /*23250*/  BSYNC B0 ;  /* 0x0000000000007941 */ /* 0x000fea0003800000 */
.L_x_11458:
        /* <DEDUP_REMOVED lines=10> */
.L_x_11461:
[----:B------:R-:W-:Y:S05]  /*23300*/  BSYNC B3 ;  /* 0x0000000000037941 */ /* 0x000fea0003800000 */
.L_x_11460:
        /* <DEDUP_REMOVED lines=43> */
.L_x_11463:
[----:B------:R-:W-:-:S04]  /*235c0*/  ISETP.GE.AND P0, PT, R26, RZ, PT ;  /* 0x000000ff1a00720c */ /* 0x000fc80003f06270 */
[----:B0-----:R-:W-:Y:S02]  /*235d0*/  FSEL R10, RZ, 3.37028055040000000000e+12, P0 ;  /* 0x54442d18ff0a7808 */ /* 0x001fe40000000000 */
[----:B------:R-:W-:Y:S02]  /*235e0*/  FSEL R11, RZ, 2.1426990032196044922, P0 ;  /* 0x400921fbff0b7808 */ /* 0x000fe40000000000 */
.L_x_11464:
[----:B------:R-:W-:Y:S05]  /*235f0*/  BSYNC B0 ;  /* 0x0000000000007941 */ /* 0x000fea0003800000 */
.L_x_11462:
[----:B------:R-:W0:Y:S01]  /*23600*/  DADD R2, |R20|, |R22| ;  /* 0x0000000014027229 */ /* 0x000e220000000616 */
[----:B------:R-:W-:-:S05]  /*23610*/  LOP3.LUT R27, R11, 0x80000000, R27, 0xb8, !PT ;  /* 0x800000000b1b7812 */ /* 0x000fca00078eb81b */
[----:B0-----:R-:W0:-:S06]  /*23620*/  DSETP.GTU.AND P0, PT, |R2|, +INF , PT ;  /* 0x7ff000000200742a */ /* 0x001e0c0003f0c200 */
[----:B0-----:R-:W-:Y:S02]  /*23630*/  FSEL R10, R2, R10, P0 ;  /* 0x0000000a020a7208 */ /* 0x001fe40000000000 */
[----:B------:R-:W-:Y:S01]  /*23640*/  FSEL R11, R3, R27, P0 ;  /* 0x0000001b030b7208 */ /* 0x000fe20000000000 */
[----:B------:R-:W-:Y:S05]  /*23650*/  BRA `(.L_x_11457) ;  /* 0x00002e3000007947 */ /* 0x000fea0003800000 */
.L_x_11448:
        /* <DEDUP_REMOVED lines=23> */
.L_x_11466:
[----:B------:R-:W-:Y:S05]  /*237d0*/  BSYNC B3 ;  /* 0x0000000000037941 */ /* 0x000fea0003800000 */
.L_x_11465:
        /* <DEDUP_REMOVED lines=26> */
.L_x_11468:
[----:B-12---:R-:W-:Y:S05]  /*23980*/  BSYNC B3 ;  /* 0x0000000000037941 */ /* 0x006fea0003800000 */
.L_x_11467:
        /* <DEDUP_REMOVED lines=112> */
.L_x_11470:
[----:B------:R-:W-:Y:S05]  /*24090*/  BSYNC B0 ;  /* 0x0000000000007941 */ /* 0x000fea0003800000 */
.L_x_11469:
        /* <DEDUP_REMOVED lines=10> */
.L_x_11472:
[----:B------:R-:W-:Y:S05]  /*24140*/  BSYNC B3 ;  /* 0x0000000000037941 */ /* 0x000fea0003800000 */
.L_x_11471:
        /* <DEDUP_REMOVED lines=43> */
.L_x_11474:
[----:B------:R-:W-:-:S04]  /*24400*/  ISETP.GE.AND P0, PT, R26, RZ, PT ;  /* 0x000000ff1a00720c */ /* 0x000fc80003f06270 */
[----:B0-----:R-:W-:Y:S02]  /*24410*/  FSEL R10, RZ, 3.37028055040000000000e+12, P0 ;  /* 0x54442d18ff0a7808 */ /* 0x001fe40000000000 */
[----:B------:R-:W-:Y:S02]  /*24420*/  FSEL R11, RZ, 2.1426990032196044922, P0 ;  /* 0x400921fbff0b7808 */ /* 0x000fe40000000000 */
.L_x_11475:
[----:B------:R-:W-:Y:S05]  /*24430*/  BSYNC B0 ;  /* 0x0000000000007941 */ /* 0x000fea0003800000 */
.L_x_11473:
[----:B------:R-:W0:Y:S01]  /*24440*/  DADD R2, |R20|, |R22| ;  /* 0x0000000014027229 */ /* 0x000e220000000616 */
[----:B------:R-:W-:-:S03]  /*24450*/  LOP3.LUT R27, R11, 0x80000000, R27, 0xb8, !PT ;  /* 0x800000000b1b7812 */ /* 0x000fc600078eb81b */
[----:B-1----:R-:W-:-:S04]  /*24460*/  DADD R28, R28, 1 ;  /* 0x3ff000001c1c7429 */ /* 0x002fc80000000000 */
[----:B0-----:R-:W0:-:S06]  /*24470*/  DSETP.GTU.AND P0, PT, |R2|, +INF , PT ;  /* 0x7ff000000200742a */ /* 0x001e0c0003f0c200 */
[----:B0-----:R-:W-:Y:S02]  /*24480*/  FSEL R10, R2, R10, P0 ;  /* 0x0000000a020a7208 */ /* 0x001fe40000000000 */
[----:B------:R-:W-:Y:S01]  /*24490*/  FSEL R11, R3, R27, P0 ;  /* 0x0000001b030b7208 */ /* 0x000fe20000000000 */
[----:B------:R-:W-:Y:S05]  /*244a0*/  BRA `(.L_x_11457) ;  /* 0x00001fe000007947 */ /* 0x000fea0003800000 */
.L_x_11447:
        /* <DEDUP_REMOVED lines=85> */
.L_x_11479:
[----:B------:R-:W-:Y:S05]  /*24a00*/  BSYNC B0 ;  /* 0x0000000000007941 */ /* 0x000fea0003800000 */
.L_x_11478:
        /* <DEDUP_REMOVED lines=8> */
.L_x_11481:
[----:B------:R-:W-:Y:S05]  /*24a90*/  BSYNC B3 ;  /* 0x0000000000037941 */ /* 0x000fea0003800000 */
.L_x_11480:
        /* <DEDUP_REMOVED lines=35> */
.L_x_11483:
[----:B0-2---:R-:W-:Y:S05]  /*24cd0*/  BSYNC B0 ;  /* 0x0000000000007941 */ /* 0x005fea0003800000 */
.L_x_11482:
[----:B------:R-:W-:Y:S01]  /*24ce0*/  LOP3.LUT R3, R11, 0x80000000, R23, 0xb8, !PT ;  /* 0x800000000b037812 */ /* 0x000fe200078eb817 */
[----:B-1----:R-:W0:Y:S01]  /*24cf0*/  DMUL R28, R28, 0.5 ;  /* 0x3fe000001c1c7828 */ /* 0x002e220000000000 */
[----:B------:R-:W-:Y:S02]  /*24d00*/  FSEL R10, R8, R10, P0 ;  /* 0x0000000a080a7208 */ /* 0x000fe40000000000 */
[----:B------:R-:W-:Y:S01]  /*24d10*/  FSEL R11, R9, R3, P0 ;  /* 0x00000003090b7208 */ /* 0x000fe20000000000 */
[----:B------:R-:W-:Y:S05]  /*24d20*/  BRA `(.L_x_11457) ;  /* 0x0000176000007947 */ /* 0x000fea0003800000 */
.L_x_11477:
        /* <DEDUP_REMOVED lines=111> */
.L_x_11485:
[----:B------:R-:W-:Y:S05]  /*25420*/  BSYNC B0 ;  /* 0x0000000000007941 */ /* 0x000fea0003800000 */
.L_x_11484:
        /* <DEDUP_REMOVED lines=8> */
.L_x_11487:
[----:B------:R-:W-:Y:S05]  /*254b0*/  BSYNC B3 ;  /* 0x0000000000037941 */ /* 0x000fea0003800000 */
.L_x_11486:
        /* <DEDUP_REMOVED lines=35> */
.L_x_11489:
[----:B0-2---:R-:W-:Y:S05]  /*256f0*/  BSYNC B0 ;  /* 0x0000000000007941 */ /* 0x005fea0003800000 */
.L_x_11488:
[----:B------:R-:W-:Y:S02]  /*25700*/  LOP3.LUT R3, R11, 0x80000000, R23, 0xb8, !PT ;  /* 0x800000000b037812 */ /* 0x000fe400078eb817 */
[----:B------:R-:W-:Y:S02]  /*25710*/  FSEL R10, R8, R10, P1 ;  /* 0x0000000a080a7208 */ /* 0x000fe40000800000 */
[----:B------:R-:W-:Y:S01]  /*25720*/  FSEL R11, R9, R3, P1 ;  /* 0x00000003090b7208 */ /* 0x000fe20000800000 */
[----:B------:R-:W-:Y:S05]  /*25730*/  BRA `(.L_x_11457) ;  /* 0x00000d5000007947 */ /* 0x000fea0003800000 */
.L_x_11476:
        /* <DEDUP_REMOVED lines=23> */
.L_x_11491:
[----:B------:R-:W-:Y:S05]  /*258b0*/  BSYNC B3 ;  /* 0x0000000000037941 */ /* 0x000fea0003800000 */
.L_x_11490:
        /* <DEDUP_REMOVED lines=26> */
.L_x_11493:
[----:B-12---:R-:W-:Y:S05]  /*25a60*/  BSYNC B3 ;  /* 0x0000000000037941 */ /* 0x006fea0003800000 */
.L_x_11492:
        /* <DEDUP_REMOVED lines=112> */
.L_x_11495:
[----:B------:R-:W-:Y:S05]  /*26170*/  BSYNC B0 ;  /* 0x0000000000007941 */ /* 0x000fea0003800000 */
.L_x_11494:
        /* <DEDUP_REMOVED lines=8> */
.L_x_11497:
[----:B------:R-:W-:Y:S05]  /*26200*/  BSYNC B3 ;  /* 0x0000000000037941 */ /* 0x000fea0003800000 */
.L_x_11496:
        /* <DEDUP_REMOVED lines=36> */
.L_x_11499:
[----:B012---:R-:W-:Y:S05]  /*26450*/  BSYNC B0 ;  /* 0x0000000000007941 */ /* 0x007fea0003800000 */
.L_x_11498:
[----:B------:R-:W-:Y:S02]  /*26460*/  LOP3.LUT R3, R11, 0x80000000, R23, 0xb8, !PT ;  /* 0x800000000b037812 */ /* 0x000fe400078eb817 */
[----:B------:R-:W-:Y:S02]  /*26470*/  FSEL R10, R8, R10, P1 ;  /* 0x0000000a080a7208 */ /* 0x000fe40000800000 */
[----:B------:R-:W-:Y:S02]  /*26480*/  FSEL R11, R9, R3, P1 ;  /* 0x00000003090b7208 */ /* 0x000fe40000800000 */
.L_x_11457:
[----:B0-----:R-:W-:Y:S05]  /*26490*/  BSYNC B2 ;  /* 0x0000000000027941 */ /* 0x001fea0003800000 */
.L_x_11446:
[----:B-1----:R-:W0:Y:S01]  /*264a0*/  DADD R28, R28, c[0x2][0x50] ;  /* 0x008014001c1c7629 */ /* 0x002e220000000000 */
[----:B------:R-:W-:Y:S01]  /*264b0*/  LOP3.LUT R27, R11, 0x80000000, R23, 0xb8, !PT ;  /* 0x800000000b1b7812 */ /* 0x000fe200078eb817 */
[----:B------:R-:W-:-:S08]  /*264c0*/  IMAD.MOV.U32 R26, RZ, RZ, R10 ;  /* 0x000000ffff1a7224 */ /* 0x000fd000078e000a */
[----:B0-----:R-:W-:Y:S01]  /*264d0*/  LOP3.LUT R25, R29, 0x80000000, R21, 0xb8, !PT ;  /* 0x800000001d197812 */ /* 0x001fe200078eb815 */
[----:B------:R-:W-:Y:S01]  /*264e0*/  IMAD.MOV.U32 R24, RZ, RZ, R28 ;  /* 0x000000ffff187224 */ /* 0x000fe200078e001c */
[----:B------:R-:W-:Y:S05]  /*264f0*/  BRA `(.L_x_11368) ;  /* 0x0000013000007947 */ /* 0x000fea0003800000 */
.L_x_11369:
        /* <DEDUP_REMOVED lines=19> */
.L_x_11368:
[----:B01----:R-:W-:Y:S05]  /*26630*/  BSYNC B1 ;  /* 0x0000000000017941 */ /* 0x003fea0003800000 */
.L_x_11367:
[----:B------:R-:W0:Y:S01]  /*26640*/  S2R R23, SR_TID.X ;  /* 0x0000000000177919 */ /* 0x000e220000002100 */
[----:B------:R-:W1:Y:S01]  /*26650*/  LDC.U8 R22, c[0x0][0x184] ;  /* 0x00006100ff167b82 */ /* 0x000e620000000000 */
[----:B------:R-:W-:Y:S01]  /*26660*/  BSSY B6, `(.L_x_11500) ;  /* 0x0000122000067945 */ /* 0x000fe20003800000 */
[----:B0-----:R-:W-:-:S13]  /*26670*/  ISETP.GE.AND P0, PT, R23, R52, PT ;  /* 0x000000341700720c */ /* 0x001fda0003f06270 */
[----:B------:R-:W-:Y:S05]  /*26680*/  @P0 BRA `(.L_x_11501) ;  /* 0x000011f000000947 */ /* 0x000fea0003800000 */
[----:B-1----:R-:W0:Y:S01]  /*26690*/  S2R R0, SR_CTAID.X ;  /* 0x0000000000007919 */ /* 0x002e220000002500 */
[----:B------:R-:W-:Y:S01]  /*266a0*/  PRMT R3, R22, 0x9910, RZ ;  /* 0x0000991016037816 */ /* 0x000fe200000000ff */
        /* <DEDUP_REMOVED lines=16> */
[----:B------:R-:W-:Y:S01]  /*267b0*/  IADD3 R23, R23, 0x80, RZ ;  /* 0x0000008017177810 */ /* 0x000fe20007ffe0ff */
[----:B0-----:R0:W-:Y:S01]  /*267c0*/  STG.E.U8 [R2.64], R5 ;  /* 0x0000000502007986 */ /* 0x0011e2000c101124 */
[----:B------:R-:W-:Y:S05]  /*267d0*/  BRA `(.L_x_11501) ;  /* 0x000010a000007947 */ /* 0x000fea0003800000 */
.L_x_11505:
[----:B------:R-:W0:Y:S01]  /*267e0*/  F2I.S64.F64.TRUNC R4, R4 ;  /* 0x0000000400047311 */ /* 0x000e22000030d900 */
[----:B------:R-:W-:Y:S01]  /*267f0*/  IADD3 R23, R23, 0x80, RZ ;  /* 0x0000008017177810 */ /* 0x000fe20007ffe0ff */
[----:B0-----:R-:W-:-:S05]  /*26800*/  IMAD.MOV.U32 R7, RZ, RZ, R4 ;  /* 0x000000ffff077224 */ /* 0x001fca00078e0004 */
[----:B------:R0:W-:Y:S01]  /*26810*/  STG.E.U8 [R2.64], R7 ;  /* 0x0000000702007986 */ /* 0x0001e2000c101124 */
[----:B------:R-:W-:Y:S05]  /*26820*/  BRA `(.L_x_11501) ;  /* 0x0000105000007947 */ /* 0x000fea0003800000 */
.L_x_11504:
[----:B------:R-:W-:-:S13]  /*26830*/  ISETP.NE.AND P0, PT, R0, 0x2, PT ;  /* 0x000000020000780c */ /* 0x000fda0003f05270 */
[----:B------:R-:W-:Y:S05]  /*26840*/  @!P0 BRA `(.L_x_11507) ;  /* 0x000000c000008947 */ /* 0x000fea0003800000 */
[----:B------:R-:W-:-:S13]  /*26850*/  ISETP.NE.AND P0, PT, R0, 0x3, PT ;  /* 0x000000030000780c */ /* 0x000fda0003f05270 */
[----:B------:R-:W-:Y:S05]  /*26860*/  @!P0 BRA `(.L_x_11508) ;  /* 0x0000006000008947 */ /* 0x000fea0003800000 */
[----:B------:R-:W-:-:S13]  /*26870*/  ISETP.NE.AND P0, PT, R0, 0x4, PT ;  /* 0x000000040000780c */ /* 0x000fda0003f05270 */
[----:B------:R-:W-:Y:S05]  /*26880*/  @P0 BRA `(.L_x_11506) ;  /* 0x00000e3000000947 */ /* 0x000fea0003800000 */
[----:B------:R-:W0:Y:S01]  /*26890*/  F2I.S64.F64.TRUNC R4, R4 ;  /* 0x0000000400047311 */ /* 0x000e22000030d900 */
[----:B------:R-:W-:Y:S01]  /*268a0*/  IADD3 R23, R23, 0x80, RZ ;  /* 0x0000008017177810 */ /* 0x000fe20007ffe0ff */
[----:B0-----:R0:W-:Y:S01]  /*268b0*/  STG.E.64 [R2.64], R4 ;  /* 0x0000000402007986 */ /* 0x0011e2000c101b24 */
[----:B------:R-:W-:Y:S05]  /*268c0*/  BRA `(.L_x_11501) ;  /* 0x00000fb000007947 */ /* 0x000fea0003800000 */
.L_x_11508:
[----:B------:R-:W0:Y:S01]  /*268d0*/  F2I.F64.TRUNC R5, R4 ;  /* 0x0000000400057311 */ /* 0x000e22000030d100 */
[----:B------:R-:W-:Y:S01]  /*268e0*/  IADD3 R23, R23, 0x80, RZ ;  /* 0x0000008017177810 */ /* 0x000fe20007ffe0ff */
[----:B0-----:R0:W-:Y:S01]  /*268f0*/  STG.E [R2.64], R5 ;  /* 0x0000000502007986 */ /* 0x0011e2000c101924 */
[----:B------:R-:W-:Y:S05]  /*26900*/  BRA `(.L_x_11501) ;  /* 0x00000f7000007947 */ /* 0x000fea0003800000 */
.L_x_11507:
[----:B------:R-:W0:Y:S01]  /*26910*/  F2I.F64.TRUNC R5, R4 ;  /* 0x0000000400057311 */ /* 0x000e22000030d100 */
[----:B------:R-:W-:Y:S01]  /*26920*/  IADD3 R23, R23, 0x80, RZ ;  /* 0x0000008017177810 */ /* 0x000fe20007ffe0ff */
[----:B0-----:R0:W-:Y:S01]  /*26930*/  STG.E.U16 [R2.64], R5 ;  /* 0x0000000502007986 */ /* 0x0011e2000c101524 */
[----:B------:R-:W-:Y:S05]  /*26940*/  BRA `(.L_x_11501) ;  /* 0x00000f3000007947 */ /* 0x000fea0003800000 */
.L_x_11503:
        /* <DEDUP_REMOVED lines=8> */
[----:B------:R-:W-:-:S13]  /*269d0*/  IADD3 R23, R23, 0x80, RZ ;  /* 0x0000008017177810 */ /* 0x000fda0007ffe0ff */
[----:B0-----:R-:W-:-:S05]  /*269e0*/  @!P0 FMUL R7, R7, 1.175494350822287508e-38 ;  /* 0x0080000007078820 */ /* 0x001fca0000400000 */
[----:B------:R0:W-:Y:S01]  /*269f0*/  STG.E [R2.64], R7 ;  /* 0x0000000702007986 */ /* 0x0001e2000c101924 */
[----:B------:R-:W-:Y:S05]  /*26a00*/  BRA `(.L_x_11501) ;  /* 0x00000e7000007947 */ /* 0x000fea0003800000 */
.L_x_11510:
[----:B------:R-:W0:Y:S01]  /*26a10*/  F2F.F32.F64 R0, R4 ;  /* 0x0000000400007310 */ /* 0x000e220000301000 */
[----:B------:R-:W0:Y:S01]  /*26a20*/  DSETP.GEU.AND P0, PT, |R4|, c[0x2][0x1c8], PT ;  /* 0x008072000400762a */ /* 0x000e220003f0e200 */
[----:B------:R-:W-:-:S13]  /*26a30*/  IADD3 R23, R23, 0x80, RZ ;  /* 0x0000008017177810 */ /* 0x000fda0007ffe0ff */
[----:B0-----:R-:W-:-:S05]  /*26a40*/  @!P0 FMUL R0, R0, 1.175494350822287508e-38 ;  /* 0x0080000000008820 */ /* 0x001fca0000400000 */
[----:B------:R-:W-:-:S05]  /*26a50*/  F2FP.PACK_AB R0, RZ, R0 ;  /* 0x00000000ff00723e */ /* 0x000fca00000000ff */
[----:B------:R0:W-:Y:S01]  /*26a60*/  STG.E.U16 [R2.64], R0 ;  /* 0x0000000002007986 */ /* 0x0001e2000c101524 */
[----:B------:R-:W-:Y:S05]  /*26a70*/  BRA `(.L_x_11501) ;  /* 0x00000e0000007947 */ /* 0x000fea0003800000 */
.L_x_11509:
        /* <DEDUP_REMOVED lines=8> */
[----:B------:R-:W-:-:S03]  /*26b00*/  IADD3 R23, R23, 0x80, RZ ;  /* 0x0000008017177810 */ /* 0x000fc60007ffe0ff */
[----:B------:R-:W1:-:S03]  /*26b10*/  DSETP.GEU.AND P1, PT, |R4|, c[0x2][0x1c8], PT ;  /* 0x008072000400762a */ /* 0x000e460003f2e200 */
[----:B------:R-:W1:Y:S07]  /*26b20*/  F2F.F32.F64 R8, R4 ;  /* 0x0000000400087310 */ /* 0x000e6e0000301000 */
[----:B0-----:R-:W-:-:S04]  /*26b30*/  @!P0 FMUL R9, R9, 1.175494350822287508e-38 ;  /* 0x0080000009098820 */ /* 0x001fc80000400000 */
[----:B-1----:R-:W-:-:S05]  /*26b40*/  @!P1 FMUL R8, R8, 1.175494350822287508e-38 ;  /* 0x0080000008089820 */ /* 0x002fca0000400000 */
[----:B------:R0:W-:Y:S01]  /*26b50*/  STG.E.64 [R2.64], R8 ;  /* 0x0000000802007986 */ /* 0x0001e2000c101b24 */
[----:B------:R-:W-:Y:S05]  /*26b60*/  BRA `(.L_x_11501) ;  /* 0x00000d1000007947 */ /* 0x000fea0003800000 */
.L_x_11512:
[----:B------:R-:W0:Y:S01]  /*26b70*/  F2F.F32.F64 R9, R4 ;  /* 0x0000000400097310 */ /* 0x000e220000301000 */
[----:B------:R-:W0:Y:S01]  /*26b80*/  DSETP.GEU.AND P0, PT, |R4|, c[0x2][0x1c8], PT ;  /* 0x008072000400762a */ /* 0x000e220003f0e200 */
[----:B------:R-:W-:-:S03]  /*26b90*/  IADD3 R23, R23, 0x80, RZ ;  /* 0x0000008017177810 */ /* 0x000fc60007ffe0ff */
[----:B------:R-:W1:-:S03]  /*26ba0*/  DSETP.GEU.AND P1, PT, |R6|, c[0x2][0x1c8], PT ;  /* 0x008072000600762a */ /* 0x000e460003f2e200 */
[----:B------:R-:W1:Y:S07]  /*26bb0*/  F2F.F32.F64 R0, R6 ;  /* 0x0000000600007310 */ /* 0x000e6e0000301000 */
[----:B0-----:R-:W-:-:S04]  /*26bc0*/  @!P0 FMUL R9, R9, 1.175494350822287508e-38 ;  /* 0x0080000009098820 */ /* 0x001fc80000400000 */
[----:B-1----:R-:W-:-:S05]  /*26bd0*/  @!P1 FMUL R0, R0, 1.175494350822287508e-38 ;  /* 0x0080000000009820 */ /* 0x002fca0000400000 */
[----:B------:R-:W-:-:S05]  /*26be0*/  F2FP.PACK_AB R9, R0, R9 ;  /* 0x000000090009723e */ /* 0x000fca00000000ff */
[----:B------:R0:W-:Y:S01]  /*26bf0*/  STG.E [R2.64], R9 ;  /* 0x0000000902007986 */ /* 0x0001e2000c101924 */
[----:B------:R-:W-:Y:S05]  /*26c00*/  BRA `(.L_x_11501) ;  /* 0x00000c7000007947 */ /* 0x000fea0003800000 */
.L_x_11511:
[----:B------:R0:W-:Y:S01]  /*26c10*/  STG.E.64 [R2.64], R4 ;  /* 0x0000000402007986 */ /* 0x0001e2000c101b24 */
[----:B------:R-:W-:Y:S01]  /*26c20*/  IADD3 R23, R23, 0x80, RZ ;  /* 0x0000008017177810 */ /* 0x000fe20007ffe0ff */
[----:B------:R-:W-:Y:S05]  /*26c30*/  BRA `(.L_x_11501) ;  /* 0x00000c4000007947 */ /* 0x000fea0003800000 */
.L_x_11502:
        /* <DEDUP_REMOVED lines=9> */
[----:B------:R-:W-:-:S05]  /*26cd0*/  IADD3 R23, R23, 0x80, RZ ;  /* 0x0000008017177810 */ /* 0x000fca0007ffe0ff */
[----:B0-----:R-:W0:-:S06]  /*26ce0*/  DSETP.NEU.OR P0, PT, R4, RZ, P0 ;  /* 0x000000ff0400722a */ /* 0x001e0c000070d400 */
[----:B0-----:R-:W-:-:S05]  /*26cf0*/  SEL R5, RZ, 0x1, !P0 ;  /* 0x00000001ff057807 */ /* 0x001fca0004000000 */
[----:B------:R0:W-:Y:S01]  /*26d00*/  STG.E.U8 [R2.64], R5 ;  /* 0x0000000502007986 */ /* 0x0001e2000c101124 */
[----:B------:R-:W-:Y:S05]  /*26d10*/  BRA `(.L_x_11501) ;  /* 0x00000b6000007947 */ /* 0x000fea0003800000 */
.L_x_11515:
[----:B------:R0:W-:Y:S01]  /*26d20*/  STG.E.128 [R2.64], R4 ;  /* 0x0000000402007986 */ /* 0x0001e2000c101d24 */
[----:B------:R-:W-:Y:S01]  /*26d30*/  IADD3 R23, R23, 0x80, RZ ;  /* 0x0000008017177810 */ /* 0x000fe20007ffe0ff */
[----:B------:R-:W-:Y:S05]  /*26d40*/  BRA `(.L_x_11501) ;  /* 0x00000b3000007947 */ /* 0x000fea0003800000 */
.L_x_11514:
        /* <DEDUP_REMOVED lines=23> */
.L_x_11519:
[----:B------:R-:W-:Y:S05]  /*26ec0*/  BSYNC B0 ;  /* 0x0000000000007941 */ /* 0x000fea0003800000 */
.L_x_11518:
[----:B------:R-:W-:Y:S02]  /*26ed0*/  LOP3.LUT R7, R0, R7, RZ, 0xfc, !PT ;  /* 0x0000000700077212 */ /* 0x000fe400078efcff */
[----:B------:R-:W-:-:S03]  /*26ee0*/  IADD3 R23, R23, 0x80, RZ ;  /* 0x0000008017177810 */ /* 0x000fc60007ffe0ff */
[----:B------:R0:W-:Y:S01]  /*26ef0*/  STG.E.U8 [R2.64], R7 ;  /* 0x0000000702007986 */ /* 0x0001e2000c101124 */
[----:B------:R-:W-:Y:S05]  /*26f00*/  BRA `(.L_x_11501) ;  /* 0x0000097000007947 */ /* 0x000fea0003800000 */
.L_x_11517:
        /* <DEDUP_REMOVED lines=15> */
.L_x_11521:
[----:B------:R-:W-:Y:S01]  /*27000*/  IMAD.MOV.U32 R0, RZ, RZ, 0x7f ;  /* 0x0000007fff007424 */ /* 0x000fe200078e00ff */
[----:B------:R-:W-:-:S04]  /*27010*/  ISETP.GT.U32.AND P0, PT, R6, 0x7f800000, PT ;  /* 0x7f8000000600780c */ /* 0x000fc80003f04070 */
[----:B------:R-:W-:-:S04]  /*27020*/  SEL R0, R0, 0x7c, P0 ;  /* 0x0000007c00007807 */ /* 0x000fc80000000000 */
.L_x_11522:
[----:B------:R-:W-:Y:S05]  /*27030*/  BSYNC B0 ;  /* 0x0000000000007941 */ /* 0x000fea0003800000 */
.L_x_11520:
[----:B------:R-:W-:Y:S02]  /*27040*/  LOP3.LUT R4, R7, 0x80000000, RZ, 0xc0, !PT ;  /* 0x8000000007047812 */ /* 0x000fe400078ec0ff */
[----:B------:R-:W-:Y:S02]  /*27050*/  IADD3 R23, R23, 0x80, RZ ;  /* 0x0000008017177810 */ /* 0x000fe40007ffe0ff */
[----:B------:R-:W-:-:S04]  /*27060*/  SHF.R.U32.HI R5, RZ, 0x18, R4 ;  /* 0x00000018ff057819 */ /* 0x000fc80000011604 */
[----:B------:R-:W-:-:S05]  /*27070*/  LOP3.LUT R5, R0, R5, RZ, 0xfc, !PT ;  /* 0x0000000500057212 */ /* 0x000fca00078efcff */
[----:B------:R0:W-:Y:S01]  /*27080*/  STG.E.U8 [R2.64], R5 ;  /* 0x0000000502007986 */ /* 0x0001e2000c101124 */
[----:B------:R-:W-:Y:S05]  /*27090*/  BRA `(.L_x_11501) ;  /* 0x000007e000007947 */ /* 0x000fea0003800000 */
.L_x_11516:
[----:B------:R-:W0:Y:S01]  /*270a0*/  F2F.F32.F64 R0, R4 ;  /* 0x0000000400007310 */ /* 0x000e220000301000 */
[----:B------:R-:W0:Y:S01]  /*270b0*/  DSETP.GEU.AND P0, PT, |R4|, c[0x2][0x1c8], PT ;  /* 0x008072000400762a */ /* 0x000e220003f0e200 */
[----:B------:R-:W-:-:S13]  /*270c0*/  IADD3 R23, R23, 0x80, RZ ;  /* 0x0000008017177810 */ /* 0x000fda0007ffe0ff */
[----:B0-----:R-:W-:-:S05]  /*270d0*/  @!P0 FMUL R0, R0, 1.175494350822287508e-38 ;  /* 0x0080000000008820 */ /* 0x001fca0000400000 */
[----:B------:R-:W-:-:S05]  /*270e0*/  F2FP.BF16.PACK_AB R0, RZ, R0 ;  /* 0x00000000ff00723e */ /* 0x000fca00000010ff */
[----:B------:R0:W-:Y:S01]  /*270f0*/  STG.E.U16 [R2.64], R0 ;  /* 0x0000000002007986 */ /* 0x0001e2000c101524 */
[----:B------:R-:W-:Y:S05]  /*27100*/  BRA `(.L_x_11501) ;  /* 0x0000077000007947 */ /* 0x000fea0003800000 */
.L_x_11513:
        /* <DEDUP_REMOVED lines=9> */
[----:B------:R-:W-:Y:S01]  /*271a0*/  IADD3 R23, R23, 0x80, RZ ;  /* 0x0000008017177810 */ /* 0x000fe20007ffe0ff */
[----:B0-----:R0:W-:Y:S01]  /*271b0*/  STG.E.U16 [R2.64], R5 ;  /* 0x0000000502007986 */ /* 0x0011e2000c101524 */
[----:B------:R-:W-:Y:S05]  /*271c0*/  BRA `(.L_x_11501) ;  /* 0x000006b000007947 */ /* 0x000fea0003800000 */
.L_x_11525:
        /* <DEDUP_REMOVED lines=19> */
.L_x_11528:
[----:B------:R-:W-:-:S04]  /*27300*/  LOP3.LUT R0, R7, 0x80000000, RZ, 0xc0, !PT ;  /* 0x8000000007007812 */ /* 0x000fc800078ec0ff */
[----:B------:R-:W-:-:S04]  /*27310*/  SHF.R.U32.HI R5, RZ, 0x18, R0 ;  /* 0x00000018ff057819 */ /* 0x000fc80000011600 */
[----:B------:R-:W-:-:S04]  /*27320*/  LOP3.LUT R4, R4, R5, RZ, 0xfc, !PT ;  /* 0x0000000504047212 */ /* 0x000fc800078efcff */
[----:B------:R-:W-:Y:S02]  /*27330*/  PRMT R0, R4, 0x7610, R0 ;  /* 0x0000761004007816 */ /* 0x000fe40000000000 */
.L_x_11527:
[----:B------:R-:W-:Y:S05]  /*27340*/  BSYNC B0 ;  /* 0x0000000000007941 */ /* 0x000fea0003800000 */
.L_x_11526:
[----:B------:R0:W-:Y:S01]  /*27350*/  STG.E.U8 [R2.64], R0 ;  /* 0x0000000002007986 */ /* 0x0001e2000c101124 */
[----:B------:R-:W-:Y:S01]  /*27360*/  IADD3 R23, R23, 0x80, RZ ;  /* 0x0000008017177810 */ /* 0x000fe20007ffe0ff */
[----:B------:R-:W-:Y:S05]  /*27370*/  BRA `(.L_x_11501) ;  /* 0x0000050000007947 */ /* 0x000fea0003800000 */
.L_x_11524:
        /* <DEDUP_REMOVED lines=19> */
.L_x_11531:
[----:B------:R-:W-:-:S04]  /*274b0*/  LOP3.LUT R0, R7, 0x80000000, RZ, 0xc0, !PT ;  /* 0x8000000007007812 */ /* 0x000fc800078ec0ff */
[----:B------:R-:W-:-:S04]  /*274c0*/  SHF.R.U32.HI R5, RZ, 0x18, R0 ;  /* 0x00000018ff057819 */ /* 0x000fc80000011600 */
[----:B------:R-:W-:-:S04]  /*274d0*/  LOP3.LUT R4, R4, R5, RZ, 0xfc, !PT ;  /* 0x0000000504047212 */ /* 0x000fc800078efcff */
[----:B------:R-:W-:Y:S02]  /*274e0*/  PRMT R0, R4, 0x7610, R0 ;  /* 0x0000761004007816 */ /* 0x000fe40000000000 */
.L_x_11530:
[----:B------:R-:W-:Y:S05]  /*274f0*/  BSYNC B0 ;  /* 0x0000000000007941 */ /* 0x000fea0003800000 */
.L_x_11529:
[----:B------:R0:W-:Y:S01]  /*27500*/  STG.E.U8 [R2.64], R0 ;  /* 0x0000000002007986 */ /* 0x0001e2000c101124 */
[----:B------:R-:W-:Y:S01]  /*27510*/  IADD3 R23, R23, 0x80, RZ ;  /* 0x0000008017177810 */ /* 0x000fe20007ffe0ff */
[----:B------:R-:W-:Y:S05]  /*27520*/  BRA `(.L_x_11501) ;  /* 0x0000035000007947 */ /* 0x000fea0003800000 */
.L_x_11523:
[----:B------:R-:W-:-:S13]  /*27530*/  ISETP.NE.AND P0, PT, R0, 0x1c, PT ;  /* 0x0000001c0000780c */ /* 0x000fda0003f05270 */
[----:B------:R-:W-:Y:S05]  /*27540*/  @!P0 BRA `(.L_x_11532) ;  /* 0x0000030000008947 */ /* 0x000fea0003800000 */
[----:B------:R-:W-:-:S13]  /*27550*/  ISETP.NE.AND P0, PT, R0, 0x1d, PT ;  /* 0x0000001d0000780c */ /* 0x000fda0003f05270 */
[----:B------:R-:W-:Y:S05]  /*27560*/  @!P0 BRA `(.L_x_11533) ;  /* 0x000002a000008947 */ /* 0x000fea0003800000 */
[----:B------:R-:W-:-:S13]  /*27570*/  ISETP.NE.AND P0, PT, R0, 0x2c, PT ;  /* 0x0000002c0000780c */ /* 0x000fda0003f05270 */
[----:B------:R-:W-:Y:S05]  /*27580*/  @P0 BRA `(.L_x_11506) ;  /* 0x0000013000000947 */ /* 0x000fea0003800000 */
[----:B------:R0:W1:Y:S01]  /*27590*/  F2F.F32.F64 R8, R4 ;  /* 0x0000000400087310 */ /* 0x0000620000301000 */
[----:B------:R0:W1:Y:S01]  /*275a0*/  DSETP.GEU.AND P0, PT, |R4|, c[0x2][0x1c8], PT ;  /* 0x008072000400762a */ /* 0x0000620003f0e200 */
[----:B------:R-:W-:Y:S01]  /*275b0*/  IADD3 R23, R23, 0x80, RZ ;  /* 0x0000008017177810 */ /* 0x000fe20007ffe0ff */
[----:B0-----:R-:W-:-:S12]  /*275c0*/  IMAD.MOV.U32 R5, RZ, RZ, 0xff ;  /* 0x000000ffff057424 */ /* 0x001fd800078e00ff */
[----:B-1----:R-:W-:Y:S01]  /*275d0*/  @!P0 FMUL R8, R8, 1.175494350822287508e-38 ;  /* 0x0080000008088820 */ /* 0x002fe20000400000 */
[----:B------:R-:W-:-:S04]  /*275e0*/  PLOP3.LUT P0, PT, PT, PT, PT, 0x80, 0x0 ;  /* 0x000000000000781c */ /* 0x000fc80003f0f070 */
        /* <DEDUP_REMOVED lines=13> */
.L_x_11506:
        /* <DEDUP_REMOVED lines=19> */
[----:B------:R-:W-:Y:S01]  /*277f0*/  IADD3 R23, R23, 0x80, RZ ;  /* 0x0000008017177810 */ /* 0x000fe20007ffe0ff */
[----:B------:R-:W-:Y:S05]  /*27800*/  BRA `(.L_x_11501) ;  /* 0x0000007000007947 */ /* 0x000fea0003800000 */
.L_x_11533:
[----:B------:R-:W0:Y:S01]  /*27810*/  F2I.U64.F64.TRUNC R4, R4 ;  /* 0x0000000400047311 */ /* 0x000e22000030d800 */
[----:B------:R-:W-:Y:S01]  /*27820*/  IADD3 R23, R23, 0x80, RZ ;  /* 0x0000008017177810 */ /* 0x000fe20007ffe0ff */
[----:B0-----:R0:W-:Y:S01]  /*27830*/  STG.E.64 [R2.64], R4 ;  /* 0x0000000402007986 */ /* 0x0011e2000c101b24 */
[----:B------:R-:W-:Y:S05]  /*27840*/  BRA `(.L_x_11501) ;  /* 0x0000003000007947 */ /* 0x000fea0003800000 */
.L_x_11532:
[----:B------:R-:W0:Y:S01]  /*27850*/  F2I.U32.F64.TRUNC R5, R4 ;  /* 0x0000000400057311 */ /* 0x000e22000030d000 */
[----:B------:R-:W-:Y:S01]  /*27860*/  IADD3 R23, R23, 0x80, RZ ;  /* 0x0000008017177810 */ /* 0x000fe20007ffe0ff */
[----:B0-----:R0:W-:Y:S06]  /*27870*/  STG.E [R2.64], R5 ;  /* 0x0000000502007986 */ /* 0x0011ec000c101924 */
.L_x_11501:
[----:B-1----:R-:W-:Y:S05]  /*27880*/  BSYNC B6 ;  /* 0x0000000000067941 */ /* 0x002fea0003800000 */
.L_x_11500:
[----:B------:R-:W-:Y:S01]  /*27890*/  ISETP.GE.AND P0, PT, R23, R52, PT ;  /* 0x000000341700720c */ /* 0x000fe20003f06270 */
[----:B------:R-:W-:-:S12]  /*278a0*/  BSSY B6, `(.L_x_11534) ;  /* 0x0000218000067945 */ /* 0x000fd80003800000 */
[----:B------:R-:W-:Y:S05]  /*278b0*/  @P0 BRA `(.L_x_11535) ;  /* 0x0000216000000947 */ /* 0x000fea0003800000 */
[----:B0-----:R-:W0:Y:S01]  /*278c0*/  S2R R0, SR_CTAID.X ;  /* 0x0000000000007919 */ /* 0x001e220000002500 */
        /* <DEDUP_REMOVED lines=19> */
.L_x_11539:
[----:B------:R-:W0:Y:S02]  /*27a00*/  F2I.S64.F64.TRUNC R40, R40 ;  /* 0x0000002800287311 */ /* 0x000e24000030d900 */
[----:B0-----:R-:W-:-:S05]  /*27a10*/  IMAD.MOV.U32 R5, RZ, RZ, R40 ;  /* 0x000000ffff057224 */ /* 0x001fca00078e0028 */
[----:B------:R0:W-:Y:S01]  /*27a20*/  STG.E.U8 [R2.64], R5 ;  /* 0x0000000502007986 */ /* 0x0001e2000c101124 */
[----:B------:R-:W-:Y:S05]  /*27a30*/  BRA `(.L_x_11541) ;  /* 0x00000f1000007947 */ /* 0x000fea0003800000 */
.L_x_11538:
        /* <DEDUP_REMOVED lines=9> */
.L_x_11543:
[----:B------:R-:W0:Y:S02]  /*27ad0*/  F2I.F64.TRUNC R41, R40 ;  /* 0x0000002800297311 */ /* 0x000e24000030d100 */
[----:B0-----:R0:W-:Y:S01]  /*27ae0*/  STG.E [R2.64], R41 ;  /* 0x0000002902007986 */ /* 0x0011e2000c101924 */
[----:B------:R-:W-:Y:S05]  /*27af0*/  BRA `(.L_x_11541) ;  /* 0x00000e5000007947 */ /* 0x000fea0003800000 */
.L_x_11542:
[----:B------:R-:W0:Y:S02]  /*27b00*/  F2I.F64.TRUNC R41, R40 ;  /* 0x0000002800297311 */ /* 0x000e24000030d100 */
[----:B0-----:R0:W-:Y:S01]  /*27b10*/  STG.E.U16 [R2.64], R41 ;  /* 0x0000002902007986 */ /* 0x0011e2000c101524 */
[----:B------:R-:W-:Y:S05]  /*27b20*/  BRA `(.L_x_11541) ;  /* 0x00000e2000007947 */ /* 0x000fea0003800000 */
.L_x_11537:
        /* <DEDUP_REMOVED lines=11> */
.L_x_11545:
[----:B------:R-:W0:Y:S01]  /*27be0*/  F2F.F32.F64 R0, R40 ;  /* 0x0000002800007310 */ /* 0x000e220000301000 */
[----:B------:R-:W0:-:S14]  /*27bf0*/  DSETP.GEU.AND P0, PT, |R40|, c[0x2][0x1c8], PT ;  /* 0x008072002800762a */ /* 0x000e1c0003f0e200 */
[----:B0-----:R-:W-:-:S05]  /*27c00*/  @!P0 FMUL R0, R0, 1.175494350822287508e-38 ;  /* 0x0080000000008820 */ /* 0x001fca0000400000 */
[----:B------:R-:W-:-:S05]  /*27c10*/  F2FP.PACK_AB R0, RZ, R0 ;  /* 0x00000000ff00723e */ /* 0x000fca00000000ff */
[----:B------:R0:W-:Y:S01]  /*27c20*/  STG.E.U16 [R2.64], R0 ;  /* 0x0000000002007986 */ /* 0x0001e2000c101524 */
[----:B------:R-:W-:Y:S05]  /*27c30*/  BRA `(.L_x_11541) ;  /* 0x00000d1000007947 */ /* 0x000fea0003800000 */
.L_x_11544:
[----:B------:R-:W-:-:S13]  /*27c40*/  ISETP.NE.AND P0, PT, R0, 0x7, PT ;  /* 0x000000070000780c */ /* 0x000fda0003f05270 */
[----:B------:R-:W-:Y:S05]  /*27c50*/  @!P0 BRA `(.L_x_11546) ;  /* 0x0000015000008947 */ /* 0x000fea0003800000 */
[----:B------:R-:W-:-:S13]  /*27c60*/  ISETP.NE.AND P0, PT, R0, 0x8, PT ;  /* 0x000000080000780c */ /* 0x000fda0003f05270 */
[----:B------:R-:W-:Y:S05]  /*27c70*/  @!P0 BRA `(.L_x_11547) ;  /* 0x000000a000008947 */ /* 0x000fea0003800000 */
[----:B------:R-:W-:-:S13]  /*27c80*/  ISETP.NE.AND P0, PT, R0, 0x9, PT ;  /* 0x000000090000780c */ /* 0x000fda0003f05270 */
[----:B------:R-:W-:Y:S05]  /*27c90*/  @P0 BRA `(.L_x_11540) ;  /* 0x00000b2000000947 */ /* 0x000fea0003800000 */
[----:B------:R-:W0:Y:S01]  /*27ca0*/  F2F.F32.F64 R5, R42 ;  /* 0x0000002a00057310 */ /* 0x000e220000301000 */
[----:B------:R-:W0:-:S04]  /*27cb0*/  DSETP.GEU.AND P0, PT, |R42|, c[0x2][0x1c8], PT ;  /* 0x008072002a00762a */ /* 0x000e080003f0e200 */
[----:B------:R-:W1:-:S03]  /*27cc0*/  DSETP.GEU.AND P1, PT, |R40|, c[0x2][0x1c8], PT ;  /* 0x008072002800762a */ /* 0x000e460003f2e200 */
[----:B------:R-:W1:Y:S07]  /*27cd0*/  F2F.F32.F64 R4, R40 ;  /* 0x0000002800047310 */ /* 0x000e6e0000301000 */
[----:B0-----:R-:W-:-:S04]  /*27ce0*/  @!P0 FMUL R5, R5, 1.175494350822287508e-38 ;  /* 0x0080000005058820 */ /* 0x001fc80000400000 */
[----:B-1----:R-:W-:-:S05]  /*27cf0*/  @!P1 FMUL R4, R4, 1.175494350822287508e-38 ;  /* 0x0080000004049820 */ /* 0x002fca0000400000 */
[----:B------:R0:W-:Y:S01]  /*27d00*/  STG.E.64 [R2.64], R4 ;  /* 0x0000000402007986 */ /* 0x0001e2000c101b24 */
[----:B------:R-:W-:Y:S05]  /*27d10*/  BRA `(.L_x_11541) ;  /* 0x00000c3000007947 */ /* 0x000fea0003800000 */
.L_x_11547:
[----:B------:R-:W0:Y:S01]  /*27d20*/  F2F.F32.F64 R5, R40 ;  /* 0x0000002800057310 */ /* 0x000e220000301000 */
        /* <DEDUP_REMOVED lines=8> */
.L_x_11546:
[----:B------:R0:W-:Y:S01]  /*27db0*/  STG.E.64 [R2.64], R40 ;  /* 0x0000002802007986 */ /* 0x0001e2000c101b24 */
[----:B------:R-:W-:Y:S05]  /*27dc0*/  BRA `(.L_x_11541) ;  /* 0x00000b8000007947 */ /* 0x000fea0003800000 */
.L_x_11536:
        /* <DEDUP_REMOVED lines=9> */
[----:B0-----:R-:W0:-:S06]  /*27e60*/  DSETP.NEU.OR P0, PT, R40, RZ, P0 ;  /* 0x000000ff2800722a */ /* 0x001e0c000070d400 */
[----:B0-----:R-:W-:-:S05]  /*27e70*/  SEL R5, RZ, 0x1, !P0 ;  /* 0x00000001ff057807 */ /* 0x001fca0004000000 */
[----:B------:R0:W-:Y:S01]  /*27e80*/  STG.E.U8 [R2.64], R5 ;  /* 0x0000000502007986 */ /* 0x0001e2000c101124 */
[----:B------:R-:W-:Y:S05]  /*27e90*/  BRA `(.L_x_11541) ;  /* 0x00000ab000007947 */ /* 0x000fea0003800000 */
.L_x_11550:
[----:B------:R0:W-:Y:S01]  /*27ea0*/  STG.E.128 [R2.64], R40 ;  /* 0x0000002802007986 */ /* 0x0001e2000c101d24 */
[----:B------:R-:W-:Y:S05]  /*27eb0*/  BRA `(.L_x_11541) ;  /* 0x00000a9000007947 */ /* 0x000fea0003800000 */
.L_x_11549:
        /* <DEDUP_REMOVED lines=23> */
.L_x_11554:
[----:B------:R-:W-:Y:S05]  /*28030*/  BSYNC B0 ;  /* 0x0000000000007941 */ /* 0x000fea0003800000 */
.L_x_11553:
[----:B------:R-:W-:-:S05]  /*28040*/  LOP3.LUT R5, R0, R5, RZ, 0xfc, !PT ;  /* 0x0000000500057212 */ /* 0x000fca00078efcff */
[----:B------:R0:W-:Y:S01]  /*28050*/  STG.E.U8 [R2.64], R5 ;  /* 0x0000000502007986 */ /* 0x0001e2000c101124 */
[----:B------:R-:W-:Y:S05]  /*28060*/  BRA `(.L_x_11541) ;  /* 0x000008e000007947 */ /* 0x000fea0003800000 */
.L_x_11552:
        /* <DEDUP_REMOVED lines=15> */
.L_x_11556:
[----:B------:R-:W-:Y:S01]  /*28160*/  IMAD.MOV.U32 R0, RZ, RZ, 0x7f ;  /* 0x0000007fff007424 */ /* 0x000fe200078e00ff */
[----:B------:R-:W-:-:S04]  /*28170*/  ISETP.GT.U32.AND P0, PT, R4, 0x7f800000, PT ;  /* 0x7f8000000400780c */ /* 0x000fc80003f04070 */
[----:B------:R-:W-:-:S04]  /*28180*/  SEL R0, R0, 0x7c, P0 ;  /* 0x0000007c00007807 */ /* 0x000fc80000000000 */
.L_x_11557:
[----:B------:R-:W-:Y:S05]  /*28190*/  BSYNC B0 ;  /* 0x0000000000007941 */ /* 0x000fea0003800000 */
.L_x_11555:
[----:B------:R-:W-:-:S04]  /*281a0*/  LOP3.LUT R4, R5, 0x80000000, RZ, 0xc0, !PT ;  /* 0x8000000005047812 */ /* 0x000fc800078ec0ff */
[----:B------:R-:W-:-:S04]  /*281b0*/  SHF.R.U32.HI R5, RZ, 0x18, R4 ;  /* 0x00000018ff057819 */ /* 0x000fc80000011604 */
[----:B------:R-:W-:-:S05]  /*281c0*/  LOP3.LUT R5, R0, R5, RZ, 0xfc, !PT ;  /* 0x0000000500057212 */ /* 0x000fca00078efcff */
[----:B------:R0:W-:Y:S01]  /*281d0*/  STG.E.U8 [R2.64], R5 ;  /* 0x0000000502007986 */ /* 0x0001e2000c101124 */
[----:B------:R-:W-:Y:S05]  /*281e0*/  BRA `(.L_x_11541) ;  /* 0x0000076000007947 */ /* 0x000fea0003800000 */
.L_x_11551:
[----:B------:R-:W0:Y:S01]  /*281f0*/  F2F.F32.F64 R0, R40 ;  /* 0x0000002800007310 */ /* 0x000e220000301000 */
[----:B------:R-:W0:-:S14]  /*28200*/  DSETP.GEU.AND P0, PT, |R40|, c[0x2][0x1c8], PT ;  /* 0x008072002800762a */ /* 0x000e1c0003f0e200 */
[----:B0-----:R-:W-:-:S05]  /*28210*/  @!P0 FMUL R0, R0, 1.175494350822287508e-38 ;  /* 0x0080000000008820 */ /* 0x001fca0000400000 */
[----:B------:R-:W-:-:S05]  /*28220*/  F2FP.BF16.PACK_AB R0, RZ, R0 ;  /* 0x00000000ff00723e */ /* 0x000fca00000010ff */
[----:B------:R0:W-:Y:S01]  /*28230*/  STG.E.U16 [R2.64], R0 ;  /* 0x0000000002007986 */ /* 0x0001e2000c101524 */
[----:B------:R-:W-:Y:S05]  /*28240*/  BRA `(.L_x_11541) ;  /* 0x0000070000007947 */ /* 0x000fea0003800000 */
.L_x_11548:
        /* <DEDUP_REMOVED lines=11> */
.L_x_11560:
        /* <DEDUP_REMOVED lines=19> */
.L_x_11563:
[----:B------:R-:W-:-:S04]  /*28430*/  LOP3.LUT R0, R7, 0x80000000, RZ, 0xc0, !PT ;  /* 0x8000000007007812 */ /* 0x000fc800078ec0ff */
[----:B------:R-:W-:-:S04]  /*28440*/  SHF.R.U32.HI R5, RZ, 0x18, R0 ;  /* 0x00000018ff057819 */ /* 0x000fc80000011600 */
[----:B------:R-:W-:-:S04]  /*28450*/  LOP3.LUT R4, R4, R5, RZ, 0xfc, !PT ;  /* 0x0000000504047212 */ /* 0x000fc800078efcff */
[----:B------:R-:W-:Y:S02]  /*28460*/  PRMT R0, R4, 0x7610, R0 ;  /* 0x0000761004007816 */ /* 0x000fe40000000000 */
.L_x_11562:
[----:B------:R-:W-:Y:S05]  /*28470*/  BSYNC B0 ;  /* 0x0000000000007941 */ /* 0x000fea0003800000 */
.L_x_11561:
[----:B------:R0:W-:Y:S01]  /*28480*/  STG.E.U8 [R2.64], R0 ;  /* 0x0000000002007986 */ /* 0x0001e2000c101124 */
[----:B------:R-:W-:Y:S05]  /*28490*/  BRA `(.L_x_11541) ;  /* 0x000004b000007947 */ /* 0x000fea0003800000 */
.L_x_11559:
        /* <DEDUP_REMOVED lines=19> */
.L_x_11566:
[----:B------:R-:W-:-:S04]  /*285d0*/  LOP3.LUT R0, R7, 0x80000000, RZ, 0xc0, !PT ;  /* 0x8000000007007812 */ /* 0x000fc800078ec0ff */
[----:B------:R-:W-:-:S04]  /*285e0*/  SHF.R.U32.HI R5, RZ, 0x18, R0 ;  /* 0x00000018ff057819 */ /* 0x000fc80000011600 */
[----:B------:R-:W-:-:S04]  /*285f0*/  LOP3.LUT R4, R4, R5, RZ, 0xfc, !PT ;  /* 0x0000000504047212 */ /* 0x000fc800078efcff */
[----:B------:R-:W-:Y:S02]  /*28600*/  PRMT R0, R4, 0x7610, R0 ;  /* 0x0000761004007816 */ /* 0x000fe40000000000 */
.L_x_11565:
[----:B------:R-:W-:Y:S05]  /*28610*/  BSYNC B0 ;  /* 0x0000000000007941 */ /* 0x000fea0003800000 */
.L_x_11564:
[----:B------:R0:W-:Y:S01]  /*28620*/  STG.E.U8 [R2.64], R0 ;  /* 0x0000000002007986 */ /* 0x0001e2000c101124 */
[----:B------:R-:W-:Y:S05]  /*28630*/  BRA `(.L_x_11541) ;  /* 0x0000031000007947 */ /* 0x000fea0003800000 */
.L_x_11558:
        /* <DEDUP_REMOVED lines=24> */
.L_x_11540:
        /* <DEDUP_REMOVED lines=19> */
[----:B------:R-:W-:Y:S05]  /*288f0*/  BRA `(.L_x_11541) ;  /* 0x0000005000007947 */ /* 0x000fea0003800000 */
.L_x_11568:
[----:B------:R-:W0:Y:S02]  /*28900*/  F2I.U64.F64.TRUNC R40, R40 ;  /* 0x0000002800287311 */ /* 0x000e24000030d800 */
[----:B0-----:R0:W-:Y:S01]  /*28910*/  STG.E.64 [R2.64], R40 ;  /* 0x0000002802007986 */ /* 0x0011e2000c101b24 */
[----:B------:R-:W-:Y:S05]  /*28920*/  BRA `(.L_x_11541) ;  /* 0x0000002000007947 */ /* 0x000fea0003800000 */
.L_x_11567:
[----:B------:R-:W0:Y:S02]  /*28930*/  F2I.U32.F64.TRUNC R41, R40 ;  /* 0x0000002800297311 */ /* 0x000e24000030d000 */
[----:B0-----:R0:W-:Y:S02]  /*28940*/  STG.E [R2.64], R41 ;  /* 0x0000002902007986 */ /* 0x0011e4000c101924 */
.L_x_11541:
[----:B------:R-:W-:-:S04]  /*28950*/  IADD3 R23, R23, 0x80, RZ ;  /* 0x0000008017177810 */ /* 0x000fc80007ffe0ff */
[----:B------:R-:W-:-:S13]  /*28960*/  ISETP.GE.AND P0, PT, R23, R52, PT ;  /* 0x000000341700720c */ /* 0x000fda0003f06270 */
        /* <DEDUP_REMOVED lines=21> */
.L_x_11572:
[----:B------:R-:W0:Y:S02]  /*28ac0*/  F2I.S64.F64.TRUNC R16, R16 ;  /* 0x0000001000107311 */ /* 0x000e24000030d900 */
[----:B0-----:R-:W-:-:S05]  /*28ad0*/  IMAD.MOV.U32 R5, RZ, RZ, R16 ;  /* 0x000000ffff057224 */ /* 0x001fca00078e0010 */
[----:B------:R0:W-:Y:S01]  /*28ae0*/  STG.E.U8 [R2.64], R5 ;  /* 0x0000000502007986 */ /* 0x0001e2000c101124 */
[----:B------:R-:W-:Y:S05]  /*28af0*/  BRA `(.L_x_11574) ;  /* 0x00000f1000007947 */ /* 0x000fea0003800000 */
.L_x_11571:
        /* <DEDUP_REMOVED lines=9> */
.L_x_11576:
[----:B------:R-:W0:Y:S02]  /*28b90*/  F2I.F64.TRUNC R17, R16 ;  /* 0x0000001000117311 */ /* 0x000e24000030d100 */
[----:B0-----:R0:W-:Y:S01]  /*28ba0*/  STG.E [R2.64], R17 ;  /* 0x0000001102007986 */ /* 0x0011e2000c101924 */
[----:B------:R-:W-:Y:S05]  /*28bb0*/  BRA `(.L_x_11574) ;  /* 0x00000e5000007947 */ /* 0x000fea0003800000 */
.L_x_11575:
[----:B------:R-:W0:Y:S02]  /*28bc0*/  F2I.F64.TRUNC R17, R16 ;  /* 0x0000001000117311 */ /* 0x000e24000030d100 */
[----:B0-----:R0:W-:Y:S01]  /*28bd0*/  STG.E.U16 [R2.64], R17 ;  /* 0x0000001102007986 */ /* 0x0011e2000c101524 */
[----:B------:R-:W-:Y:S05]  /*28be0*/  BRA `(.L_x_11574) ;  /* 0x00000e2000007947 */ /* 0x000fea0003800000 */
.L_x_11570:
        /* <DEDUP_REMOVED lines=11> */
.L_x_11578:
[----:B------:R-:W0:Y:S01]  /*28ca0*/  F2F.F32.F64 R0, R16 ;  /* 0x0000001000007310 */ /* 0x000e220000301000 */
[----:B------:R-:W0:-:S14]  /*28cb0*/  DSETP.GEU.AND P0, PT, |R16|, c[0x2][0x1c8], PT ;  /* 0x008072001000762a */ /* 0x000e1c0003f0e200 */
[----:B0-----:R-:W-:-:S05]  /*28cc0*/  @!P0 FMUL R0, R0, 1.175494350822287508e-38 ;  /* 0x0080000000008820 */ /* 0x001fca0000400000 */
[----:B------:R-:W-:-:S05]  /*28cd0*/  F2FP.PACK_AB R0, RZ, R0 ;  /* 0x00000000ff00723e */ /* 0x000fca00000000ff */
[----:B------:R0:W-:Y:S01]  /*28ce0*/  STG.E.U16 [R2.64], R0 ;  /* 0x0000000002007986 */ /* 0x0001e2000c101524 */
[----:B------:R-:W-:Y:S05]  /*28cf0*/  BRA `(.L_x_11574) ;  /* 0x00000d1000007947 */ /* 0x000fea0003800000 */
.L_x_11577:
        /* <DEDUP_REMOVED lines=14> */
.L_x_11580:
        /* <DEDUP_REMOVED lines=9> */
.L_x_11579:
[----:B------:R0:W-:Y:S01]  /*28e70*/  STG.E.64 [R2.64], R16 ;  /* 0x0000001002007986 */ /* 0x0001e2000c101b24 */
[----:B------:R-:W-:Y:S05]  /*28e80*/  BRA `(.L_x_11574) ;  /* 0x00000b8000007947 */ /* 0x000fea0003800000 */
.L_x_11569:
        /* <DEDUP_REMOVED lines=13> */
.L_x_11583:
[----:B------:R0:W-:Y:S01]  /*28f60*/  STG.E.128 [R2.64], R16 ;  /* 0x0000001002007986 */ /* 0x0001e2000c101d24 */
[----:B------:R-:W-:Y:S05]  /*28f70*/  BRA `(.L_x_11574) ;  /* 0x00000a9000007947 */ /* 0x000fea0003800000 */
.L_x_11582:
        /* <DEDUP_REMOVED lines=23> */
.L_x_11587:
[----:B------:R-:W-:Y:S05]  /*290f0*/  BSYNC B0 ;  /* 0x0000000000007941 */ /* 0x000fea0003800000 */
.L_x_11586:
[----:B------:R-:W-:-:S05]  /*29100*/  LOP3.LUT R5, R0, R5, RZ, 0xfc, !PT ;  /* 0x0000000500057212 */ /* 0x000fca00078efcff */
[----:B------:R0:W-:Y:S01]  /*29110*/  STG.E.U8 [R2.64], R5 ;  /* 0x0000000502007986 */ /* 0x0001e2000c101124 */
[----:B------:R-:W-:Y:S05]  /*29120*/  BRA `(.L_x_11574) ;  /* 0x000008e000007947 */ /* 0x000fea0003800000 */
.L_x_11585:
        /* <DEDUP_REMOVED lines=15> */
.L_x_11589:
[----:B------:R-:W-:Y:S01]  /*29220*/  IMAD.MOV.U32 R0, RZ, RZ, 0x7f ;  /* 0x0000007fff007424 */ /* 0x000fe200078e00ff */
[----:B------:R-:W-:-:S04]  /*29230*/  ISETP.GT.U32.AND P0, PT, R4, 0x7f800000, PT ;  /* 0x7f8000000400780c */ /* 0x000fc80003f04070 */
[----:B------:R-:W-:-:S04]  /*29240*/  SEL R0, R0, 0x7c, P0 ;  /* 0x0000007c00007807 */ /* 0x000fc80000000000 */
.L_x_11590:
[----:B------:R-:W-:Y:S05]  /*29250*/  BSYNC B0 ;  /* 0x0000000000007941 */ /* 0x000fea0003800000 */
.L_x_11588:
[----:B------:R-:W-:-:S04]  /*29260*/  LOP3.LUT R4, R5, 0x80000000, RZ, 0xc0, !PT ;  /* 0x8000000005047812 */ /* 0x000fc800078ec0ff */
[----:B------:R-:W-:-:S04]  /*29270*/  SHF.R.U32.HI R5, RZ, 0x18, R4 ;  /* 0x00000018ff057819 */ /* 0x000fc80000011604 */
[----:B------:R-:W-:-:S05]  /*29280*/  LOP3.LUT R5, R0, R5, RZ, 0xfc, !PT ;  /* 0x0000000500057212 */ /* 0x000fca00078efcff */
[----:B------:R0:W-:Y:S01]  /*29290*/  STG.E.U8 [R2.64], R5 ;  /* 0x0000000502007986 */ /* 0x0001e2000c101124 */
[----:B------:R-:W-:Y:S05]  /*292a0*/  BRA `(.L_x_11574) ;  /* 0x0000076000007947 */ /* 0x000fea0003800000 */
.L_x_11584:
[----:B------:R-:W0:Y:S01]  /*292b0*/  F2F.F32.F64 R0, R16 ;  /* 0x0000001000007310 */ /* 0x000e220000301000 */
[----:B------:R-:W0:-:S14]  /*292c0*/  DSETP.GEU.AND P0, PT, |R16|, c[0x2][0x1c8], PT ;  /* 0x008072001000762a */ /* 0x000e1c0003f0e200 */
[----:B0-----:R-:W-:-:S05]  /*292d0*/  @!P0 FMUL R0, R0, 1.175494350822287508e-38 ;  /* 0x0080000000008820 */ /* 0x001fca0000400000 */
[----:B------:R-:W-:-:S05]  /*292e0*/  F2FP.BF16.PACK_AB R0, RZ, R0 ;  /* 0x00000000ff00723e */ /* 0x000fca00000010ff */
[----:B------:R0:W-:Y:S01]  /*292f0*/  STG.E.U16 [R2.64], R0 ;  /* 0x0000000002007986 */ /* 0x0001e2000c101524 */
[----:B------:R-:W-:Y:S05]  /*29300*/  BRA `(.L_x_11574) ;  /* 0x0000070000007947 */ /* 0x000fea0003800000 */
.L_x_11581:
        /* <DEDUP_REMOVED lines=11> */
.L_x_11593:
        /* <DEDUP_REMOVED lines=19> */
.L_x_11596:
[----:B------:R-:W-:-:S04]  /*294f0*/  LOP3.LUT R0, R7, 0x80000000, RZ, 0xc0, !PT ;  /* 0x8000000007007812 */ /* 0x000fc800078ec0ff */
[----:B------:R-:W-:-:S04]  /*29500*/  SHF.R.U32.HI R5, RZ, 0x18, R0 ;  /* 0x00000018ff057819 */ /* 0x000fc80000011600 */
[----:B------:R-:W-:-:S04]  /*29510*/  LOP3.LUT R4, R4, R5, RZ, 0xfc, !PT ;  /* 0x0000000504047212 */ /* 0x000fc800078efcff */
[----:B------:R-:W-:Y:S02]  /*29520*/  PRMT R0, R4, 0x7610, R0 ;  /* 0x0000761004007816 */ /* 0x000fe40000000000 */
.L_x_11595:
[----:B------:R-:W-:Y:S05]  /*29530*/  BSYNC B0 ;  /* 0x0000000000007941 */ /* 0x000fea0003800000 */
.L_x_11594:
[----:B------:R0:W-:Y:S01]  /*29540*/  STG.E.U8 [R2.64], R0 ;  /* 0x0000000002007986 */ /* 0x0001e2000c101124 */
[----:B------:R-:W-:Y:S05]  /*29550*/  BRA `(.L_x_11574) ;  /* 0x000004b000007947 */ /* 0x000fea0003800000 */
.L_x_11592:
        /* <DEDUP_REMOVED lines=19> */
.L_x_11599:
[----:B------:R-:W-:-:S04]  /*29690*/  LOP3.LUT R0, R7, 0x80000000, RZ, 0xc0, !PT ;  /* 0x8000000007007812 */ /* 0x000fc800078ec0ff */
[----:B------:R-:W-:-:S04]  /*296a0*/  SHF.R.U32.HI R5, RZ, 0x18, R0 ;  /* 0x00000018ff057819 */ /* 0x000fc80000011600 */
[----:B------:R-:W-:-:S04]  /*296b0*/  LOP3.LUT R4, R4, R5, RZ, 0xfc, !PT ;  /* 0x0000000504047212 */ /* 0x000fc800078efcff */
[----:B------:R-:W-:Y:S02]  /*296c0*/  PRMT R0, R4, 0x7610, R0 ;  /* 0x0000761004007816 */ /* 0x000fe40000000000 */
.L_x_11598:
[----:B------:R-:W-:Y:S05]  /*296d0*/  BSYNC B0 ;  /* 0x0000000000007941 */ /* 0x000fea0003800000 */
.L_x_11597:
[----:B------:R0:W-:Y:S01]  /*296e0*/  STG.E.U8 [R2.64], R0 ;  /* 0x0000000002007986 */ /* 0x0001e2000c101124 */
[----:B------:R-:W-:Y:S05]  /*296f0*/  BRA `(.L_x_11574) ;  /* 0x0000031000007947 */ /* 0x000fea0003800000 */
.L_x_11591:
        /* <DEDUP_REMOVED lines=24> */
.L_x_11573:
        /* <DEDUP_REMOVED lines=20> */
.L_x_11601:
[----:B------:R-:W0:Y:S02]  /*299c0*/  F2I.U64.F64.TRUNC R16, R16 ;  /* 0x0000001000107311 */ /* 0x000e24000030d800 */
[----:B0-----:R0:W-:Y:S01]  /*299d0*/  STG.E.64 [R2.64], R16 ;  /* 0x0000001002007986 */ /* 0x0011e2000c101b24 */
[----:B------:R-:W-:Y:S05]  /*299e0*/  BRA `(.L_x_11574) ;  /* 0x0000002000007947 */ /* 0x000fea0003800000 */
.L_x_11600:
[----:B------:R-:W0:Y:S02]  /*299f0*/  F2I.U32.F64.TRUNC R17, R16 ;  /* 0x0000001000117311 */ /* 0x000e24000030d000 */
[----:B0-----:R0:W-:Y:S02]  /*29a00*/  STG.E [R2.64], R17 ;  /* 0x0000001102007986 */ /* 0x0011e4000c101924 */
.L_x_11574:
[----:B------:R-:W-:Y:S02]  /*29a10*/  IADD3 R23, R23, 0x80, RZ ;  /* 0x0000008017177810 */ /* 0x000fe40007ffe0ff */
.L_x_11535:
[----:B------:R-:W-:Y:S05]  /*29a20*/  BSYNC B6 ;  /* 0x0000000000067941 */ /* 0x000fea0003800000 */
.L_x_11534:
[----:B------:R-:W-:-:S13]  /*29a30*/  ISETP.GE.AND P0, PT, R23, R52, PT ;  /* 0x000000341700720c */ /* 0x000fda0003f06270 */
[----:B------:R-:W-:Y:S05]  /*29a40*/  @P0 EXIT ;  /* 0x000000000000094d */ /* 0x000fea0003800000 */
[----:B0-----:R-:W0:Y:S02]  /*29a50*/  S2R R0, SR_CTAID.X ;  /* 0x0000000000007919 */ /* 0x001e240000002500 */
[----:B0-----:R-:W-:Y:S01]  /*29a60*/  IMAD R23, R0, 0x200, R23 ;  /* 0x0000020000177824 */ /* 0x001fe200078e0217 */
[----:B------:R-:W-:-:S03]  /*29a70*/  PRMT R0, R22, 0x9910, RZ ;  /* 0x0000991016007816 */ /* 0x000fc600000000ff */
[----:B------:R-:W-:Y:S01]  /*29a80*/  IMAD R23, R23, c[0x0][0x188], RZ ;  /* 0x0000620017177a24 */ /* 0x000fe200078e02ff */
[----:B------:R-:W-:-:S04]  /*29a90*/  ISETP.GT.AND P1, PT, R0, 0x9, PT ;  /* 0x000000090000780c */ /* 0x000fc80003f24270 */
[----:B------:R-:W-:-:S05]  /*29aa0*/  IADD3 R2, P0, R23, c[0x0][0x168], RZ ;  /* 0x00005a0017027a10 */ /* 0x000fca0007f1e0ff */
[----:B------:R-:W-:-:S04]  /*29ab0*/  IMAD.X R3, RZ, RZ, c[0x0][0x16c], P0 ;  /* 0x00005b00ff037624 */ /* 0x000fc800000e06ff */
        /* <DEDUP_REMOVED lines=12> */
.L_x_11605:
[----:B------:R-:W0:Y:S02]  /*29b80*/  F2I.S64.F64.TRUNC R24, R24 ;  /* 0x0000001800187311 */ /* 0x000e24000030d900 */
[----:B0-----:R-:W-:-:S05]  /*29b90*/  IMAD.MOV.U32 R5, RZ, RZ, R24 ;  /* 0x000000ffff057224 */ /* 0x001fca00078e0018 */
[----:B------:R-:W-:Y:S01]  /*29ba0*/  STG.E.U8 [R2.64], R5 ;  /* 0x0000000502007986 */ /* 0x000fe2000c101124 */
[----:B------:R-:W-:Y:S05]  /*29bb0*/  EXIT ;  /* 0x000000000000794d */ /* 0x000fea0003800000 */
.L_x_11604:
        /* <DEDUP_REMOVED lines=9> */
.L_x_11608:
[----:B------:R-:W0:Y:S02]  /*29c50*/  F2I.F64.TRUNC R25, R24 ;  /* 0x0000001800197311 */ /* 0x000e24000030d100 */
[----:B0-----:R-:W-:Y:S01]  /*29c60*/  STG.E [R2.64], R25 ;  /* 0x0000001902007986 */ /* 0x001fe2000c101924 */
[----:B------:R-:W-:Y:S05]  /*29c70*/  EXIT ;  /* 0x000000000000794d */ /* 0x000fea0003800000 */
.L_x_11607:
[----:B------:R-:W0:Y:S02]  /*29c80*/  F2I.F64.TRUNC R25, R24 ;  /* 0x0000001800197311 */ /* 0x000e24000030d100 */
[----:B0-----:R-:W-:Y:S01]  /*29c90*/  STG.E.U16 [R2.64], R25 ;  /* 0x0000001902007986 */ /* 0x001fe2000c101524 */
[----:B------:R-:W-:Y:S05]  /*29ca0*/  EXIT ;  /* 0x000000000000794d */ /* 0x000fea0003800000 */
.L_x_11603:
        /* <DEDUP_REMOVED lines=11> */
.L_x_11610:
[----:B------:R-:W0:Y:S01]  /*29d60*/  F2F.F32.F64 R0, R24 ;  /* 0x0000001800007310 */ /* 0x000e220000301000 */
[----:B------:R-:W0:-:S14]  /*29d70*/  DSETP.GEU.AND P0, PT, |R24|, c[0x2][0x1c8], PT ;  /* 0x008072001800762a */ /* 0x000e1c0003f0e200 */
[----:B0-----:R-:W-:-:S05]  /*29d80*/  @!P0 FMUL R0, R0, 1.175494350822287508e-38 ;  /* 0x0080000000008820 */ /* 0x001fca0000400000 */
[----:B------:R-:W-:-:S05]  /*29d90*/  F2FP.PACK_AB R0, RZ, R0 ;  /* 0x00000000ff00723e */ /* 0x000fca00000000ff */
[----:B------:R-:W-:Y:S01]  /*29da0*/  STG.E.U16 [R2.64], R0 ;  /* 0x0000000002007986 */ /* 0x000fe2000c101524 */
[----:B------:R-:W-:Y:S05]  /*29db0*/  EXIT ;  /* 0x000000000000794d */ /* 0x000fea0003800000 */
.L_x_11609:
        /* <DEDUP_REMOVED lines=12> */
[----:B------:R-:W-:Y:S01]  /*29e80*/  STG.E.64 [R2.64], R4 ;  /* 0x0000000402007986 */ /* 0x000fe2000c101b24 */
[----:B------:R-:W-:Y:S05]  /*29e90*/  EXIT ;  /* 0x000000000000794d */ /* 0x000fea0003800000 */
.L_x_11612:
[----:B------:R-:W0:Y:S01]  /*29ea0*/  F2F.F32.F64 R5, R24 ;  /* 0x0000001800057310 */ /* 0x000e220000301000 */
        /* <DEDUP_REMOVED lines=8> */
.L_x_11611:
[----:B------:R-:W-:Y:S01]  /*29f30*/  STG.E.64 [R2.64], R24 ;  /* 0x0000001802007986 */ /* 0x000fe2000c101b24 */
[----:B------:R-:W-:Y:S05]  /*29f40*/  EXIT ;  /* 0x000000000000794d */ /* 0x000fea0003800000 */
.L_x_11602:
        /* <DEDUP_REMOVED lines=11> */
[----:B------:R-:W-:Y:S01]  /*2a000*/  STG.E.U8 [R2.64], R5 ;  /* 0x0000000502007986 */ /* 0x000fe2000c101124 */
[----:B------:R-:W-:Y:S05]  /*2a010*/  EXIT ;  /* 0x000000000000794d */ /* 0x000fea0003800000 */
.L_x_11615:
[----:B------:R-:W-:Y:S01]  /*2a020*/  STG.E.128 [R2.64], R24 ;  /* 0x0000001802007986 */ /* 0x000fe2000c101d24 */
[----:B------:R-:W-:Y:S05]  /*2a030*/  EXIT ;  /* 0x000000000000794d */ /* 0x000fea0003800000 */
.L_x_11614:
        /* <DEDUP_REMOVED lines=23> */
.L_x_11619:
[----:B------:R-:W-:Y:S05]  /*2a1b0*/  BSYNC B0 ;  /* 0x0000000000007941 */ /* 0x000fea0003800000 */
.L_x_11618:
[----:B------:R-:W-:-:S05]  /*2a1c0*/  LOP3.LUT R5, R0, R5, RZ, 0xfc, !PT ;  /* 0x0000000500057212 */ /* 0x000fca00078efcff */
[----:B------:R-:W-:Y:S01]  /*2a1d0*/  STG.E.U8 [R2.64], R5 ;  /* 0x0000000502007986 */ /* 0x000fe2000c101124 */
[----:B------:R-:W-:Y:S05]  /*2a1e0*/  EXIT ;  /* 0x000000000000794d */ /* 0x000fea0003800000 */
.L_x_11617:
        /* <DEDUP_REMOVED lines=15> */
.L_x_11621:
[----:B------:R-:W-:Y:S01]  /*2a2e0*/  IMAD.MOV.U32 R0, RZ, RZ, 0x7f ;  /* 0x0000007fff007424 */ /* 0x000fe200078e00ff */
[----:B------:R-:W-:-:S04]  /*2a2f0*/  ISETP.GT.U32.AND P0, PT, R4, 0x7f800000, PT ;  /* 0x7f8000000400780c */ /* 0x000fc80003f04070 */
[----:B------:R-:W-:-:S04]  /*2a300*/  SEL R0, R0, 0x7c, P0 ;  /* 0x0000007c00007807 */ /* 0x000fc80000000000 */
.L_x_11622:
[----:B------:R-:W-:Y:S05]  /*2a310*/  BSYNC B0 ;  /* 0x0000000000007941 */ /* 0x000fea0003800000 */
.L_x_11620:
[----:B------:R-:W-:-:S04]  /*2a320*/  LOP3.LUT R4, R5, 0x80000000, RZ, 0xc0, !PT ;  /* 0x8000000005047812 */ /* 0x000fc800078ec0ff */
[----:B------:R-:W-:-:S04]  /*2a330*/  SHF.R.U32.HI R5, RZ, 0x18, R4 ;  /* 0x00000018ff057819 */ /* 0x000fc80000011604 */
[----:B------:R-:W-:-:S05]  /*2a340*/  LOP3.LUT R5, R0, R5, RZ, 0xfc, !PT ;  /* 0x0000000500057212 */ /* 0x000fca00078efcff */
[----:B------:R-:W-:Y:S01]  /*2a350*/  STG.E.U8 [R2.64], R5 ;  /* 0x0000000502007986 */ /* 0x000fe2000c101124 */
[----:B------:R-:W-:Y:S05]  /*2a360*/  EXIT ;  /* 0x000000000000794d */ /* 0x000fea0003800000 */
.L_x_11616:
[----:B------:R-:W0:Y:S01]  /*2a370*/  F2F.F32.F64 R0, R24 ;  /* 0x0000001800007310 */ /* 0x000e220000301000 */
[----:B------:R-:W0:-:S14]  /*2a380*/  DSETP.GEU.AND P0, PT, |R24|, c[0x2][0x1c8], PT ;  /* 0x008072001800762a */ /* 0x000e1c0003f0e200 */
[----:B0-----:R-:W-:-:S05]  /*2a390*/  @!P0 FMUL R0, R0, 1.175494350822287508e-38 ;  /* 0x0080000000008820 */ /* 0x001fca0000400000 */
[----:B------:R-:W-:-:S05]  /*2a3a0*/  F2FP.BF16.PACK_AB R0, RZ, R0 ;  /* 0x00000000ff00723e */ /* 0x000fca00000010ff */
[----:B------:R-:W-:Y:S01]  /*2a3b0*/  STG.E.U16 [R2.64], R0 ;  /* 0x0000000002007986 */ /* 0x000fe2000c101524 */
[----:B------:R-:W-:Y:S05]  /*2a3c0*/  EXIT ;  /* 0x000000000000794d */ /* 0x000fea0003800000 */
.L_x_11613:
        /* <DEDUP_REMOVED lines=11> */
.L_x_11625:
        /* <DEDUP_REMOVED lines=19> */
.L_x_11628:
[----:B------:R-:W-:-:S04]  /*2a5b0*/  LOP3.LUT R0, R7, 0x80000000, RZ, 0xc0, !PT ;  /* 0x8000000007007812 */ /* 0x000fc800078ec0ff */
[----:B------:R-:W-:-:S04]  /*2a5c0*/  SHF.R.U32.HI R5, RZ, 0x18, R0 ;  /* 0x00000018ff057819 */ /* 0x000fc80000011600 */
[----:B------:R-:W-:-:S04]  /*2a5d0*/  LOP3.LUT R4, R4, R5, RZ, 0xfc, !PT ;  /* 0x0000000504047212 */ /* 0x000fc800078efcff */
[----:B------:R-:W-:Y:S02]  /*2a5e0*/  PRMT R0, R4, 0x7610, R0 ;  /* 0x0000761004007816 */ /* 0x000fe40000000000 */
.L_x_11627:
[----:B------:R-:W-:Y:S05]  /*2a5f0*/  BSYNC B0 ;  /* 0x0000000000007941 */ /* 0x000fea0003800000 */
.L_x_11626:
[----:B------:R-:W-:Y:S01]  /*2a600*/  STG.E.U8 [R2.64], R0 ;  /* 0x0000000002007986 */ /* 0x000fe2000c101124 */
[----:B------:R-:W-:Y:S05]  /*2a610*/  EXIT ;  /* 0x000000000000794d */ /* 0x000fea0003800000 */
.L_x_11624:
        /* <DEDUP_REMOVED lines=19> */
.L_x_11631:
[----:B------:R-:W-:-:S04]  /*2a750*/  LOP3.LUT R0, R7, 0x80000000, RZ, 0xc0, !PT ;  /* 0x8000000007007812 */ /* 0x000fc800078ec0ff */
[----:B------:R-:W-:-:S04]  /*2a760*/  SHF.R.U32.HI R5, RZ, 0x18, R0 ;  /* 0x00000018ff057819 */ /* 0x000fc80000011600 */
[----:B------:R-:W-:-:S04]  /*2a770*/  LOP3.LUT R4, R4, R5, RZ, 0xfc, !PT ;  /* 0x0000000504047212 */ /* 0x000fc800078efcff */
[----:B------:R-:W-:Y:S02]  /*2a780*/  PRMT R0, R4, 0x7610, R0 ;  /* 0x0000761004007816 */ /* 0x000fe40000000000 */
.L_x_11630:
[----:B------:R-:W-:Y:S05]  /*2a790*/  BSYNC B0 ;  /* 0x0000000000007941 */ /* 0x000fea0003800000 */
.L_x_11629:
[----:B------:R-:W-:Y:S01]  /*2a7a0*/  STG.E.U8 [R2.64], R0 ;  /* 0x0000000002007986 */ /* 0x000fe2000c101124 */
[----:B------:R-:W-:Y:S05]  /*2a7b0*/  EXIT ;  /* 0x000000000000794d */ /* 0x000fea0003800000 */
.L_x_11623:
        /* <DEDUP_REMOVED lines=24> */
.L_x_11606:
        /* <DEDUP_REMOVED lines=19> */
[----:B------:R-:W-:Y:S05]  /*2aa70*/  EXIT ;  /* 0x000000000000794d */ /* 0x000fea0003800000 */
.L_x_11633:
[----:B------:R-:W0:Y:S02]  /*2aa80*/  F2I.U64.F64.TRUNC R24, R24 ;  /* 0x0000001800187311 */ /* 0x000e24000030d800 */
[----:B0-----:R-:W-:Y:S01]  /*2aa90*/  STG.E.64 [R2.64], R24 ;  /* 0x0000001802007986 */ /* 0x001fe2000c101b24 */
[----:B------:R-:W-:Y:S05]  /*2aaa0*/  EXIT ;  /* 0x000000000000794d */ /* 0x000fea0003800000 */
.L_x_11632:
[----:B------:R-:W0:Y:S02]  /*2aab0*/  F2I.U32.F64.TRUNC R25, R24 ;  /* 0x0000001800197311 */ /* 0x000e24000030d000 */
[----:B0-----:R-:W-:Y:S01]  /*2aac0*/  STG.E [R2.64], R25 ;  /* 0x0000001902007986 */ /* 0x001fe2000c101924 */
[----:B------:R-:W-:Y:S05]  /*2aad0*/  EXIT ;  /* 0x000000000000794d */ /* 0x000fea0003800000 */
        .weak           $__internal_20_$__cuda_sm20_div_rn_f64_full
        .type           $__internal_20_$__cuda_sm20_div_rn_f64_full,@function
        .size           $__internal_20_$__cuda_sm20_div_rn_f64_full,($__internal_21_$__cuda_sm20_dsqrt_rn_f64_mediumpath_v1 - $__internal_20_$__cuda_sm20_div_rn_f64_full)
$__internal_20_$__cuda_sm20_div_rn_f64_full:
[----:B------:R-:W-:Y:S01]  /*2aae0*/  FSETP.GEU.AND P0, PT, |R11|, 1.469367938527859385e-39, PT ;  /* 0x001000000b00780b */ /* 0x000fe20003f0e200 */
[----:B------:R-:W-:Y:S01]  /*2aaf0*/  IMAD.MOV.U32 R53, RZ, RZ, 0x1ca00000 ;  /* 0x1ca00000ff357424 */ /* 0x000fe200078e00ff */
[C---:B------:R-:W-:Y:S01]  /*2ab00*/  FSETP.GEU.AND P1, PT, |R3|.reuse, 1.469367938527859385e-39, PT ;  /* 0x001000000300780b */ /* 0x040fe20003f2e200 */
[----:B------:R-:W-:Y:S01]  /*2ab10*/  BSSY B0, `(.L_x_11634) ;  /* 0x000005b000007945 */ /* 0x000fe20003800000 */
[----:B------:R-:W-:-:S02]  /*2ab20*/  LOP3.LUT R8, R3, 0x800fffff, RZ, 0xc0, !PT ;  /* 0x800fffff03087812 */ /* 0x000fc400078ec0ff */
[----:B------:R-:W-:Y:S02]  /*2ab30*/  LOP3.LUT R47, R11, 0x7ff00000, RZ, 0xc0, !PT ;  /* 0x7ff000000b2f7812 */ /* 0x000fe400078ec0ff */
[----:B------:R-:W-:Y:S01]  /*2ab40*/  LOP3.LUT R9, R8, 0x3ff00000, RZ, 0xfc, !PT ;  /* 0x3ff0000008097812 */ /* 0x000fe200078efcff */
[----:B------:R-:W-:Y:S01]  /*2ab50*/  IMAD.MOV.U32 R8, RZ, RZ, R2 ;  /* 0x000000ffff087224 */ /* 0x000fe200078e0002 */
[----:B------:R-:W-:-:S03]  /*2ab60*/  LOP3.LUT R46, R3, 0x7ff00000, RZ, 0xc0, !PT ;  /* 0x7ff00000032e7812 */ /* 0x000fc600078ec0ff */
[----:B------:R-:W-:Y:S01]  /*2ab70*/  @!P0 LOP3.LUT R32, R3, 0x7ff00000, RZ, 0xc0, !PT ;  /* 0x7ff0000003208812 */ /* 0x000fe200078ec0ff */
[----:B------:R-:W-:Y:S01]  /*2ab80*/  @!P0 IMAD.MOV.U32 R36, RZ, RZ, RZ ;  /* 0x000000ffff248224 */ /* 0x000fe200078e00ff */
[----:B------:R-:W0:Y:S01]  /*2ab90*/  @!P1 DMUL R8, R2, 8.98846567431157953865e+307 ;  /* 0x7fe0000002089828 */ /* 0x000e220000000000 */
[C---:B------:R-:W-:Y:S02]  /*2aba0*/  ISETP.GE.U32.AND P3, PT, R47.reuse, R46, PT ;  /* 0x0000002e2f00720c */ /* 0x040fe40003f66070 */
[----:B------:R-:W-:Y:S02]  /*2abb0*/  @!P0 ISETP.GE.U32.AND P2, PT, R47, R32, PT ;  /* 0x000000202f00820c */ /* 0x000fe40003f46070 */
[C---:B------:R-:W-:Y:S01]  /*2abc0*/  SEL R34, R53.reuse, 0x63400000, !P3 ;  /* 0x6340000035227807 */ /* 0x040fe20005800000 */
[----:B0-----:R-:W0:Y:S01]  /*2abd0*/  MUFU.RCP64H R33, R9 ;  /* 0x0000000900217308 */ /* 0x001e220000001800 */
[----:B------:R-:W-:Y:S02]  /*2abe0*/  @!P0 SEL R32, R53, 0x63400000, !P2 ;  /* 0x6340000035208807 */ /* 0x000fe40005000000 */
[--C-:B------:R-:W-:Y:S01]  /*2abf0*/  LOP3.LUT R35, R34, 0x800fffff, R11.reuse, 0xf8, !PT ;  /* 0x800fffff22237812 */ /* 0x100fe200078ef80b */
[----:B------:R-:W-:Y:S01]  /*2ac00*/  IMAD.MOV.U32 R34, RZ, RZ, R10 ;  /* 0x000000ffff227224 */ /* 0x000fe200078e000a */
[----:B------:R-:W-:-:S04]  /*2ac10*/  @!P0 LOP3.LUT R32, R32, 0x80000000, R11, 0xf8, !PT ;  /* 0x8000000020208812 */ /* 0x000fc800078ef80b */
[----:B------:R-:W-:Y:S01]  /*2ac20*/  @!P0 LOP3.LUT R37, R32, 0x100000, RZ, 0xfc, !PT ;  /* 0x0010000020258812 */ /* 0x000fe200078efcff */
[----:B------:R-:W-:-:S05]  /*2ac30*/  IMAD.MOV.U32 R32, RZ, RZ, 0x1 ;  /* 0x00000001ff207424 */ /* 0x000fca00078e00ff */
[----:B------:R-:W-:-:S04]  /*2ac40*/  @!P0 DFMA R34, R34, 2, -R36 ;  /* 0x400000002222882b */ /* 0x000fc80000000824 */
[----:B0-----:R-:W0:-:S06]  /*2ac50*/  DFMA R36, R32, -R8, 1 ;  /* 0x3ff000002024742b */ /* 0x001e0c0000000808 */
[----:B0-----:R-:W0:-:S06]  /*2ac60*/  DFMA R36, R36, R36, R36 ;  /* 0x000000242424722b */ /* 0x001e0c0000000024 */
[----:B0-----:R-:W0:-:S06]  /*2ac70*/  DFMA R32, R32, R36, R32 ;  /* 0x000000242020722b */ /* 0x001e0c0000000020 */
[----:B0-----:R-:W0:-:S06]  /*2ac80*/  DFMA R36, R32, -R8, 1 ;  /* 0x3ff000002024742b */ /* 0x001e0c0000000808 */
[----:B0-----:R-:W0:-:S06]  /*2ac90*/  DFMA R36, R32, R36, R32 ;  /* 0x000000242024722b */ /* 0x001e0c0000000020 */
[----:B0-----:R-:W0:-:S06]  /*2aca0*/  DMUL R32, R36, R34 ;  /* 0x0000002224207228 */ /* 0x001e0c0000000000 */
[----:B0-----:R-:W0:-:S06]  /*2acb0*/  DFMA R38, R32, -R8, R34 ;  /* 0x800000082026722b */ /* 0x001e0c0000000022 */
[----:B0-----:R0:W1:Y:S02]  /*2acc0*/  DFMA R36, R36, R38, R32 ;  /* 0x000000262424722b */ /* 0x0010640000000020 */
[----:B0-----:R-:W-:Y:S01]  /*2acd0*/  IMAD.MOV.U32 R38, RZ, RZ, R47 ;  /* 0x000000ffff267224 */ /* 0x001fe200078e002f */
[----:B------:R-:W-:Y:S01]  /*2ace0*/  @!P0 LOP3.LUT R38, R35, 0x7ff00000, RZ, 0xc0, !PT ;  /* 0x7ff0000023268812 */ /* 0x000fe200078ec0ff */
[----:B------:R-:W-:Y:S01]  /*2acf0*/  IMAD.MOV.U32 R39, RZ, RZ, R46 ;  /* 0x000000ffff277224 */ /* 0x000fe200078e002e */
[----:B------:R-:W-:Y:S02]  /*2ad00*/  @!P1 LOP3.LUT R39, R9, 0x7ff00000, RZ, 0xc0, !PT ;  /* 0x7ff0000009279812 */ /* 0x000fe400078ec0ff */
[----:B------:R-:W-:-:S04]  /*2ad10*/  IADD3 R32, R38, -0x1, RZ ;  /* 0xffffffff26207810 */ /* 0x000fc80007ffe0ff */
        /* <DEDUP_REMOVED lines=16> */
[----:B------:R-:W0:Y:S01]  /*2ae20*/  DFMA R8, R36, -R8, R34 ;  /* 0x800000082408722b */ /* 0x000e220000000022 */
[----:B------:R-:W-:-:S09]  /*2ae30*/  IMAD.MOV.U32 R2, RZ, RZ, RZ ;  /* 0x000000ffff027224 */ /* 0x000fd200078e00ff */
[C---:B0-----:R-:W-:Y:S02]  /*2ae40*/  FSETP.NEU.AND P0, PT, R9.reuse, RZ, PT ;  /* 0x000000ff0900720b */ /* 0x041fe40003f0d000 */
        /* <DEDUP_REMOVED lines=11> */
[----:B------:R-:W-:-:S05]  /*2af00*/  FSEL R32, R10, R33, !P0 ;  /* 0x000000210a207208 */ /* 0x000fca0004000000 */
[----:B------:R-:W-:Y:S02]  /*2af10*/  IMAD.MOV.U32 R33, RZ, RZ, R32 ;  /* 0x000000ffff217224 */ /* 0x000fe400078e0020 */
[----:B------:R-:W-:Y:S01]  /*2af20*/  IMAD.MOV.U32 R32, RZ, RZ, R2 ;  /* 0x000000ffff207224 */ /* 0x000fe200078e0002 */
[----:B------:R-:W-:Y:S05]  /*2af30*/  BRA `(.L_x_11636) ;  /* 0x0000018000007947 */ /* 0x000fea0003800000 */
.L_x_11635:
        /* <DEDUP_REMOVED lines=17> */
.L_x_11638:
[----:B------:R-:W-:-:S05]  /*2b050*/  LOP3.LUT R32, R3, 0x80000, RZ, 0xfc, !PT ;  /* 0x0008000003207812 */ /* 0x000fca00078efcff */
[----:B------:R-:W-:Y:S02]  /*2b060*/  IMAD.MOV.U32 R33, RZ, RZ, R32 ;  /* 0x000000ffff217224 */ /* 0x000fe400078e0020 */
[----:B------:R-:W-:Y:S01]  /*2b070*/  IMAD.MOV.U32 R32, RZ, RZ, R2 ;  /* 0x000000ffff207224 */ /* 0x000fe200078e0002 */
[----:B------:R-:W-:Y:S05]  /*2b080*/  BRA `(.L_x_11636) ;  /* 0x0000003000007947 */ /* 0x000fea0003800000 */
.L_x_11637:
[----:B------:R-:W-:-:S05]  /*2b090*/  LOP3.LUT R32, R11, 0x80000, RZ, 0xfc, !PT ;  /* 0x000800000b207812 */ /* 0x000fca00078efcff */
[----:B------:R-:W-:Y:S02]  /*2b0a0*/  IMAD.MOV.U32 R33, RZ, RZ, R32 ;  /* 0x000000ffff217224 */ /* 0x000fe400078e0020 */
[----:B------:R-:W-:Y:S02]  /*2b0b0*/  IMAD.MOV.U32 R32, RZ, RZ, R10 ;  /* 0x000000ffff207224 */ /* 0x000fe400078e000a */
.L_x_11636:
[----:B------:R-:W-:Y:S05]  /*2b0c0*/  BSYNC B0 ;  /* 0x0000000000007941 */ /* 0x000fea0003800000 */
.L_x_11634:
[----:B------:R-:W-:Y:S02]  /*2b0d0*/  IMAD.MOV.U32 R8, RZ, RZ, R0 ;  /* 0x000000ffff087224 */ /* 0x000fe400078e0000 */
[----:B------:R-:W-:Y:S02]  /*2b0e0*/  IMAD.MOV.U32 R9, RZ, RZ, 0x0 ;  /* 0x00000000ff097424 */ /* 0x000fe400078e00ff */
[----:B------:R-:W-:Y:S02]  /*2b0f0*/  IMAD.MOV.U32 R2, RZ, RZ, R32 ;  /* 0x000000ffff027224 */ /* 0x000fe400078e0020 */
[----:B------:R-:W-:Y:S01]  /*2b100*/  IMAD.MOV.U32 R3, RZ, RZ, R33 ;  /* 0x000000ffff037224 */ /* 0x000fe200078e0021 */
[----:B------:R-:W-:Y:S06]  /*2b110*/  RET.REL.NODEC R8 `(_ZN2at6native27unrolled_elementwise_kernelIZZZNS0_17asinh_kernel_cudaERNS_18TensorIteratorBaseEENKUlvE_clEvENKUlvE_clEvEUlN3c107complexIdEEE_St5arrayIPcLm2EELi4E23TrivialOffsetCalculatorILi1EjESE_NS0_6memory12LoadWithCastILi1EEENSF_13StoreWithCastILi1EEEEEviT_T0_T2_T3_T4_T5_) ;  /* 0xfffd4ee008007950 */ /* 0x000fec0003c3ffff */
        .weak           $__internal_21_$__cuda_sm20_dsqrt_rn_f64_mediumpath_v1
        .type           $__internal_21_$__cuda_sm20_dsqrt_rn_f64_mediumpath_v1,@function
        .size           $__internal_21_$__cuda_sm20_dsqrt_rn_f64_mediumpath_v1,(.L_x_16816 - $__internal_21_$__cuda_sm20_dsqrt_rn_f64_mediumpath_v1)
$__internal_21_$__cuda_sm20_dsqrt_rn_f64_mediumpath_v1:
[----:B------:R-:W-:Y:S01]  /*2b120*/  ISETP.GE.U32.AND P0, PT, R10, -0x3400000, PT ;  /* 0xfcc000000a00780c */ /* 0x000fe20003f06070 */
[----:B------:R-:W-:Y:S01]  /*2b130*/  BSSY B0, `(.L_x_11639) ;  /* 0x000002b000007945 */ /* 0x000fe20003800000 */
[----:B------:R-:W-:Y:S01]  /*2b140*/  LOP3.LUT R3, R3, R2, RZ, 0x3c, !PT ;  /* 0x0000000203037212 */ /* 0x000fe200078e3cff */
[----:B------:R-:W-:-:S02]  /*2b150*/  IMAD.MOV.U32 R10, RZ, RZ, R34 ;  /* 0x000000ffff0a7224 */ /* 0x000fc400078e0022 */
[----:B------:R-:W-:Y:S01]  /*2b160*/  IMAD.MOV.U32 R34, RZ, RZ, R9 ;  /* 0x000000ffff227224 */ /* 0x000fe200078e0009 */
[C---:B------:R-:W-:Y:S01]  /*2b170*/  LOP3.LUT R2, R3.reuse, R2, RZ, 0x3c, !PT ;  /* 0x0000000203027212 */ /* 0x040fe200078e3cff */
[----:B------:R-:W-:Y:S02]  /*2b180*/  IMAD.MOV.U32 R35, RZ, RZ, R8 ;  /* 0x000000ffff237224 */ /* 0x000fe400078e0008 */
[----:B------:R-:W-:Y:S01]  /*2b190*/  IMAD.MOV.U32 R8, RZ, RZ, R32 ;  /* 0x000000ffff087224 */ /* 0x000fe200078e0020 */
[----:B------:R-:W-:Y:S01]  /*2b1a0*/  LOP3.LUT R3, R3, R2, RZ, 0x3c, !PT ;  /* 0x0000000203037212 */ /* 0x000fe200078e3cff */
[----:B------:R-:W-:Y:S02]  /*2b1b0*/  IMAD.MOV.U32 R9, RZ, RZ, R0 ;  /* 0x000000ffff097224 */ /* 0x000fe400078e0000 */
        /* <DEDUP_REMOVED lines=9> */
.L_x_11640:
        /* <DEDUP_REMOVED lines=24> */
.L_x_11642:
[----:B------:R0:W1:-:S06]  /*2b3d0*/  DADD R2, R10, R10 ;  /* 0x000000000a027229 */ /* 0x00004c000000000a */
.L_x_11641:
[----:B------:R-:W-:Y:S05]  /*2b3e0*/  BSYNC B0 ;  /* 0x0000000000007941 */ /* 0x000fea0003800000 */
.L_x_11639:
[----:B------:R-:W-:Y:S02]  /*2b3f0*/  IMAD.MOV.U32 R8, RZ, RZ, R33 ;  /* 0x000000ffff087224 */ /* 0x000fe400078e0021 */
[----:B------:R-:W-:Y:S02]  /*2b400*/  IMAD.MOV.U32 R9, RZ, RZ, 0x0 ;  /* 0x00000000ff097424 */ /* 0x000fe400078e00ff */
[----:B-1----:R-:W-:Y:S02]  /*2b410*/  IMAD.MOV.U32 R0, RZ, RZ, R2 ;  /* 0x000000ffff007224 */ /* 0x002fe400078e0002 */
[----:B------:R-:W-:Y:S05]  /*2b420*/  RET.REL.NODEC R8 `(_ZN2at6native27unrolled_elementwise_kernelIZZZNS0_17asinh_kernel_cudaERNS_18TensorIteratorBaseEENKUlvE_clEvENKUlvE_clEvEUlN3c107complexIdEEE_St5arrayIPcLm2EELi4E23TrivialOffsetCalculatorILi1EjESE_NS0_6memory12LoadWithCastILi1EEENSF_13StoreWithCastILi1EEEEEviT_T0_T2_T3_T4_T5_) ;  /* 0xfffd4bd008007950 */ /* 0x000fea0003c3ffff */
.L_x_11643:
        /* <DEDUP_REMOVED lines=13> */
.L_x_16816:


//--------------------- .text._ZN2at6native18elementwise_kernelILi128ELi2EZNS0_22gpu_kernel_impl_nocastIZZZNS0_17asinh_kernel_cudaERNS_18TensorIteratorBaseEENKUlvE_clEvENKUlvE_clEvEUlN3c107complexIdEEE_EEvS4_RKT_EUliE_EEviT1_ --------------------------
	.section	.text._ZN2at6native18elementwise_kernelILi128ELi2EZNS0_22gpu_kernel_impl_nocastIZZZNS0_17asinh_kernel_cudaERNS_18TensorIteratorBaseEENKUlvE_clEvENKUlvE_clEvEUlN3c107complexIdEEE_EEvS4_RKT_EUliE_EEviT1_,"ax",@progbits
	.sectioninfo	@"SHI_REGISTERS=48"
	.align	128
        .global         _ZN2at6native18elementwise_kernelILi128ELi2EZNS0_22gpu_kernel_impl_nocastIZZZNS0_17asinh_kernel_cudaERNS_18TensorIteratorBaseEENKUlvE_clEvENKUlvE_clEvEUlN3c107complexIdEEE_EEvS4_RKT_EUliE_EEviT1_
        .type           _ZN2at6native18elementwise_kernelILi128ELi2EZNS0_22gpu_kernel_impl_nocastIZZZNS0_17asinh_kernel_cudaERNS_18TensorIteratorBaseEENKUlvE_clEvENKUlvE_clEvEUlN3c107complexIdEEE_EEvS4_RKT_EUliE_EEviT1_,@function
        .size           _ZN2at6native18elementwise_kernelILi128ELi2EZNS0_22gpu_kernel_impl_nocastIZZZNS0_17asinh_kernel_cudaERNS_18TensorIteratorBaseEENKUlvE_clEvENKUlvE_clEvEUlN3c107complexIdEEE_EEvS4_RKT_EUliE_EEviT1_,(.L_x_16818 - _ZN2at6native18elementwise_kernelILi128ELi2EZNS0_22gpu_kernel_impl_nocastIZZZNS0_17asinh_kernel_cudaERNS_18TensorIteratorBaseEENKUlvE_clEvENKUlvE_clEvEUlN3c107complexIdEEE_EEvS4_RKT_EUliE_EEviT1_)
        .other          _ZN2at6native18elementwise_kernelILi128ELi2EZNS0_22gpu_kernel_impl_nocastIZZZNS0_17asinh_kernel_cudaERNS_18TensorIteratorBaseEENKUlvE_clEvENKUlvE_clEvEUlN3c107complexIdEEE_EEvS4_RKT_EUliE_EEviT1_,@"STO_CUDA_ENTRY STV_DEFAULT"
_ZN2at6native18elementwise_kernelILi128ELi2EZNS0_22gpu_kernel_impl_nocastIZZZNS0_17asinh_kernel_cudaERNS_18TensorIteratorBaseEENKUlvE_clEvENKUlvE_clEvEUlN3c107complexIdEEE_EEvS4_RKT_EUliE_EEviT1_:
.text._ZN2at6native18elementwise_kernelILi128ELi2EZNS0_22gpu_kernel_impl_nocastIZZZNS0_17asinh_kernel_cudaERNS_18TensorIteratorBaseEENKUlvE_clEvENKUlvE_clEvEUlN3c107complexIdEEE_EEvS4_RKT_EUliE_EEviT1_:
        /* <DEDUP_REMOVED lines=236> */
.L_x_11646:
[----:B------:R-:W-:-:S04]  /*0ec0*/  IADD3 R2, P0, R0, c[0x0][0x368], RZ ;  /* 0x0000da0000027a10 */ /* 0x000fc80007f1e0ff */
[----:B------:R-:W-:-:S05]  /*0ed0*/  IADD3.X R3, RZ, c[0x0][0x36c], RZ, P0, !PT ;  /* 0x0000db00ff037a10 */ /* 0x000fca00007fe4ff */
[----:B------:R-:W2:Y:S01]  /*0ee0*/  LDG.E.128 R8, [R2.64] ;  /* 0x0000000402087981 */ /* 0x000ea2000c1e1d00 */
[----:B------:R-:W-:Y:S01]  /*0ef0*/  BSSY B1, `(.L_x_11647) ;  /* 0x000085e000017945 */ /* 0x000fe20003800000 */
[----:B--2---:R-:W0:-:S04]  /*0f00*/  DSETP.GTU.AND P0, PT, |R10|, +INF , PT ;  /* 0x7ff000000a00742a */ /* 0x004e080003f0c200 */
[----:B------:R-:W-:-:S04]  /*0f10*/  DADD R34, -RZ, |R8| ;  /* 0x00000000ff227229 */ /* 0x000fc80000000508 */
[----:B0-----:R-:W0:-:S04]  /*0f20*/  DSETP.GTU.OR P0, PT, |R8|, +INF , P0 ;  /* 0x7ff000000800742a */ /* 0x001e08000070c600 */
[----:B------:R1:W2:-:S10]  /*0f30*/  DADD R32, -RZ, |R10| ;  /* 0x00000000ff207229 */ /* 0x000294000000050a */
[----:B0-----:R-:W-:Y:S05]  /*0f40*/  @P0 BRA `(.L_x_11648) ;  /* 0x0000847000000947 */ /* 0x001fea0003800000 */
[----:B-12---:R-:W0:-:S06]  /*0f50*/  DSETP.GT.AND P0, PT, R32, 4.50359962737049600000e+15, PT ;  /* 0x433000002000742a */ /* 0x006e0c0003f04000 */
        /* <DEDUP_REMOVED lines=11> */
[----:B------:R-:W-:Y:S01]  /*1010*/  IMAD.MOV.U32 R30, RZ, RZ, c[0x2][0xc] ;  /* 0x00800300ff1e7624 */ /* 0x000fe200078e00ff */
[----:B------:R-:W1:Y:S01]  /*1020*/  DADD R22, R32, -1 ;  /* 0xbff0000020167429 */ /* 0x000e620000000000 */
[----:B------:R-:W-:-:S03]  /*1030*/  IMAD.MOV.U32 R38, RZ, RZ, RZ ;  /* 0x000000ffff267224 */ /* 0x000fc600078e00ff */
        /* <DEDUP_REMOVED lines=15> */
[----:B------:R-:W-:Y:S02]  /*1130*/  LOP3.LUT R0, R5, 0xffc00000, RZ, 0xc0, !PT ;  /* 0xffc0000005007812 */ /* 0x000fe400078ec0ff */
[----:B------:R-:W-:Y:S02]  /*1140*/  ISETP.LT.U32.AND.EX P0, PT, R19, R15, PT, P2 ;  /* 0x0000000f1300720c */ /* 0x000fe40003f01120 */
[-C--:B------:R-:W-:Y:S01]  /*1150*/  SEL R6, R2, R14.reuse, P1 ;  /* 0x0000000e02067207 */ /* 0x080fe20000800000 */
[----:B------:R-:W-:Y:S01]  /*1160*/  IMAD.MOV.U32 R2, RZ, RZ, RZ ;  /* 0x000000ffff027224 */ /* 0x000fe200078e00ff */
        /* <DEDUP_REMOVED lines=11> */
[----:B0-----:R0:W2:Y:S02]  /*1220*/  DFMA R16, R16, R16, R12 ;  /* 0x000000101010722b */ /* 0x0010a4000000000c */
[----:B0-----:R-:W-:Y:S02]  /*1230*/  IMAD.MOV.U32 R12, RZ, RZ, c[0x2][0xc] ;  /* 0x00800300ff0c7624 */ /* 0x001fe400078e00ff */
[----:B-1----:R0:W1:-:S04]  /*1240*/  DFMA R14, R14, R14, R2 ;  /* 0x0000000e0e0e722b */ /* 0x0020480000000002 */
[----:B--2---:R-:W2:Y:S02]  /*1250*/  DSETP.MIN.AND P0, P1, R16, c[0x2][0x8], PT ;  /* 0x008002001000762a */ /* 0x004ea40003900000 */
[----:B0-----:R-:W-:Y:S02]  /*1260*/  IMAD.MOV.U32 R2, RZ, RZ, R17 ;  /* 0x000000ffff027224 */ /* 0x001fe400078e0011 */
[----:B-1----:R-:W0:Y:S02]  /*1270*/  DSETP.MIN.AND P2, P3, R14, c[0x2][0x8], PT ;  /* 0x008002000e00762a */ /* 0x002e240003b40000 */
[----:B------:R-:W-:Y:S02]  /*1280*/  MOV R13, R15 ;  /* 0x0000000f000d7202 */ /* 0x000fe40000000f00 */
[----:B--2---:R-:W-:Y:S01]  /*1290*/  FSEL R3, R2, c[0x2][0xc], P0 ;  /* 0x0080030002037a08 */ /* 0x004fe20000000000 */
[----:B------:R-:W-:Y:S01]  /*12a0*/  IMAD.MOV.U32 R2, RZ, RZ, R16 ;  /* 0x000000ffff027224 */ /* 0x000fe200078e0010 */
[----:B0-----:R-:W-:-:S04]  /*12b0*/  FSEL R27, R13, c[0x2][0xc], P2 ;  /* 0x008003000d1b7a08 */ /* 0x001fc80001000000 */
        /* <DEDUP_REMOVED lines=13> */
[----:B0-----:R0:W2:Y:S02]  /*1390*/  DFMA R30, R2, -R30, 1 ;  /* 0x3ff00000021e742b */ /* 0x0010a4000000081e */
[----:B0-----:R-:W-:Y:S02]  /*13a0*/  IMAD.MOV.U32 R2, RZ, RZ, 0x0 ;  /* 0x00000000ff027424 */ /* 0x001fe400078e00ff */
[----:B-1----:R-:W0:Y:S01]  /*13b0*/  DMUL R40, R12, R12 ;  /* 0x0000000c0c287228 */ /* 0x002e220000000000 */
[----:B------:R-:W-:-:S03]  /*13c0*/  IMAD.MOV.U32 R3, RZ, RZ, 0x3fd80000 ;  /* 0x3fd80000ff037424 */ /* 0x000fc600078e00ff */
[----:B--2---:R-:W-:-:S04]  /*13d0*/  DMUL R36, R38, R30 ;  /* 0x0000001e26247228 */ /* 0x004fc80000000000 */
[----:B0-----:R-:W0:-:S04]  /*13e0*/  DFMA R40, R26, -R40, 1 ;  /* 0x3ff000001a28742b */ /* 0x001e080000000828 */
[----:B------:R-:W1:-:S04]  /*13f0*/  DFMA R30, R30, R2, 0.5 ;  /* 0x3fe000001e1e742b */ /* 0x000e480000000002 */
[----:B0-----:R-:W-:-:S04]  /*1400*/  DFMA R26, R40, R2, 0.5 ;  /* 0x3fe00000281a742b */ /* 0x001fc80000000002 */
[----:B------:R-:W0:-:S04]  /*1410*/  DMUL R40, R12, R40 ;  /* 0x000000280c287228 */ /* 0x000e080000000000 */
[----:B-1----:R-:W1:-:S04]  /*1420*/  DFMA R30, R30, R36, R38 ;  /* 0x000000241e1e722b */ /* 0x002e480000000026 */
[----:B0-----:R0:W2:Y:S02]  /*1430*/  DFMA R26, R26, R40, R12 ;  /* 0x000000281a1a722b */ /* 0x0010a4000000000c */
[----:B0-----:R-:W-:Y:S02]  /*1440*/  LOP3.LUT R13, R29, 0x100000, RZ, 0xfc, !PT ;  /* 0x001000001d0d7812 */ /* 0x001fe400078efcff */
[----:B-1----:R-:W0:-:S04]  /*1450*/  DMUL R30, R16, R30 ;  /* 0x0000001e101e7228 */ /* 0x002e080000000000 */
[----:B--2---:R1:W2:Y:S02]  /*1460*/  DMUL R26, R14, R26 ;  /* 0x0000001a0e1a7228 */ /* 0x0042a40000000000 */
[----:B-1----:R-:W-:Y:S01]  /*1470*/  LOP3.LUT R15, R0, 0x100000, RZ, 0xfc, !PT ;  /* 0x00100000000f7812 */ /* 0x002fe200078efcff */
[----:B------:R-:W-:Y:S01]  /*1480*/  IMAD.MOV.U32 R14, RZ, RZ, RZ ;  /* 0x000000ffff0e7224 */ /* 0x000fe200078e00ff */
[----:B0-----:R-:W0:-:S05]  /*1490*/  DMUL R30, R30, R12 ;  /* 0x0000000c1e1e7228 */ /* 0x001e0a0000000000 */
[----:B--2---:R-:W1:-:S05]  /*14a0*/  DMUL R26, R26, R14 ;  /* 0x0000000e1a1a7228 */ /* 0x004e4a0000000000 */
[----:B0-----:R-:W-:Y:S02]  /*14b0*/  @!P1 FSEL R20, R6, R30, !P0 ;  /* 0x0000001e06149208 */ /* 0x001fe40004000000 */
[----:B------:R-:W-:-:S03]  /*14c0*/  @!P1 FSEL R21, R7, R31, !P0 ;  /* 0x0000001f07159208 */ /* 0x000fc60004000000 */
[----:B-1----:R-:W-:Y:S02]  /*14d0*/  @!P3 FSEL R18, R4, R26, !P2 ;  /* 0x0000001a0412b208 */ /* 0x002fe40005000000 */
        /* <DEDUP_REMOVED lines=24> */
[----:B0-----:R-:W-:Y:S01]  /*1660*/  IMAD.MOV.U32 R4, RZ, RZ, R26 ;  /* 0x000000ffff047224 */ /* 0x001fe200078e001a */
[----:B------:R-:W-:Y:S01]  /*1670*/  MOV R13, R15 ;  /* 0x0000000f000d7202 */ /* 0x000fe20000000f00 */
[----:B-1----:R-:W-:Y:S01]  /*1680*/  IMAD.MOV.U32 R6, RZ, RZ, R30 ;  /* 0x000000ffff067224 */ /* 0x002fe200078e001e */
[----:B------:R-:W-:Y:S01]  /*1690*/  MOV R0, 0x16c0 ;  /* 0x000016c000007802 */ /* 0x000fe20000000f00 */
[----:B------:R-:W-:Y:S02]  /*16a0*/  IMAD.MOV.U32 R7, RZ, RZ, R31 ;  /* 0x000000ffff077224 */ /* 0x000fe400078e001f */
[----:B------:R-:W-:Y:S05]  /*16b0*/  CALL.REL.NOINC `($__internal_23_$__cuda_sm20_dsqrt_rn_f64_mediumpath_v1) ;  /* 0x0001199000007944 */ /* 0x000fea0003c00000 */
[----:B-1----:R-:W-:Y:S02]  /*16c0*/  IMAD.MOV.U32 R6, RZ, RZ, R2 ;  /* 0x000000ffff067224 */ /* 0x002fe400078e0002 */
[----:B------:R-:W-:Y:S02]  /*16d0*/  IMAD.MOV.U32 R7, RZ, RZ, R3 ;  /* 0x000000ffff077224 */ /* 0x000fe400078e0003 */
.L_x_11654:
[----:B------:R-:W-:Y:S05]  /*16e0*/  BSYNC B4 ;  /* 0x0000000000047941 */ /* 0x000fea0003800000 */
.L_x_11653:
        /* <DEDUP_REMOVED lines=11> */
[----:B------:R-:W-:Y:S01]  /*17a0*/  @P1 MOV R6, 0x0 ;  /* 0x0000000000061802 */ /* 0x000fe20000000f00 */
[----:B------:R-:W-:Y:S01]  /*17b0*/  @P1 IMAD.MOV.U32 R7, RZ, RZ, 0x7ff00000 ;  /* 0x7ff00000ff071424 */ /* 0x000fe200078e00ff */
[----:B------:R-:W-:-:S05]  /*17c0*/  @P1 FSETP.NEU.FTZ.AND P2, PT, R5, RZ, PT ;  /* 0x000000ff0500120b */ /* 0x000fca0003f5d000 */
[----:B------:R-:W0:-:S10]  /*17d0*/  @P1 DFMA R6, R4, R6, +INF ;  /* 0x7ff000000406142b */ /* 0x000e140000000006 */
[----:B0-----:R-:W-:Y:S02]  /*17e0*/  @P1 FSEL R30, R6, RZ, P2 ;  /* 0x000000ff061e1208 */ /* 0x001fe40001000000 */
[----:B------:R-:W-:Y:S01]  /*17f0*/  @P1 FSEL R31, R7, -QNAN , P2 ;  /* 0xfff00000071f1808 */ /* 0x000fe20001000000 */
[----:B------:R-:W-:Y:S05]  /*1800*/  @P1 BRA `(.L_x_11655) ;  /* 0x00001c9000001947 */ /* 0x000fea0003800000 */
[C---:B------:R-:W-:Y:S01]  /*1810*/  LOP3.LUT R4, R3.reuse, 0x800fffff, RZ, 0xc0, !PT ;  /* 0x800fffff03047812 */ /* 0x040fe200078ec0ff */
[----:B------:R-:W-:Y:S01]  /*1820*/  IMAD.MOV.U32 R6, RZ, RZ, RZ ;  /* 0x000000ffff067224 */ /* 0x000fe200078e00ff */
[----:B------:R-:W-:Y:S01]  /*1830*/  MOV R30, 0x3ae80f1e ;  /* 0x3ae80f1e001e7802 */ /* 0x000fe20000000f00 */
[----:B------:R-:W-:Y:S01]  /*1840*/  IMAD.MOV.U32 R31, RZ, RZ, 0x3eb1380b ;  /* 0x3eb1380bff1f7424 */ /* 0x000fe200078e00ff */
[----:B------:R-:W-:Y:S01]  /*1850*/  LOP3.LUT R5, R4, 0x3ff00000, RZ, 0xfc, !PT ;  /* 0x3ff0000004057812 */ /* 0x000fe200078efcff */
[----:B------:R-:W-:Y:S01]  /*1860*/  IMAD.MOV.U32 R4, RZ, RZ, R2 ;  /* 0x000000ffff047224 */ /* 0x000fe200078e0002 */
[----:B------:R-:W-:Y:S02]  /*1870*/  LEA.HI R3, R3, R0, RZ, 0xc ;  /* 0x0000000003037211 */ /* 0x000fe400078f60ff */
        /* <DEDUP_REMOVED lines=36> */
.L_x_11652:
        /* <DEDUP_REMOVED lines=33> */
[----:B------:R-:W-:Y:S05]  /*1cd0*/  CALL.REL.NOINC `($__internal_22_$__cuda_sm20_div_rn_f64_full) ;  /* 0x00010d2000007944 */ /* 0x000fea0003c00000 */
.L_x_11662:
[----:B------:R-:W-:Y:S05]  /*1ce0*/  BSYNC B5 ;  /* 0x0000000000057941 */ /* 0x000fea0003800000 */
.L_x_11661:
[----:B------:R-:W-:Y:S01]  /*1cf0*/  MOV R26, R2 ;  /* 0x00000002001a7202 */ /* 0x000fe20000000f00 */
[----:B------:R-:W-:Y:S01]  /*1d00*/  IMAD.MOV.U32 R27, RZ, RZ, R3 ;  /* 0x000000ffff1b7224 */ /* 0x000fe200078e0003 */
[----:B------:R-:W-:Y:S05]  /*1d10*/  BRA `(.L_x_11660) ;  /* 0x0000001000007947 */ /* 0x000fea0003800000 */
.L_x_11659:
[----:B------:R0:W1:-:S06]  /*1d20*/  DADD R26, -R24, R20 ;  /* 0x00000000181a7229 */ /* 0x00004c0000000114 */
.L_x_11660:
[----:B------:R-:W-:Y:S05]  /*1d30*/  BSYNC B4 ;  /* 0x0000000000047941 */ /* 0x000fea0003800000 */
.L_x_11658:
        /* <DEDUP_REMOVED lines=28> */
[----:B01----:R-:W-:Y:S05]  /*1f00*/  CALL.REL.NOINC `($__internal_22_$__cuda_sm20_div_rn_f64_full) ;  /* 0x00010af000007944 */ /* 0x003fea0003c00000 */
.L_x_11667:
[----:B------:R-:W-:Y:S05]  /*1f10*/  BSYNC B5 ;  /* 0x0000000000057941 */ /* 0x000fea0003800000 */
.L_x_11666:
[----:B------:R-:W-:Y:S05]  /*1f20*/  BRA `(.L_x_11665) ;  /* 0x0000001000007947 */ /* 0x000fea0003800000 */
.L_x_11664:
[----:B------:R2:W3:-:S06]  /*1f30*/  DADD R2, R18, -R14 ;  /* 0x0000000012027229 */ /* 0x0004cc000000080e */
.L_x_11665:
[----:B------:R-:W-:Y:S05]  /*1f40*/  BSYNC B4 ;  /* 0x0000000000047941 */ /* 0x000fea0003800000 */
.L_x_11663:
[----:B---3--:R-:W3:Y:S01]  /*1f50*/  DMUL R30, R2, 0.5 ;  /* 0x3fe00000021e7828 */ /* 0x008ee20000000000 */
[----:B------:R-:W-:Y:S01]  /*1f60*/  IMAD.MOV.U32 R4, RZ, RZ, 0x0 ;  /* 0x00000000ff047424 */ /* 0x000fe200078e00ff */
[----:B------:R-:W-:Y:S01]  /*1f70*/  MOV R5, 0x3fd80000 ;  /* 0x3fd8000000057802 */ /* 0x000fe20000000f00 */
[----:B------:R-:W-:Y:S01]  /*1f80*/  BSSY B4, `(.L_x_11668) ;  /* 0x000001a000047945 */ /* 0x000fe20003800000 */
[----:B--2---:R-:W-:-:S04]  /*1f90*/  DADD R14, R16, 1 ;  /* 0x3ff00000100e7429 */ /* 0x004fc80000000000 */
        /* <DEDUP_REMOVED lines=16> */
[----:B-1----:R-:W-:Y:S01]  /*20a0*/  IMAD.MOV.U32 R4, RZ, RZ, R26 ;  /* 0x000000ffff047224 */ /* 0x002fe200078e001a */
[----:B------:R-:W-:Y:S01]  /*20b0*/  MOV R0, 0x2100 ;  /* 0x0000210000007802 */ /* 0x000fe20000000f00 */
[----:B------:R-:W-:Y:S02]  /*20c0*/  IMAD.MOV.U32 R13, RZ, RZ, R15 ;  /* 0x000000ffff0d7224 */ /* 0x000fe400078e000f */
[----:B--2---:R-:W-:Y:S02]  /*20d0*/  IMAD.MOV.U32 R6, RZ, RZ, R36 ;  /* 0x000000ffff067224 */ /* 0x004fe400078e0024 */
[----:B------:R-:W-:Y:S02]  /*20e0*/  IMAD.MOV.U32 R7, RZ, RZ, R37 ;  /* 0x000000ffff077224 */ /* 0x000fe400078e0025 */
[----:B0-----:R-:W-:Y:S05]  /*20f0*/  CALL.REL.NOINC `($__internal_23_$__cuda_sm20_dsqrt_rn_f64_mediumpath_v1) ;  /* 0x00010f5000007944 */ /* 0x001fea0003c00000 */
[----:B-1----:R-:W-:Y:S02]  /*2100*/  IMAD.MOV.U32 R6, RZ, RZ, R2 ;  /* 0x000000ffff067224 */ /* 0x002fe400078e0002 */
[----:B------:R-:W-:Y:S02]  /*2110*/  IMAD.MOV.U32 R7, RZ, RZ, R3 ;  /* 0x000000ffff077224 */ /* 0x000fe400078e0003 */
.L_x_11669:
[----:B------:R-:W-:Y:S05]  /*2120*/  BSYNC B4 ;  /* 0x0000000000047941 */ /* 0x000fea0003800000 */
.L_x_11668:
[----:B--2---:R-:W2:-:S10]  /*2130*/  DADD R30, R30, R6 ;  /* 0x000000001e1e7229 */ /* 0x004e940000000006 */
[C---:B--2---:R-:W-:Y:S02]  /*2140*/  FSETP.GEU.FTZ.AND P1, PT, R31.reuse, 1.7916666269302368164, PT ;  /* 0x3fe555551f00780b */ /* 0x044fe40003f3e000 */
[----:B------:R-:W-:-:S13]  /*2150*/  FSETP.GT.FTZ.AND P0, PT, R31, -1.6999999284744262695, PT ;  /* 0xbfd999991f00780b */ /* 0x000fda0003f14000 */
[----:B------:R-:W-:Y:S05]  /*2160*/  @P0 BRA !P1, `(.L_x_11670) ;  /* 0x000003d000000947 */ /* 0x000fea0004800000 */
[----:B-1----:R-:W1:-:S10]  /*2170*/  DADD R2, R30, 1 ;  /* 0x3ff000001e027429 */ /* 0x002e540000000000 */
[----:B-1----:R-:W-:Y:S01]  /*2180*/  ISETP.GT.AND P0, PT, R3, 0xfffff, PT ;  /* 0x000fffff0300780c */ /* 0x002fe20003f04270 */
[----:B------:R-:W-:Y:S01]  /*2190*/  IMAD.MOV.U32 R5, RZ, RZ, R3 ;  /* 0x000000ffff057224 */ /* 0x000fe200078e0003 */
[----:B------:R-:W-:-:S11]  /*21a0*/  MOV R4, R2 ;  /* 0x0000000200047202 */ /* 0x000fd60000000f00 */
[----:B------:R-:W1:-:S10]  /*21b0*/  @!P0 DMUL R4, R4, 1.80143985094819840000e+16 ;  /* 0x4350000004048828 */ /* 0x000e540000000000 */
[----:B-1----:R-:W-:Y:S02]  /*21c0*/  @!P0 IMAD.MOV.U32 R3, RZ, RZ, R5 ;  /* 0x000000ffff038224 */ /* 0x002fe400078e0005 */
        /* <DEDUP_REMOVED lines=8> */
[----:B------:R-:W1:-:S10]  /*2250*/  @P1 DFMA R6, R4, R6, +INF ;  /* 0x7ff000000406142b */ /* 0x000e540000000006 */
[----:B-1----:R-:W-:Y:S02]  /*2260*/  @P1 FSEL R30, R6, RZ, P2 ;  /* 0x000000ff061e1208 */ /* 0x002fe40001000000 */
[----:B------:R-:W-:Y:S01]  /*2270*/  @P1 FSEL R31, R7, -QNAN , P2 ;  /* 0xfff00000071f1808 */ /* 0x000fe20001000000 */
[----:B------:R-:W-:Y:S05]  /*2280*/  @P1 BRA `(.L_x_11655) ;  /* 0x0000121000001947 */ /* 0x000fea0003800000 */
[C---:B------:R-:W-:Y:S01]  /*2290*/  LOP3.LUT R4, R3.reuse, 0x800fffff, RZ, 0xc0, !PT ;  /* 0x800fffff03047812 */ /* 0x040fe200078ec0ff */
[----:B------:R-:W-:Y:S01]  /*22a0*/  IMAD.MOV.U32 R6, RZ, RZ, RZ ;  /* 0x000000ffff067224 */ /* 0x000fe200078e00ff */
[----:B------:R-:W-:Y:S01]  /*22b0*/  LEA.HI R3, R3, R0, RZ, 0xc ;  /* 0x0000000003037211 */ /* 0x000fe200078f60ff */
[----:B------:R-:W-:Y:S01]  /*22c0*/  IMAD.MOV.U32 R30, RZ, RZ, 0x3ae80f1e ;  /* 0x3ae80f1eff1e7424 */ /* 0x000fe200078e00ff */
[----:B------:R-:W-:Y:S01]  /*22d0*/  LOP3.LUT R5, R4, 0x3ff00000, RZ, 0xfc, !PT ;  /* 0x3ff0000004057812 */ /* 0x000fe200078efcff */
[----:B------:R-:W-:Y:S01]  /*22e0*/  IMAD.MOV.U32 R31, RZ, RZ, 0x3eb1380b ;  /* 0x3eb1380bff1f7424 */ /* 0x000fe200078e00ff */
[----:B------:R-:W-:Y:S02]  /*22f0*/  MOV R4, R2 ;  /* 0x0000000200047202 */ /* 0x000fe40000000f00 */
[----:B------:R-:W-:-:S13]  /*2300*/  ISETP.GE.AND P0, PT, R5, 0x3ff6a09f, PT ;  /* 0x3ff6a09f0500780c */ /* 0x000fda0003f06270 */
[----:B------:R-:W-:Y:S02]  /*2310*/  @P0 IADD3 R7, R5, -0x100000, RZ ;  /* 0xfff0000005070810 */ /* 0x000fe40007ffe0ff */
[----:B------:R-:W-:-:S03]  /*2320*/  @P0 IADD3 R3, R3, 0x1, RZ ;  /* 0x0000000103030810 */ /* 0x000fc60007ffe0ff */
[----:B------:R-:W-:Y:S01]  /*2330*/  @P0 IMAD.MOV.U32 R5, RZ, RZ, R7 ;  /* 0x000000ffff050224 */ /* 0x000fe200078e0007 */
[----:B------:R-:W-:Y:S01]  /*2340*/  LOP3.LUT R2, R3, 0x80000000, RZ, 0x3c, !PT ;  /* 0x8000000003027812 */ /* 0x000fe200078e3cff */
[----:B------:R-:W-:-:S04]  /*2350*/  IMAD.MOV.U32 R3, RZ, RZ, 0x43300000 ;  /* 0x43300000ff037424 */ /* 0x000fc800078e00ff */
[----:B------:R-:W1:-:S04]  /*2360*/  DADD R26, R4, 1 ;  /* 0x3ff00000041a7429 */ /* 0x000e480000000000 */
[----:B------:R-:W-:Y:S02]  /*2370*/  DADD R4, R4, -1 ;  /* 0xbff0000004047429 */ /* 0x000fe40000000000 */
[----:B-1----:R-:W1:Y:S02]  /*2380*/  MUFU.RCP64H R7, R27 ;  /* 0x0000001b00077308 */ /* 0x002e640000001800 */
[----:B------:R-:W-:-:S04]  /*2390*/  DADD R2, R2, c[0x2][0x48] ;  /* 0x0080120002027629 */ /* 0x000fc80000000000 */
[----:B01----:R-:W0:-:S06]  /*23a0*/  DFMA R12, -R26, R6, 1 ;  /* 0x3ff000001a0c742b */ /* 0x003e0c0000000106 */
        /* <DEDUP_REMOVED lines=25> */
.L_x_11670:
[----:B------:R-:W2:Y:S01]  /*2540*/  DADD R14, R30, 2 ;  /* 0x400000001e0e7429 */ /* 0x000ea20000000000 */
[----:B-1----:R-:W-:Y:S01]  /*2550*/  IMAD.MOV.U32 R2, RZ, RZ, 0x1 ;  /* 0x00000001ff027424 */ /* 0x002fe200078e00ff */
[----:B------:R-:W-:Y:S01]  /*2560*/  FSETP.GEU.AND P1, PT, |R31|, 6.5827683646048100446e-37, PT ;  /* 0x036000001f00780b */ /* 0x000fe20003f2e200 */
[----:B------:R-:W-:Y:S03]  /*2570*/  BSSY B4, `(.L_x_11671) ;  /* 0x0000011000047945 */ /* 0x000fe60003800000 */
[----:B--2---:R-:W1:Y:S02]  /*2580*/  MUFU.RCP64H R3, R15 ;  /* 0x0000000f00037308 */ /* 0x004e640000001800 */
[----:B-1----:R-:W1:-:S06]  /*2590*/  DFMA R4, -R14, R2, 1 ;  /* 0x3ff000000e04742b */ /* 0x002e4c0000000102 */
[----:B-1----:R-:W1:-:S06]  /*25a0*/  DFMA R4, R4, R4, R4 ;  /* 0x000000040404722b */ /* 0x002e4c0000000004 */
[----:B-1----:R-:W1:-:S06]  /*25b0*/  DFMA R4, R2, R4, R2 ;  /* 0x000000040204722b */ /* 0x002e4c0000000002 */
[----:B-1----:R-:W1:-:S06]  /*25c0*/  DFMA R2, -R14, R4, 1 ;  /* 0x3ff000000e02742b */ /* 0x002e4c0000000104 */
[----:B-1----:R-:W1:-:S06]  /*25d0*/  DFMA R2, R4, R2, R4 ;  /* 0x000000020402722b */ /* 0x002e4c0000000004 */
[----:B-1----:R-:W1:-:S06]  /*25e0*/  DMUL R4, R30, R2 ;  /* 0x000000021e047228 */ /* 0x002e4c0000000000 */
[----:B-1----:R-:W1:-:S06]  /*25f0*/  DFMA R6, -R14, R4, R30 ;  /* 0x000000040e06722b */ /* 0x002e4c000000011e */
[----:B-1----:R-:W1:-:S10]  /*2600*/  DFMA R2, R2, R6, R4 ;  /* 0x000000060202722b */ /* 0x002e540000000004 */
[----:B-1----:R-:W-:-:S05]  /*2610*/  FFMA R0, RZ, R15, R3 ;  /* 0x0000000fff007223 */ /* 0x002fca0000000003 */
[----:B------:R-:W-:-:S13]  /*2620*/  FSETP.GT.AND P0, PT, |R0|, 1.469367938527859385e-39, PT ;  /* 0x001000000000780b */ /* 0x000fda0003f04200 */
[----:B------:R-:W-:Y:S05]  /*2630*/  @P0 BRA P1, `(.L_x_11672) ;  /* 0x0000004000000947 */ /* 0x000fea0000800000 */
[----:B------:R-:W-:Y:S01]  /*2640*/  IMAD.MOV.U32 R2, RZ, RZ, R30 ;  /* 0x000000ffff027224 */ /* 0x000fe200078e001e */
[----:B------:R-:W-:Y:S02]  /*2650*/  MOV R3, R31 ;  /* 0x0000001f00037202 */ /* 0x000fe40000000f00 */
[----:B------:R-:W-:Y:S02]  /*2660*/  MOV R0, 0x2680 ;  /* 0x0000268000007802 */ /* 0x000fe40000000f00 */
[----:B0-----:R-:W-:Y:S05]  /*2670*/  CALL.REL.NOINC `($__internal_22_$__cuda_sm20_div_rn_f64_full) ;  /* 0x0001038000007944 */ /* 0x001fea0003c00000 */
.L_x_11672:
[----:B------:R-:W-:Y:S05]  /*2680*/  BSYNC B4 ;  /* 0x0000000000047941 */ /* 0x000fea0003800000 */
.L_x_11671:
[----:B------:R-:W1:Y:S01]  /*2690*/  DMUL R4, R30, R2 ;  /* 0x000000021e047228 */ /* 0x000e620000000000 */
[----:B0-----:R-:W-:Y:S02]  /*26a0*/  IMAD.MOV.U32 R12, RZ, RZ, 0x2fbe14b5 ;  /* 0x2fbe14b5ff0c7424 */ /* 0x001fe400078e00ff */
[----:B------:R-:W-:-:S03]  /*26b0*/  IMAD.MOV.U32 R13, RZ, RZ, 0x3eb372fb ;  /* 0x3eb372fbff0d7424 */ /* 0x000fc600078e00ff */
[----:B-1----:R-:W0:-:S06]  /*26c0*/  DADD R2, R30, -R4 ;  /* 0x000000001e027229 */ /* 0x002e0c0000000804 */
        /* <DEDUP_REMOVED lines=12> */
.L_x_11657:
        /* <DEDUP_REMOVED lines=19> */
[----:B------:R-:W-:Y:S01]  /*28c0*/  MOV R0, 0x2910 ;  /* 0x0000291000007802 */ /* 0x000fe20000000f00 */
[----:B------:R-:W-:Y:S02]  /*28d0*/  IMAD.MOV.U32 R13, RZ, RZ, R15 ;  /* 0x000000ffff0d7224 */ /* 0x000fe400078e000f */
[----:B------:R-:W-:Y:S02]  /*28e0*/  IMAD.MOV.U32 R6, RZ, RZ, R26 ;  /* 0x000000ffff067224 */ /* 0x000fe400078e001a */
[----:B------:R-:W-:Y:S02]  /*28f0*/  IMAD.MOV.U32 R7, RZ, RZ, R27 ;  /* 0x000000ffff077224 */ /* 0x000fe400078e001b */
[----:B-1----:R-:W-:Y:S05]  /*2900*/  CALL.REL.NOINC `($__internal_23_$__cuda_sm20_dsqrt_rn_f64_mediumpath_v1) ;  /* 0x0001074000007944 */ /* 0x002fea0003c00000 */
[----:B-1----:R-:W-:Y:S01]  /*2910*/  MOV R30, R2 ;  /* 0x00000002001e7202 */ /* 0x002fe20000000f00 */
[----:B------:R-:W-:Y:S02]  /*2920*/  IMAD.MOV.U32 R31, RZ, RZ, R3 ;  /* 0x000000ffff1f7224 */ /* 0x000fe400078e0003 */
.L_x_11675:
[----:B------:R-:W-:Y:S05]  /*2930*/  BSYNC B4 ;  /* 0x0000000000047941 */ /* 0x000fea0003800000 */
.L_x_11674:
[----:B-1----:R-:W1:-:S10]  /*2940*/  DADD R30, R22, R30 ;  /* 0x00000000161e7229 */ /* 0x002e54000000001e */
[C---:B-1----:R-:W-:Y:S02]  /*2950*/  FSETP.GEU.FTZ.AND P1, PT, R31.reuse, 1.7916666269302368164, PT ;  /* 0x3fe555551f00780b */ /* 0x042fe40003f3e000 */
[----:B------:R-:W-:-:S04]  /*2960*/  FSETP.GT.FTZ.AND P0, PT, R31, -1.6999999284744262695, PT ;  /* 0xbfd999991f00780b */ /* 0x000fc80003f14000 */
[----:B------:R-:W-:-:S13]  /*2970*/  PLOP3.LUT P0, PT, P1, P0, PT, 0x8, 0x0 ;  /* 0x000000000000781c */ /* 0x000fda0000f00170 */
[----:B------:R-:W-:Y:S05]  /*2980*/  @!P0 BRA `(.L_x_11676) ;  /* 0x0000025000008947 */ /* 0x000fea0003800000 */
[----:B------:R-:W1:Y:S01]  /*2990*/  DADD R14, R30, 2 ;  /* 0x400000001e0e7429 */ /* 0x000e620000000000 */
[----:B0-----:R-:W-:Y:S01]  /*29a0*/  IMAD.MOV.U32 R2, RZ, RZ, 0x1 ;  /* 0x00000001ff027424 */ /* 0x001fe200078e00ff */
[----:B------:R-:W-:Y:S01]  /*29b0*/  FSETP.GEU.AND P1, PT, |R31|, 6.5827683646048100446e-37, PT ;  /* 0x036000001f00780b */ /* 0x000fe20003f2e200 */
[----:B------:R-:W-:Y:S03]  /*29c0*/  BSSY B4, `(.L_x_11677) ;  /* 0x0000011000047945 */ /* 0x000fe60003800000 */
[----:B-1----:R-:W0:Y:S02]  /*29d0*/  MUFU.RCP64H R3, R15 ;  /* 0x0000000f00037308 */ /* 0x002e240000001800 */
        /* <DEDUP_REMOVED lines=15> */
.L_x_11678:
[----:B------:R-:W-:Y:S05]  /*2ad0*/  BSYNC B4 ;  /* 0x0000000000047941 */ /* 0x000fea0003800000 */
.L_x_11677:
        /* <DEDUP_REMOVED lines=16> */
.L_x_11676:
[----:B0-----:R-:W0:-:S10]  /*2be0*/  DADD R2, R30, 1 ;  /* 0x3ff000001e027429 */ /* 0x001e140000000000 */
[----:B0-----:R-:W-:Y:S01]  /*2bf0*/  ISETP.GT.AND P0, PT, R3, 0xfffff, PT ;  /* 0x000fffff0300780c */ /* 0x001fe20003f04270 */
[----:B------:R-:W-:Y:S01]  /*2c00*/  IMAD.MOV.U32 R4, RZ, RZ, R2 ;  /* 0x000000ffff047224 */ /* 0x000fe200078e0002 */
[----:B------:R-:W-:-:S11]  /*2c10*/  MOV R5, R3 ;  /* 0x0000000300057202 */ /* 0x000fd60000000f00 */
        /* <DEDUP_REMOVED lines=51> */
.L_x_11679:
[----:B------:R-:W-:Y:S01]  /*2f50*/  IMAD.MOV.U32 R2, RZ, RZ, 0x0 ;  /* 0x00000000ff027424 */ /* 0x000fe200078e00ff */
[----:B------:R-:W-:Y:S01]  /*2f60*/  FSETP.NEU.FTZ.AND P0, PT, R5, RZ, PT ;  /* 0x000000ff0500720b */ /* 0x000fe20003f1d000 */
[----:B------:R-:W-:-:S06]  /*2f70*/  IMAD.MOV.U32 R3, RZ, RZ, 0x7ff00000 ;  /* 0x7ff00000ff037424 */ /* 0x000fcc00078e00ff */
[----:B------:R-:W0:-:S10]  /*2f80*/  DFMA R2, R4, R2, +INF ;  /* 0x7ff000000402742b */ /* 0x000e140000000002 */
[----:B0-----:R-:W-:Y:S02]  /*2f90*/  FSEL R30, R2, RZ, P0 ;  /* 0x000000ff021e7208 */ /* 0x001fe40000000000 */
[----:B------:R-:W-:Y:S01]  /*2fa0*/  FSEL R31, R3, -QNAN , P0 ;  /* 0xfff00000031f7808 */ /* 0x000fe20000000000 */
[----:B------:R-:W-:Y:S05]  /*2fb0*/  BRA `(.L_x_11655) ;  /* 0x000004e000007947 */ /* 0x000fea0003800000 */
.L_x_11673:
        /* <DEDUP_REMOVED lines=19> */
[----:B------:R-:W-:Y:S01]  /*30f0*/  IMAD.MOV.U32 R13, RZ, RZ, R15 ;  /* 0x000000ffff0d7224 */ /* 0x000fe200078e000f */
[----:B------:R-:W-:Y:S01]  /*3100*/  MOV R0, 0x3150 ;  /* 0x0000315000007802 */ /* 0x000fe20000000f00 */
[----:B------:R-:W-:Y:S02]  /*3110*/  IMAD.MOV.U32 R7, RZ, RZ, R31 ;  /* 0x000000ffff077224 */ /* 0x000fe400078e001f */
[----:B-1----:R-:W-:Y:S02]  /*3120*/  IMAD.MOV.U32 R2, RZ, RZ, R26 ;  /* 0x000000ffff027224 */ /* 0x002fe400078e001a */
[----:B------:R-:W-:Y:S02]  /*3130*/  IMAD.MOV.U32 R3, RZ, RZ, R27 ;  /* 0x000000ffff037224 */ /* 0x000fe400078e001b */
[----:B------:R-:W-:Y:S05]  /*3140*/  CALL.REL.NOINC `($__internal_23_$__cuda_sm20_dsqrt_rn_f64_mediumpath_v1) ;  /* 0x0000ff0000007944 */ /* 0x000fea0003c00000 */
.L_x_11681:
[----:B------:R-:W-:Y:S05]  /*3150*/  BSYNC B4 ;  /* 0x0000000000047941 */ /* 0x000fea0003800000 */
.L_x_11680:
[----:B01----:R-:W0:Y:S01]  /*3160*/  MUFU.RCP64H R5, R3 ;  /* 0x0000000300057308 */ /* 0x003e220000001800 */
        /* <DEDUP_REMOVED lines=19> */
[----:B------:R-:W-:Y:S05]  /*32a0*/  CALL.REL.NOINC `($__internal_22_$__cuda_sm20_div_rn_f64_full) ;  /* 0x0000f75000007944 */ /* 0x000fea0003c00000 */
[----:B------:R-:W-:Y:S02]  /*32b0*/  IMAD.MOV.U32 R30, RZ, RZ, R2 ;  /* 0x000000ffff1e7224 */ /* 0x000fe400078e0002 */
[----:B------:R-:W-:Y:S02]  /*32c0*/  IMAD.MOV.U32 R31, RZ, RZ, R3 ;  /* 0x000000ffff1f7224 */ /* 0x000fe400078e0003 */
.L_x_11683:
[----:B------:R-:W-:Y:S05]  /*32d0*/  BSYNC B4 ;  /* 0x0000000000047941 */ /* 0x000fea0003800000 */
.L_x_11682:
[----:B------:R-:W-:Y:S05]  /*32e0*/  BRA `(.L_x_11655) ;  /* 0x000001b000007947 */ /* 0x000fea0003800000 */
.L_x_11656:
        /* <DEDUP_REMOVED lines=16> */
[----:B-1----:R-:W-:Y:S01]  /*33f0*/  MOV R3, R15 ;  /* 0x0000000f00037202 */ /* 0x002fe20000000f00 */
[----:B------:R-:W-:Y:S01]  /*3400*/  IMAD.MOV.U32 R2, RZ, RZ, R14 ;  /* 0x000000ffff027224 */ /* 0x000fe200078e000e */
[----:B------:R-:W-:Y:S01]  /*3410*/  MOV R0, 0x3470 ;  /* 0x0000347000007802 */ /* 0x000fe20000000f00 */
[----:B------:R-:W-:Y:S02]  /*3420*/  IMAD.MOV.U32 R6, RZ, RZ, R26 ;  /* 0x000000ffff067224 */ /* 0x000fe400078e001a */
[----:B------:R-:W-:Y:S02]  /*3430*/  IMAD.MOV.U32 R7, RZ, RZ, R27 ;  /* 0x000000ffff077224 */ /* 0x000fe400078e001b */
[----:B------:R-:W-:Y:S02]  /*3440*/  IMAD.MOV.U32 R14, RZ, RZ, R34 ;  /* 0x000000ffff0e7224 */ /* 0x000fe400078e0022 */
[----:B------:R-:W-:-:S02]  /*3450*/  IMAD.MOV.U32 R13, RZ, RZ, R35 ;  /* 0x000000ffff0d7224 */ /* 0x000fc400078e0023 */
[----:B------:R-:W-:Y:S05]  /*3460*/  CALL.REL.NOINC `($__internal_23_$__cuda_sm20_dsqrt_rn_f64_mediumpath_v1) ;  /* 0x0000fbe000007944 */ /* 0x000fea0003c00000 */
.L_x_11685:
[----:B------:R-:W-:Y:S05]  /*3470*/  BSYNC B4 ;  /* 0x0000000000047941 */ /* 0x000fea0003800000 */
.L_x_11684:
[----:B-1----:R-:W-:Y:S02]  /*3480*/  IMAD.MOV.U32 R30, RZ, RZ, R2 ;  /* 0x000000ffff1e7224 */ /* 0x002fe400078e0002 */
[----:B------:R-:W-:-:S02]  /*3490*/  IMAD.MOV.U32 R31, RZ, RZ, R3 ;  /* 0x000000ffff1f7224 */ /* 0x000fc400078e0003 */
.L_x_11655:
[----:B------:R-:W-:Y:S05]  /*34a0*/  BSYNC B3 ;  /* 0x0000000000037941 */ /* 0x000fea0003800000 */
.L_x_11651:
[----:B------:R-:W2:Y:S01]  /*34b0*/  DSETP.GEU.AND P0, PT, R32, 5.9666725849601653946e-154, PT ;  /* 0x202000002000742a */ /* 0x000ea20003f0e000 */
[----:B------:R-:W-:Y:S01]  /*34c0*/  BSSY B4, `(.L_x_11686) ;  /* 0x00001ac000047945 */ /* 0x000fe20003800000 */
[----:B------:R-:W-:-:S12]  /*34d0*/  BSSY B3, `(.L_x_11687) ;  /* 0x000015a000037945 */ /* 0x000fd80003800000 */
[----:B--2---:R-:W-:Y:S05]  /*34e0*/  @!P0 BRA `(.L_x_11688) ;  /* 0x0000156000008947 */ /* 0x004fea0003800000 */
[----:B------:R-:W2:Y:S01]  /*34f0*/  MUFU.RCP64H R3, R17 ;  /* 0x0000001100037308 */ /* 0x000ea20000001800 */
[----:B------:R-:W-:Y:S01]  /*3500*/  IMAD.MOV.U32 R2, RZ, RZ, 0x1 ;  /* 0x00000001ff027424 */ /* 0x000fe200078e00ff */
[----:B------:R-:W-:Y:S01]  /*3510*/  FSETP.GEU.AND P1, PT, |R33|, 6.5827683646048100446e-37, PT ;  /* 0x036000002100780b */ /* 0x000fe20003f2e200 */
[----:B------:R-:W-:Y:S04]  /*3520*/  BSSY B5, `(.L_x_11689) ;  /* 0x0000012000057945 */ /* 0x000fe80003800000 */
[----:B0-2---:R-:W0:-:S06]  /*3530*/  DFMA R4, -R16, R2, 1 ;  /* 0x3ff000001004742b */ /* 0x005e0c0000000102 */
        /* <DEDUP_REMOVED lines=15> */
[----:B-1----:R-:W-:Y:S05]  /*3630*/  CALL.REL.NOINC `($__internal_22_$__cuda_sm20_div_rn_f64_full) ;  /* 0x0000f3c000007944 */ /* 0x002fea0003c00000 */
.L_x_11690:
[----:B------:R-:W-:Y:S05]  /*3640*/  BSYNC B5 ;  /* 0x0000000000057941 */ /* 0x000fea0003800000 */
.L_x_11689:
        /* <DEDUP_REMOVED lines=23> */
.L_x_11692:
[----:B------:R-:W-:Y:S01]  /*37c0*/  IMAD.MOV.U32 R4, RZ, RZ, 0x0 ;  /* 0x00000000ff047424 */ /* 0x000fe200078e00ff */
[----:B------:R-:W-:Y:S01]  /*37d0*/  MOV R6, RZ ;  /* 0x000000ff00067202 */ /* 0x000fe20000000f00 */
[----:B------:R-:W-:Y:S02]  /*37e0*/  IMAD.MOV.U32 R5, RZ, RZ, 0x3fe00000 ;  /* 0x3fe00000ff057424 */ /* 0x000fe400078e00ff */
[----:B------:R-:W-:Y:S02]  /*37f0*/  IMAD.MOV.U32 R12, RZ, RZ, -0x23e76a17 ;  /* 0xdc1895e9ff0c7424 */ /* 0x000fe400078e00ff */
[----:B------:R-:W-:Y:S02]  /*3800*/  IMAD.MOV.U32 R13, RZ, RZ, 0x3fb0066b ;  /* 0x3fb0066bff0d7424 */ /* 0x000fe400078e00ff */
[----:B------:R-:W0:-:S06]  /*3810*/  DFMA R4, |R2|, -R4, 0.5 ;  /* 0x3fe000000204742b */ /* 0x000e0c0000000a04 */
        /* <DEDUP_REMOVED lines=37> */
.L_x_11691:
        /* <DEDUP_REMOVED lines=35> */
[----:B-1----:R-:W-:Y:S05]  /*3ca0*/  CALL.REL.NOINC `($__internal_22_$__cuda_sm20_div_rn_f64_full) ;  /* 0x0000ed5000007944 */ /* 0x002fea0003c00000 */
.L_x_11701:
[----:B------:R-:W-:Y:S05]  /*3cb0*/  BSYNC B7 ;  /* 0x0000000000077941 */ /* 0x000fea0003800000 */
.L_x_11700:
[----:B------:R-:W-:Y:S01]  /*3cc0*/  MOV R26, R2 ;  /* 0x00000002001a7202 */ /* 0x000fe20000000f00 */
[----:B------:R-:W-:Y:S01]  /*3cd0*/  IMAD.MOV.U32 R27, RZ, RZ, R3 ;  /* 0x000000ffff1b7224 */ /* 0x000fe200078e0003 */
[----:B------:R-:W-:Y:S05]  /*3ce0*/  BRA `(.L_x_11699) ;  /* 0x0000001000007947 */ /* 0x000fea0003800000 */
.L_x_11698:
[----:B------:R0:W2:-:S06]  /*3cf0*/  DADD R26, -R24, R20 ;  /* 0x00000000181a7229 */ /* 0x00008c0000000114 */
.L_x_11699:
[----:B------:R-:W-:Y:S05]  /*3d00*/  BSYNC B6 ;  /* 0x0000000000067941 */ /* 0x000fea0003800000 */
.L_x_11697:
        /* <DEDUP_REMOVED lines=25> */
[----:B012---:R-:W-:Y:S05]  /*3ea0*/  CALL.REL.NOINC `($__internal_22_$__cuda_sm20_div_rn_f64_full) ;  /* 0x0000eb5000007944 */ /* 0x007fea0003c00000 */
.L_x_11706:
[----:B------:R-:W-:Y:S05]  /*3eb0*/  BSYNC B7 ;  /* 0x0000000000077941 */ /* 0x000fea0003800000 */
.L_x_11705:
[----:B------:R-:W-:Y:S02]  /*3ec0*/  IMAD.MOV.U32 R34, RZ, RZ, R2 ;  /* 0x000000ffff227224 */ /* 0x000fe400078e0002 */
[----:B------:R-:W-:Y:S01]  /*3ed0*/  IMAD.MOV.U32 R35, RZ, RZ, R3 ;  /* 0x000000ffff237224 */ /* 0x000fe200078e0003 */
[----:B------:R-:W-:Y:S05]  /*3ee0*/  BRA `(.L_x_11704) ;  /* 0x0000001000007947 */ /* 0x000fea0003800000 */
.L_x_11703:
[----:B------:R3:W4:-:S06]  /*3ef0*/  DADD R34, -R22, R18 ;  /* 0x0000000016227229 */ /* 0x00070c0000000112 */
.L_x_11704:
[----:B------:R-:W-:Y:S05]  /*3f00*/  BSYNC B6 ;  /* 0x0000000000067941 */ /* 0x000fea0003800000 */
.L_x_11702:
[----:B----4-:R-:W4:Y:S01]  /*3f10*/  DMUL R2, R34, 0.5 ;  /* 0x3fe0000022027828 */ /* 0x010f220000000000 */
[----:B------:R-:W-:Y:S01]  /*3f20*/  IMAD.MOV.U32 R4, RZ, RZ, 0x0 ;  /* 0x00000000ff047424 */ /* 0x000fe200078e00ff */
[----:B------:R-:W-:Y:S01]  /*3f30*/  MOV R5, 0x3fd80000 ;  /* 0x3fd8000000057802 */ /* 0x000fe20000000f00 */
[----:B------:R-:W-:Y:S01]  /*3f40*/  BSSY B6, `(.L_x_11707) ;  /* 0x000001a000067945 */ /* 0x000fe20003800000 */
        /* <DEDUP_REMOVED lines=14> */
[----:B--23--:R-:W2:-:S06]  /*4030*/  DFMA R18, R16, -R16, R14 ;  /* 0x800000101012722b */ /* 0x00ce8c000000000e */
[----:B--2---:R2:W3:Y:S01]  /*4040*/  DFMA R2, R18, R4, R16 ;  /* 0x000000041202722b */ /* 0x0044e20000000010 */
[----:B------:R-:W-:Y:S05]  /*4050*/  @!P0 BRA `(.L_x_11708) ;  /* 0x0000008000008947 */ /* 0x000fea0003800000 */
[----:B--2---:R-:W-:Y:S01]  /*4060*/  IMAD.MOV.U32 R4, RZ, RZ, R6 ;  /* 0x000000ffff047224 */ /* 0x004fe200078e0006 */
[----:B------:R-:W-:Y:S01]  /*4070*/  MOV R0, 0x40e0 ;  /* 0x000040e000007802 */ /* 0x000fe20000000f00 */
[----:B------:R-:W-:Y:S02]  /*4080*/  IMAD.MOV.U32 R13, RZ, RZ, R15 ;  /* 0x000000ffff0d7224 */ /* 0x000fe400078e000f */
[----:B------:R-:W-:Y:S02]  /*4090*/  IMAD.MOV.U32 R6, RZ, RZ, R18 ;  /* 0x000000ffff067224 */ /* 0x000fe400078e0012 */
[----:B------:R-:W-:Y:S02]  /*40a0*/  IMAD.MOV.U32 R7, RZ, RZ, R19 ;  /* 0x000000ffff077224 */ /* 0x000fe400078e0013 */
[----:B---3--:R-:W-:Y:S02]  /*40b0*/  IMAD.MOV.U32 R2, RZ, RZ, R16 ;  /* 0x000000ffff027224 */ /* 0x008fe400078e0010 */
[----:B------:R-:W-:-:S02]  /*40c0*/  IMAD.MOV.U32 R3, RZ, RZ, R17 ;  /* 0x000000ffff037224 */ /* 0x000fc400078e0011 */
[----:B01----:R-:W-:Y:S05]  /*40d0*/  CALL.REL.NOINC `($__internal_23_$__cuda_sm20_dsqrt_rn_f64_mediumpath_v1) ;  /* 0x0000ef7000007944 */ /* 0x003fea0003c00000 */
.L_x_11708:
[----:B------:R-:W-:Y:S05]  /*40e0*/  BSYNC B6 ;  /* 0x0000000000067941 */ /* 0x000fea0003800000 */
.L_x_11707:
[----:B-123--:R-:W-:Y:S01]  /*40f0*/  MOV R18, R2 ;  /* 0x0000000200127202 */ /* 0x00efe20000000f00 */
[----:B------:R-:W-:Y:S01]  /*4100*/  IMAD.MOV.U32 R19, RZ, RZ, R3 ;  /* 0x000000ffff137224 */ /* 0x000fe200078e0003 */
[----:B------:R-:W-:Y:S05]  /*4110*/  BRA `(.L_x_11709) ;  /* 0x0000091000007947 */ /* 0x000fea0003800000 */
.L_x_11696:
        /* <DEDUP_REMOVED lines=21> */
[----:B0-----:R-:W-:Y:S01]  /*4270*/  IMAD.MOV.U32 R4, RZ, RZ, R6 ;  /* 0x000000ffff047224 */ /* 0x001fe200078e0006 */
[----:B------:R-:W-:Y:S01]  /*4280*/  MOV R7, R19 ;  /* 0x0000001300077202 */ /* 0x000fe20000000f00 */
[----:B------:R-:W-:Y:S01]  /*4290*/  IMAD.MOV.U32 R13, RZ, RZ, R15 ;  /* 0x000000ffff0d7224 */ /* 0x000fe200078e000f */
[----:B------:R-:W-:Y:S01]  /*42a0*/  MOV R0, 0x42f0 ;  /* 0x000042f000007802 */ /* 0x000fe20000000f00 */
[----:B------:R-:W-:Y:S02]  /*42b0*/  IMAD.MOV.U32 R6, RZ, RZ, R18 ;  /* 0x000000ffff067224 */ /* 0x000fe400078e0012 */
[----:B--2---:R-:W-:Y:S02]  /*42c0*/  IMAD.MOV.U32 R2, RZ, RZ, R16 ;  /* 0x000000ffff027224 */ /* 0x004fe400078e0010 */
[----:B------:R-:W-:Y:S02]  /*42d0*/  IMAD.MOV.U32 R3, RZ, RZ, R17 ;  /* 0x000000ffff037224 */ /* 0x000fe400078e0011 */
[----:B-1----:R-:W-:Y:S05]  /*42e0*/  CALL.REL.NOINC `($__internal_23_$__cuda_sm20_dsqrt_rn_f64_mediumpath_v1) ;  /* 0x0000ed6000007944 */ /* 0x002fea0003c00000 */
.L_x_11712:
[----:B------:R-:W-:Y:S05]  /*42f0*/  BSYNC B6 ;  /* 0x0000000000067941 */ /* 0x000fea0003800000 */
.L_x_11711:
[----:B012---:R-:W-:Y:S02]  /*4300*/  IMAD.MOV.U32 R18, RZ, RZ, R2 ;  /* 0x000000ffff127224 */ /* 0x007fe400078e0002 */
[----:B------:R-:W-:Y:S01]  /*4310*/  IMAD.MOV.U32 R19, RZ, RZ, R3 ;  /* 0x000000ffff137224 */ /* 0x000fe200078e0003 */
[----:B------:R-:W-:Y:S05]  /*4320*/  BRA `(.L_x_11709) ;  /* 0x0000070000007947 */ /* 0x000fea0003800000 */
.L_x_11710:
        /* <DEDUP_REMOVED lines=20> */
[----:B0-----:R-:W-:Y:S01]  /*4470*/  MOV R4, R2 ;  /* 0x0000000200047202 */ /* 0x001fe20000000f00 */
[----:B--2---:R-:W-:Y:S01]  /*4480*/  IMAD.MOV.U32 R14, RZ, RZ, R22 ;  /* 0x000000ffff0e7224 */ /* 0x004fe200078e0016 */
[----:B------:R-:W-:Y:S01]  /*4490*/  MOV R0, 0x44e0 ;  /* 0x000044e000007802 */ /* 0x000fe20000000f00 */
[----:B------:R-:W-:Y:S02]  /*44a0*/  IMAD.MOV.U32 R13, RZ, RZ, R23 ;  /* 0x000000ffff0d7224 */ /* 0x000fe400078e0017 */
[----:B------:R-:W-:Y:S02]  /*44b0*/  IMAD.MOV.U32 R2, RZ, RZ, R18 ;  /* 0x000000ffff027224 */ /* 0x000fe400078e0012 */
[----:B------:R-:W-:Y:S02]  /*44c0*/  IMAD.MOV.U32 R3, RZ, RZ, R19 ;  /* 0x000000ffff037224 */ /* 0x000fe400078e0013 */
[----:B-1----:R-:W-:Y:S05]  /*44d0*/  CALL.REL.NOINC `($__internal_23_$__cuda_sm20_dsqrt_rn_f64_mediumpath_v1) ;  /* 0x0000eb7000007944 */ /* 0x002fea0003c00000 */
[----:B-1----:R-:W-:Y:S02]  /*44e0*/  IMAD.MOV.U32 R14, RZ, RZ, R2 ;  /* 0x000000ffff0e7224 */ /* 0x002fe400078e0002 */
[----:B------:R-:W-:-:S02]  /*44f0*/  IMAD.MOV.U32 R15, RZ, RZ, R3 ;  /* 0x000000ffff0f7224 */ /* 0x000fc400078e0003 */
.L_x_11714:
[----:B------:R-:W-:Y:S05]  /*4500*/  BSYNC B6 ;  /* 0x0000000000067941 */ /* 0x000fea0003800000 */
.L_x_11713:
        /* <DEDUP_REMOVED lines=15> */
[----:B------:R-:W-:Y:S01]  /*4600*/  MOV R2, R16 ;  /* 0x0000001000027202 */ /* 0x000fe20000000f00 */
[----:B------:R-:W-:Y:S01]  /*4610*/  IMAD.MOV.U32 R3, RZ, RZ, R17 ;  /* 0x000000ffff037224 */ /* 0x000fe200078e0011 */
[----:B------:R-:W-:Y:S02]  /*4620*/  MOV R0, 0x4640 ;  /* 0x0000464000007802 */ /* 0x000fe40000000f00 */
[----:B-1----:R-:W-:Y:S05]  /*4630*/  CALL.REL.NOINC `($__internal_22_$__cuda_sm20_div_rn_f64_full) ;  /* 0x0000e3c000007944 */ /* 0x002fea0003c00000 */
.L_x_11716:
[----:B------:R-:W-:Y:S05]  /*4640*/  BSYNC B6 ;  /* 0x0000000000067941 */ /* 0x000fea0003800000 */
.L_x_11715:
[----:B------:R-:W0:Y:S01]  /*4650*/  DMUL R32, R32, 8.11296384146066816958e+31 ;  /* 0x4690000020207828 */ /* 0x000e220000000000 */
[----:B------:R-:W-:Y:S02]  /*4660*/  IMAD.MOV.U32 R18, RZ, RZ, R2 ;  /* 0x000000ffff127224 */ /* 0x000fe400078e0002 */
[----:B------:R-:W-:Y:S01]  /*4670*/  IMAD.MOV.U32 R19, RZ, RZ, R3 ;  /* 0x000000ffff137224 */ /* 0x000fe200078e0003 */
[----:B------:R-:W-:Y:S05]  /*4680*/  BRA `(.L_x_11709) ;  /* 0x000003a000007947 */ /* 0x000fea0003800000 */
.L_x_11695:
        /* <DEDUP_REMOVED lines=22> */
[----:B------:R-:W-:Y:S02]  /*47f0*/  IMAD.MOV.U32 R3, RZ, RZ, R21 ;  /* 0x000000ffff037224 */ /* 0x000fe400078e0015 */
[----:B-12---:R-:W-:Y:S05]  /*4800*/  CALL.REL.NOINC `($__internal_23_$__cuda_sm20_dsqrt_rn_f64_mediumpath_v1) ;  /* 0x0000e84000007944 */ /* 0x006fea0003c00000 */
[----:B-1----:R-:W-:Y:S02]  /*4810*/  IMAD.MOV.U32 R18, RZ, RZ, R2 ;  /* 0x000000ffff127224 */ /* 0x002fe400078e0002 */
[----:B------:R-:W-:Y:S02]  /*4820*/  IMAD.MOV.U32 R19, RZ, RZ, R3 ;  /* 0x000000ffff137224 */ /* 0x000fe400078e0003 */
.L_x_11718:
[----:B------:R-:W-:Y:S05]  /*4830*/  BSYNC B6 ;  /* 0x0000000000067941 */ /* 0x000fea0003800000 */
.L_x_11717:
[----:B------:R-:W3:Y:S01]  /*4840*/  DADD R14, R16, 1 ;  /* 0x3ff00000100e7429 */ /* 0x000ee20000000000 */
[----:B0-----:R-:W-:Y:S01]  /*4850*/  IMAD.MOV.U32 R4, RZ, RZ, 0x0 ;  /* 0x00000000ff047424 */ /* 0x001fe200078e00ff */
[----:B------:R-:W-:Y:S01]  /*4860*/  BSSY B6, `(.L_x_11719) ;  /* 0x000001b000067945 */ /* 0x000fe20003800000 */
[----:B------:R-:W-:-:S02]  /*4870*/  IMAD.MOV.U32 R5, RZ, RZ, 0x3fd80000 ;  /* 0x3fd80000ff057424 */ /* 0x000fc400078e00ff */
[----:B------:R-:W-:Y:S01]  /*4880*/  IMAD.MOV.U32 R32, RZ, RZ, 0x0 ;  /* 0x00000000ff207424 */ /* 0x000fe200078e00ff */
        /* <DEDUP_REMOVED lines=11> */
[----:B------:R-:W-:Y:S02]  /*4940*/  IADD3 R5, R7, -0x100000, RZ ;  /* 0xfff0000007057810 */ /* 0x000fe40007ffe0ff */
[----:B0-----:R-:W0:Y:S01]  /*4950*/  DFMA R20, R16, -R16, R14 ;  /* 0x800000101014722b */ /* 0x001e22000000000e */
[----:B------:R-:W-:-:S06]  /*4960*/  MOV R4, R6 ;  /* 0x0000000600047202 */ /* 0x000fcc0000000f00 */
[----:B0-----:R0:W3:Y:S01]  /*4970*/  DFMA R2, R20, R4, R16 ;  /* 0x000000041402722b */ /* 0x0010e20000000010 */
[----:B------:R-:W-:Y:S05]  /*4980*/  @!P0 BRA `(.L_x_11720) ;  /* 0x0000008000008947 */ /* 0x000fea0003800000 */
[----:B0-----:R-:W-:Y:S01]  /*4990*/  IMAD.MOV.U32 R4, RZ, RZ, R6 ;  /* 0x000000ffff047224 */ /* 0x001fe200078e0006 */
[----:B---3--:R-:W-:Y:S01]  /*49a0*/  MOV R3, R17 ;  /* 0x0000001100037202 */ /* 0x008fe20000000f00 */
[----:B------:R-:W-:Y:S01]  /*49b0*/  IMAD.MOV.U32 R13, RZ, RZ, R15 ;  /* 0x000000ffff0d7224 */ /* 0x000fe200078e000f */
[----:B------:R-:W-:Y:S01]  /*49c0*/  MOV R0, 0x4a10 ;  /* 0x00004a1000007802 */ /* 0x000fe20000000f00 */
[----:B------:R-:W-:Y:S02]  /*49d0*/  IMAD.MOV.U32 R6, RZ, RZ, R20 ;  /* 0x000000ffff067224 */ /* 0x000fe400078e0014 */
[----:B------:R-:W-:Y:S02]  /*49e0*/  IMAD.MOV.U32 R7, RZ, RZ, R21 ;  /* 0x000000ffff077224 */ /* 0x000fe400078e0015 */
[----:B------:R-:W-:Y:S02]  /*49f0*/  IMAD.MOV.U32 R2, RZ, RZ, R16 ;  /* 0x000000ffff027224 */ /* 0x000fe400078e0010 */
[----:B-12---:R-:W-:Y:S05]  /*4a00*/  CALL.REL.NOINC `($__internal_23_$__cuda_sm20_dsqrt_rn_f64_mediumpath_v1) ;  /* 0x0000e64000007944 */ /* 0x006fea0003c00000 */
.L_x_11720:
[----:B------:R-:W-:Y:S05]  /*4a10*/  BSYNC B6 ;  /* 0x0000000000067941 */ /* 0x000fea0003800000 */
.L_x_11719:
[----:B-123--:R1:W2:-:S06]  /*4a20*/  DMUL R18, R2, R18 ;  /* 0x0000001202127228 */ /* 0x00e28c0000000000 */
.L_x_11709:
[----:B0-----:R-:W-:Y:S05]  /*4a30*/  BSYNC B5 ;  /* 0x0000000000057941 */ /* 0x001fea0003800000 */
.L_x_11694:
[----:B------:R-:W-:Y:S05]  /*4a40*/  BRA `(.L_x_11721) ;  /* 0x0000002000007947 */ /* 0x000fea0003800000 */
.L_x_11688:
[----:B------:R2:W3:-:S04]  /*4a50*/  DMUL R18, R16, 9.00719925474099200000e+15 ;  /* 0x4340000010127828 */ /* 0x0004c80000000000 */
[----:B------:R-:W4:-:S06]  /*4a60*/  DMUL R32, R32, 9.00719925474099200000e+15 ;  /* 0x4340000020207828 */ /* 0x000f0c0000000000 */
.L_x_11721:
[----:B--23--:R-:W-:Y:S05]  /*4a70*/  BSYNC B3 ;  /* 0x0000000000037941 */ /* 0x00cfea0003800000 */
.L_x_11687:
[----:B----4-:R-:W-:Y:S01]  /*4a80*/  DADD R6, -RZ, |R32| ;  /* 0x00000000ff067229 */ /* 0x010fe20000000520 */
[----:B-1----:R-:W-:Y:S01]  /*4a90*/  IMAD.MOV.U32 R2, RZ, RZ, 0x1 ;  /* 0x00000001ff027424 */ /* 0x002fe200078e00ff */
[----:B------:R-:W-:Y:S02]  /*4aa0*/  BSSY B3, `(.L_x_11722) ;  /* 0x000001a000037945 */ /* 0x000fe40003800000 */
[----:B0-----:R-:W-:-:S04]  /*4ab0*/  DADD R12, -RZ, |R18| ;  /* 0x00000000ff0c7229 */ /* 0x001fc80000000512 */
        /* <DEDUP_REMOVED lines=23> */
[----:B------:R-:W-:Y:S05]  /*4c30*/  CALL.REL.NOINC `($__internal_22_$__cuda_sm20_div_rn_f64_full) ;  /* 0x0000ddc000007944 */ /* 0x000fea0003c00000 */
.L_x_11723:
[----:B------:R-:W-:Y:S05]  /*4c40*/  BSYNC B3 ;  /* 0x0000000000037941 */ /* 0x000fea0003800000 */
.L_x_11722:
        /* <DEDUP_REMOVED lines=30> */
[----:B------:R-:W1:-:S05]  /*4e30*/  DADD R4, R4, c[0x2][0x1a8] ;  /* 0x00806a0004047629 */ /* 0x000e4a0000000000 */
[----:B0-----:R-:W-:Y:S02]  /*4e40*/  FSEL R13, R2, R6, !P0 ;  /* 0x00000006020d7208 */ /* 0x001fe40004000000 */
[----:B------:R-:W-:-:S03]  /*4e50*/  FSEL R3, R3, R7, !P0 ;  /* 0x0000000703037208 */ /* 0x000fc60004000000 */
[----:B-1----:R-:W-:Y:S02]  /*4e60*/  FSEL R2, R4, R13, P4 ;  /* 0x0000000d04027208 */ /* 0x002fe40002000000 */
[----:B------:R-:W-:Y:S01]  /*4e70*/  FSEL R3, R5, R3, P4 ;  /* 0x0000000305037208 */ /* 0x000fe20002000000 */
[----:B------:R-:W-:Y:S05]  /*4e80*/  @!P1 BRA `(.L_x_11725) ;  /* 0x0000007000009947 */ /* 0x000fea0003800000 */
[----:B------:R-:W0:-:S14]  /*4e90*/  DSETP.NEU.AND P1, PT, |R18|, |R32|, PT ;  /* 0x400000201200722a */ /* 0x000e1c0003f2d200 */
[----:B0-----:R-:W-:Y:S05]  /*4ea0*/  @P1 BRA `(.L_x_11726) ;  /* 0x0000007000001947 */ /* 0x001fea0003800000 */
[----:B------:R-:W-:Y:S01]  /*4eb0*/  IMAD.MOV.U32 R0, RZ, RZ, 0x4002d97c ;  /* 0x4002d97cff007424 */ /* 0x000fe200078e00ff */
[----:B------:R-:W-:-:S04]  /*4ec0*/  MOV R2, 0x7f3321d2 ;  /* 0x7f3321d200027802 */ /* 0x000fc80000000f00 */
[----:B------:R-:W-:Y:S02]  /*4ed0*/  FSEL R2, R2, 3.37028055040000000000e+12, !P0 ;  /* 0x54442d1802027808 */ /* 0x000fe40004000000 */
[----:B------:R-:W-:Y:S01]  /*4ee0*/  FSEL R3, R0, 1.8213495016098022461, !P0 ;  /* 0x3fe921fb00037808 */ /* 0x000fe20004000000 */
[----:B------:R-:W-:Y:S05]  /*4ef0*/  BRA `(.L_x_11726) ;  /* 0x0000002000007947 */ /* 0x000fea0003800000 */
.L_x_11725:
[----:B------:R-:W-:Y:S02]  /*4f00*/  FSEL R2, RZ, 3.37028055040000000000e+12, P0 ;  /* 0x54442d18ff027808 */ /* 0x000fe40000000000 */
[----:B------:R-:W-:Y:S02]  /*4f10*/  FSEL R3, RZ, 2.1426990032196044922, P0 ;  /* 0x400921fbff037808 */ /* 0x000fe40000000000 */
.L_x_11726:
[----:B------:R-:W-:Y:S05]  /*4f20*/  BSYNC B0 ;  /* 0x0000000000007941 */ /* 0x000fea0003800000 */
.L_x_11724:
[----:B------:R0:W1:Y:S02]  /*4f30*/  DADD R18, |R18|, |R32| ;  /* 0x0000000012127229 */ /* 0x0000640000000620 */
[----:B0-----:R-:W-:-:S04]  /*4f40*/  LOP3.LUT R33, R3, 0x80000000, R33, 0xb8, !PT ;  /* 0x8000000003217812 */ /* 0x001fc800078eb821 */
[----:B-1----:R-:W0:-:S06]  /*4f50*/  DSETP.GTU.AND P0, PT, |R18|, +INF , PT ;  /* 0x7ff000001200742a */ /* 0x002e0c0003f0c200 */
[----:B0-----:R-:W-:Y:S02]  /*4f60*/  FSEL R2, R18, R2, P0 ;  /* 0x0000000212027208 */ /* 0x001fe40000000000 */
[----:B------:R-:W-:Y:S02]  /*4f70*/  FSEL R3, R19, R33, P0 ;  /* 0x0000002113037208 */ /* 0x000fe40000000000 */
.L_x_11693:
[----:B------:R-:W-:Y:S05]  /*4f80*/  BSYNC B4 ;  /* 0x0000000000047941 */ /* 0x000fea0003800000 */
.L_x_11686:
[----:B-1----:R-:W-:Y:S01]  /*4f90*/  LOP3.LUT R9, R31, 0x80000000, R9, 0xb8, !PT ;  /* 0x800000001f097812 */ /* 0x002fe200078eb809 */
[----:B------:R-:W-:Y:S01]  /*4fa0*/  IMAD.MOV.U32 R8, RZ, RZ, R30 ;  /* 0x000000ffff087224 */ /* 0x000fe200078e001e */
[----:B--2---:R-:W-:Y:S01]  /*4fb0*/  LOP3.LUT R11, R3, 0x80000000, R11, 0xb8, !PT ;  /* 0x80000000030b7812 */ /* 0x004fe200078eb80b */
[----:B------:R-:W-:Y:S01]  /*4fc0*/  IMAD.MOV.U32 R10, RZ, RZ, R2 ;  /* 0x000000ffff0a7224 */ /* 0x000fe200078e0002 */
[----:B------:R-:W-:Y:S05]  /*4fd0*/  BRA `(.L_x_11650) ;  /* 0x000044f000007947 */ /* 0x000fea0003800000 */
.L_x_11649:
[----:B------:R-:W-:Y:S01]  /*4fe0*/  ISETP.GT.AND P0, PT, R9, -0x1, PT ;  /* 0xffffffff0900780c */ /* 0x000fe20003f04270 */
[----:B------:R-:W-:-:S12]  /*4ff0*/  BSSY B3, `(.L_x_11727) ;  /* 0x0000436000037945 */ /* 0x000fd80003800000 */
[----:B------:R-:W-:Y:S05]  /*5000*/  @P0 BRA `(.L_x_11728) ;  /* 0x0000232000000947 */ /* 0x000fea0003800000 */
[----:B------:R-:W-:-:S04]  /*5010*/  DADD R6, -RZ, |R10| ;  /* 0x00000000ff067229 */ /* 0x000fc8000000050a */
[----:B------:R-:W-:-:S04]  /*5020*/  DADD R12, -RZ, |R8| ;  /* 0x00000000ff0c7229 */ /* 0x000fc80000000508 */
[----:B------:R-:W0:-:S06]  /*5030*/  DSETP.GEU.AND P4, PT, |R8|, |R10|, PT ;  /* 0x4000000a0800722a */ /* 0x000e0c0003f8e200 */
        /* <DEDUP_REMOVED lines=20> */
[----:B------:R-:W1:-:S04]  /*5180*/  @!P0 DMUL R6, R6, 1.80143985094819840000e+16 ;  /* 0x4350000006068828 */ /* 0x000e480000000000 */
[----:B0-----:R-:W0:-:S06]  /*5190*/  DFMA R2, R12, R2, R12 ;  /* 0x000000020c02722b */ /* 0x001e0c000000000c */
[----:B-1----:R-:W-:Y:S01]  /*51a0*/  @!P0 IMAD.MOV.U32 R5, RZ, RZ, R7 ;  /* 0x000000ffff058224 */ /* 0x002fe200078e0007 */
[----:B0-----:R-:W0:Y:S01]  /*51b0*/  DFMA R12, -R20, R2, 1 ;  /* 0x3ff00000140c742b */ /* 0x001e220000000102 */
[----:B------:R-:W-:-:S03]  /*51c0*/  @!P0 IMAD.MOV.U32 R4, RZ, RZ, R6 ;  /* 0x000000ffff048224 */ /* 0x000fc600078e0006 */
[----:B------:R-:W-:Y:S02]  /*51d0*/  IADD3 R0, R5, -0x1, RZ ;  /* 0xffffffff05007810 */ /* 0x000fe40007ffe0ff */
[----:B0-----:R-:W0:Y:S02]  /*51e0*/  DFMA R2, R2, R12, R2 ;  /* 0x0000000c0202722b */ /* 0x001e240000000002 */
[----:B------:R-:W-:-:S04]  /*51f0*/  ISETP.GE.U32.AND P1, PT, R0, 0x7fefffff, PT ;  /* 0x7fefffff0000780c */ /* 0x000fc80003f26070 */
[----:B0-----:R-:W0:-:S06]  /*5200*/  DMUL R12, R18, R2 ;  /* 0x00000002120c7228 */ /* 0x001e0c0000000000 */
[----:B0-----:R-:W0:-:S03]  /*5210*/  DFMA R14, -R20, R12, R18 ;  /* 0x0000000c140e722b */ /* 0x001e060000000112 */
[----:B------:R-:W-:Y:S01]  /*5220*/  @P1 MOV R16, 0x0 ;  /* 0x0000000000101802 */ /* 0x000fe20000000f00 */
[----:B------:R-:W-:Y:S01]  /*5230*/  @P1 IMAD.MOV.U32 R17, RZ, RZ, 0x7ff00000 ;  /* 0x7ff00000ff111424 */ /* 0x000fe200078e00ff */
[----:B------:R-:W-:Y:S01]  /*5240*/  @P1 FSETP.NEU.FTZ.AND P2, PT, R7, RZ, PT ;  /* 0x000000ff0700120b */ /* 0x000fe20003f5d000 */
[----:B0-----:R-:W0:-:S04]  /*5250*/  DFMA R2, R2, R14, R12 ;  /* 0x0000000e0202722b */ /* 0x001e08000000000c */
[----:B------:R-:W1:-:S04]  /*5260*/  @P1 DFMA R12, R6, R16, +INF ;  /* 0x7ff00000060c142b */ /* 0x000e480000000010 */
[----:B------:R2:W3:Y:S02]  /*5270*/  DADD R16, -RZ, -R8 ;  /* 0x00000000ff107229 */ /* 0x0004e40000000908 */
[----:B0-----:R-:W-:-:S04]  /*5280*/  FFMA R0, RZ, R21, R3 ;  /* 0x00000015ff007223 */ /* 0x001fc80000000003 */
[----:B-1----:R-:W-:Y:S02]  /*5290*/  @P1 FSEL R22, R12, RZ, P2 ;  /* 0x000000ff0c161208 */ /* 0x002fe40001000000 */
[----:B------:R-:W-:Y:S02]  /*52a0*/  @P1 FSEL R23, R13, -QNAN , P2 ;  /* 0xfff000000d171808 */ /* 0x000fe40001000000 */
[----:B------:R-:W-:Y:S01]  /*52b0*/  FSETP.GT.AND P2, PT, |R0|, 1.469367938527859385e-39, PT ;  /* 0x001000000000780b */ /* 0x000fe20003f44200 */
[----:B------:R-:W-:Y:S02]  /*52c0*/  IMAD.MOV.U32 R0, RZ, RZ, -0x3ff ;  /* 0xfffffc01ff007424 */ /* 0x000fe400078e00ff */
[----:B------:R-:W-:Y:S01]  /*52d0*/  @!P0 IMAD.MOV.U32 R0, RZ, RZ, -0x435 ;  /* 0xfffffbcbff008424 */ /* 0x000fe200078e00ff */
[----:B------:R-:W-:Y:S05]  /*52e0*/  @P1 BRA `(.L_x_11732) ;  /* 0x000002a000001947 */ /* 0x000fea0003800000 */
[C---:B--23--:R-:W-:Y:S01]  /*52f0*/  LOP3.LUT R6, R5.reuse, 0x800fffff, RZ, 0xc0, !PT ;  /* 0x800fffff05067812 */ /* 0x04cfe200078ec0ff */
[----:B------:R-:W-:Y:S01]  /*5300*/  IMAD.MOV.U32 R12, RZ, RZ, RZ ;  /* 0x000000ffff0c7224 */ /* 0x000fe200078e00ff */
[----:B------:R-:W-:Y:S01]  /*5310*/  MOV R26, 0x3ae80f1e ;  /* 0x3ae80f1e001a7802 */ /* 0x000fe20000000f00 */
        /* <DEDUP_REMOVED lines=39> */
.L_x_11732:
[----:B--23--:R-:W-:Y:S05]  /*5590*/  BSYNC B0 ;  /* 0x0000000000007941 */ /* 0x00cfea0003800000 */
.L_x_11731:
[----:B------:R-:W-:Y:S01]  /*55a0*/  BSSY B4, `(.L_x_11733) ;  /* 0x0000008000047945 */ /* 0x000fe20003800000 */
[----:B------:R-:W-:Y:S05]  /*55b0*/  @P2 BRA P3, `(.L_x_11734) ;  /* 0x0000006000002947 */ /* 0x000fea0001800000 */
[----:B------:R-:W-:Y:S01]  /*55c0*/  IMAD.MOV.U32 R2, RZ, RZ, R18 ;  /* 0x000000ffff027224 */ /* 0x000fe200078e0012 */
[----:B------:R-:W-:Y:S01]  /*55d0*/  MOV R0, 0x5620 ;  /* 0x0000562000007802 */ /* 0x000fe20000000f00 */
[----:B------:R-:W-:Y:S02]  /*55e0*/  IMAD.MOV.U32 R3, RZ, RZ, R19 ;  /* 0x000000ffff037224 */ /* 0x000fe400078e0013 */
[----:B------:R-:W-:Y:S02]  /*55f0*/  IMAD.MOV.U32 R14, RZ, RZ, R20 ;  /* 0x000000ffff0e7224 */ /* 0x000fe400078e0014 */
[----:B------:R-:W-:Y:S02]  /*5600*/  IMAD.MOV.U32 R15, RZ, RZ, R21 ;  /* 0x000000ffff0f7224 */ /* 0x000fe400078e0015 */
[----:B01----:R-:W-:Y:S05]  /*5610*/  CALL.REL.NOINC `($__internal_22_$__cuda_sm20_div_rn_f64_full) ;  /* 0x0000d3e000007944 */ /* 0x003fea0003c00000 */
.L_x_11734:
[----:B------:R-:W-:Y:S05]  /*5620*/  BSYNC B4 ;  /* 0x0000000000047941 */ /* 0x000fea0003800000 */
.L_x_11733:
[----:B------:R-:W2:Y:S01]  /*5630*/  DSETP.NEU.AND P0, PT, R20, RZ, PT ;  /* 0x000000ff1400722a */ /* 0x000ea20003f0d000 */
[----:B------:R-:W-:-:S13]  /*5640*/  BSSY B0, `(.L_x_11735) ;  /* 0x000002d000007945 */ /* 0x000fda0003800000 */
[----:B--2---:R-:W-:Y:S05]  /*5650*/  @!P0 BRA `(.L_x_11736) ;  /* 0x0000028000008947 */ /* 0x004fea0003800000 */
[----:B------:R-:W2:Y:S01]  /*5660*/  DMUL R4, R2, R2 ;  /* 0x0000000202047228 */ /* 0x000ea20000000000 */
[----:B0-----:R-:W-:Y:S01]  /*5670*/  IMAD.MOV.U32 R6, RZ, RZ, 0x2a25ff7e ;  /* 0x2a25ff7eff067424 */ /* 0x001fe200078e00ff */
[----:B------:R-:W-:Y:S02]  /*5680*/  MOV R7, 0x3ef53e1d ;  /* 0x3ef53e1d00077802 */ /* 0x000fe40000000f00 */
[----:B------:R-:W-:Y:S01]  /*5690*/  ISETP.GE.AND P1, PT, R17, RZ, PT ;  /* 0x000000ff1100720c */ /* 0x000fe20003f26270 */
[----:B------:R-:W-:-:S04]  /*56a0*/  DSETP.NEU.AND P0, PT, |R8|, |R10|, PT ;  /* 0x4000000a0800722a */ /* 0x000fc80003f0d200 */
        /* <DEDUP_REMOVED lines=35> */
.L_x_11736:
[----:B------:R-:W-:-:S04]  /*58e0*/  ISETP.GE.AND P0, PT, R17, RZ, PT ;  /* 0x000000ff1100720c */ /* 0x000fc80003f06270 */
[----:B0-----:R-:W-:Y:S02]  /*58f0*/  FSEL R6, RZ, 3.37028055040000000000e+12, P0 ;  /* 0x54442d18ff067808 */ /* 0x001fe40000000000 */
[----:B------:R-:W-:Y:S02]  /*5900*/  FSEL R7, RZ, 2.1426990032196044922, P0 ;  /* 0x400921fbff077808 */ /* 0x000fe40000000000 */
.L_x_11737:
[----:B------:R-:W-:Y:S05]  /*5910*/  BSYNC B0 ;  /* 0x0000000000007941 */ /* 0x000fea0003800000 */
.L_x_11735:
[----:B------:R-:W0:-:S04]  /*5920*/  DADD R4, -RZ, -R10 ;  /* 0x00000000ff047229 */ /* 0x000e08000000090a */
[----:B------:R-:W2:-:S04]  /*5930*/  DADD R2, |R8|, |R10| ;  /* 0x0000000008027229 */ /* 0x000e88000000060a */
[----:B-1----:R-:W-:Y:S02]  /*5940*/  DMUL R22, R22, 0.5 ;  /* 0x3fe0000016167828 */ /* 0x002fe40000000000 */
[----:B0-----:R-:W-:Y:S02]  /*5950*/  LOP3.LUT R5, R7, 0x80000000, R5, 0xb8, !PT ;  /* 0x8000000007057812 */ /* 0x001fe400078eb805 */
[----:B--2---:R-:W0:-:S06]  /*5960*/  DSETP.GTU.AND P0, PT, |R2|, +INF , PT ;  /* 0x7ff000000200742a */ /* 0x004e0c0003f0c200 */
[----:B0-----:R-:W-:Y:S02]  /*5970*/  FSEL R6, R2, R6, P0 ;  /* 0x0000000602067208 */ /* 0x001fe40000000000 */
[----:B------:R-:W-:Y:S01]  /*5980*/  FSEL R7, R3, R5, P0 ;  /* 0x0000000503077208 */ /* 0x000fe20000000000 */
[----:B------:R-:W-:Y:S05]  /*5990*/  BRA `(.L_x_11738) ;  /* 0x000039b000007947 */ /* 0x000fea0003800000 */
.L_x_11730:
[CC--:B------:R-:W-:Y:S01]  /*59a0*/  ISETP.GT.U32.AND P1, PT, R6.reuse, R12.reuse, PT ;  /* 0x0000000c0600720c */ /* 0x0c0fe20003f24070 */
[----:B------:R-:W-:Y:S01]  /*59b0*/  IMAD.MOV.U32 R14, RZ, RZ, c[0x2][0xc] ;  /* 0x00800300ff0e7624 */ /* 0x000fe200078e00ff */
[----:B------:R-:W-:Y:S01]  /*59c0*/  ISETP.LT.U32.AND P0, PT, R6, R12, PT ;  /* 0x0000000c0600720c */ /* 0x000fe20003f01070 */
[----:B------:R-:W-:Y:S01]  /*59d0*/  IMAD.MOV.U32 R23, RZ, RZ, 0x3fd80000 ;  /* 0x3fd80000ff177424 */ /* 0x000fe200078e00ff */
[CC--:B------:R-:W-:Y:S01]  /*59e0*/  ISETP.GT.U32.AND.EX P1, PT, R7.reuse, R13.reuse, PT, P1 ;  /* 0x0000000d0700720c */ /* 0x0c0fe20003f24110 */
[----:B------:R-:W-:Y:S01]  /*59f0*/  BSSY B0, `(.L_x_11739) ;  /* 0x000006b000007945 */ /* 0x000fe20003800000 */
        /* <DEDUP_REMOVED lines=8> */
[----:B------:R-:W-:-:S02]  /*5a80*/  MOV R22, 0x0 ;  /* 0x0000000000167802 */ /* 0x000fc40000000f00 */
[----:B------:R-:W-:Y:S02]  /*5a90*/  ISETP.GE.U32.AND P2, PT, R3, 0x7ff00000, PT ;  /* 0x7ff000000300780c */ /* 0x000fe40003f46070 */
        /* <DEDUP_REMOVED lines=26> */
[----:B------:R-:W-:Y:S01]  /*5c40*/  ISETP.GT.AND P0, PT, R3, 0xfffff, PT ;  /* 0x000fffff0300780c */ /* 0x000fe20003f04270 */
[----:B------:R-:W-:-:S04]  /*5c50*/  DADD R16, -RZ, -R8 ;  /* 0x00000000ff107229 */ /* 0x000fc80000000908 */
        /* <DEDUP_REMOVED lines=19> */
[----:B------:R-:W-:Y:S02]  /*5d90*/  FSETP.GT.AND P3, PT, |R0|, 1.469367938527859385e-39, PT ;  /* 0x001000000000780b */ /* 0x000fe40003f64200 */
[----:B------:R-:W-:Y:S01]  /*5da0*/  MOV R0, 0xfffffc01 ;  /* 0xfffffc0100007802 */ /* 0x000fe20000000f00 */
        /* <DEDUP_REMOVED lines=16> */
[----:B------:R-:W-:Y:S02]  /*5eb0*/  LOP3.LUT R2, R3, 0x80000000, RZ, 0x3c, !PT ;  /* 0x8000000003027812 */ /* 0x000fe400078e3cff */
[----:B------:R-:W-:-:S03]  /*5ec0*/  MOV R3, 0x43300000 ;  /* 0x4330000000037802 */ /* 0x000fc60000000f00 */
        /* <DEDUP_REMOVED lines=29> */
.L_x_11740:
[----:B------:R-:W-:Y:S05]  /*60a0*/  BSYNC B0 ;  /* 0x0000000000007941 */ /* 0x000fea0003800000 */
.L_x_11739:
        /* <DEDUP_REMOVED lines=8> */
[----:B------:R-:W-:Y:S02]  /*6130*/  IMAD.MOV.U32 R4, RZ, RZ, R2 ;  /* 0x000000ffff047224 */ /* 0x000fe400078e0002 */
[----:B------:R-:W-:Y:S02]  /*6140*/  IMAD.MOV.U32 R5, RZ, RZ, R3 ;  /* 0x000000ffff057224 */ /* 0x000fe400078e0003 */
.L_x_11742:
[----:B------:R-:W-:Y:S05]  /*6150*/  BSYNC B4 ;  /* 0x0000000000047941 */ /* 0x000fea0003800000 */
.L_x_11741:
        /* <DEDUP_REMOVED lines=43> */
.L_x_11744:
[----:B------:R-:W-:-:S04]  /*6410*/  ISETP.GE.AND P0, PT, R17, RZ, PT ;  /* 0x000000ff1100720c */ /* 0x000fc80003f06270 */
[----:B0-----:R-:W-:Y:S02]  /*6420*/  FSEL R6, RZ, 3.37028055040000000000e+12, P0 ;  /* 0x54442d18ff067808 */ /* 0x001fe40000000000 */
[----:B------:R-:W-:Y:S02]  /*6430*/  FSEL R7, RZ, 2.1426990032196044922, P0 ;  /* 0x400921fbff077808 */ /* 0x000fe40000000000 */
.L_x_11745:
[----:B------:R-:W-:Y:S05]  /*6440*/  BSYNC B0 ;  /* 0x0000000000007941 */ /* 0x000fea0003800000 */
.L_x_11743:
[----:B------:R-:W-:-:S04]  /*6450*/  DADD R4, -RZ, -R10 ;  /* 0x00000000ff047229 */ /* 0x000fc8000000090a */
[----:B------:R-:W0:-:S06]  /*6460*/  DADD R2, |R8|, |R10| ;  /* 0x0000000008027229 */ /* 0x000e0c000000060a */
[----:B0-----:R-:W0:Y:S01]  /*6470*/  DSETP.GTU.AND P0, PT, |R2|, +INF , PT ;  /* 0x7ff000000200742a */ /* 0x001e220003f0c200 */
[----:B------:R-:W-:-:S05]  /*6480*/  LOP3.LUT R5, R7, 0x80000000, R5, 0xb8, !PT ;  /* 0x8000000007057812 */ /* 0x000fca00078eb805 */
[----:B0-----:R-:W-:Y:S02]  /*6490*/  FSEL R6, R2, R6, P0 ;  /* 0x0000000602067208 */ /* 0x001fe40000000000 */
[----:B------:R-:W-:Y:S01]  /*64a0*/  FSEL R7, R3, R5, P0 ;  /* 0x0000000503077208 */ /* 0x000fe20000000000 */
[----:B------:R-:W-:Y:S05]  /*64b0*/  BRA `(.L_x_11738) ;  /* 0x00002e9000007947 */ /* 0x000fea0003800000 */
.L_x_11729:
        /* <DEDUP_REMOVED lines=22> */
[----:B------:R-:W-:Y:S05]  /*6620*/  CALL.REL.NOINC `($__internal_22_$__cuda_sm20_div_rn_f64_full) ;  /* 0x0000c3d000007944 */ /* 0x000fea0003c00000 */
.L_x_11747:
[----:B------:R-:W-:Y:S05]  /*6630*/  BSYNC B4 ;  /* 0x0000000000047941 */ /* 0x000fea0003800000 */
.L_x_11746:
        /* <DEDUP_REMOVED lines=24> */
[----:B------:R-:W-:Y:S02]  /*67c0*/  IMAD.MOV.U32 R4, RZ, RZ, R2 ;  /* 0x000000ffff047224 */ /* 0x000fe400078e0002 */
[----:B------:R-:W-:Y:S02]  /*67d0*/  IMAD.MOV.U32 R5, RZ, RZ, R3 ;  /* 0x000000ffff057224 */ /* 0x000fe400078e0003 */
.L_x_11749:
[----:B------:R-:W-:Y:S05]  /*67e0*/  BSYNC B4 ;  /* 0x0000000000047941 */ /* 0x000fea0003800000 */
.L_x_11748:
[----:B------:R-:W0:Y:S01]  /*67f0*/  DADD R6, -RZ, |R4| ;  /* 0x00000000ff067229 */ /* 0x000e220000000504 */
[----:B------:R-:W-:Y:S01]  /*6800*/  IMAD.MOV.U32 R14, RZ, RZ, c[0x2][0xc] ;  /* 0x00800300ff0e7624 */ /* 0x000fe200078e00ff */
[----:B------:R-:W-:Y:S01]  /*6810*/  MOV R22, 0x0 ;  /* 0x0000000000167802 */ /* 0x000fe20000000f00 */
[----:B------:R-:W-:Y:S01]  /*6820*/  IMAD.MOV.U32 R23, RZ, RZ, 0x3fd80000 ;  /* 0x3fd80000ff177424 */ /* 0x000fe200078e00ff */
[----:B------:R-:W-:Y:S06]  /*6830*/  BSSY B0, `(.L_x_11750) ;  /* 0x000006d000007945 */ /* 0x000fec0003800000 */
[----:B0-----:R-:W-:-:S02]  /*6840*/  ISETP.GT.U32.AND P1, PT, R6, R16, PT ;  /* 0x000000100600720c */ /* 0x001fc40003f24070 */
[CC--:B------:R-:W-:Y:S02]  /*6850*/  ISETP.LT.U32.AND P0, PT, R6.reuse, R16.reuse, PT ;  /* 0x000000100600720c */ /* 0x0c0fe40003f01070 */
[CC--:B------:R-:W-:Y:S02]  /*6860*/  ISETP.GT.U32.AND.EX P1, PT, R7.reuse, R17.reuse, PT, P1 ;  /* 0x000000110700720c */ /* 0x0c0fe40003f24110 */
[CC--:B------:R-:W-:Y:S02]  /*6870*/  ISETP.LT.U32.AND.EX P0, PT, R7.reuse, R17.reuse, PT, P0 ;  /* 0x000000110700720c */ /* 0x0c0fe40003f01100 */
[----:B------:R-:W-:Y:S02]  /*6880*/  SEL R5, R7, R17, P1 ;  /* 0x0000001107057207 */ /* 0x000fe40000800000 */
[----:B------:R-:W-:Y:S02]  /*6890*/  SEL R2, R6, R16, P0 ;  /* 0x0000001006027207 */ /* 0x000fe40000000000 */
[----:B------:R-:W-:-:S02]  /*68a0*/  LOP3.LUT R0, R5, 0xffc00000, RZ, 0xc0, !PT ;  /* 0xffc0000005007812 */ /* 0x000fc400078ec0ff */
        /* <DEDUP_REMOVED lines=101> */
.L_x_11751:
[----:B------:R-:W-:Y:S05]  /*6f00*/  BSYNC B0 ;  /* 0x0000000000007941 */ /* 0x000fea0003800000 */
.L_x_11750:
        /* <DEDUP_REMOVED lines=10> */
.L_x_11753:
[----:B------:R-:W-:Y:S05]  /*6fb0*/  BSYNC B4 ;  /* 0x0000000000047941 */ /* 0x000fea0003800000 */
.L_x_11752:
        /* <DEDUP_REMOVED lines=43> */
.L_x_11755:
[----:B------:R-:W-:-:S04]  /*7270*/  ISETP.GE.AND P0, PT, R17, RZ, PT ;  /* 0x000000ff1100720c */ /* 0x000fc80003f06270 */
[----:B0-----:R-:W-:Y:S02]  /*7280*/  FSEL R6, RZ, 3.37028055040000000000e+12, P0 ;  /* 0x54442d18ff067808 */ /* 0x001fe40000000000 */
[----:B------:R-:W-:Y:S02]  /*7290*/  FSEL R7, RZ, 2.1426990032196044922, P0 ;  /* 0x400921fbff077808 */ /* 0x000fe40000000000 */
.L_x_11756:
[----:B------:R-:W-:Y:S05]  /*72a0*/  BSYNC B0 ;  /* 0x0000000000007941 */ /* 0x000fea0003800000 */
.L_x_11754:
        /* <DEDUP_REMOVED lines=8> */
.L_x_11728:
        /* <DEDUP_REMOVED lines=33> */
[----:B0-----:R-:W-:Y:S01]  /*7540*/  @P1 IMAD.MOV.U32 R12, RZ, RZ, 0x0 ;  /* 0x00000000ff0c1424 */ /* 0x001fe200078e00ff */
[----:B------:R-:W-:-:S06]  /*7550*/  @P1 MOV R13, 0x7ff00000 ;  /* 0x7ff00000000d1802 */ /* 0x000fcc0000000f00 */
        /* <DEDUP_REMOVED lines=50> */
.L_x_11760:
[----:B------:R-:W-:Y:S05]  /*7880*/  BSYNC B0 ;  /* 0x0000000000007941 */ /* 0x000fea0003800000 */
.L_x_11759:
        /* <DEDUP_REMOVED lines=8> */
.L_x_11762:
[----:B------:R-:W-:Y:S05]  /*7910*/  BSYNC B4 ;  /* 0x0000000000047941 */ /* 0x000fea0003800000 */
.L_x_11761:
[----:B------:R-:W-:Y:S01]  /*7920*/  DSETP.NEU.AND P1, PT, R18, RZ, PT ;  /* 0x000000ff1200722a */ /* 0x000fe20003f2d000 */
[----:B------:R-:W-:Y:S01]  /*7930*/  BSSY B0, `(.L_x_11763) ;  /* 0x0000022000007945 */ /* 0x000fe20003800000 */
[----:B0-----:R-:W-:Y:S02]  /*7940*/  CS2R R6, SRZ ;  /* 0x0000000000067805 */ /* 0x001fe4000001ff00 */
[----:B------:R-:W0:-:S06]  /*7950*/  DADD R4, |R8|, R32 ;  /* 0x0000000008047229 */ /* 0x000e0c0000000220 */
        /* <DEDUP_REMOVED lines=27> */
[----:B0-----:R-:W-:Y:S02]  /*7b10*/  FSEL R6, R2, R12, !P4 ;  /* 0x0000000c02067208 */ /* 0x001fe40006000000 */
[----:B------:R-:W-:Y:S01]  /*7b20*/  FSEL R7, R3, R13, !P4 ;  /* 0x0000000d03077208 */ /* 0x000fe20006000000 */
[----:B------:R-:W-:Y:S01]  /*7b30*/  @!P1 IMAD.MOV.U32 R7, RZ, RZ, 0x3fe921fb ;  /* 0x3fe921fbff079424 */ /* 0x000fe200078e00ff */
[----:B------:R-:W-:Y:S02]  /*7b40*/  @!P1 MOV R6, 0x54442d18 ;  /* 0x54442d1800069802 */ /* 0x000fe40000000f00 */
.L_x_11764:
[----:B0-2---:R-:W-:Y:S05]  /*7b50*/  BSYNC B0 ;  /* 0x0000000000007941 */ /* 0x005fea0003800000 */
.L_x_11763:
[----:B------:R-:W-:Y:S01]  /*7b60*/  LOP3.LUT R3, R7, 0x80000000, R11, 0xb8, !PT ;  /* 0x8000000007037812 */ /* 0x000fe200078eb80b */
[----:B-1----:R-:W0:Y:S01]  /*7b70*/  DMUL R22, R22, 0.5 ;  /* 0x3fe0000016167828 */ /* 0x002e220000000000 */
[----:B------:R-:W-:Y:S02]  /*7b80*/  FSEL R6, R4, R6, P0 ;  /* 0x0000000604067208 */ /* 0x000fe40000000000 */
[----:B------:R-:W-:Y:S01]  /*7b90*/  FSEL R7, R5, R3, P0 ;  /* 0x0000000305077208 */ /* 0x000fe20000000000 */
[----:B------:R-:W-:Y:S05]  /*7ba0*/  BRA `(.L_x_11738) ;  /* 0x000017a000007947 */ /* 0x000fea0003800000 */
.L_x_11758:
[CC--:B------:R-:W-:Y:S01]  /*7bb0*/  ISETP.GT.U32.AND P1, PT, R32.reuse, R34.reuse, PT ;  /* 0x000000222000720c */ /* 0x0c0fe20003f24070 */
[----:B------:R-:W-:Y:S01]  /*7bc0*/  IMAD.MOV.U32 R6, RZ, RZ, RZ ;  /* 0x000000ffff067224 */ /* 0x000fe200078e00ff */
[----:B------:R-:W-:Y:S01]  /*7bd0*/  ISETP.LT.U32.AND P0, PT, R32, R34, PT ;  /* 0x000000222000720c */ /* 0x000fe20003f01070 */
[----:B------:R-:W-:Y:S01]  /*7be0*/  IMAD.MOV.U32 R14, RZ, RZ, c[0x2][0xc] ;  /* 0x00800300ff0e7624 */ /* 0x000fe200078e00ff */
        /* <DEDUP_REMOVED lines=10> */
[----:B------:R-:W-:-:S02]  /*7c90*/  MOV R23, 0x3fd80000 ;  /* 0x3fd8000000177802 */ /* 0x000fc40000000f00 */
[C---:B------:R-:W0:Y:S01]  /*7ca0*/  DMUL R12, R6.reuse, R2 ;  /* 0x00000002060c7228 */ /* 0x040e220000000000 */
[----:B------:R-:W-:Y:S02]  /*7cb0*/  ISETP.GE.U32.AND P2, PT, R3, 0x7ff00000, PT ;  /* 0x7ff000000300780c */ /* 0x000fe40003f46070 */
[----:B------:R-:W-:Y:S01]  /*7cc0*/  FSETP.GEU.AND P5, PT, |R17|, 6.5827683646048100446e-37, PT ;  /* 0x036000001100780b */ /* 0x000fe20003fae200 */
        /* <DEDUP_REMOVED lines=35> */
[----:B------:R-:W-:-:S03]  /*7f00*/  @!P0 MOV R2, R6 ;  /* 0x0000000600028202 */ /* 0x000fc60000000f00 */
        /* <DEDUP_REMOVED lines=57> */
.L_x_11766:
[----:B------:R-:W-:Y:S05]  /*82a0*/  BSYNC B0 ;  /* 0x0000000000007941 */ /* 0x000fea0003800000 */
.L_x_11765:
[----:B------:R-:W-:Y:S01]  /*82b0*/  BSSY B4, `(.L_x_11767) ;  /* 0x000000a000047945 */ /* 0x000fe20003800000 */
[----:B------:R-:W-:Y:S05]  /*82c0*/  @P3 BRA P5, `(.L_x_11768) ;  /* 0x0000008000003947 */ /* 0x000fea0002800000 */
[----:B------:R-:W-:Y:S01]  /*82d0*/  MOV R2, R16 ;  /* 0x0000001000027202 */ /* 0x000fe20000000f00 */
[----:B------:R-:W-:Y:S01]  /*82e0*/  IMAD.MOV.U32 R3, RZ, RZ, R17 ;  /* 0x000000ffff037224 */ /* 0x000fe200078e0011 */
[----:B------:R-:W-:Y:S01]  /*82f0*/  MOV R0, 0x8330 ;  /* 0x0000833000007802 */ /* 0x000fe20000000f00 */
[----:B------:R-:W-:Y:S02]  /*8300*/  IMAD.MOV.U32 R14, RZ, RZ, R18 ;  /* 0x000000ffff0e7224 */ /* 0x000fe400078e0012 */
[----:B------:R-:W-:Y:S02]  /*8310*/  IMAD.MOV.U32 R15, RZ, RZ, R19 ;  /* 0x000000ffff0f7224 */ /* 0x000fe400078e0013 */
[----:B01----:R-:W-:Y:S05]  /*8320*/  CALL.REL.NOINC `($__internal_22_$__cuda_sm20_div_rn_f64_full) ;  /* 0x0000a6d000007944 */ /* 0x003fea0003c00000 */
[----:B------:R-:W-:Y:S02]  /*8330*/  IMAD.MOV.U32 R4, RZ, RZ, R2 ;  /* 0x000000ffff047224 */ /* 0x000fe400078e0002 */
[----:B------:R-:W-:Y:S02]  /*8340*/  IMAD.MOV.U32 R5, RZ, RZ, R3 ;  /* 0x000000ffff057224 */ /* 0x000fe400078e0003 */
.L_x_11768:
[----:B------:R-:W-:Y:S05]  /*8350*/  BSYNC B4 ;  /* 0x0000000000047941 */ /* 0x000fea0003800000 */
.L_x_11767:
[----:B------:R-:W-:Y:S01]  /*8360*/  DSETP.NEU.AND P0, PT, R18, RZ, PT ;  /* 0x000000ff1200722a */ /* 0x000fe20003f0d000 */
[----:B------:R-:W-:Y:S01]  /*8370*/  BSSY B0, `(.L_x_11769) ;  /* 0x0000022000007945 */ /* 0x000fe20003800000 */
[----:B0-----:R-:W-:-:S02]  /*8380*/  CS2R R6, SRZ ;  /* 0x0000000000067805 */ /* 0x001fc4000001ff00 */
[----:B------:R-:W0:-:S06]  /*8390*/  DADD R2, |R8|, R32 ;  /* 0x0000000008027229 */ /* 0x000e0c0000000220 */
[----:B0-----:R0:W2:-:S04]  /*83a0*/  DSETP.GTU.AND P1, PT, |R2|, +INF , PT ;  /* 0x7ff000000200742a */ /* 0x0010880003f2c200 */
[----:B------:R-:W-:Y:S05]  /*83b0*/  @!P0 BRA `(.L_x_11770) ;  /* 0x000001d000008947 */ /* 0x000fea0003800000 */
[----:B0-2---:R-:W0:Y:S01]  /*83c0*/  DMUL R6, R4, R4 ;  /* 0x0000000404067228 */ /* 0x005e220000000000 */
[----:B------:R-:W-:Y:S02]  /*83d0*/  IMAD.MOV.U32 R12, RZ, RZ, 0x2a25ff7e ;  /* 0x2a25ff7eff0c7424 */ /* 0x000fe400078e00ff */
[----:B------:R-:W-:Y:S01]  /*83e0*/  IMAD.MOV.U32 R13, RZ, RZ, 0x3ef53e1d ;  /* 0x3ef53e1dff0d7424 */ /* 0x000fe200078e00ff */
[----:B------:R-:W-:-:S05]  /*83f0*/  DSETP.NEU.AND P0, PT, |R8|, R32, PT ;  /* 0x000000200800722a */ /* 0x000fca0003f0d200 */
        /* <DEDUP_REMOVED lines=25> */
.L_x_11770:
[----:B0-2---:R-:W-:Y:S05]  /*8590*/  BSYNC B0 ;  /* 0x0000000000007941 */ /* 0x005fea0003800000 */
.L_x_11769:
[----:B------:R-:W-:Y:S02]  /*85a0*/  LOP3.LUT R5, R7, 0x80000000, R11, 0xb8, !PT ;  /* 0x8000000007057812 */ /* 0x000fe400078eb80b */
[----:B------:R-:W-:Y:S02]  /*85b0*/  FSEL R6, R2, R6, P1 ;  /* 0x0000000602067208 */ /* 0x000fe40000800000 */
[----:B------:R-:W-:Y:S01]  /*85c0*/  FSEL R7, R3, R5, P1 ;  /* 0x0000000503077208 */ /* 0x000fe20000800000 */
[----:B------:R-:W-:Y:S05]  /*85d0*/  BRA `(.L_x_11738) ;  /* 0x00000d7000007947 */ /* 0x000fea0003800000 */
.L_x_11757:
        /* <DEDUP_REMOVED lines=23> */
.L_x_11772:
[----:B------:R-:W-:Y:S05]  /*8750*/  BSYNC B4 ;  /* 0x0000000000047941 */ /* 0x000fea0003800000 */
.L_x_11771:
        /* <DEDUP_REMOVED lines=23> */
[----:B------:R-:W-:Y:S05]  /*88d0*/  CALL.REL.NOINC `($__internal_22_$__cuda_sm20_div_rn_f64_full) ;  /* 0x0000a12000007944 */ /* 0x000fea0003c00000 */
[----:B------:R-:W-:Y:S01]  /*88e0*/  MOV R4, R2 ;  /* 0x0000000200047202 */ /* 0x000fe20000000f00 */
[----:B------:R-:W-:Y:S02]  /*88f0*/  IMAD.MOV.U32 R5, RZ, RZ, R3 ;  /* 0x000000ffff057224 */ /* 0x000fe400078e0003 */
.L_x_11774:
[----:B------:R-:W-:Y:S05]  /*8900*/  BSYNC B4 ;  /* 0x0000000000047941 */ /* 0x000fea0003800000 */
.L_x_11773:
[----:B------:R-:W0:Y:S01]  /*8910*/  DADD R6, -RZ, |R4| ;  /* 0x00000000ff067229 */ /* 0x000e220000000504 */
[----:B------:R-:W-:Y:S01]  /*8920*/  IMAD.MOV.U32 R14, RZ, RZ, c[0x2][0xc] ;  /* 0x00800300ff0e7624 */ /* 0x000fe200078e00ff */
[----:B------:R-:W-:Y:S01]  /*8930*/  MOV R23, 0x3fd80000 ;  /* 0x3fd8000000177802 */ /* 0x000fe20000000f00 */
[----:B------:R-:W-:Y:S01]  /*8940*/  IMAD.MOV.U32 R22, RZ, RZ, 0x0 ;  /* 0x00000000ff167424 */ /* 0x000fe200078e00ff */
[----:B------:R-:W-:Y:S01]  /*8950*/  BSSY B0, `(.L_x_11775) ;  /* 0x000006c000007945 */ /* 0x000fe20003800000 */
[----:B------:R-:W-:-:S05]  /*8960*/  FSETP.GEU.AND P5, PT, |R17|, 6.5827683646048100446e-37, PT ;  /* 0x036000001100780b */ /* 0x000fca0003fae200 */
        /* <DEDUP_REMOVED lines=106> */
.L_x_11776:
[----:B------:R-:W-:Y:S05]  /*9010*/  BSYNC B0 ;  /* 0x0000000000007941 */ /* 0x000fea0003800000 */
.L_x_11775:
        /* <DEDUP_REMOVED lines=10> */
.L_x_11778:
[----:B------:R-:W-:Y:S05]  /*90c0*/  BSYNC B4 ;  /* 0x0000000000047941 */ /* 0x000fea0003800000 */
.L_x_11777:
[----:B------:R-:W-:Y:S01]  /*90d0*/  DSETP.NEU.AND P0, PT, R18, RZ, PT ;  /* 0x000000ff1200722a */ /* 0x000fe20003f0d000 */
[----:B------:R-:W-:Y:S01]  /*90e0*/  BSSY B0, `(.L_x_11779) ;  /* 0x0000023000007945 */ /* 0x000fe20003800000 */
[----:B0-----:R-:W-:-:S02]  /*90f0*/  CS2R R6, SRZ ;  /* 0x0000000000067805 */ /* 0x001fc4000001ff00 */
[----:B------:R-:W0:-:S04]  /*9100*/  DADD R2, |R8|, R32 ;  /* 0x0000000008027229 */ /* 0x000e080000000220 */
[----:B-1----:R-:W1:-:S04]  /*9110*/  DADD R22, R22, 1 ;  /* 0x3ff0000016167429 */ /* 0x002e480000000000 */
[----:B0-----:R0:W2:Y:S02]  /*9120*/  DSETP.GTU.AND P1, PT, |R2|, +INF , PT ;  /* 0x7ff000000200742a */ /* 0x0010a40003f2c200 */
[----:B------:R-:W-:Y:S07]  /*9130*/  @!P0 BRA `(.L_x_11780) ;  /* 0x000001d000008947 */ /* 0x000fee0003800000 */
[----:B012---:R-:W0:Y:S01]  /*9140*/  DMUL R6, R4, R4 ;  /* 0x0000000404067228 */ /* 0x007e220000000000 */
        /* <DEDUP_REMOVED lines=28> */
.L_x_11780:
[----:B012---:R-:W-:Y:S05]  /*9310*/  BSYNC B0 ;  /* 0x0000000000007941 */ /* 0x007fea0003800000 */
.L_x_11779:
[----:B------:R-:W-:Y:S02]  /*9320*/  LOP3.LUT R5, R7, 0x80000000, R11, 0xb8, !PT ;  /* 0x8000000007057812 */ /* 0x000fe400078eb80b */
[----:B------:R-:W-:Y:S02]  /*9330*/  FSEL R6, R2, R6, P1 ;  /* 0x0000000602067208 */ /* 0x000fe40000800000 */
[----:B------:R-:W-:Y:S02]  /*9340*/  FSEL R7, R3, R5, P1 ;  /* 0x0000000503077208 */ /* 0x000fe40000800000 */
.L_x_11738:
[----:B0-----:R-:W-:Y:S05]  /*9350*/  BSYNC B3 ;  /* 0x0000000000037941 */ /* 0x001fea0003800000 */
.L_x_11727:
[----:B-1----:R-:W0:Y:S01]  /*9360*/  DADD R22, R22, c[0x2][0x50] ;  /* 0x0080140016167629 */ /* 0x002e220000000000 */
[----:B------:R-:W-:Y:S01]  /*9370*/  LOP3.LUT R11, R7, 0x80000000, R11, 0xb8, !PT ;  /* 0x80000000070b7812 */ /* 0x000fe200078eb80b */
[----:B------:R-:W-:-:S08]  /*9380*/  IMAD.MOV.U32 R10, RZ, RZ, R6 ;  /* 0x000000ffff0a7224 */ /* 0x000fd000078e0006 */
[----:B0-----:R-:W-:Y:S01]  /*9390*/  LOP3.LUT R9, R23, 0x80000000, R9, 0xb8, !PT ;  /* 0x8000000017097812 */ /* 0x001fe200078eb809 */
[----:B------:R-:W-:Y:S01]  /*93a0*/  IMAD.MOV.U32 R8, RZ, RZ, R22 ;  /* 0x000000ffff087224 */ /* 0x000fe200078e0016 */
[----:B------:R-:W-:Y:S05]  /*93b0*/  BRA `(.L_x_11650) ;  /* 0x0000011000007947 */ /* 0x000fea0003800000 */
.L_x_11648:
[----:B-12---:R-:W0:-:S14]  /*93c0*/  DSETP.NEU.AND P0, PT, R34, +INF , PT ;  /* 0x7ff000002200742a */ /* 0x006e1c0003f0d000 */
        /* <DEDUP_REMOVED lines=13> */
[----:B0-----:R-:W-:Y:S01]  /*94a0*/  @P0 MOV R8, R10 ;  /* 0x0000000a00080202 */ /* 0x001fe20000000f00 */
[----:B------:R-:W-:-:S06]  /*94b0*/  @P0 IMAD.MOV.U32 R9, RZ, RZ, R11 ;  /* 0x000000ffff090224 */ /* 0x000fcc00078e000b */
[----:B------:R-:W0:-:S06]  /*94c0*/  @!P0 DADD R8, R8, R8 ;  /* 0x0000000008088229 */ /* 0x000e0c0000000008 */
.L_x_11650:
[----:B------:R-:W-:Y:S05]  /*94d0*/  BSYNC B1 ;  /* 0x0000000000017941 */ /* 0x000fea0003800000 */
.L_x_11647:
[----:B------:R-:W-:Y:S01]  /*94e0*/  IADD3 R28, P0, R28, c[0x0][0x360], RZ ;  /* 0x0000d8001c1c7a10 */ /* 0x000fe20007f1e0ff */
[----:B------:R-:W1:Y:S04]  /*94f0*/  S2R R0, SR_TID.X ;  /* 0x0000000000007919 */ /* 0x000e680000002100 */
[----:B------:R-:W1:Y:S01]  /*9500*/  S2R R3, SR_CTAID.X ;  /* 0x0000000000037919 */ /* 0x000e620000002500 */
[----:B------:R-:W-:-:S05]  /*9510*/  IMAD.X R29, RZ, RZ, c[0x0][0x364], P0 ;  /* 0x0000d900ff1d7624 */ /* 0x000fca00000e06ff */
[----:B0-----:R0:W-:Y:S01]  /*9520*/  STG.E.128 [R28.64], R8 ;  /* 0x000000081c007986 */ /* 0x0011e2000c101d04 */
[----:B-1----:R-:W-:-:S05]  /*9530*/  IMAD R0, R3, 0x100, R0 ;  /* 0x0000010003007824 */ /* 0x002fca00078e0200 */
[----:B------:R-:W-:Y:S02]  /*9540*/  IADD3 R5, R0, 0x80, RZ ;  /* 0x0000008000057810 */ /* 0x000fe40007ffe0ff */
.L_x_11645:
[----:B0-----:R-:W-:Y:S05]  /*9550*/  BSYNC B2 ;  /* 0x0000000000027941 */ /* 0x001fea0003800000 */
.L_x_11644:
[----:B------:R-:W-:Y:S01]  /*9560*/  WARPSYNC 0xffffffff ;  /* 0xffffffff00007948 */ /* 0x000fe20003800000 */
[----:B------:R-:W-:-:S13]  /*9570*/  ISETP.GE.AND P0, PT, R5, c[0x0][0x160], PT ;  /* 0x0000580005007a0c */ /* 0x000fda0003f06270 */
[----:B------:R-:W-:Y:S05]  /*9580*/  @P0 EXIT ;  /* 0x000000000000094d */ /* 0x000fea0003800000 */
[----:B------:R-:W-:Y:S01]  /*9590*/  ISETP.NE.AND P0, PT, RZ, c[0x0][0x168], PT ;  /* 0x00005a00ff007a0c */ /* 0x000fe20003f05270 */
[----:B------:R-:W-:Y:S02]  /*95a0*/  IMAD.MOV.U32 R0, RZ, RZ, RZ ;  /* 0x000000ffff007224 */ /* 0x000fe400078e00ff */
[----:B------:R-:W-:-:S10]  /*95b0*/  IMAD.MOV.U32 R34, RZ, RZ, RZ ;  /* 0x000000ffff227224 */ /* 0x000fd400078e00ff */
[----:B------:R-:W-:Y:S05]  /*95c0*/  @!P0 BRA `(.L_x_11781) ;  /* 0x00000e0000008947 */ /* 0x000fea0003800000 */
[----:B------:R-:W-:Y:S01]  /*95d0*/  IMAD.MOV.U32 R2, RZ, RZ, RZ ;  /* 0x000000ffff027224 */ /* 0x000fe200078e00ff */
[----:B------:R-:W-:Y:S01]  /*95e0*/  MOV R6, c[0x0][0x168] ;  /* 0x00005a0000067a02 */ /* 0x000fe20000000f00 */
[----:B------:R-:W-:-:S03]  /*95f0*/  IMAD.MOV.U32 R3, RZ, RZ, R5 ;  /* 0x000000ffff037224 */ /* 0x000fc600078e0005 */
[----:B------:R-:W-:Y:S01]  /*9600*/  ISETP.NE.AND P0, PT, R6, 0x1, PT ;  /* 0x000000010600780c */ /* 0x000fe20003f05270 */
        /* <DEDUP_REMOVED lines=220> */
.L_x_11781:
[----:B------:R-:W-:-:S05]  /*a3d0*/  IADD3 R2, P0, R0, c[0x0][0x368], RZ ;  /* 0x0000da0000027a10 */ /* 0x000fca0007f1e0ff */
[----:B------:R-:W-:-:S05]  /*a3e0*/  IMAD.X R3, RZ, RZ, c[0x0][0x36c], P0 ;  /* 0x0000db00ff037624 */ /* 0x000fca00000e06ff */
        /* <DEDUP_REMOVED lines=18> */
[----:B------:R-:W-:Y:S01]  /*a510*/  MOV R32, c[0x2][0xc] ;  /* 0x0080030000207a02 */ /* 0x000fe20000000f00 */
[----:B------:R-:W-:Y:S01]  /*a520*/  IMAD.MOV.U32 R38, RZ, RZ, RZ ;  /* 0x000000ffff267224 */ /* 0x000fe200078e00ff */
[----:B------:R-:W1:Y:S01]  /*a530*/  DADD R22, R18, -1 ;  /* 0xbff0000012167429 */ /* 0x000e620000000000 */
[----:B------:R-:W-:Y:S03]  /*a540*/  BSSY B2, `(.L_x_11786) ;  /* 0x0000247000027945 */ /* 0x000fe60003800000 */
        /* <DEDUP_REMOVED lines=36> */
[----:B------:R-:W-:Y:S01]  /*a790*/  IMAD.MOV.U32 R13, RZ, RZ, R15 ;  /* 0x000000ffff0d7224 */ /* 0x000fe200078e000f */
[----:B--2---:R-:W-:Y:S01]  /*a7a0*/  FSEL R3, R2, c[0x2][0xc], P0 ;  /* 0x0080030002037a08 */ /* 0x004fe20000000000 */
[----:B------:R-:W-:-:S03]  /*a7b0*/  IMAD.MOV.U32 R2, RZ, RZ, R28 ;  /* 0x000000ffff027224 */ /* 0x000fc600078e001c */
[----:B0-----:R-:W-:Y:S02]  /*a7c0*/  FSEL R31, R13, c[0x2][0xc], P2 ;  /* 0x008003000d1f7a08 */ /* 0x001fe40001000000 */
[----:B------:R-:W-:Y:S01]  /*a7d0*/  SEL R2, R2, c[0x2][0x8], P0 ;  /* 0x0080020002027a07 */ /* 0x000fe20000000000 */
[----:B------:R-:W-:Y:S01]  /*a7e0*/  DSETP.NEU.AND P0, PT, R24, RZ, PT ;  /* 0x000000ff1800722a */ /* 0x000fe20003f0d000 */
[----:B------:R-:W-:Y:S01]  /*a7f0*/  @P1 LOP3.LUT R3, R12, 0x80000, RZ, 0xfc, !PT ;  /* 0x000800000c031812 */ /* 0x000fe200078efcff */
[----:B------:R-:W-:Y:S01]  /*a800*/  IMAD.MOV.U32 R12, RZ, RZ, R14 ;  /* 0x000000ffff0c7224 */ /* 0x000fe200078e000e */
[----:B------:R-:W-:Y:S02]  /*a810*/  ISETP.GE.U32.AND P1, PT, R25, 0x7ff00000, PT ;  /* 0x7ff000001900780c */ /* 0x000fe40003f26070 */
[----:B------:R-:W-:Y:S01]  /*a820*/  @P3 LOP3.LUT R31, R32, 0x80000, RZ, 0xfc, !PT ;  /* 0x00080000201f3812 */ /* 0x000fe200078efcff */
[----:B------:R-:W0:Y:S01]  /*a830*/  MUFU.RSQ64H R39, R3 ;  /* 0x0000000300277308 */ /* 0x000e220000001c00 */
[----:B------:R-:W-:Y:S01]  /*a840*/  SEL R30, R12, c[0x2][0x8], P2 ;  /* 0x008002000c1e7a07 */ /* 0x000fe20001000000 */
[----:B------:R-:W-:Y:S01]  /*a850*/  IMAD.MOV.U32 R12, RZ, RZ, RZ ;  /* 0x000000ffff0c7224 */ /* 0x000fe200078e00ff */
[----:B------:R-:W-:Y:S01]  /*a860*/  ISETP.GE.U32.AND P3, PT, R27, 0x7ff00000, PT ;  /* 0x7ff000001b00780c */ /* 0x000fe20003f66070 */
[----:B------:R-:W-:-:S04]  /*a870*/  DSETP.NEU.AND P2, PT, R26, RZ, PT ;  /* 0x000000ff1a00722a */ /* 0x000fc80003f4d000 */
        /* <DEDUP_REMOVED lines=45> */
[----:B0-----:R0:W1:Y:S01]  /*ab50*/  DFMA R6, R32, R4, R2 ;  /* 0x000000042006722b */ /* 0x0010620000000002 */
[----:B------:R-:W-:Y:S05]  /*ab60*/  @!P0 BRA `(.L_x_11789) ;  /* 0x0000008000008947 */ /* 0x000fea0003800000 */
[----:B0-----:R-:W-:Y:S01]  /*ab70*/  IMAD.MOV.U32 R4, RZ, RZ, R30 ;  /* 0x000000ffff047224 */ /* 0x001fe200078e001e */
[----:B------:R-:W-:Y:S01]  /*ab80*/  MOV R0, 0xabd0 ;  /* 0x0000abd000007802 */ /* 0x000fe20000000f00 */
[----:B------:R-:W-:Y:S02]  /*ab90*/  IMAD.MOV.U32 R13, RZ, RZ, R15 ;  /* 0x000000ffff0d7224 */ /* 0x000fe400078e000f */
[----:B-1----:R-:W-:Y:S02]  /*aba0*/  IMAD.MOV.U32 R6, RZ, RZ, R32 ;  /* 0x000000ffff067224 */ /* 0x002fe400078e0020 */
[----:B------:R-:W-:Y:S02]  /*abb0*/  IMAD.MOV.U32 R7, RZ, RZ, R33 ;  /* 0x000000ffff077224 */ /* 0x000fe400078e0021 */
[----:B------:R-:W-:Y:S05]  /*abc0*/  CALL.REL.NOINC `($__internal_23_$__cuda_sm20_dsqrt_rn_f64_mediumpath_v1) ;  /* 0x0000848000007944 */ /* 0x000fea0003c00000 */
[----:B-1----:R-:W-:Y:S02]  /*abd0*/  IMAD.MOV.U32 R6, RZ, RZ, R2 ;  /* 0x000000ffff067224 */ /* 0x002fe400078e0002 */
[----:B------:R-:W-:Y:S02]  /*abe0*/  IMAD.MOV.U32 R7, RZ, RZ, R3 ;  /* 0x000000ffff077224 */ /* 0x000fe400078e0003 */
.L_x_11789:
[----:B------:R-:W-:Y:S05]  /*abf0*/  BSYNC B3 ;  /* 0x0000000000037941 */ /* 0x000fea0003800000 */
.L_x_11788:
[----:B01----:R-:W0:-:S10]  /*ac00*/  DADD R2, R28, R6 ;  /* 0x000000001c027229 */ /* 0x003e140000000006 */
        /* <DEDUP_REMOVED lines=60> */
.L_x_11787:
        /* <DEDUP_REMOVED lines=30> */
[----:B------:R-:W-:Y:S01]  /*b1b0*/  MOV R2, R12 ;  /* 0x0000000c00027202 */ /* 0x000fe20000000f00 */
[----:B------:R-:W-:Y:S01]  /*b1c0*/  IMAD.MOV.U32 R3, RZ, RZ, R13 ;  /* 0x000000ffff037224 */ /* 0x000fe200078e000d */
[----:B------:R-:W-:Y:S02]  /*b1d0*/  MOV R0, 0xb1f0 ;  /* 0x0000b1f000007802 */ /* 0x000fe40000000f00 */
[----:B------:R-:W-:Y:S05]  /*b1e0*/  CALL.REL.NOINC `($__internal_22_$__cuda_sm20_div_rn_f64_full) ;  /* 0x0000781000007944 */ /* 0x000fea0003c00000 */
.L_x_11797:
[----:B------:R-:W-:Y:S05]  /*b1f0*/  BSYNC B4 ;  /* 0x0000000000047941 */ /* 0x000fea0003800000 */
.L_x_11796:
[----:B------:R-:W-:Y:S02]  /*b200*/  IMAD.MOV.U32 R30, RZ, RZ, R2 ;  /* 0x000000ffff1e7224 */ /* 0x000fe400078e0002 */
[----:B------:R-:W-:Y:S01]  /*b210*/  IMAD.MOV.U32 R31, RZ, RZ, R3 ;  /* 0x000000ffff1f7224 */ /* 0x000fe200078e0003 */
[----:B------:R-:W-:Y:S05]  /*b220*/  BRA `(.L_x_11795) ;  /* 0x0000001000007947 */ /* 0x000fea0003800000 */
.L_x_11794:
[----:B------:R0:W1:-:S06]  /*b230*/  DADD R30, -R20, R24 ;  /* 0x00000000141e7229 */ /* 0x00004c0000000118 */
.L_x_11795:
[----:B------:R-:W-:Y:S05]  /*b240*/  BSYNC B3 ;  /* 0x0000000000037941 */ /* 0x000fea0003800000 */
.L_x_11793:
        /* <DEDUP_REMOVED lines=28> */
[----:B01----:R-:W-:Y:S05]  /*b410*/  CALL.REL.NOINC `($__internal_22_$__cuda_sm20_div_rn_f64_full) ;  /* 0x000075e000007944 */ /* 0x003fea0003c00000 */
.L_x_11802:
[----:B------:R-:W-:Y:S05]  /*b420*/  BSYNC B4 ;  /* 0x0000000000047941 */ /* 0x000fea0003800000 */
.L_x_11801:
[----:B------:R-:W-:Y:S05]  /*b430*/  BRA `(.L_x_11800) ;  /* 0x0000001000007947 */ /* 0x000fea0003800000 */
.L_x_11799:
[----:B------:R2:W3:-:S06]  /*b440*/  DADD R2, R26, -R14 ;  /* 0x000000001a027229 */ /* 0x0004cc000000080e */
.L_x_11800:
[----:B------:R-:W-:Y:S05]  /*b450*/  BSYNC B3 ;  /* 0x0000000000037941 */ /* 0x000fea0003800000 */
.L_x_11798:
[----:B---3--:R-:W3:Y:S01]  /*b460*/  DMUL R2, R2, 0.5 ;  /* 0x3fe0000002027828 */ /* 0x008ee20000000000 */
[----:B------:R-:W-:Y:S01]  /*b470*/  IMAD.MOV.U32 R4, RZ, RZ, 0x0 ;  /* 0x00000000ff047424 */ /* 0x000fe200078e00ff */
[----:B------:R-:W-:Y:S01]  /*b480*/  BSSY B3, `(.L_x_11803) ;  /* 0x000001b000037945 */ /* 0x000fe20003800000 */
[----:B------:R-:W-:Y:S01]  /*b490*/  IMAD.MOV.U32 R5, RZ, RZ, 0x3fd80000 ;  /* 0x3fd80000ff057424 */ /* 0x000fe200078e00ff */
        /* <DEDUP_REMOVED lines=23> */
[----:B-1----:R-:W-:Y:S01]  /*b610*/  MOV R6, R2 ;  /* 0x0000000200067202 */ /* 0x002fe20000000f00 */
[----:B------:R-:W-:Y:S02]  /*b620*/  IMAD.MOV.U32 R7, RZ, RZ, R3 ;  /* 0x000000ffff077224 */ /* 0x000fe400078e0003 */
.L_x_11804:
[----:B------:R-:W-:Y:S05]  /*b630*/  BSYNC B3 ;  /* 0x0000000000037941 */ /* 0x000fea0003800000 */
.L_x_11803:
        /* <DEDUP_REMOVED lines=9> */
[----:B-1----:R-:W-:Y:S01]  /*b6d0*/  @!P0 IMAD.MOV.U32 R3, RZ, RZ, R5 ;  /* 0x000000ffff038224 */ /* 0x002fe200078e0005 */
[----:B------:R-:W-:-:S04]  /*b6e0*/  @!P0 MOV R2, R4 ;  /* 0x0000000400028202 */ /* 0x000fc80000000f00 */
        /* <DEDUP_REMOVED lines=54> */
.L_x_11805:
[----:B------:R-:W2:Y:S01]  /*ba50*/  DADD R14, R30, 2 ;  /* 0x400000001e0e7429 */ /* 0x000ea20000000000 */
[----:B-1----:R-:W-:Y:S01]  /*ba60*/  MOV R2, 0x1 ;  /* 0x0000000100027802 */ /* 0x002fe20000000f00 */
[----:B------:R-:W-:Y:S01]  /*ba70*/  BSSY B3, `(.L_x_11806) ;  /* 0x0000012000037945 */ /* 0x000fe20003800000 */
[----:B------:R-:W-:-:S03]  /*ba80*/  FSETP.GEU.AND P1, PT, |R31|, 6.5827683646048100446e-37, PT ;  /* 0x036000001f00780b */ /* 0x000fc60003f2e200 */
        /* <DEDUP_REMOVED lines=13> */
[----:B------:R-:W-:Y:S01]  /*bb60*/  MOV R0, 0xbb90 ;  /* 0x0000bb9000007802 */ /* 0x000fe20000000f00 */
[----:B------:R-:W-:Y:S02]  /*bb70*/  IMAD.MOV.U32 R3, RZ, RZ, R31 ;  /* 0x000000ffff037224 */ /* 0x000fe400078e001f */
[----:B0-----:R-:W-:Y:S05]  /*bb80*/  CALL.REL.NOINC `($__internal_22_$__cuda_sm20_div_rn_f64_full) ;  /* 0x00006e7000007944 */ /* 0x001fea0003c00000 */
.L_x_11807:
[----:B------:R-:W-:Y:S05]  /*bb90*/  BSYNC B3 ;  /* 0x0000000000037941 */ /* 0x000fea0003800000 */
.L_x_11806:
        /* <DEDUP_REMOVED lines=16> */
.L_x_11792:
        /* <DEDUP_REMOVED lines=23> */
[----:B-1----:R-:W-:Y:S05]  /*be10*/  CALL.REL.NOINC `($__internal_23_$__cuda_sm20_dsqrt_rn_f64_mediumpath_v1) ;  /* 0x0000723000007944 */ /* 0x002fea0003c00000 */
[----:B-1----:R-:W-:Y:S02]  /*be20*/  IMAD.MOV.U32 R30, RZ, RZ, R2 ;  /* 0x000000ffff1e7224 */ /* 0x002fe400078e0002 */
[----:B------:R-:W-:Y:S02]  /*be30*/  IMAD.MOV.U32 R31, RZ, RZ, R3 ;  /* 0x000000ffff1f7224 */ /* 0x000fe400078e0003 */
.L_x_11810:
[----:B------:R-:W-:Y:S05]  /*be40*/  BSYNC B3 ;  /* 0x0000000000037941 */ /* 0x000fea0003800000 */
.L_x_11809:
        /* <DEDUP_REMOVED lines=25> */
.L_x_11813:
[----:B------:R-:W-:Y:S05]  /*bfe0*/  BSYNC B3 ;  /* 0x0000000000037941 */ /* 0x000fea0003800000 */
.L_x_11812:
[----:B------:R-:W0:Y:S01]  /*bff0*/  DMUL R4, R30, R2 ;  /* 0x000000021e047228 */ /* 0x000e220000000000 */
[----:B------:R-:W-:Y:S01]  /*c000*/  IMAD.MOV.U32 R12, RZ, RZ, 0x2fbe14b5 ;  /* 0x2fbe14b5ff0c7424 */ /* 0x000fe200078e00ff */
[----:B------:R-:W-:-:S04]  /*c010*/  MOV R13, 0x3eb372fb ;  /* 0x3eb372fb000d7802 */ /* 0x000fc80000000f00 */
        /* <DEDUP_REMOVED lines=13> */
.L_x_11811:
        /* <DEDUP_REMOVED lines=55> */
.L_x_11814:
[----:B------:R-:W-:Y:S01]  /*c460*/  IMAD.MOV.U32 R2, RZ, RZ, 0x0 ;  /* 0x00000000ff027424 */ /* 0x000fe200078e00ff */
[----:B------:R-:W-:Y:S01]  /*c470*/  FSETP.NEU.FTZ.AND P0, PT, R5, RZ, PT ;  /* 0x000000ff0500720b */ /* 0x000fe20003f1d000 */
[----:B------:R-:W-:-:S06]  /*c480*/  IMAD.MOV.U32 R3, RZ, RZ, 0x7ff00000 ;  /* 0x7ff00000ff037424 */ /* 0x000fcc00078e00ff */
[----:B------:R-:W0:-:S10]  /*c490*/  DFMA R2, R4, R2, +INF ;  /* 0x7ff000000402742b */ /* 0x000e140000000002 */
[----:B0-----:R-:W-:Y:S02]  /*c4a0*/  FSEL R30, R2, RZ, P0 ;  /* 0x000000ff021e7208 */ /* 0x001fe40000000000 */
[----:B------:R-:W-:Y:S01]  /*c4b0*/  FSEL R31, R3, -QNAN , P0 ;  /* 0xfff00000031f7808 */ /* 0x000fe20000000000 */
[----:B------:R-:W-:Y:S05]  /*c4c0*/  BRA `(.L_x_11790) ;  /* 0x000004e000007947 */ /* 0x000fea0003800000 */
.L_x_11808:
        /* <DEDUP_REMOVED lines=17> */
[----:B0-----:R-:W-:Y:S01]  /*c5e0*/  MOV R4, R6 ;  /* 0x0000000600047202 */ /* 0x001fe20000000f00 */
[----:B------:R-:W-:Y:S01]  /*c5f0*/  IMAD.MOV.U32 R13, RZ, RZ, R15 ;  /* 0x000000ffff0d7224 */ /* 0x000fe200078e000f */
[----:B------:R-:W-:Y:S01]  /*c600*/  MOV R0, 0xc660 ;  /* 0x0000c66000007802 */ /* 0x000fe20000000f00 */
[----:B------:R-:W-:Y:S02]  /*c610*/  IMAD.MOV.U32 R6, RZ, RZ, R32 ;  /* 0x000000ffff067224 */ /* 0x000fe400078e0020 */
[----:B------:R-:W-:Y:S02]  /*c620*/  IMAD.MOV.U32 R7, RZ, RZ, R33 ;  /* 0x000000ffff077224 */ /* 0x000fe400078e0021 */
[----:B-1----:R-:W-:Y:S02]  /*c630*/  IMAD.MOV.U32 R2, RZ, RZ, R30 ;  /* 0x000000ffff027224 */ /* 0x002fe400078e001e */
[----:B------:R-:W-:-:S02]  /*c640*/  IMAD.MOV.U32 R3, RZ, RZ, R31 ;  /* 0x000000ffff037224 */ /* 0x000fc400078e001f */
[----:B------:R-:W-:Y:S05]  /*c650*/  CALL.REL.NOINC `($__internal_23_$__cuda_sm20_dsqrt_rn_f64_mediumpath_v1) ;  /* 0x000069f000007944 */ /* 0x000fea0003c00000 */
.L_x_11816:
[----:B------:R-:W-:Y:S05]  /*c660*/  BSYNC B3 ;  /* 0x0000000000037941 */ /* 0x000fea0003800000 */
.L_x_11815:
        /* <DEDUP_REMOVED lines=20> */
[----:B------:R-:W-:Y:S05]  /*c7b0*/  CALL.REL.NOINC `($__internal_22_$__cuda_sm20_div_rn_f64_full) ;  /* 0x0000624000007944 */ /* 0x000fea0003c00000 */
[----:B------:R-:W-:Y:S02]  /*c7c0*/  IMAD.MOV.U32 R30, RZ, RZ, R2 ;  /* 0x000000ffff1e7224 */ /* 0x000fe400078e0002 */
[----:B------:R-:W-:Y:S02]  /*c7d0*/  IMAD.MOV.U32 R31, RZ, RZ, R3 ;  /* 0x000000ffff1f7224 */ /* 0x000fe400078e0003 */
.L_x_11818:
[----:B------:R-:W-:Y:S05]  /*c7e0*/  BSYNC B3 ;  /* 0x0000000000037941 */ /* 0x000fea0003800000 */
.L_x_11817:
[----:B------:R-:W-:Y:S05]  /*c7f0*/  BRA `(.L_x_11790) ;  /* 0x000001b000007947 */ /* 0x000fea0003800000 */
.L_x_11791:
        /* <DEDUP_REMOVED lines=20> */
[----:B------:R-:W-:Y:S02]  /*c940*/  IMAD.MOV.U32 R3, RZ, RZ, R15 ;  /* 0x000000ffff037224 */ /* 0x000fe400078e000f */
[----:B------:R-:W-:Y:S02]  /*c950*/  IMAD.MOV.U32 R14, RZ, RZ, R16 ;  /* 0x000000ffff0e7224 */ /* 0x000fe400078e0010 */
[----:B------:R-:W-:-:S02]  /*c960*/  IMAD.MOV.U32 R13, RZ, RZ, R17 ;  /* 0x000000ffff0d7224 */ /* 0x000fc400078e0011 */
[----:B------:R-:W-:Y:S05]  /*c970*/  CALL.REL.NOINC `($__internal_23_$__cuda_sm20_dsqrt_rn_f64_mediumpath_v1) ;  /* 0x000066d000007944 */ /* 0x000fea0003c00000 */
.L_x_11820:
[----:B------:R-:W-:Y:S05]  /*c980*/  BSYNC B3 ;  /* 0x0000000000037941 */ /* 0x000fea0003800000 */
.L_x_11819:
[----:B01----:R-:W-:Y:S02]  /*c990*/  IMAD.MOV.U32 R30, RZ, RZ, R2 ;  /* 0x000000ffff1e7224 */ /* 0x003fe400078e0002 */
[----:B------:R-:W-:-:S02]  /*c9a0*/  IMAD.MOV.U32 R31, RZ, RZ, R3 ;  /* 0x000000ffff1f7224 */ /* 0x000fc400078e0003 */
.L_x_11790:
[----:B------:R-:W-:Y:S05]  /*c9b0*/  BSYNC B2 ;  /* 0x0000000000027941 */ /* 0x000fea0003800000 */
.L_x_11786:
        /* <DEDUP_REMOVED lines=21> */
[----:B------:R-:W-:Y:S01]  /*cb10*/  MOV R0, 0xcb50 ;  /* 0x0000cb5000007802 */ /* 0x000fe20000000f00 */
[----:B------:R-:W-:Y:S02]  /*cb20*/  IMAD.MOV.U32 R2, RZ, RZ, R18 ;  /* 0x000000ffff027224 */ /* 0x000fe400078e0012 */
[----:B------:R-:W-:Y:S02]  /*cb30*/  IMAD.MOV.U32 R3, RZ, RZ, R19 ;  /* 0x000000ffff037224 */ /* 0x000fe400078e0013 */
[----:B-1----:R-:W-:Y:S05]  /*cb40*/  CALL.REL.NOINC `($__internal_22_$__cuda_sm20_div_rn_f64_full) ;  /* 0x00005eb000007944 */ /* 0x002fea0003c00000 */
.L_x_11825:
[----:B------:R-:W-:Y:S05]  /*cb50*/  BSYNC B4 ;  /* 0x0000000000047941 */ /* 0x000fea0003800000 */
.L_x_11824:
        /* <DEDUP_REMOVED lines=23> */
.L_x_11827:
[----:B------:R-:W-:Y:S01]  /*ccd0*/  IMAD.MOV.U32 R4, RZ, RZ, 0x0 ;  /* 0x00000000ff047424 */ /* 0x000fe200078e00ff */
[----:B------:R-:W-:Y:S01]  /*cce0*/  MOV R12, 0xdc1895e9 ;  /* 0xdc1895e9000c7802 */ /* 0x000fe20000000f00 */
[----:B------:R-:W-:Y:S02]  /*ccf0*/  IMAD.MOV.U32 R5, RZ, RZ, 0x3fe00000 ;  /* 0x3fe00000ff057424 */ /* 0x000fe400078e00ff */
[----:B------:R-:W-:Y:S02]  /*cd00*/  IMAD.MOV.U32 R13, RZ, RZ, 0x3fb0066b ;  /* 0x3fb0066bff0d7424 */ /* 0x000fe400078e00ff */
[----:B------:R-:W-:Y:S02]  /*cd10*/  IMAD.MOV.U32 R6, RZ, RZ, RZ ;  /* 0x000000ffff067224 */ /* 0x000fe400078e00ff */
        /* <DEDUP_REMOVED lines=38> */
.L_x_11826:
        /* <DEDUP_REMOVED lines=36> */
.L_x_11836:
[----:B------:R-:W-:Y:S05]  /*d1c0*/  BSYNC B6 ;  /* 0x0000000000067941 */ /* 0x000fea0003800000 */
.L_x_11835:
[----:B------:R-:W-:Y:S02]  /*d1d0*/  IMAD.MOV.U32 R32, RZ, RZ, R2 ;  /* 0x000000ffff207224 */ /* 0x000fe400078e0002 */
[----:B------:R-:W-:Y:S01]  /*d1e0*/  IMAD.MOV.U32 R33, RZ, RZ, R3 ;  /* 0x000000ffff217224 */ /* 0x000fe200078e0003 */
[----:B------:R-:W-:Y:S05]  /*d1f0*/  BRA `(.L_x_11834) ;  /* 0x0000001000007947 */ /* 0x000fea0003800000 */
.L_x_11833:
[----:B------:R0:W2:-:S06]  /*d200*/  DADD R32, -R20, R24 ;  /* 0x0000000014207229 */ /* 0x00008c0000000118 */
.L_x_11834:
[----:B------:R-:W-:Y:S05]  /*d210*/  BSYNC B5 ;  /* 0x0000000000057941 */ /* 0x000fea0003800000 */
.L_x_11832:
        /* <DEDUP_REMOVED lines=26> */
.L_x_11841:
[----:B------:R-:W-:Y:S05]  /*d3c0*/  BSYNC B6 ;  /* 0x0000000000067941 */ /* 0x000fea0003800000 */
.L_x_11840:
[----:B------:R-:W-:Y:S01]  /*d3d0*/  IMAD.MOV.U32 R16, RZ, RZ, R2 ;  /* 0x000000ffff107224 */ /* 0x000fe200078e0002 */
[----:B------:R-:W-:Y:S01]  /*d3e0*/  MOV R17, R3 ;  /* 0x0000000300117202 */ /* 0x000fe20000000f00 */
[----:B------:R-:W-:Y:S05]  /*d3f0*/  BRA `(.L_x_11839) ;  /* 0x0000001000007947 */ /* 0x000fea0003800000 */
.L_x_11838:
[----:B------:R3:W4:-:S06]  /*d400*/  DADD R16, -R22, R26 ;  /* 0x0000000016107229 */ /* 0x00070c000000011a */
.L_x_11839:
[----:B------:R-:W-:Y:S05]  /*d410*/  BSYNC B5 ;  /* 0x0000000000057941 */ /* 0x000fea0003800000 */
.L_x_11837:
        /* <DEDUP_REMOVED lines=18> */
[----:B0-2---:R-:W0:-:S06]  /*d540*/  DFMA R20, R16, -R16, R14 ;  /* 0x800000101014722b */ /* 0x005e0c000000000e */
[----:B0-----:R0:W2:Y:S01]  /*d550*/  DFMA R2, R20, R4, R16 ;  /* 0x000000041402722b */ /* 0x0010a20000000010 */
[----:B------:R-:W-:Y:S05]  /*d560*/  @!P0 BRA `(.L_x_11843) ;  /* 0x0000008000008947 */ /* 0x000fea0003800000 */
[----:B0-----:R-:W-:Y:S01]  /*d570*/  IMAD.MOV.U32 R4, RZ, RZ, R6 ;  /* 0x000000ffff047224 */ /* 0x001fe200078e0006 */
[----:B--2---:R-:W-:Y:S01]  /*d580*/  MOV R2, R16 ;  /* 0x0000001000027202 */ /* 0x004fe20000000f00 */
[----:B------:R-:W-:Y:S01]  /*d590*/  IMAD.MOV.U32 R13, RZ, RZ, R15 ;  /* 0x000000ffff0d7224 */ /* 0x000fe200078e000f */
[----:B------:R-:W-:Y:S01]  /*d5a0*/  MOV R0, 0xd5f0 ;  /* 0x0000d5f000007802 */ /* 0x000fe20000000f00 */
[----:B------:R-:W-:Y:S02]  /*d5b0*/  IMAD.MOV.U32 R6, RZ, RZ, R20 ;  /* 0x000000ffff067224 */ /* 0x000fe400078e0014 */
[----:B------:R-:W-:Y:S02]  /*d5c0*/  IMAD.MOV.U32 R7, RZ, RZ, R21 ;  /* 0x000000ffff077224 */ /* 0x000fe400078e0015 */
[----:B------:R-:W-:Y:S02]  /*d5d0*/  IMAD.MOV.U32 R3, RZ, RZ, R17 ;  /* 0x000000ffff037224 */ /* 0x000fe400078e0011 */
[----:B-1-3--:R-:W-:Y:S05]  /*d5e0*/  CALL.REL.NOINC `($__internal_23_$__cuda_sm20_dsqrt_rn_f64_mediumpath_v1) ;  /* 0x00005a6000007944 */ /* 0x00afea0003c00000 */
.L_x_11843:
[----:B------:R-:W-:Y:S05]  /*d5f0*/  BSYNC B5 ;  /* 0x0000000000057941 */ /* 0x000fea0003800000 */
.L_x_11842:
[----:B-12---:R-:W-:Y:S02]  /*d600*/  IMAD.MOV.U32 R28, RZ, RZ, R2 ;  /* 0x000000ffff1c7224 */ /* 0x006fe400078e0002 */
[----:B------:R-:W-:Y:S01]  /*d610*/  IMAD.MOV.U32 R29, RZ, RZ, R3 ;  /* 0x000000ffff1d7224 */ /* 0x000fe200078e0003 */
[----:B------:R-:W-:Y:S05]  /*d620*/  BRA `(.L_x_11844) ;  /* 0x0000091000007947 */ /* 0x000fea0003800000 */
.L_x_11831:
        /* <DEDUP_REMOVED lines=29> */
.L_x_11847:
[----:B------:R-:W-:Y:S05]  /*d800*/  BSYNC B5 ;  /* 0x0000000000057941 */ /* 0x000fea0003800000 */
.L_x_11846:
[----:B-12---:R-:W-:Y:S02]  /*d810*/  IMAD.MOV.U32 R28, RZ, RZ, R2 ;  /* 0x000000ffff1c7224 */ /* 0x006fe400078e0002 */
[----:B------:R-:W-:Y:S01]  /*d820*/  IMAD.MOV.U32 R29, RZ, RZ, R3 ;  /* 0x000000ffff1d7224 */ /* 0x000fe200078e0003 */
[----:B------:R-:W-:Y:S05]  /*d830*/  BRA `(.L_x_11844) ;  /* 0x0000070000007947 */ /* 0x000fea0003800000 */
.L_x_11845:
[----:B------:R-:W0:Y:S01]  /*d840*/  DMUL R22, R20, R22 ;  /* 0x0000001614167228 */ /* 0x000e220000000000 */
[----:B------:R-:W-:Y:S01]  /*d850*/  IMAD.MOV.U32 R4, RZ, RZ, 0x0 ;  /* 0x00000000ff047424 */ /* 0x000fe200078e00ff */
[----:B------:R-:W-:Y:S01]  /*d860*/  MOV R5, 0x3fd80000 ;  /* 0x3fd8000000057802 */ /* 0x000fe20000000f00 */
[----:B------:R-:W-:Y:S01]  /*d870*/  BSSY B5, `(.L_x_11848) ;  /* 0x000001a000057945 */ /* 0x000fe20003800000 */
        /* <DEDUP_REMOVED lines=17> */
[----:B------:R-:W-:Y:S01]  /*d990*/  MOV R0, 0xd9f0 ;  /* 0x0000d9f000007802 */ /* 0x000fe20000000f00 */
[----:B--2---:R-:W-:Y:S02]  /*d9a0*/  IMAD.MOV.U32 R14, RZ, RZ, R22 ;  /* 0x000000ffff0e7224 */ /* 0x004fe400078e0016 */
[----:B------:R-:W-:Y:S02]  /*d9b0*/  IMAD.MOV.U32 R13, RZ, RZ, R23 ;  /* 0x000000ffff0d7224 */ /* 0x000fe400078e0017 */
[----:B------:R-:W-:Y:S02]  /*d9c0*/  IMAD.MOV.U32 R2, RZ, RZ, R20 ;  /* 0x000000ffff027224 */ /* 0x000fe400078e0014 */
[----:B------:R-:W-:Y:S02]  /*d9d0*/  IMAD.MOV.U32 R3, RZ, RZ, R21 ;  /* 0x000000ffff037224 */ /* 0x000fe400078e0015 */
[----:B-1----:R-:W-:Y:S05]  /*d9e0*/  CALL.REL.NOINC `($__internal_23_$__cuda_sm20_dsqrt_rn_f64_mediumpath_v1) ;  /* 0x0000566000007944 */ /* 0x002fea0003c00000 */
[----:B-1----:R-:W-:Y:S01]  /*d9f0*/  IMAD.MOV.U32 R14, RZ, RZ, R2 ;  /* 0x000000ffff0e7224 */ /* 0x002fe200078e0002 */
[----:B------:R-:W-:-:S02]  /*da00*/  MOV R15, R3 ;  /* 0x00000003000f7202 */ /* 0x000fc40000000f00 */
.L_x_11849:
[----:B------:R-:W-:Y:S05]  /*da10*/  BSYNC B5 ;  /* 0x0000000000057941 */ /* 0x000fea0003800000 */
.L_x_11848:
        /* <DEDUP_REMOVED lines=19> */
.L_x_11851:
[----:B------:R-:W-:Y:S05]  /*db50*/  BSYNC B5 ;  /* 0x0000000000057941 */ /* 0x000fea0003800000 */
.L_x_11850:
[----:B------:R-:W0:Y:S01]  /*db60*/  DMUL R18, R18, 8.11296384146066816958e+31 ;  /* 0x4690000012127828 */ /* 0x000e220000000000 */
[----:B------:R-:W-:Y:S02]  /*db70*/  IMAD.MOV.U32 R28, RZ, RZ, R2 ;  /* 0x000000ffff1c7224 */ /* 0x000fe400078e0002 */
[----:B------:R-:W-:Y:S01]  /*db80*/  IMAD.MOV.U32 R29, RZ, RZ, R3 ;  /* 0x000000ffff1d7224 */ /* 0x000fe200078e0003 */
[----:B------:R-:W-:Y:S05]  /*db90*/  BRA `(.L_x_11844) ;  /* 0x000003a000007947 */ /* 0x000fea0003800000 */
.L_x_11830:
        /* <DEDUP_REMOVED lines=15> */
[----:B0-----:R0:W2:Y:S01]  /*dc90*/  DFMA R20, R6, R4, R18 ;  /* 0x000000040614722b */ /* 0x0010a20000000012 */
[----:B------:R-:W-:Y:S05]  /*dca0*/  @!P0 BRA `(.L_x_11853) ;  /* 0x0000009000008947 */ /* 0x000fea0003800000 */
[----:B0-----:R-:W-:Y:S01]  /*dcb0*/  IMAD.MOV.U32 R4, RZ, RZ, R2 ;  /* 0x000000ffff047224 */ /* 0x001fe200078e0002 */
[----:B------:R-:W-:Y:S01]  /*dcc0*/  MOV R0, 0xdd20 ;  /* 0x0000dd2000007802 */ /* 0x000fe20000000f00 */
[----:B------:R-:W-:Y:S02]  /*dcd0*/  IMAD.MOV.U32 R14, RZ, RZ, R16 ;  /* 0x000000ffff0e7224 */ /* 0x000fe400078e0010 */
[----:B------:R-:W-:Y:S02]  /*dce0*/  IMAD.MOV.U32 R13, RZ, RZ, R17 ;  /* 0x000000ffff0d7224 */ /* 0x000fe400078e0011 */
[----:B------:R-:W-:Y:S02]  /*dcf0*/  IMAD.MOV.U32 R2, RZ, RZ, R18 ;  /* 0x000000ffff027224 */ /* 0x000fe400078e0012 */
[----:B------:R-:W-:Y:S02]  /*dd00*/  IMAD.MOV.U32 R3, RZ, RZ, R19 ;  /* 0x000000ffff037224 */ /* 0x000fe400078e0013 */
[----:B-12---:R-:W-:Y:S05]  /*dd10*/  CALL.REL.NOINC `($__internal_23_$__cuda_sm20_dsqrt_rn_f64_mediumpath_v1) ;  /* 0x0000533000007944 */ /* 0x006fea0003c00000 */
[----:B-1----:R-:W-:Y:S02]  /*dd20*/  IMAD.MOV.U32 R20, RZ, RZ, R2 ;  /* 0x000000ffff147224 */ /* 0x002fe400078e0002 */
[----:B------:R-:W-:-:S02]  /*dd30*/  IMAD.MOV.U32 R21, RZ, RZ, R3 ;  /* 0x000000ffff157224 */ /* 0x000fc400078e0003 */
.L_x_11853:
[----:B------:R-:W-:Y:S05]  /*dd40*/  BSYNC B5 ;  /* 0x0000000000057941 */ /* 0x000fea0003800000 */
.L_x_11852:
[----:B------:R-:W3:Y:S01]  /*dd50*/  DADD R14, R28, 1 ;  /* 0x3ff000001c0e7429 */ /* 0x000ee20000000000 */
[----:B0-----:R-:W-:Y:S01]  /*dd60*/  MOV R4, 0x0 ;  /* 0x0000000000047802 */ /* 0x001fe20000000f00 */
[----:B------:R-:W-:Y:S01]  /*dd70*/  IMAD.MOV.U32 R5, RZ, RZ, 0x3fd80000 ;  /* 0x3fd80000ff057424 */ /* 0x000fe200078e00ff */
[----:B------:R-:W-:Y:S01]  /*dd80*/  BSSY B5, `(.L_x_11854) ;  /* 0x000001a000057945 */ /* 0x000fe20003800000 */
[----:B------:R-:W-:-:S02]  /*dd90*/  IMAD.MOV.U32 R18, RZ, RZ, 0x0 ;  /* 0x00000000ff127424 */ /* 0x000fc400078e00ff */
        /* <DEDUP_REMOVED lines=16> */
[----:B0-----:R-:W-:Y:S01]  /*dea0*/  IMAD.MOV.U32 R4, RZ, RZ, R6 ;  /* 0x000000ffff047224 */ /* 0x001fe200078e0006 */
[----:B------:R-:W-:Y:S01]  /*deb0*/  MOV R7, R23 ;  /* 0x0000001700077202 */ /* 0x000fe20000000f00 */
[----:B------:R-:W-:Y:S01]  /*dec0*/  IMAD.MOV.U32 R13, RZ, RZ, R15 ;  /* 0x000000ffff0d7224 */ /* 0x000fe200078e000f */
[----:B------:R-:W-:Y:S01]  /*ded0*/  MOV R0, 0xdf20 ;  /* 0x0000df2000007802 */ /* 0x000fe20000000f00 */
[----:B------:R-:W-:Y:S02]  /*dee0*/  IMAD.MOV.U32 R6, RZ, RZ, R22 ;  /* 0x000000ffff067224 */ /* 0x000fe400078e0016 */
[----:B---3--:R-:W-:Y:S02]  /*def0*/  IMAD.MOV.U32 R2, RZ, RZ, R16 ;  /* 0x000000ffff027224 */ /* 0x008fe400078e0010 */
[----:B------:R-:W-:Y:S02]  /*df00*/  IMAD.MOV.U32 R3, RZ, RZ, R17 ;  /* 0x000000ffff037224 */ /* 0x000fe400078e0011 */
[----:B-12---:R-:W-:Y:S05]  /*df10*/  CALL.REL.NOINC `($__internal_23_$__cuda_sm20_dsqrt_rn_f64_mediumpath_v1) ;  /* 0x0000513000007944 */ /* 0x006fea0003c00000 */
.L_x_11855:
[----:B------:R-:W-:Y:S05]  /*df20*/  BSYNC B5 ;  /* 0x0000000000057941 */ /* 0x000fea0003800000 */
.L_x_11854:
[----:B-123--:R1:W2:-:S06]  /*df30*/  DMUL R28, R2, R20 ;  /* 0x00000014021c7228 */ /* 0x00e28c0000000000 */
.L_x_11844:
[----:B0-----:R-:W-:Y:S05]  /*df40*/  BSYNC B4 ;  /* 0x0000000000047941 */ /* 0x001fea0003800000 */
.L_x_11829:
[----:B------:R-:W-:Y:S05]  /*df50*/  BRA `(.L_x_11856) ;  /* 0x0000002000007947 */ /* 0x000fea0003800000 */
.L_x_11823:
[----:B------:R-:W2:-:S04]  /*df60*/  DMUL R28, R28, 9.00719925474099200000e+15 ;  /* 0x434000001c1c7828 */ /* 0x000e880000000000 */
[----:B------:R-:W3:-:S06]  /*df70*/  DMUL R18, R18, 9.00719925474099200000e+15 ;  /* 0x4340000012127828 */ /* 0x000ecc0000000000 */
.L_x_11856:
[----:B--2---:R-:W-:Y:S05]  /*df80*/  BSYNC B2 ;  /* 0x0000000000027941 */ /* 0x004fea0003800000 */
.L_x_11822:
[----:B---3--:R-:W-:Y:S01]  /*df90*/  DADD R6, -RZ, |R18| ;  /* 0x00000000ff067229 */ /* 0x008fe20000000512 */
        /* <DEDUP_REMOVED lines=27> */
.L_x_11858:
[----:B------:R-:W-:Y:S05]  /*e150*/  BSYNC B2 ;  /* 0x0000000000027941 */ /* 0x000fea0003800000 */
.L_x_11857:
[----:B------:R-:W0:Y:S01]  /*e160*/  DMUL R4, R2, R2 ;  /* 0x0000000202047228 */ /* 0x000e220000000000 */
[----:B------:R-:W-:Y:S01]  /*e170*/  MOV R6, 0x2a25ff7e ;  /* 0x2a25ff7e00067802 */ /* 0x000fe20000000f00 */
[----:B------:R-:W-:Y:S01]  /*e180*/  IMAD.MOV.U32 R7, RZ, RZ, 0x3ef53e1d ;  /* 0x3ef53e1dff077424 */ /* 0x000fe200078e00ff */
[----:B------:R-:W-:Y:S01]  /*e190*/  ISETP.GE.AND P0, PT, R29, RZ, PT ;  /* 0x000000ff1d00720c */ /* 0x000fe20003f06270 */
[----:B------:R-:W-:Y:S01]  /*e1a0*/  DSETP.NEU.AND P1, PT, R16, RZ, PT ;  /* 0x000000ff1000722a */ /* 0x000fe20003f2d000 */
[----:B------:R-:W-:Y:S03]  /*e1b0*/  BSSY B0, `(.L_x_11859) ;  /* 0x0000028000007945 */ /* 0x000fe60003800000 */
        /* <DEDUP_REMOVED lines=37> */
.L_x_11860:
[----:B------:R-:W-:Y:S02]  /*e410*/  FSEL R2, RZ, 3.37028055040000000000e+12, P0 ;  /* 0x54442d18ff027808 */ /* 0x000fe40000000000 */
[----:B------:R-:W-:Y:S02]  /*e420*/  FSEL R3, RZ, 2.1426990032196044922, P0 ;  /* 0x400921fbff037808 */ /* 0x000fe40000000000 */
.L_x_11861:
[----:B------:R-:W-:Y:S05]  /*e430*/  BSYNC B0 ;  /* 0x0000000000007941 */ /* 0x000fea0003800000 */
.L_x_11859:
[----:B------:R0:W1:Y:S02]  /*e440*/  DADD R28, |R28|, |R18| ;  /* 0x000000001c1c7229 */ /* 0x0000640000000612 */
[----:B0-----:R-:W-:-:S04]  /*e450*/  LOP3.LUT R19, R3, 0x80000000, R19, 0xb8, !PT ;  /* 0x8000000003137812 */ /* 0x001fc800078eb813 */
[----:B-1----:R-:W0:-:S06]  /*e460*/  DSETP.GTU.AND P0, PT, |R28|, +INF , PT ;  /* 0x7ff000001c00742a */ /* 0x002e0c0003f0c200 */
[----:B0-----:R-:W-:Y:S02]  /*e470*/  FSEL R2, R28, R2, P0 ;  /* 0x000000021c027208 */ /* 0x001fe40000000000 */
[----:B------:R-:W-:Y:S02]  /*e480*/  FSEL R3, R29, R19, P0 ;  /* 0x000000131d037208 */ /* 0x000fe40000000000 */
.L_x_11828:
[----:B------:R-:W-:Y:S05]  /*e490*/  BSYNC B3 ;  /* 0x0000000000037941 */ /* 0x000fea0003800000 */
.L_x_11821:
[----:B-1----:R-:W-:Y:S01]  /*e4a0*/  LOP3.LUT R9, R31, 0x80000000, R9, 0xb8, !PT ;  /* 0x800000001f097812 */ /* 0x002fe200078eb809 */
[----:B------:R-:W-:Y:S01]  /*e4b0*/  IMAD.MOV.U32 R8, RZ, RZ, R30 ;  /* 0x000000ffff087224 */ /* 0x000fe200078e001e */
[----:B--2---:R-:W-:Y:S01]  /*e4c0*/  LOP3.LUT R11, R3, 0x80000000, R11, 0xb8, !PT ;  /* 0x80000000030b7812 */ /* 0x004fe200078eb80b */
[----:B------:R-:W-:Y:S01]  /*e4d0*/  IMAD.MOV.U32 R10, RZ, RZ, R2 ;  /* 0x000000ffff0a7224 */ /* 0x000fe200078e0002 */
[----:B------:R-:W-:Y:S05]  /*e4e0*/  BRA `(.L_x_11785) ;  /* 0x000044b000007947 */ /* 0x000fea0003800000 */
.L_x_11784:
[----:B------:R-:W-:Y:S01]  /*e4f0*/  ISETP.GT.AND P0, PT, R9, -0x1, PT ;  /* 0xffffffff0900780c */ /* 0x000fe20003f04270 */
[----:B------:R-:W-:-:S12]  /*e500*/  BSSY B2, `(.L_x_11862) ;  /* 0x0000432000027945 */ /* 0x000fd80003800000 */
[----:B------:R-:W-:Y:S05]  /*e510*/  @P0 BRA `(.L_x_11863) ;  /* 0x000022e000000947 */ /* 0x000fea0003800000 */
[----:B------:R-:W-:-:S04]  /*e520*/  DADD R6, -RZ, |R10| ;  /* 0x00000000ff067229 */ /* 0x000fc8000000050a */
[----:B------:R-:W-:-:S04]  /*e530*/  DADD R12, -RZ, |R8| ;  /* 0x00000000ff0c7229 */ /* 0x000fc80000000508 */
        /* <DEDUP_REMOVED lines=20> */
[----:B------:R-:W-:Y:S01]  /*e680*/  IMAD.MOV.U32 R6, RZ, RZ, R4 ;  /* 0x000000ffff067224 */ /* 0x000fe200078e0004 */
[----:B------:R-:W-:-:S04]  /*e690*/  MOV R7, R5 ;  /* 0x0000000500077202 */ /* 0x000fc80000000f00 */
        /* <DEDUP_REMOVED lines=65> */
.L_x_11867:
[----:B------:R-:W-:Y:S05]  /*eab0*/  BSYNC B0 ;  /* 0x0000000000007941 */ /* 0x000fea0003800000 */
.L_x_11866:
[----:B------:R-:W-:Y:S01]  /*eac0*/  BSSY B3, `(.L_x_11868) ;  /* 0x0000008000037945 */ /* 0x000fe20003800000 */
[----:B------:R-:W-:Y:S05]  /*ead0*/  @P3 BRA P5, `(.L_x_11869) ;  /* 0x0000006000003947 */ /* 0x000fea0002800000 */
[----:B------:R-:W-:Y:S01]  /*eae0*/  IMAD.MOV.U32 R2, RZ, RZ, R22 ;  /* 0x000000ffff027224 */ /* 0x000fe200078e0016 */
[----:B------:R-:W-:Y:S01]  /*eaf0*/  MOV R15, R25 ;  /* 0x00000019000f7202 */ /* 0x000fe20000000f00 */
[----:B------:R-:W-:Y:S01]  /*eb00*/  IMAD.MOV.U32 R3, RZ, RZ, R23 ;  /* 0x000000ffff037224 */ /* 0x000fe200078e0017 */
[----:B------:R-:W-:Y:S01]  /*eb10*/  MOV R0, 0xeb40 ;  /* 0x0000eb4000007802 */ /* 0x000fe20000000f00 */
[----:B------:R-:W-:Y:S02]  /*eb20*/  IMAD.MOV.U32 R14, RZ, RZ, R24 ;  /* 0x000000ffff0e7224 */ /* 0x000fe400078e0018 */
[----:B01----:R-:W-:Y:S05]  /*eb30*/  CALL.REL.NOINC `($__internal_22_$__cuda_sm20_div_rn_f64_full) ;  /* 0x00003ec000007944 */ /* 0x003fea0003c00000 */
.L_x_11869:
[----:B------:R-:W-:Y:S05]  /*eb40*/  BSYNC B3 ;  /* 0x0000000000037941 */ /* 0x000fea0003800000 */
.L_x_11868:
        /* <DEDUP_REMOVED lines=43> */
.L_x_11871:
[----:B------:R-:W-:-:S04]  /*ee00*/  ISETP.GE.AND P0, PT, R19, RZ, PT ;  /* 0x000000ff1300720c */ /* 0x000fc80003f06270 */
[----:B0-----:R-:W-:Y:S02]  /*ee10*/  FSEL R6, RZ, 3.37028055040000000000e+12, P0 ;  /* 0x54442d18ff067808 */ /* 0x001fe40000000000 */
[----:B------:R-:W-:Y:S02]  /*ee20*/  FSEL R7, RZ, 2.1426990032196044922, P0 ;  /* 0x400921fbff077808 */ /* 0x000fe40000000000 */
.L_x_11872:
[----:B------:R-:W-:Y:S05]  /*ee30*/  BSYNC B0 ;  /* 0x0000000000007941 */ /* 0x000fea0003800000 */
.L_x_11870:
[----:B------:R-:W0:Y:S01]  /*ee40*/  DADD R2, |R8|, |R10| ;  /* 0x0000000008027229 */ /* 0x000e22000000060a */
[----:B------:R-:W-:-:S03]  /*ee50*/  LOP3.LUT R17, R7, 0x80000000, R17, 0xb8, !PT ;  /* 0x8000000007117812 */ /* 0x000fc600078eb811 */
[----:B-1----:R-:W-:-:S04]  /*ee60*/  DMUL R20, R20, 0.5 ;  /* 0x3fe0000014147828 */ /* 0x002fc80000000000 */
[----:B0-----:R-:W0:-:S06]  /*ee70*/  DSETP.GTU.AND P0, PT, |R2|, +INF , PT ;  /* 0x7ff000000200742a */ /* 0x001e0c0003f0c200 */
[----:B0-----:R-:W-:Y:S02]  /*ee80*/  FSEL R6, R2, R6, P0 ;  /* 0x0000000602067208 */ /* 0x001fe40000000000 */
[----:B------:R-:W-:Y:S01]  /*ee90*/  FSEL R7, R3, R17, P0 ;  /* 0x0000001103077208 */ /* 0x000fe20000000000 */
[----:B------:R-:W-:Y:S05]  /*eea0*/  BRA `(.L_x_11873) ;  /* 0x0000397000007947 */ /* 0x000fea0003800000 */
.L_x_11865:
        /* <DEDUP_REMOVED lines=23> */
[----:B0-----:R-:W-:Y:S02]  /*f020*/  FSEL R13, R12, c[0x2][0xc], P0 ;  /* 0x008003000c0d7a08 */ /* 0x001fe40000000000 */
[----:B------:R-:W-:-:S03]  /*f030*/  MOV R12, R6 ;  /* 0x00000006000c7202 */ /* 0x000fc60000000f00 */
        /* <DEDUP_REMOVED lines=86> */
.L_x_11875:
[----:B------:R-:W-:Y:S05]  /*f5a0*/  BSYNC B0 ;  /* 0x0000000000007941 */ /* 0x000fea0003800000 */
.L_x_11874:
        /* <DEDUP_REMOVED lines=8> */
[----:B------:R-:W-:Y:S01]  /*f630*/  IMAD.MOV.U32 R4, RZ, RZ, R2 ;  /* 0x000000ffff047224 */ /* 0x000fe200078e0002 */
[----:B------:R-:W-:Y:S02]  /*f640*/  MOV R5, R3 ;  /* 0x0000000300057202 */ /* 0x000fe40000000f00 */
.L_x_11877:
[----:B------:R-:W-:Y:S05]  /*f650*/  BSYNC B3 ;  /* 0x0000000000037941 */ /* 0x000fea0003800000 */
.L_x_11876:
        /* <DEDUP_REMOVED lines=43> */
.L_x_11879:
[----:B------:R-:W-:-:S04]  /*f910*/  ISETP.GE.AND P0, PT, R19, RZ, PT ;  /* 0x000000ff1300720c */ /* 0x000fc80003f06270 */
[----:B0-----:R-:W-:Y:S02]  /*f920*/  FSEL R6, RZ, 3.37028055040000000000e+12, P0 ;  /* 0x54442d18ff067808 */ /* 0x001fe40000000000 */
[----:B------:R-:W-:Y:S02]  /*f930*/  FSEL R7, RZ, 2.1426990032196044922, P0 ;  /* 0x400921fbff077808 */ /* 0x000fe40000000000 */
.L_x_11880:
[----:B------:R-:W-:Y:S05]  /*f940*/  BSYNC B0 ;  /* 0x0000000000007941 */ /* 0x000fea0003800000 */
.L_x_11878:
[----:B------:R-:W0:Y:S01]  /*f950*/  DADD R2, |R8|, |R10| ;  /* 0x0000000008027229 */ /* 0x000e22000000060a */
[----:B------:R-:W-:-:S05]  /*f960*/  LOP3.LUT R17, R7, 0x80000000, R17, 0xb8, !PT ;  /* 0x8000000007117812 */ /* 0x000fca00078eb811 */
[----:B0-----:R-:W0:-:S06]  /*f970*/  DSETP.GTU.AND P0, PT, |R2|, +INF , PT ;  /* 0x7ff000000200742a */ /* 0x001e0c0003f0c200 */
[----:B0-----:R-:W-:Y:S02]  /*f980*/  FSEL R6, R2, R6, P0 ;  /* 0x0000000602067208 */ /* 0x001fe40000000000 */
[----:B------:R-:W-:Y:S01]  /*f990*/  FSEL R7, R3, R17, P0 ;  /* 0x0000001103077208 */ /* 0x000fe20000000000 */
[----:B------:R-:W-:Y:S05]  /*f9a0*/  BRA `(.L_x_11873) ;  /* 0x00002e7000007947 */ /* 0x000fea0003800000 */
.L_x_11864:
        /* <DEDUP_REMOVED lines=17> */
[----:B------:R-:W-:Y:S01]  /*fac0*/  MOV R2, R8 ;  /* 0x0000000800027202 */ /* 0x000fe20000000f00 */
[----:B------:R-:W-:Y:S01]  /*fad0*/  IMAD.MOV.U32 R3, RZ, RZ, R9 ;  /* 0x000000ffff037224 */ /* 0x000fe200078e0009 */
[----:B------:R-:W-:Y:S01]  /*fae0*/  MOV R0, 0xfb20 ;  /* 0x0000fb2000007802 */ /* 0x000fe20000000f00 */
[----:B------:R-:W-:Y:S02]  /*faf0*/  IMAD.MOV.U32 R14, RZ, RZ, -0x74eba897 ;  /* 0x8b145769ff0e7424 */ /* 0x000fe400078e00ff */
[----:B------:R-:W-:Y:S02]  /*fb00*/  IMAD.MOV.U32 R15, RZ, RZ, -0x3ffa40f6 ;  /* 0xc005bf0aff0f7424 */ /* 0x000fe400078e00ff */
[----:B------:R-:W-:Y:S05]  /*fb10*/  CALL.REL.NOINC `($__internal_22_$__cuda_sm20_div_rn_f64_full) ;  /* 0x00002ee000007944 */ /* 0x000fea0003c00000 */
.L_x_11882:
[----:B------:R-:W-:Y:S05]  /*fb20*/  BSYNC B3 ;  /* 0x0000000000037941 */ /* 0x000fea0003800000 */
.L_x_11881:
        /* <DEDUP_REMOVED lines=23> */
[----:B------:R-:W-:Y:S05]  /*fca0*/  CALL.REL.NOINC `($__internal_22_$__cuda_sm20_div_rn_f64_full) ;  /* 0x00002d5000007944 */ /* 0x000fea0003c00000 */
[----:B------:R-:W-:Y:S02]  /*fcb0*/  IMAD.MOV.U32 R4, RZ, RZ, R2 ;  /* 0x000000ffff047224 */ /* 0x000fe400078e0002 */
[----:B------:R-:W-:Y:S02]  /*fcc0*/  IMAD.MOV.U32 R5, RZ, RZ, R3 ;  /* 0x000000ffff057224 */ /* 0x000fe400078e0003 */
.L_x_11884:
[----:B------:R-:W-:Y:S05]  /*fcd0*/  BSYNC B3 ;  /* 0x0000000000037941 */ /* 0x000fea0003800000 */
.L_x_11883:
        /* <DEDUP_REMOVED lines=112> */
.L_x_11886:
[----:B------:R-:W-:Y:S05]  /*103e0*/  BSYNC B0 ;  /* 0x0000000000007941 */ /* 0x000fea0003800000 */
.L_x_11885:
        /* <DEDUP_REMOVED lines=10> */
.L_x_11888:
[----:B------:R-:W-:Y:S05]  /*10490*/  BSYNC B3 ;  /* 0x0000000000037941 */ /* 0x000fea0003800000 */
.L_x_11887:
        /* <DEDUP_REMOVED lines=43> */
.L_x_11890:
[----:B------:R-:W-:-:S04]  /*10750*/  ISETP.GE.AND P0, PT, R19, RZ, PT ;  /* 0x000000ff1300720c */ /* 0x000fc80003f06270 */
[----:B0-----:R-:W-:Y:S02]  /*10760*/  FSEL R6, RZ, 3.37028055040000000000e+12, P0 ;  /* 0x54442d18ff067808 */ /* 0x001fe40000000000 */
[----:B------:R-:W-:Y:S02]  /*10770*/  FSEL R7, RZ, 2.1426990032196044922, P0 ;  /* 0x400921fbff077808 */ /* 0x000fe40000000000 */
.L_x_11891:
[----:B------:R-:W-:Y:S05]  /*10780*/  BSYNC B0 ;  /* 0x0000000000007941 */ /* 0x000fea0003800000 */
.L_x_11889:
[----:B------:R-:W0:Y:S01]  /*10790*/  DADD R2, |R8|, |R10| ;  /* 0x0000000008027229 */ /* 0x000e22000000060a */
[----:B------:R-:W-:-:S03]  /*107a0*/  LOP3.LUT R17, R7, 0x80000000, R17, 0xb8, !PT ;  /* 0x8000000007117812 */ /* 0x000fc600078eb811 */
[----:B-1----:R-:W-:-:S04]  /*107b0*/  DADD R20, R20, 1 ;  /* 0x3ff0000014147429 */ /* 0x002fc80000000000 */
[----:B0-----:R-:W0:-:S06]  /*107c0*/  DSETP.GTU.AND P0, PT, |R2|, +INF , PT ;  /* 0x7ff000000200742a */ /* 0x001e0c0003f0c200 */
[----:B0-----:R-:W-:Y:S02]  /*107d0*/  FSEL R6, R2, R6, P0 ;  /* 0x0000000602067208 */ /* 0x001fe40000000000 */
[----:B------:R-:W-:Y:S01]  /*107e0*/  FSEL R7, R3, R17, P0 ;  /* 0x0000001103077208 */ /* 0x000fe20000000000 */
[----:B------:R-:W-:Y:S05]  /*107f0*/  BRA `(.L_x_11873) ;  /* 0x0000202000007947 */ /* 0x000fea0003800000 */
.L_x_11863:
        /* <DEDUP_REMOVED lines=24> */
[----:B------:R-:W-:Y:S01]  /*10980*/  @!P0 MOV R5, R7 ;  /* 0x0000000700058202 */ /* 0x000fe20000000f00 */
[----:B------:R-:W-:-:S03]  /*10990*/  @!P0 IMAD.MOV.U32 R4, RZ, RZ, R6 ;  /* 0x000000ffff048224 */ /* 0x000fc600078e0006 */
[----:B------:R-:W-:Y:S01]  /*109a0*/  IADD3 R0, R5, -0x1, RZ ;  /* 0xffffffff05007810 */ /* 0x000fe20007ffe0ff */
[----:B0-----:R-:W0:-:S03]  /*109b0*/  DFMA R2, R12, R2, R12 ;  /* 0x000000020c02722b */ /* 0x001e06000000000c */
[----:B------:R-:W-:-:S03]  /*109c0*/  ISETP.GE.U32.AND P1, PT, R0, 0x7fefffff, PT ;  /* 0x7fefffff0000780c */ /* 0x000fc60003f26070 */
[----:B0-----:R-:W0:-:S06]  /*109d0*/  DMUL R12, R22, R2 ;  /* 0x00000002160c7228 */ /* 0x001e0c0000000000 */
[----:B0-----:R-:W0:-:S04]  /*109e0*/  DFMA R14, -R24, R12, R22 ;  /* 0x0000000c180e722b */ /* 0x001e080000000116 */
[----:B------:R-:W-:Y:S02]  /*109f0*/  @P1 FSETP.NEU.FTZ.AND P2, PT, R7, RZ, PT ;  /* 0x000000ff0700120b */ /* 0x000fe40003f5d000 */
[----:B0-----:R0:W1:Y:S02]  /*10a00*/  DFMA R2, R2, R14, R12 ;  /* 0x0000000e0202722b */ /* 0x001064000000000c */
        /* <DEDUP_REMOVED lines=52> */
.L_x_11895:
[----:B------:R-:W-:Y:S05]  /*10d50*/  BSYNC B0 ;  /* 0x0000000000007941 */ /* 0x000fea0003800000 */
.L_x_11894:
        /* <DEDUP_REMOVED lines=8> */
.L_x_11897:
[----:B------:R-:W-:Y:S05]  /*10de0*/  BSYNC B3 ;  /* 0x0000000000037941 */ /* 0x000fea0003800000 */
.L_x_11896:
[----:B------:R-:W-:Y:S01]  /*10df0*/  DSETP.NEU.AND P1, PT, R24, RZ, PT ;  /* 0x000000ff1800722a */ /* 0x000fe20003f2d000 */
[----:B------:R-:W-:Y:S01]  /*10e00*/  BSSY B0, `(.L_x_11898) ;  /* 0x0000022000007945 */ /* 0x000fe20003800000 */
[----:B0-----:R-:W-:Y:S02]  /*10e10*/  CS2R R6, SRZ ;  /* 0x0000000000067805 */ /* 0x001fe4000001ff00 */
[----:B------:R-:W0:-:S06]  /*10e20*/  DADD R4, R16, R18 ;  /* 0x0000000010047229 */ /* 0x000e0c0000000012 */
[----:B0-----:R0:W2:-:S04]  /*10e30*/  DSETP.GTU.AND P0, PT, |R4|, +INF , PT ;  /* 0x7ff000000400742a */ /* 0x0010880003f0c200 */
[----:B------:R-:W-:Y:S05]  /*10e40*/  @!P1 BRA `(.L_x_11899) ;  /* 0x000001d000009947 */ /* 0x000fea0003800000 */
[----:B0-2---:R-:W0:Y:S01]  /*10e50*/  DMUL R6, R2, R2 ;  /* 0x0000000202067228 */ /* 0x005e220000000000 */
[----:B------:R-:W-:Y:S01]  /*10e60*/  MOV R12, 0x2a25ff7e ;  /* 0x2a25ff7e000c7802 */ /* 0x000fe20000000f00 */
[----:B------:R-:W-:Y:S02]  /*10e70*/  IMAD.MOV.U32 R13, RZ, RZ, 0x3ef53e1d ;  /* 0x3ef53e1dff0d7424 */ /* 0x000fe400078e00ff */
        /* <DEDUP_REMOVED lines=26> */
.L_x_11899:
[----:B0-2---:R-:W-:Y:S05]  /*11020*/  BSYNC B0 ;  /* 0x0000000000007941 */ /* 0x005fea0003800000 */
.L_x_11898:
[----:B------:R-:W-:Y:S01]  /*11030*/  LOP3.LUT R3, R7, 0x80000000, R11, 0xb8, !PT ;  /* 0x8000000007037812 */ /* 0x000fe200078eb80b */
[----:B-1----:R-:W0:Y:S01]  /*11040*/  DMUL R20, R20, 0.5 ;  /* 0x3fe0000014147828 */ /* 0x002e220000000000 */
[----:B------:R-:W-:Y:S02]  /*11050*/  FSEL R6, R4, R6, P0 ;  /* 0x0000000604067208 */ /* 0x000fe40000000000 */
[----:B------:R-:W-:Y:S01]  /*11060*/  FSEL R7, R5, R3, P0 ;  /* 0x0000000305077208 */ /* 0x000fe20000000000 */
[----:B------:R-:W-:Y:S05]  /*11070*/  BRA `(.L_x_11873) ;  /* 0x000017a000007947 */ /* 0x000fea0003800000 */
.L_x_11893:
        /* <DEDUP_REMOVED lines=26> */
[----:B------:R-:W-:Y:S01]  /*11220*/  DSETP.NEU.AND P1, PT, R2, RZ, PT ;  /* 0x000000ff0200722a */ /* 0x000fe20003f2d000 */
[----:B------:R-:W-:Y:S02]  /*11230*/  MOV R14, RZ ;  /* 0x000000ff000e7202 */ /* 0x000fe40000000f00 */
[----:B------:R-:W0:Y:S01]  /*11240*/  MUFU.RSQ64H R15, R13 ;  /* 0x0000000d000f7308 */ /* 0x000e220000001c00 */
[----:B------:R-:W-:-:S03]  /*11250*/  SEL R12, R12, c[0x2][0x8], P0 ;  /* 0x008002000c0c7a07 */ /* 0x000fc60000000000 */
        /* <DEDUP_REMOVED lines=29> */
[----:B------:R-:W-:Y:S01]  /*11430*/  @P1 MOV R13, 0x7ff00000 ;  /* 0x7ff00000000d1802 */ /* 0x000fe20000000f00 */
[----:B-1----:R-:W-:Y:S01]  /*11440*/  FFMA R0, RZ, R25, R5 ;  /* 0x00000019ff007223 */ /* 0x002fe20000000005 */
[----:B------:R-:W-:-:S04]  /*11450*/  @P1 FSETP.NEU.FTZ.AND P2, PT, R7, RZ, PT ;  /* 0x000000ff0700120b */ /* 0x000fc80003f5d000 */
        /* <DEDUP_REMOVED lines=49> */
.L_x_11901:
[----:B------:R-:W-:Y:S05]  /*11770*/  BSYNC B0 ;  /* 0x0000000000007941 */ /* 0x000fea0003800000 */
.L_x_11900:
        /* <DEDUP_REMOVED lines=10> */
.L_x_11903:
[----:B------:R-:W-:Y:S05]  /*11820*/  BSYNC B3 ;  /* 0x0000000000037941 */ /* 0x000fea0003800000 */
.L_x_11902:
[----:B------:R-:W-:Y:S01]  /*11830*/  DSETP.NEU.AND P0, PT, R24, RZ, PT ;  /* 0x000000ff1800722a */ /* 0x000fe20003f0d000 */
[----:B------:R-:W-:Y:S01]  /*11840*/  BSSY B0, `(.L_x_11904) ;  /* 0x0000022000007945 */ /* 0x000fe20003800000 */
[----:B0-----:R-:W-:-:S02]  /*11850*/  CS2R R6, SRZ ;  /* 0x0000000000067805 */ /* 0x001fc4000001ff00 */
        /* <DEDUP_REMOVED lines=32> */
.L_x_11905:
[----:B0-2---:R-:W-:Y:S05]  /*11a60*/  BSYNC B0 ;  /* 0x0000000000007941 */ /* 0x005fea0003800000 */
.L_x_11904:
[----:B------:R-:W-:Y:S02]  /*11a70*/  LOP3.LUT R5, R7, 0x80000000, R11, 0xb8, !PT ;  /* 0x8000000007057812 */ /* 0x000fe400078eb80b */
[----:B------:R-:W-:Y:S02]  /*11a80*/  FSEL R6, R2, R6, P1 ;  /* 0x0000000602067208 */ /* 0x000fe40000800000 */
[----:B------:R-:W-:Y:S01]  /*11a90*/  FSEL R7, R3, R5, P1 ;  /* 0x0000000503077208 */ /* 0x000fe20000800000 */
[----:B------:R-:W-:Y:S05]  /*11aa0*/  BRA `(.L_x_11873) ;  /* 0x00000d7000007947 */ /* 0x000fea0003800000 */
.L_x_11892:
        /* <DEDUP_REMOVED lines=18> */
[----:B------:R-:W-:Y:S01]  /*11bd0*/  MOV R3, R9 ;  /* 0x0000000900037202 */ /* 0x000fe20000000f00 */
[----:B------:R-:W-:Y:S01]  /*11be0*/  IMAD.MOV.U32 R14, RZ, RZ, -0x74eba897 ;  /* 0x8b145769ff0e7424 */ /* 0x000fe200078e00ff */
[----:B------:R-:W-:Y:S01]  /*11bf0*/  MOV R0, 0x11c20 ;  /* 0x00011c2000007802 */ /* 0x000fe20000000f00 */
[----:B------:R-:W-:Y:S02]  /*11c00*/  IMAD.MOV.U32 R15, RZ, RZ, 0x4005bf0a ;  /* 0x4005bf0aff0f7424 */ /* 0x000fe400078e00ff */
[----:B------:R-:W-:Y:S05]  /*11c10*/  CALL.REL.NOINC `($__internal_22_$__cuda_sm20_div_rn_f64_full) ;  /* 0x00000de000007944 */ /* 0x000fea0003c00000 */
.L_x_11907:
[----:B------:R-:W-:Y:S05]  /*11c20*/  BSYNC B3 ;  /* 0x0000000000037941 */ /* 0x000fea0003800000 */
.L_x_11906:
        /* <DEDUP_REMOVED lines=22> */
[----:B------:R-:W-:Y:S02]  /*11d90*/  IMAD.MOV.U32 R15, RZ, RZ, 0x4005bf0a ;  /* 0x4005bf0aff0f7424 */ /* 0x000fe400078e00ff */
[----:B------:R-:W-:Y:S05]  /*11da0*/  CALL.REL.NOINC `($__internal_22_$__cuda_sm20_div_rn_f64_full) ;  /* 0x00000c5000007944 */ /* 0x000fea0003c00000 */
[----:B------:R-:W-:Y:S02]  /*11db0*/  IMAD.MOV.U32 R4, RZ, RZ, R2 ;  /* 0x000000ffff047224 */ /* 0x000fe400078e0002 */
[----:B------:R-:W-:Y:S02]  /*11dc0*/  IMAD.MOV.U32 R5, RZ, RZ, R3 ;  /* 0x000000ffff057224 */ /* 0x000fe400078e0003 */
.L_x_11909:
[----:B------:R-:W-:Y:S05]  /*11dd0*/  BSYNC B3 ;  /* 0x0000000000037941 */ /* 0x000fea0003800000 */
.L_x_11908:
        /* <DEDUP_REMOVED lines=112> */
.L_x_11911:
[----:B------:R-:W-:Y:S05]  /*124e0*/  BSYNC B0 ;  /* 0x0000000000007941 */ /* 0x000fea0003800000 */
.L_x_11910:
        /* <DEDUP_REMOVED lines=10> */
.L_x_11913:
[----:B------:R-:W-:Y:S05]  /*12590*/  BSYNC B3 ;  /* 0x0000000000037941 */ /* 0x000fea0003800000 */
.L_x_11912:
[----:B------:R-:W-:Y:S01]  /*125a0*/  DSETP.NEU.AND P0, PT, R24, RZ, PT ;  /* 0x000000ff1800722a */ /* 0x000fe20003f0d000 */
[----:B------:R-:W-:Y:S01]  /*125b0*/  BSSY B0, `(.L_x_11914) ;  /* 0x0000023000007945 */ /* 0x000fe20003800000 */
[----:B0-----:R-:W-:-:S02]  /*125c0*/  CS2R R6, SRZ ;  /* 0x0000000000067805 */ /* 0x001fc4000001ff00 */
[----:B------:R-:W0:-:S04]  /*125d0*/  DADD R2, R16, R18 ;  /* 0x0000000010027229 */ /* 0x000e080000000012 */
[----:B-1----:R-:W1:-:S04]  /*125e0*/  DADD R20, R20, 1 ;  /* 0x3ff0000014147429 */ /* 0x002e480000000000 */
[----:B0-----:R0:W2:Y:S02]  /*125f0*/  DSETP.GTU.AND P1, PT, |R2|, +INF , PT ;  /* 0x7ff000000200742a */ /* 0x0010a40003f2c200 */
[----:B------:R-:W-:Y:S07]  /*12600*/  @!P0 BRA `(.L_x_11915) ;  /* 0x000001d000008947 */ /* 0x000fee0003800000 */
[----:B012---:R-:W0:Y:S01]  /*12610*/  DMUL R6, R4, R4 ;  /* 0x0000000404067228 */ /* 0x007e220000000000 */
        /* <DEDUP_REMOVED lines=28> */
.L_x_11915:
[----:B012---:R-:W-:Y:S05]  /*127e0*/  BSYNC B0 ;  /* 0x0000000000007941 */ /* 0x007fea0003800000 */
.L_x_11914:
[----:B------:R-:W-:Y:S02]  /*127f0*/  LOP3.LUT R5, R7, 0x80000000, R11, 0xb8, !PT ;  /* 0x8000000007057812 */ /* 0x000fe400078eb80b */
[----:B------:R-:W-:Y:S02]  /*12800*/  FSEL R6, R2, R6, P1 ;  /* 0x0000000602067208 */ /* 0x000fe40000800000 */
[----:B------:R-:W-:Y:S02]  /*12810*/  FSEL R7, R3, R5, P1 ;  /* 0x0000000503077208 */ /* 0x000fe40000800000 */
.L_x_11873:
[----:B0-----:R-:W-:Y:S05]  /*12820*/  BSYNC B2 ;  /* 0x0000000000027941 */ /* 0x001fea0003800000 */
.L_x_11862:
[----:B-1----:R-:W0:Y:S01]  /*12830*/  DADD R20, R20, c[0x2][0x50] ;  /* 0x0080140014147629 */ /* 0x002e220000000000 */
[----:B------:R-:W-:Y:S01]  /*12840*/  LOP3.LUT R11, R7, 0x80000000, R11, 0xb8, !PT ;  /* 0x80000000070b7812 */ /* 0x000fe200078eb80b */
[----:B------:R-:W-:-:S08]  /*12850*/  IMAD.MOV.U32 R10, RZ, RZ, R6 ;  /* 0x000000ffff0a7224 */ /* 0x000fd000078e0006 */
[----:B0-----:R-:W-:Y:S01]  /*12860*/  LOP3.LUT R9, R21, 0x80000000, R9, 0xb8, !PT ;  /* 0x8000000015097812 */ /* 0x001fe200078eb809 */
[----:B------:R-:W-:Y:S01]  /*12870*/  IMAD.MOV.U32 R8, RZ, RZ, R20 ;  /* 0x000000ffff087224 */ /* 0x000fe200078e0014 */
[----:B------:R-:W-:Y:S05]  /*12880*/  BRA `(.L_x_11785) ;  /* 0x0000011000007947 */ /* 0x000fea0003800000 */
.L_x_11783:
[----:B-12---:R-:W0:-:S14]  /*12890*/  DSETP.NEU.AND P0, PT, R16, +INF , PT ;  /* 0x7ff000001000742a */ /* 0x006e1c0003f0d000 */
[----:B0-----:R-:W0:Y:S01]  /*128a0*/  @!P0 DADD R10, R10, R10 ;  /* 0x000000000a0a8229 */ /* 0x001e22000000000a */
[----:B------:R-:W-:Y:S05]  /*128b0*/  @!P0 BRA `(.L_x_11785) ;  /* 0x000000e000008947 */ /* 0x000fea0003800000 */
[----:B------:R-:W1:-:S14]  /*128c0*/  DSETP.NEU.AND P0, PT, R18, +INF , PT ;  /* 0x7ff000001200742a */ /* 0x000e5c0003f0d000 */
[----:B-1----:R1:W2:Y:S02]  /*128d0*/  @!P0 DADD R2, R8, R8 ;  /* 0x0000000008028229 */ /* 0x0022a40000000008 */
[----:B01----:R-:W-:Y:S02]  /*128e0*/  @!P0 IMAD.MOV.U32 R8, RZ, RZ, R10 ;  /* 0x000000ffff088224 */ /* 0x003fe400078e000a */
[----:B------:R-:W-:-:S06]  /*128f0*/  @!P0 IMAD.MOV.U32 R9, RZ, RZ, R11 ;  /* 0x000000ffff098224 */ /* 0x000fcc00078e000b */
[----:B--2---:R-:W-:Y:S01]  /*12900*/  @!P0 MOV R10, R2 ;  /* 0x00000002000a8202 */ /* 0x004fe20000000f00 */
        /* <DEDUP_REMOVED lines=9> */
.L_x_11785:
[----:B------:R-:W-:Y:S05]  /*129a0*/  BSYNC B1 ;  /* 0x0000000000017941 */ /* 0x000fea0003800000 */
.L_x_11782:
[----:B------:R-:W-:Y:S01]  /*129b0*/  WARPSYNC 0xffffffff ;  /* 0xffffffff00007948 */ /* 0x000fe20003800000 */
[----:B------:R-:W-:-:S05]  /*129c0*/  IADD3 R34, P0, R34, c[0x0][0x360], RZ ;  /* 0x0000d80022227a10 */ /* 0x000fca0007f1e0ff */
[----:B------:R-:W-:-:S05]  /*129d0*/  IMAD.X R35, RZ, RZ, c[0x0][0x364], P0 ;  /* 0x0000d900ff237624 */ /* 0x000fca00000e06ff */
[----:B0-----:R-:W-:Y:S01]  /*129e0*/  STG.E.128 [R34.64], R8 ;  /* 0x0000000822007986 */ /* 0x001fe2000c101d04 */
[----:B------:R-:W-:Y:S05]  /*129f0*/  EXIT ;  /* 0x000000000000794d */ /* 0x000fea0003800000 */
        .weak           $__internal_22_$__cuda_sm20_div_rn_f64_full
        .type           $__internal_22_$__cuda_sm20_div_rn_f64_full,@function
        .size           $__internal_22_$__cuda_sm20_div_rn_f64_full,($__internal_23_$__cuda_sm20_dsqrt_rn_f64_mediumpath_v1 - $__internal_22_$__cuda_sm20_div_rn_f64_full)
$__internal_22_$__cuda_sm20_div_rn_f64_full:
[C---:B------:R-:W-:Y:S01]  /*12a00*/  FSETP.GEU.AND P0, PT, |R15|.reuse, 1.469367938527859385e-39, PT ;  /* 0x001000000f00780b */ /* 0x040fe20003f0e200 */
[----:B------:R-:W-:Y:S01]  /*12a10*/  IMAD.MOV.U32 R39, RZ, RZ, R3 ;  /* 0x000000ffff277224 */ /* 0x000fe200078e0003 */
[C---:B------:R-:W-:Y:S01]  /*12a20*/  LOP3.LUT R12, R15.reuse, 0x800fffff, RZ, 0xc0, !PT ;  /* 0x800fffff0f0c7812 */ /* 0x040fe200078ec0ff */
[----:B------:R-:W-:Y:S01]  /*12a30*/  IMAD.MOV.U32 R38, RZ, RZ, R2 ;  /* 0x000000ffff267224 */ /* 0x000fe200078e0002 */
[----:B------:R-:W-:Y:S01]  /*12a40*/  LOP3.LUT R5, R15, 0x7ff00000, RZ, 0xc0, !PT ;  /* 0x7ff000000f057812 */ /* 0x000fe200078ec0ff */
[----:B------:R-:W-:Y:S01]  /*12a50*/  IMAD.MOV.U32 R40, RZ, RZ, 0x1 ;  /* 0x00000001ff287424 */ /* 0x000fe200078e00ff */
[C---:B------:R-:W-:Y:S01]  /*12a60*/  FSETP.GEU.AND P1, PT, |R39|.reuse, 1.469367938527859385e-39, PT ;  /* 0x001000002700780b */ /* 0x040fe20003f2e200 */
[----:B------:R-:W-:Y:S01]  /*12a70*/  IMAD.MOV.U32 R36, RZ, RZ, R38 ;  /* 0x000000ffff247224 */ /* 0x000fe200078e0026 */
[----:B------:R-:W-:Y:S01]  /*12a80*/  LOP3.LUT R13, R12, 0x3ff00000, RZ, 0xfc, !PT ;  /* 0x3ff000000c0d7812 */ /* 0x000fe200078efcff */
[----:B------:R-:W-:Y:S01]  /*12a90*/  IMAD.MOV.U32 R12, RZ, RZ, R14 ;  /* 0x000000ffff0c7224 */ /* 0x000fe200078e000e */
[----:B------:R-:W-:Y:S01]  /*12aa0*/  LOP3.LUT R2, R39, 0x7ff00000, RZ, 0xc0, !PT ;  /* 0x7ff0000027027812 */ /* 0x000fe200078ec0ff */
[----:B------:R-:W-:Y:S02]  /*12ab0*/  BSSY B0, `(.L_x_11916) ;  /* 0x0000054000007945 */ /* 0x000fe40003800000 */
[----:B------:R-:W0:Y:S01]  /*12ac0*/  @!P0 DMUL R12, R14, 8.98846567431157953865e+307 ;  /* 0x7fe000000e0c8828 */ /* 0x000e220000000000 */
[----:B------:R-:W-:-:S05]  /*12ad0*/  ISETP.GE.U32.AND P3, PT, R2, R5, PT ;  /* 0x000000050200720c */ /* 0x000fca0003f66070 */
[----:B0-----:R-:W0:Y:S01]  /*12ae0*/  MUFU.RCP64H R41, R13 ;  /* 0x0000000d00297308 */ /* 0x001e220000001800 */
[----:B------:R-:W-:-:S03]  /*12af0*/  @!P1 LOP3.LUT R3, R15, 0x7ff00000, RZ, 0xc0, !PT ;  /* 0x7ff000000f039812 */ /* 0x000fc600078ec0ff */
[----:B------:R-:W-:Y:S02]  /*12b00*/  @!P0 LOP3.LUT R5, R13, 0x7ff00000, RZ, 0xc0, !PT ;  /* 0x7ff000000d058812 */ /* 0x000fe400078ec0ff */
[----:B------:R-:W-:Y:S02]  /*12b10*/  @!P1 ISETP.GE.U32.AND P2, PT, R2, R3, PT ;  /* 0x000000030200920c */ /* 0x000fe40003f46070 */
[----:B------:R-:W-:-:S04]  /*12b20*/  MOV R3, 0x1ca00000 ;  /* 0x1ca0000000037802 */ /* 0x000fc80000000f00 */
[C---:B------:R-:W-:Y:S02]  /*12b30*/  @!P1 SEL R4, R3.reuse, 0x63400000, !P2 ;  /* 0x6340000003049807 */ /* 0x040fe40005000000 */
[----:B------:R-:W-:Y:S01]  /*12b40*/  SEL R6, R3, 0x63400000, !P3 ;  /* 0x6340000003067807 */ /* 0x000fe20005800000 */
[----:B0-----:R-:W0:Y:S01]  /*12b50*/  DFMA R42, R40, -R12, 1 ;  /* 0x3ff00000282a742b */ /* 0x001e22000000080c */
[--C-:B------:R-:W-:Y:S02]  /*12b60*/  @!P1 LOP3.LUT R4, R4, 0x80000000, R39.reuse, 0xf8, !PT ;  /* 0x8000000004049812 */ /* 0x100fe400078ef827 */
[----:B------:R-:W-:Y:S01]  /*12b70*/  LOP3.LUT R37, R6, 0x800fffff, R39, 0xf8, !PT ;  /* 0x800fffff06257812 */ /* 0x000fe200078ef827 */
[----:B------:R-:W-:Y:S01]  /*12b80*/  @!P1 IMAD.MOV.U32 R6, RZ, RZ, RZ ;  /* 0x000000ffff069224 */ /* 0x000fe200078e00ff */
[----:B------:R-:W-:Y:S01]  /*12b90*/  @!P1 LOP3.LUT R7, R4, 0x100000, RZ, 0xfc, !PT ;  /* 0x0010000004079812 */ /* 0x000fe200078efcff */
[----:B0-----:R-:W0:Y:S01]  /*12ba0*/  DFMA R42, R42, R42, R42 ;  /* 0x0000002a2a2a722b */ /* 0x001e22000000002a */
[----:B------:R-:W-:-:S04]  /*12bb0*/  IMAD.MOV.U32 R4, RZ, RZ, R2 ;  /* 0x000000ffff047224 */ /* 0x000fc800078e0002 */
[----:B------:R-:W-:-:S04]  /*12bc0*/  @!P1 DFMA R36, R36, 2, -R6 ;  /* 0x400000002424982b */ /* 0x000fc80000000806 */
[----:B0-----:R-:W0:-:S06]  /*12bd0*/  DFMA R40, R40, R42, R40 ;  /* 0x0000002a2828722b */ /* 0x001e0c0000000028 */
[----:B0-----:R-:W0:Y:S01]  /*12be0*/  DFMA R6, R40, -R12, 1 ;  /* 0x3ff000002806742b */ /* 0x001e22000000080c */
[----:B------:R-:W-:-:S05]  /*12bf0*/  @!P1 LOP3.LUT R4, R37, 0x7ff00000, RZ, 0xc0, !PT ;  /* 0x7ff0000025049812 */ /* 0x000fca00078ec0ff */
[----:B0-----:R0:W1:Y:S02]  /*12c00*/  DFMA R40, R40, R6, R40 ;  /* 0x000000062828722b */ /* 0x0010640000000028 */
[----:B0-----:R-:W-:Y:S02]  /*12c10*/  IADD3 R6, R4, -0x1, RZ ;  /* 0xffffffff04067810 */ /* 0x001fe40007ffe0ff */
[----:B------:R-:W-:Y:S02]  /*12c20*/  IADD3 R7, R5, -0x1, RZ ;  /* 0xffffffff05077810 */ /* 0x000fe40007ffe0ff */
        /* <DEDUP_REMOVED lines=19> */
[----:B0-----:R-:W-:-:S04]  /*12d60*/  MOV R12, RZ ;  /* 0x000000ff000c7202 */ /* 0x001fc80000000f00 */
        /* <DEDUP_REMOVED lines=16> */
.L_x_11917:
        /* <DEDUP_REMOVED lines=12> */
[----:B------:R-:W-:Y:S01]  /*12f30*/  @!P0 IMAD.MOV.U32 R40, RZ, RZ, RZ ;  /* 0x000000ffff288224 */ /* 0x000fe200078e00ff */
[----:B------:R-:W-:Y:S01]  /*12f40*/  @!P0 MOV R41, R15 ;  /* 0x0000000f00298202 */ /* 0x000fe20000000f00 */
[----:B------:R-:W-:Y:S02]  /*12f50*/  @P0 IMAD.MOV.U32 R40, RZ, RZ, RZ ;  /* 0x000000ffff280224 */ /* 0x000fe400078e00ff */
[----:B------:R-:W-:Y:S01]  /*12f60*/  @P0 IMAD.MOV.U32 R41, RZ, RZ, R2 ;  /* 0x000000ffff290224 */ /* 0x000fe200078e0002 */
[----:B------:R-:W-:Y:S05]  /*12f70*/  BRA `(.L_x_11918) ;  /* 0x0000007000007947 */ /* 0x000fea0003800000 */
.L_x_11920:
[----:B------:R-:W-:Y:S01]  /*12f80*/  LOP3.LUT R3, R15, 0x80000, RZ, 0xfc, !PT ;  /* 0x000800000f037812 */ /* 0x000fe200078efcff */
[----:B------:R-:W-:-:S04]  /*12f90*/  IMAD.MOV.U32 R40, RZ, RZ, R14 ;  /* 0x000000ffff287224 */ /* 0x000fc800078e000e */
[----:B------:R-:W-:Y:S01]  /*12fa0*/  IMAD.MOV.U32 R41, RZ, RZ, R3 ;  /* 0x000000ffff297224 */ /* 0x000fe200078e0003 */
[----:B------:R-:W-:Y:S05]  /*12fb0*/  BRA `(.L_x_11918) ;  /* 0x0000003000007947 */ /* 0x000fea0003800000 */
.L_x_11919:
[----:B------:R-:W-:Y:S01]  /*12fc0*/  LOP3.LUT R3, R39, 0x80000, RZ, 0xfc, !PT ;  /* 0x0008000027037812 */ /* 0x000fe200078efcff */
[----:B------:R-:W-:-:S04]  /*12fd0*/  IMAD.MOV.U32 R40, RZ, RZ, R38 ;  /* 0x000000ffff287224 */ /* 0x000fc800078e0026 */
[----:B------:R-:W-:Y:S02]  /*12fe0*/  IMAD.MOV.U32 R41, RZ, RZ, R3 ;  /* 0x000000ffff297224 */ /* 0x000fe400078e0003 */
.L_x_11918:
[----:B------:R-:W-:Y:S05]  /*12ff0*/  BSYNC B0 ;  /* 0x0000000000007941 */ /* 0x000fea0003800000 */
.L_x_11916:
[----:B------:R-:W-:Y:S01]  /*13000*/  IMAD.MOV.U32 R4, RZ, RZ, R0 ;  /* 0x000000ffff047224 */ /* 0x000fe200078e0000 */
[----:B------:R-:W-:Y:S01]  /*13010*/  MOV R2, R40 ;  /* 0x0000002800027202 */ /* 0x000fe20000000f00 */
[----:B------:R-:W-:Y:S02]  /*13020*/  IMAD.MOV.U32 R5, RZ, RZ, 0x0 ;  /* 0x00000000ff057424 */ /* 0x000fe400078e00ff */
[----:B------:R-:W-:Y:S02]  /*13030*/  IMAD.MOV.U32 R3, RZ, RZ, R41 ;  /* 0x000000ffff037224 */ /* 0x000fe400078e0029 */
[----:B------:R-:W-:Y:S05]  /*13040*/  RET.REL.NODEC R4 `(_ZN2at6native18elementwise_kernelILi128ELi2EZNS0_22gpu_kernel_impl_nocastIZZZNS0_17asinh_kernel_cudaERNS_18TensorIteratorBaseEENKUlvE_clEvENKUlvE_clEvEUlN3c107complexIdEEE_EEvS4_RKT_EUliE_EEviT1_) ;  /* 0xfffecfb004007950 */ /* 0x000fea0003c3ffff */
        .weak           $__internal_23_$__cuda_sm20_dsqrt_rn_f64_mediumpath_v1
        .type           $__internal_23_$__cuda_sm20_dsqrt_rn_f64_mediumpath_v1,@function
        .size           $__internal_23_$__cuda_sm20_dsqrt_rn_f64_mediumpath_v1,(.L_x_16818 - $__internal_23_$__cuda_sm20_dsqrt_rn_f64_mediumpath_v1)
$__internal_23_$__cuda_sm20_dsqrt_rn_f64_mediumpath_v1:
[----:B------:R-:W-:Y:S01]  /*13050*/  ISETP.GE.U32.AND P0, PT, R12, -0x3400000, PT ;  /* 0xfcc000000c00780c */ /* 0x000fe20003f06070 */
[----:B------:R-:W-:Y:S01]  /*13060*/  BSSY B0, `(.L_x_11921) ;  /* 0x0000024000007945 */ /* 0x000fe20003800000 */
[----:B------:R-:W-:-:S11]  /*13070*/  IMAD.MOV.U32 R12, RZ, RZ, R14 ;  /* 0x000000ffff0c7224 */ /* 0x000fd600078e000e */
        /* <DEDUP_REMOVED lines=9> */
.L_x_11922:
[----:B------:R-:W0:-:S14]  /*13110*/  DSETP.NE.AND P0, PT, R12, RZ, PT ;  /* 0x000000ff0c00722a */ /* 0x000e1c0003f05000 */
[----:B0-----:R-:W-:Y:S05]  /*13120*/  @!P0 BRA `(.L_x_11924) ;  /* 0x0000016000008947 */ /* 0x001fea0003800000 */
[----:B------:R-:W-:-:S13]  /*13130*/  ISETP.GE.AND P0, PT, R13, RZ, PT ;  /* 0x000000ff0d00720c */ /* 0x000fda0003f06270 */
[----:B------:R-:W-:Y:S01]  /*13140*/  @!P0 IMAD.MOV.U32 R2, RZ, RZ, 0x0 ;  /* 0x00000000ff028424 */ /* 0x000fe200078e00ff */
[----:B------:R-:W-:Y:S01]  /*13150*/  @!P0 MOV R3, 0xfff80000 ;  /* 0xfff8000000038802 */ /* 0x000fe20000000f00 */
        /* <DEDUP_REMOVED lines=19> */
.L_x_11924:
[----:B------:R0:W1:-:S06]  /*13290*/  DADD R2, R12, R12 ;  /* 0x000000000c027229 */ /* 0x00004c000000000c */
.L_x_11923:
[----:B------:R-:W-:Y:S05]  /*132a0*/  BSYNC B0 ;  /* 0x0000000000007941 */ /* 0x000fea0003800000 */
.L_x_11921:
[----:B------:R-:W-:Y:S02]  /*132b0*/  IMAD.MOV.U32 R4, RZ, RZ, R0 ;  /* 0x000000ffff047224 */ /* 0x000fe400078e0000 */
[----:B------:R-:W-:-:S04]  /*132c0*/  IMAD.MOV.U32 R5, RZ, RZ, 0x0 ;  /* 0x00000000ff057424 */ /* 0x000fc800078e00ff */
[----:B------:R-:W-:Y:S05]  /*132d0*/  RET.REL.NODEC R4 `(_ZN2at6native18elementwise_kernelILi128ELi2EZNS0_22gpu_kernel_impl_nocastIZZZNS0_17asinh_kernel_cudaERNS_18TensorIteratorBaseEENKUlvE_clEvENKUlvE_clEvEUlN3c107complexIdEEE_EEvS4_RKT_EUliE_EEviT1_) ;  /* 0xfffecd2004007950 */ /* 0x000fea0003c3ffff */
.L_x_11925:
        /* <DEDUP_REMOVED lines=10> */
.L_x_16818:


//--------------------- .text._ZN2at6native27unrolled_elementwise_kernelIZZZNS0_17asinh_kernel_cudaERNS_18TensorIteratorBaseEENKUlvE_clEvENKUlvE_clEvEUlN3c107complexIdEEE_St5arrayIPcLm2EELi4E23TrivialOffsetCalculatorILi1EjESE_NS0_6memory15LoadWithoutCastENSF_16StoreWithoutCastEEEviT_T0_T2_T3_T4_T5_ --------------------------
	.section	.text._ZN2at6native27unrolled_elementwise_kernelIZZZNS0_17asinh_kernel_cudaERNS_18TensorIteratorBaseEENKUlvE_clEvENKUlvE_clEvEUlN3c107complexIdEEE_St5arrayIPcLm2EELi4E23TrivialOffsetCalculatorILi1EjESE_NS0_6memory15LoadWithoutCastENSF_16StoreWithoutCastEEEviT_T0_T2_T3_T4_T5_,"ax",@progbits
	.sectioninfo	@"SHI_REGISTERS=60"
	.align	128
        .global         _ZN2at6native27unrolled_elementwise_kernelIZZZNS0_17asinh_kernel_cudaERNS_18TensorIteratorBaseEENKUlvE_clEvENKUlvE_clEvEUlN3c107complexIdEEE_St5arrayIPcLm2EELi4E23TrivialOffsetCalculatorILi1EjESE_NS0_6memory15LoadWithoutCastENSF_16StoreWithoutCastEEEviT_T0_T2_T3_T4_T5_
        .type           _ZN2at6native27unrolled_elementwise_kernelIZZZNS0_17asinh_kernel_cudaERNS_18TensorIteratorBaseEENKUlvE_clEvENKUlvE_clEvEUlN3c107complexIdEEE_St5arrayIPcLm2EELi4E23TrivialOffsetCalculatorILi1EjESE_NS0_6memory15LoadWithoutCastENSF_16StoreWithoutCastEEEviT_T0_T2_T3_T4_T5_,@function
        .size           _ZN2at6native27unrolled_elementwise_kernelIZZZNS0_17asinh_kernel_cudaERNS_18TensorIteratorBaseEENKUlvE_clEvENKUlvE_clEvEUlN3c107complexIdEEE_St5arrayIPcLm2EELi4E23TrivialOffsetCalculatorILi1EjESE_NS0_6memory15LoadWithoutCastENSF_16StoreWithoutCastEEEviT_T0_T2_T3_T4_T5_,(.L_x_16820 - _ZN2at6native27unrolled_elementwise_kernelIZZZNS0_17asinh_kernel_cudaERNS_18TensorIteratorBaseEENKUlvE_clEvENKUlvE_clEvEUlN3c107complexIdEEE_St5arrayIPcLm2EELi4E23TrivialOffsetCalculatorILi1EjESE_NS0_6memory15LoadWithoutCastENSF_16StoreWithoutCastEEEviT_T0_T2_T3_T4_T5_)
        .other          _ZN2at6native27unrolled_elementwise_kernelIZZZNS0_17asinh_kernel_cudaERNS_18TensorIteratorBaseEENKUlvE_clEvENKUlvE_clEvEUlN3c107complexIdEEE_St5arrayIPcLm2EELi4E23TrivialOffsetCalculatorILi1EjESE_NS0_6memory15LoadWithoutCastENSF_16StoreWithoutCastEEEviT_T0_T2_T3_T4_T5_,@"STO_CUDA_ENTRY STV_DEFAULT"
_ZN2at6native27unrolled_elementwise_kernelIZZZNS0_17asinh_kernel_cudaERNS_18TensorIteratorBaseEENKUlvE_clEvENKUlvE_clEvEUlN3c107complexIdEEE_St5arrayIPcLm2EELi4E23TrivialOffsetCalculatorILi1EjESE_NS0_6memory15LoadWithoutCastENSF_16StoreWithoutCastEEEviT_T0_T2_T3_T4_T5_:
.text._ZN2at6native27unrolled_elementwise_kernelIZZZNS0_17asinh_kernel_cudaERNS_18TensorIteratorBaseEENKUlvE_clEvENKUlvE_clEvEUlN3c107complexIdEEE_St5arrayIPcLm2EELi4E23TrivialOffsetCalculatorILi1EjESE_NS0_6memory15LoadWithoutCastENSF_16StoreWithoutCastEEEviT_T0_T2_T3_T4_T5_:
        /* <DEDUP_REMOVED lines=8> */
[----:B------:R-:W-:Y:S01]  /*0080*/  CS2R R30, SRZ ;  /* 0x00000000001e7805 */ /* 0x000fe2000001ff00 */
[----:B------:R-:W-:Y:S01]  /*0090*/  CS2R R28, SRZ ;  /* 0x00000000001c7805 */ /* 0x000fe2000001ff00 */
[----:B------:R-:W-:Y:S01]  /*00a0*/  CS2R R22, SRZ ;  /* 0x0000000000167805 */ /* 0x000fe2000001ff00 */
[----:B------:R-:W-:Y:S01]  /*00b0*/  CS2R R20, SRZ ;  /* 0x0000000000147805 */ /* 0x000fe2000001ff00 */
[----:B------:R-:W-:Y:S01]  /*00c0*/  ULDC.64 UR4, c[0x0][0x118] ;  /* 0x0000460000047ab9 */ /* 0x000fe20000000a00 */
[----:B0-----:R-:W-:-:S05]  /*00d0*/  IMAD R10, R4, R5, c[0x0][0x160] ;  /* 0x00005800040a7624 */ /* 0x001fca00078e0205 */
[----:B-1----:R-:W-:-:S13]  /*00e0*/  ISETP.GE.AND P2, PT, R3, R10, PT ;  /* 0x0000000a0300720c */ /* 0x002fda0003f46270 */
[----:B------:R-:W-:Y:S01]  /*00f0*/  @!P2 IMAD R2, R4, 0x200, R3 ;  /* 0x000002000402a824 */ /* 0x000fe200078e0203 */
[----:B------:R-:W-:-:S04]  /*0100*/  @!P2 IADD3 R3, R3, 0x80, RZ ;  /* 0x000000800303a810 */ /* 0x000fc80007ffe0ff */
[----:B------:R-:W-:-:S13]  /*0110*/  ISETP.GE.AND P0, PT, R3, R10, PT ;  /* 0x0000000a0300720c */ /* 0x000fda0003f06270 */
[----:B------:R-:W-:Y:S01]  /*0120*/  @!P0 IMAD R6, R4, 0x200, R3 ;  /* 0x0000020004068824 */ /* 0x000fe200078e0203 */
[----:B------:R-:W-:Y:S01]  /*0130*/  @!P0 IADD3 R3, R3, 0x80, RZ ;  /* 0x0000008003038810 */ /* 0x000fe20007ffe0ff */
[----:B------:R-:W-:-:S03]  /*0140*/  @!P0 IMAD.MOV.U32 R7, RZ, RZ, 0x10 ;  /* 0x00000010ff078424 */ /* 0x000fc600078e00ff */
[----:B------:R-:W-:Y:S01]  /*0150*/  ISETP.GE.AND P3, PT, R3, R10, PT ;  /* 0x0000000a0300720c */ /* 0x000fe20003f66270 */
[----:B------:R-:W-:-:S05]  /*0160*/  @!P0 IMAD.WIDE.U32 R6, R6, R7, c[0x0][0x170] ;  /* 0x00005c0006068625 */ /* 0x000fca00078e0007 */
[----:B------:R0:W5:Y:S07]  /*0170*/  @!P0 LDG.E.128 R16, [R6.64] ;  /* 0x0000000406108981 */ /* 0x00016e000c1e1d00 */
[----:B------:R-:W-:Y:S01]  /*0180*/  @!P3 IMAD R8, R4, 0x200, R3 ;  /* 0x000002000408b824 */ /* 0x000fe200078e0203 */
[----:B------:R-:W-:Y:S01]  /*0190*/  @!P3 IADD3 R3, R3, 0x80, RZ ;  /* 0x000000800303b810 */ /* 0x000fe20007ffe0ff */
[----:B------:R-:W-:-:S03]  /*01a0*/  @!P3 IMAD.MOV.U32 R9, RZ, RZ, 0x10 ;  /* 0x00000010ff09b424 */ /* 0x000fc600078e00ff */
[----:B------:R-:W-:Y:S01]  /*01b0*/  ISETP.GE.AND P1, PT, R3, R10, PT ;  /* 0x0000000a0300720c */ /* 0x000fe20003f26270 */
[----:B------:R-:W-:-:S05]  /*01c0*/  @!P3 IMAD.WIDE.U32 R8, R8, R9, c[0x0][0x170] ;  /* 0x00005c000808b625 */ /* 0x000fca00078e0009 */
[----:B------:R0:W5:Y:S07]  /*01d0*/  @!P3 LDG.E.128 R12, [R8.64] ;  /* 0x00000004080cb981 */ /* 0x00016e000c1e1d00 */
[----:B------:R-:W-:Y:S02]  /*01e0*/  @!P1 IMAD R4, R4, 0x200, R3 ;  /* 0x0000020004049824 */ /* 0x000fe400078e0203 */
[----:B------:R-:W-:Y:S02]  /*01f0*/  @!P2 IMAD.MOV.U32 R3, RZ, RZ, 0x10 ;  /* 0x00000010ff03a424 */ /* 0x000fe400078e00ff */
[----:B------:R-:W-:-:S02]  /*0200*/  @!P1 IMAD.MOV.U32 R5, RZ, RZ, 0x10 ;  /* 0x00000010ff059424 */ /* 0x000fc400078e00ff */
[----:B------:R-:W-:-:S04]  /*0210*/  @!P2 IMAD.WIDE.U32 R2, R2, R3, c[0x0][0x170] ;  /* 0x00005c000202a625 */ /* 0x000fc800078e0003 */
[----:B------:R-:W-:Y:S01]  /*0220*/  @!P1 IMAD.WIDE.U32 R4, R4, R5, c[0x0][0x170] ;  /* 0x00005c0004049625 */ /* 0x000fe200078e0005 */
[----:B------:R0:W5:Y:S04]  /*0230*/  @!P2 LDG.E.128 R28, [R2.64] ;  /* 0x00000004021ca981 */ /* 0x000168000c1e1d00 */
[----:B------:R0:W5:Y:S01]  /*0240*/  @!P1 LDG.E.128 R20, [R4.64] ;  /* 0x0000000404149981 */ /* 0x000162000c1e1d00 */
[----:B------:R-:W-:Y:S01]  /*0250*/  BSSY B1, `(.L_x_11926) ;  /* 0x0000883000017945 */ /* 0x000fe20003800000 */
[----:B------:R-:W-:Y:S01]  /*0260*/  CS2R R26, SRZ ;  /* 0x00000000001a7805 */ /* 0x000fe2000001ff00 */
[----:B------:R-:W-:Y:S01]  /*0270*/  CS2R R24, SRZ ;  /* 0x0000000000187805 */ /* 0x000fe2000001ff00 */
[----:B------:R-:W-:Y:S05]  /*0280*/  @P2 BRA `(.L_x_11927) ;  /* 0x000087f000002947 */ /* 0x000fea0003800000 */
[----:B-----5:R-:W1:-:S04]  /*0290*/  DSETP.GTU.AND P0, PT, |R30|, +INF , PT ;  /* 0x7ff000001e00742a */ /* 0x020e480003f0c200 */
[----:B------:R-:W-:-:S04]  /*02a0*/  DADD R36, -RZ, |R28| ;  /* 0x00000000ff247229 */ /* 0x000fc8000000051c */
[----:B-1----:R-:W1:-:S04]  /*02b0*/  DSETP.GTU.OR P0, PT, |R28|, +INF , P0 ;  /* 0x7ff000001c00742a */ /* 0x002e48000070c600 */
[----:B------:R2:W3:-:S10]  /*02c0*/  DADD R34, -RZ, |R30| ;  /* 0x00000000ff227229 */ /* 0x0004d4000000051e */
[----:B-1----:R-:W-:Y:S05]  /*02d0*/  @P0 BRA `(.L_x_11928) ;  /* 0x0000867000000947 */ /* 0x002fea0003800000 */
[----:B--23--:R-:W1:-:S06]  /*02e0*/  DSETP.GT.AND P0, PT, R34, 4.50359962737049600000e+15, PT ;  /* 0x433000002200742a */ /* 0x00ce4c0003f04000 */
[----:B-1----:R-:W1:-:S14]  /*02f0*/  DSETP.GT.OR P0, PT, R36, 4.50359962737049600000e+15, P0 ;  /* 0x433000002400742a */ /* 0x002e5c0000704400 */
[----:B-1----:R-:W-:Y:S05]  /*0300*/  @P0 BRA `(.L_x_11929) ;  /* 0x0000408000000947 */ /* 0x002fea0003800000 */
[----:B------:R-:W-:Y:S01]  /*0310*/  DSETP.NEU.AND P0, PT, R30, RZ, PT ;  /* 0x000000ff1e00722a */ /* 0x000fe20003f0d000 */
[----:B------:R-:W-:Y:S02]  /*0320*/  IMAD.MOV.U32 R24, RZ, RZ, R28 ;  /* 0x000000ffff187224 */ /* 0x000fe400078e001c */
[----:B------:R-:W-:Y:S01]  /*0330*/  IMAD.MOV.U32 R25, RZ, RZ, R29 ;  /* 0x000000ffff197224 */ /* 0x000fe200078e001d */
[----:B------:R-:W1:Y:S01]  /*0340*/  DSETP.EQ.AND P1, PT, R28, RZ, PT ;  /* 0x000000ff1c00722a */ /* 0x000e620003f22000 */
[----:B------:R-:W-:Y:S02]  /*0350*/  IMAD.MOV.U32 R26, RZ, RZ, R30 ;  /* 0x000000ffff1a7224 */ /* 0x000fe400078e001e */
[----:B------:R-:W-:-:S11]  /*0360*/  IMAD.MOV.U32 R27, RZ, RZ, R31 ;  /* 0x000000ffff1b7224 */ /* 0x000fd600078e001f */
[----:B-1----:R-:W-:Y:S05]  /*0370*/  @!P0 BRA P1, `(.L_x_11927) ;  /* 0x0000870000008947 */ /* 0x002fea0000800000 */
[----:B------:R-:W-:Y:S01]  /*0380*/  DSETP.GEU.AND P0, PT, R34, c[0x2][0x0], PT ;  /* 0x008000002200762a */ /* 0x000fe20003f0e000 */
[----:B------:R-:W-:Y:S02]  /*0390*/  IMAD.MOV.U32 R24, RZ, RZ, R28 ;  /* 0x000000ffff187224 */ /* 0x000fe400078e001c */
[----:B------:R-:W-:Y:S01]  /*03a0*/  IMAD.MOV.U32 R25, RZ, RZ, R29 ;  /* 0x000000ffff197224 */ /* 0x000fe200078e001d */
[----:B------:R-:W1:Y:S01]  /*03b0*/  DSETP.LT.AND P1, PT, R36, c[0x2][0x0], PT ;  /* 0x008000002400762a */ /* 0x000e620003f21000 */
[----:B------:R-:W-:Y:S02]  /*03c0*/  IMAD.MOV.U32 R26, RZ, RZ, R30 ;  /* 0x000000ffff1a7224 */ /* 0x000fe400078e001e */
[----:B------:R-:W-:-:S11]  /*03d0*/  IMAD.MOV.U32 R27, RZ, RZ, R31 ;  /* 0x000000ffff1b7224 */ /* 0x000fd600078e001f */
[----:B-1----:R-:W-:Y:S05]  /*03e0*/  @!P0 BRA P1, `(.L_x_11927) ;  /* 0x0000869000008947 */ /* 0x002fea0000800000 */
[----:B------:R-:W1:Y:S01]  /*03f0*/  DADD R44, R34, 1 ;  /* 0x3ff00000222c7429 */ /* 0x000e620000000000 */
[----:B------:R-:W-:Y:S01]  /*0400*/  IMAD.MOV.U32 R24, RZ, RZ, RZ ;  /* 0x000000ffff187224 */ /* 0x000fe200078e00ff */
[----:B------:R-:W-:Y:S02]  /*0410*/  BSSY B2, `(.L_x_11930) ;  /* 0x0000245000027945 */ /* 0x000fe40003800000 */
[----:B------:R-:W-:-:S04]  /*0420*/  DADD R38, -RZ, |R36| ;  /* 0x00000000ff267229 */ /* 0x000fc80000000524 */
[----:B01----:R-:W0:-:S04]  /*0430*/  DADD R2, -RZ, |R44| ;  /* 0x00000000ff027229 */ /* 0x003e08000000052c */
        /* <DEDUP_REMOVED lines=12> */
[----:B------:R-:W-:-:S06]  /*0500*/  IADD3 R3, -R0, 0x7fd00000, RZ ;  /* 0x7fd0000000037810 */ /* 0x000fcc0007ffe1ff */
[----:B------:R-:W0:-:S04]  /*0510*/  DMUL R6, R2, R42 ;  /* 0x0000002a02067228 */ /* 0x000e080000000000 */
[----:B------:R-:W-:-:S04]  /*0520*/  DMUL R2, R2, R4 ;  /* 0x0000000402027228 */ /* 0x000fc80000000000 */
[----:B0-----:R-:W0:-:S06]  /*0530*/  DMUL R6, R6, R6 ;  /* 0x0000000606067228 */ /* 0x001e0c0000000000 */
[----:B0-----:R0:W1:Y:S02]  /*0540*/  DFMA R6, R2, R2, R6 ;  /* 0x000000020206722b */ /* 0x0010640000000006 */
[----:B0-----:R-:W-:-:S04]  /*0550*/  IMAD.MOV.U32 R3, RZ, RZ, c[0x2][0xc] ;  /* 0x00800300ff037624 */ /* 0x001fc800078e00ff */
[----:B-1----:R-:W0:-:S04]  /*0560*/  DSETP.MIN.AND P0, P1, R6, c[0x2][0x8], PT ;  /* 0x008002000600762a */ /* 0x002e080003900000 */
[----:B------:R-:W-:-:S05]  /*0570*/  IMAD.MOV.U32 R2, RZ, RZ, R7 ;  /* 0x000000ffff027224 */ /* 0x000fca00078e0007 */
[----:B0-----:R-:W-:Y:S01]  /*0580*/  FSEL R9, R2, c[0x2][0xc], P0 ;  /* 0x0080030002097a08 */ /* 0x001fe20000000000 */
[----:B------:R-:W-:-:S04]  /*0590*/  IMAD.MOV.U32 R2, RZ, RZ, R6 ;  /* 0x000000ffff027224 */ /* 0x000fc800078e0006 */
[----:B------:R-:W-:Y:S02]  /*05a0*/  @P1 LOP3.LUT R9, R3, 0x80000, RZ, 0xfc, !PT ;  /* 0x0008000003091812 */ /* 0x000fe400078efcff */
[----:B------:R-:W-:Y:S02]  /*05b0*/  SEL R8, R2, c[0x2][0x8], P0 ;  /* 0x0080020002087a07 */ /* 0x000fe40000000000 */
[----:B------:R-:W0:Y:S01]  /*05c0*/  MUFU.RSQ64H R25, R9 ;  /* 0x0000000900197308 */ /* 0x000e220000001c00 */
[CC--:B------:R-:W-:Y:S02]  /*05d0*/  ISETP.GT.U32.AND P1, PT, R32.reuse, R38.reuse, PT ;  /* 0x000000262000720c */ /* 0x0c0fe40003f24070 */
[----:B------:R-:W-:Y:S02]  /*05e0*/  ISETP.LT.U32.AND P0, PT, R32, R38, PT ;  /* 0x000000262000720c */ /* 0x000fe40003f01070 */
[CC--:B------:R-:W-:Y:S02]  /*05f0*/  ISETP.GT.U32.AND.EX P1, PT, R33.reuse, R39.reuse, PT, P1 ;  /* 0x000000272100720c */ /* 0x0c0fe40003f24110 */
[----:B------:R-:W-:Y:S01]  /*0600*/  ISETP.LT.U32.AND.EX P0, PT, R33, R39, PT, P0 ;  /* 0x000000272100720c */ /* 0x000fe20003f01100 */
[----:B0-----:R-:W0:-:S06]  /*0610*/  DMUL R2, R24, R24 ;  /* 0x0000001818027228 */ /* 0x001e0c0000000000 */
[----:B0-----:R0:W1:Y:S02]  /*0620*/  DFMA R46, R8, -R2, 1 ;  /* 0x3ff00000082e742b */ /* 0x0010640000000802 */
[----:B0-----:R-:W-:Y:S01]  /*0630*/  IMAD.MOV.U32 R2, RZ, RZ, 0x0 ;  /* 0x00000000ff027424 */ /* 0x001fe200078e00ff */
[-C--:B------:R-:W-:Y:S01]  /*0640*/  SEL R9, R33, R39.reuse, P1 ;  /* 0x0000002721097207 */ /* 0x080fe20000800000 */
[----:B------:R-:W-:Y:S01]  /*0650*/  IMAD.MOV.U32 R3, RZ, RZ, 0x3fd80000 ;  /* 0x3fd80000ff037424 */ /* 0x000fe200078e00ff */
[CC--:B------:R-:W-:Y:S01]  /*0660*/  SEL R8, R32.reuse, R38.reuse, P1 ;  /* 0x0000002620087207 */ /* 0x0c0fe20000800000 */
[----:B-1----:R-:W-:Y:S01]  /*0670*/  DMUL R26, R24, R46 ;  /* 0x0000002e181a7228 */ /* 0x002fe20000000000 */
[----:B------:R-:W-:Y:S02]  /*0680*/  LOP3.LUT R11, R9, 0xffc00000, RZ, 0xc0, !PT ;  /* 0xffc00000090b7812 */ /* 0x000fe400078ec0ff */
[----:B------:R-:W-:Y:S01]  /*0690*/  SEL R38, R32, R38, P0 ;  /* 0x0000002620267207 */ /* 0x000fe20000000000 */
[----:B------:R-:W0:Y:S01]  /*06a0*/  DFMA R46, R46, R2, 0.5 ;  /* 0x3fe000002e2e742b */ /* 0x000e220000000002 */
[----:B------:R-:W-:-:S04]  /*06b0*/  SEL R39, R33, R39, P0 ;  /* 0x0000002721277207 */ /* 0x000fc80000000000 */
[----:B------:R-:W-:Y:S01]  /*06c0*/  ISETP.GE.U32.AND P3, PT, R39, 0x7ff00000, PT ;  /* 0x7ff000002700780c */ /* 0x000fe20003f66070 */
[----:B0-----:R0:W1:Y:S02]  /*06d0*/  DFMA R24, R46, R26, R24 ;  /* 0x0000001a2e18722b */ /* 0x0010640000000018 */
[----:B0-----:R-:W-:Y:S01]  /*06e0*/  IADD3 R27, -R11, 0x7fd00000, RZ ;  /* 0x7fd000000b1b7810 */ /* 0x001fe20007ffe1ff */
[----:B------:R-:W-:Y:S01]  /*06f0*/  IMAD.MOV.U32 R26, RZ, RZ, RZ ;  /* 0x000000ffff1a7224 */ /* 0x000fe200078e00ff */
[----:B------:R-:W-:Y:S01]  /*0700*/  DSETP.NEU.AND P2, PT, R38, RZ, PT ;  /* 0x000000ff2600722a */ /* 0x000fe20003f4d000 */
[----:B------:R-:W-:-:S03]  /*0710*/  IMAD.MOV.U32 R46, RZ, RZ, RZ ;  /* 0x000000ffff2e7224 */ /* 0x000fc600078e00ff */
[----:B-1----:R-:W-:-:S04]  /*0720*/  DMUL R24, R6, R24 ;  /* 0x0000001806187228 */ /* 0x002fc80000000000 */
[----:B------:R-:W-:-:S04]  /*0730*/  DMUL R32, R26, R8 ;  /* 0x000000081a207228 */ /* 0x000fc80000000000 */
[----:B------:R-:W0:-:S06]  /*0740*/  DMUL R26, R26, R38 ;  /* 0x000000261a1a7228 */ /* 0x000e0c0000000000 */
        /* <DEDUP_REMOVED lines=11> */
[----:B------:R-:W-:-:S04]  /*0800*/  DSETP.NEU.AND P0, PT, R42, RZ, PT ;  /* 0x000000ff2a00722a */ /* 0x000fc80003f0d000 */
[----:B0-----:R-:W0:-:S06]  /*0810*/  DMUL R6, R46, R46 ;  /* 0x0000002e2e067228 */ /* 0x001e0c0000000000 */
[----:B0-----:R-:W0:-:S06]  /*0820*/  DFMA R6, R32, -R6, 1 ;  /* 0x3ff000002006742b */ /* 0x001e0c0000000806 */
[----:B0-----:R-:W-:-:S04]  /*0830*/  DFMA R48, R6, R2, 0.5 ;  /* 0x3fe000000630742b */ /* 0x001fc80000000002 */
[----:B------:R-:W0:-:S06]  /*0840*/  DMUL R6, R46, R6 ;  /* 0x000000062e067228 */ /* 0x000e0c0000000000 */
[----:B0-----:R0:W1:Y:S02]  /*0850*/  DFMA R6, R48, R6, R46 ;  /* 0x000000063006722b */ /* 0x001064000000002e */
[----:B0-----:R-:W-:-:S04]  /*0860*/  LOP3.LUT R47, R0, 0x100000, RZ, 0xfc, !PT ;  /* 0x00100000002f7812 */ /* 0x001fc800078efcff */
[----:B-1----:R0:W1:Y:S02]  /*0870*/  DMUL R6, R26, R6 ;  /* 0x000000061a067228 */ /* 0x0020640000000000 */
[----:B0-----:R-:W-:Y:S01]  /*0880*/  LOP3.LUT R27, R11, 0x100000, RZ, 0xfc, !PT ;  /* 0x001000000b1b7812 */ /* 0x001fe200078efcff */
[----:B------:R-:W-:Y:S01]  /*0890*/  IMAD.MOV.U32 R26, RZ, RZ, RZ ;  /* 0x000000ffff1a7224 */ /* 0x000fe200078e00ff */
[----:B------:R-:W0:-:S05]  /*08a0*/  DMUL R24, R24, R46 ;  /* 0x0000002e18187228 */ /* 0x000e0a0000000000 */
[----:B-1----:R-:W1:-:S05]  /*08b0*/  DMUL R6, R6, R26 ;  /* 0x0000001a06067228 */ /* 0x002e4a0000000000 */
        /* <DEDUP_REMOVED lines=28> */
[----:B-1----:R-:W-:Y:S01]  /*0a80*/  MOV R32, 0xab0 ;  /* 0x00000ab000207802 */ /* 0x002fe20000000f00 */
[----:B------:R-:W-:-:S03]  /*0a90*/  IMAD.MOV.U32 R0, RZ, RZ, R24 ;  /* 0x000000ffff007224 */ /* 0x000fc600078e0018 */
[----:B------:R-:W-:Y:S05]  /*0aa0*/  CALL.REL.NOINC `($__internal_25_$__cuda_sm20_dsqrt_rn_f64_mediumpath_v1) ;  /* 0x00021ac000007944 */ /* 0x000fea0003c00000 */
[----:B-1----:R-:W-:Y:S01]  /*0ab0*/  MOV R32, R2 ;  /* 0x0000000200207202 */ /* 0x002fe20000000f00 */
[----:B------:R-:W-:Y:S02]  /*0ac0*/  IMAD.MOV.U32 R33, RZ, RZ, R3 ;  /* 0x000000ffff217224 */ /* 0x000fe400078e0003 */
.L_x_11933:
[----:B------:R-:W-:Y:S05]  /*0ad0*/  BSYNC B3 ;  /* 0x0000000000037941 */ /* 0x000fea0003800000 */
.L_x_11932:
        /* <DEDUP_REMOVED lines=61> */
.L_x_11931:
        /* <DEDUP_REMOVED lines=33> */
[----:B------:R-:W-:Y:S05]  /*10c0*/  CALL.REL.NOINC `($__internal_24_$__cuda_sm20_div_rn_f64_full) ;  /* 0x00020e3000007944 */ /* 0x000fea0003c00000 */
.L_x_11941:
[----:B------:R-:W-:Y:S05]  /*10d0*/  BSYNC B4 ;  /* 0x0000000000047941 */ /* 0x000fea0003800000 */
.L_x_11940:
[----:B------:R-:W-:Y:S02]  /*10e0*/  IMAD.MOV.U32 R24, RZ, RZ, R2 ;  /* 0x000000ffff187224 */ /* 0x000fe400078e0002 */
[----:B------:R-:W-:Y:S01]  /*10f0*/  IMAD.MOV.U32 R25, RZ, RZ, R3 ;  /* 0x000000ffff197224 */ /* 0x000fe200078e0003 */
[----:B------:R-:W-:Y:S05]  /*1100*/  BRA `(.L_x_11939) ;  /* 0x0000001000007947 */ /* 0x000fea0003800000 */
.L_x_11938:
[----:B------:R0:W1:-:S06]  /*1110*/  DADD R24, -R44, R42 ;  /* 0x000000002c187229 */ /* 0x00004c000000012a */
.L_x_11939:
[----:B------:R-:W-:Y:S05]  /*1120*/  BSYNC B3 ;  /* 0x0000000000037941 */ /* 0x000fea0003800000 */
.L_x_11937:
        /* <DEDUP_REMOVED lines=10> */
[----:B------:R-:W-:Y:S04]  /*11d0*/  BSSY B4, `(.L_x_11945) ;  /* 0x0000013000047945 */ /* 0x000fe80003800000 */
[----:B--2---:R-:W2:Y:S02]  /*11e0*/  MUFU.RCP64H R3, R5 ;  /* 0x0000000500037308 */ /* 0x004ea40000001800 */
        /* <DEDUP_REMOVED lines=14> */
[----:B01----:R-:W-:Y:S05]  /*12d0*/  CALL.REL.NOINC `($__internal_24_$__cuda_sm20_div_rn_f64_full) ;  /* 0x00020c2000007944 */ /* 0x003fea0003c00000 */
[----:B------:R-:W-:Y:S02]  /*12e0*/  IMAD.MOV.U32 R6, RZ, RZ, R2 ;  /* 0x000000ffff067224 */ /* 0x000fe400078e0002 */
[----:B------:R-:W-:Y:S02]  /*12f0*/  IMAD.MOV.U32 R7, RZ, RZ, R3 ;  /* 0x000000ffff077224 */ /* 0x000fe400078e0003 */
.L_x_11946:
[----:B------:R-:W-:Y:S05]  /*1300*/  BSYNC B4 ;  /* 0x0000000000047941 */ /* 0x000fea0003800000 */
.L_x_11945:
[----:B------:R-:W-:Y:S02]  /*1310*/  IMAD.MOV.U32 R2, RZ, RZ, R6 ;  /* 0x000000ffff027224 */ /* 0x000fe400078e0006 */
[----:B------:R-:W-:Y:S01]  /*1320*/  IMAD.MOV.U32 R3, RZ, RZ, R7 ;  /* 0x000000ffff037224 */ /* 0x000fe200078e0007 */
[----:B------:R-:W-:Y:S05]  /*1330*/  BRA `(.L_x_11944) ;  /* 0x0000001000007947 */ /* 0x000fea0003800000 */
.L_x_11943:
[----:B------:R2:W3:-:S06]  /*1340*/  DADD R2, R38, -R4 ;  /* 0x0000000026027229 */ /* 0x0004cc0000000804 */
.L_x_11944:
[----:B------:R-:W-:Y:S05]  /*1350*/  BSYNC B3 ;  /* 0x0000000000037941 */ /* 0x000fea0003800000 */
.L_x_11942:
        /* <DEDUP_REMOVED lines=21> */
[----:B------:R-:W-:Y:S01]  /*14b0*/  MOV R0, R32 ;  /* 0x0000002000007202 */ /* 0x000fe20000000f00 */
[----:B-1----:R-:W-:Y:S01]  /*14c0*/  IMAD.MOV.U32 R2, RZ, RZ, R48 ;  /* 0x000000ffff027224 */ /* 0x002fe200078e0030 */
[----:B------:R-:W-:-:S03]  /*14d0*/  MOV R32, 0x14f0 ;  /* 0x000014f000207802 */ /* 0x000fc60000000f00 */
[----:B0-2---:R-:W-:Y:S05]  /*14e0*/  CALL.REL.NOINC `($__internal_25_$__cuda_sm20_dsqrt_rn_f64_mediumpath_v1) ;  /* 0x0002108000007944 */ /* 0x005fea0003c00000 */
[----:B-1----:R-:W-:Y:S02]  /*14f0*/  IMAD.MOV.U32 R46, RZ, RZ, R2 ;  /* 0x000000ffff2e7224 */ /* 0x002fe400078e0002 */
[----:B------:R-:W-:Y:S02]  /*1500*/  IMAD.MOV.U32 R47, RZ, RZ, R3 ;  /* 0x000000ffff2f7224 */ /* 0x000fe400078e0003 */
.L_x_11948:
[----:B------:R-:W-:Y:S05]  /*1510*/  BSYNC B3 ;  /* 0x0000000000037941 */ /* 0x000fea0003800000 */
.L_x_11947:
        /* <DEDUP_REMOVED lines=39> */
[----:B-1----:R-:W1:-:S06]  /*1790*/  DFMA R6, -R32, R24, 1 ;  /* 0x3ff000002006742b */ /* 0x002e4c0000000118 */
[----:B-1----:R-:W1:-:S06]  /*17a0*/  DFMA R6, R6, R6, R6 ;  /* 0x000000060606722b */ /* 0x002e4c0000000006 */
[----:B-1----:R-:W1:-:S06]  /*17b0*/  DFMA R24, R24, R6, R24 ;  /* 0x000000061818722b */ /* 0x002e4c0000000018 */
[----:B01----:R-:W0:-:S06]  /*17c0*/  DMUL R8, R24, R4 ;  /* 0x0000000418087228 */ /* 0x003e0c0000000000 */
        /* <DEDUP_REMOVED lines=22> */
.L_x_11949:
        /* <DEDUP_REMOVED lines=20> */
.L_x_11951:
[----:B------:R-:W-:Y:S05]  /*1a70*/  BSYNC B3 ;  /* 0x0000000000037941 */ /* 0x000fea0003800000 */
.L_x_11950:
        /* <DEDUP_REMOVED lines=16> */
.L_x_11936:
        /* <DEDUP_REMOVED lines=22> */
[----:B-1----:R-:W-:Y:S02]  /*1ce0*/  IMAD.MOV.U32 R32, RZ, RZ, R2 ;  /* 0x000000ffff207224 */ /* 0x002fe400078e0002 */
[----:B------:R-:W-:Y:S02]  /*1cf0*/  IMAD.MOV.U32 R33, RZ, RZ, R3 ;  /* 0x000000ffff217224 */ /* 0x000fe400078e0003 */
.L_x_11954:
[----:B------:R-:W-:Y:S05]  /*1d00*/  BSYNC B3 ;  /* 0x0000000000037941 */ /* 0x000fea0003800000 */
.L_x_11953:
        /* <DEDUP_REMOVED lines=25> */
.L_x_11957:
[----:B------:R-:W-:Y:S05]  /*1ea0*/  BSYNC B3 ;  /* 0x0000000000037941 */ /* 0x000fea0003800000 */
.L_x_11956:
        /* <DEDUP_REMOVED lines=16> */
.L_x_11955:
[----:B0-----:R-:W0:-:S10]  /*1fb0*/  DADD R2, R24, 1 ;  /* 0x3ff0000018027429 */ /* 0x001e140000000000 */
[----:B0-----:R-:W-:Y:S01]  /*1fc0*/  ISETP.GT.AND P0, PT, R3, 0xfffff, PT ;  /* 0x000fffff0300780c */ /* 0x001fe20003f04270 */
[----:B------:R-:W-:Y:S02]  /*1fd0*/  IMAD.MOV.U32 R4, RZ, RZ, R2 ;  /* 0x000000ffff047224 */ /* 0x000fe400078e0002 */
[----:B------:R-:W-:-:S10]  /*1fe0*/  IMAD.MOV.U32 R5, RZ, RZ, R3 ;  /* 0x000000ffff057224 */ /* 0x000fd400078e0003 */
[----:B------:R-:W0:-:S10]  /*1ff0*/  @!P0 DMUL R4, R4, 1.80143985094819840000e+16 ;  /* 0x4350000004048828 */ /* 0x000e140000000000 */
[----:B0-----:R-:W-:Y:S01]  /*2000*/  @!P0 MOV R3, R5 ;  /* 0x0000000500038202 */ /* 0x001fe20000000f00 */
        /* <DEDUP_REMOVED lines=49> */
.L_x_11958:
[----:B------:R-:W-:Y:S01]  /*2320*/  IMAD.MOV.U32 R2, RZ, RZ, 0x0 ;  /* 0x00000000ff027424 */ /* 0x000fe200078e00ff */
[----:B------:R-:W-:Y:S01]  /*2330*/  FSETP.NEU.FTZ.AND P0, PT, R5, RZ, PT ;  /* 0x000000ff0500720b */ /* 0x000fe20003f1d000 */
[----:B------:R-:W-:-:S06]  /*2340*/  IMAD.MOV.U32 R3, RZ, RZ, 0x7ff00000 ;  /* 0x7ff00000ff037424 */ /* 0x000fcc00078e00ff */
[----:B------:R-:W0:-:S10]  /*2350*/  DFMA R2, R4, R2, +INF ;  /* 0x7ff000000402742b */ /* 0x000e140000000002 */
[----:B0-----:R-:W-:Y:S02]  /*2360*/  FSEL R24, R2, RZ, P0 ;  /* 0x000000ff02187208 */ /* 0x001fe40000000000 */
[----:B------:R-:W-:Y:S01]  /*2370*/  FSEL R25, R3, -QNAN , P0 ;  /* 0xfff0000003197808 */ /* 0x000fe20000000000 */
[----:B------:R-:W-:Y:S05]  /*2380*/  BRA `(.L_x_11934) ;  /* 0x000004d000007947 */ /* 0x000fea0003800000 */
.L_x_11952:
        /* <DEDUP_REMOVED lines=18> */
[----:B0-----:R-:W-:Y:S01]  /*24b0*/  MOV R32, 0x2500 ;  /* 0x0000250000207802 */ /* 0x001fe20000000f00 */
[----:B------:R-:W-:Y:S02]  /*24c0*/  IMAD.MOV.U32 R2, RZ, RZ, R46 ;  /* 0x000000ffff027224 */ /* 0x000fe400078e002e */
[----:B------:R-:W-:Y:S02]  /*24d0*/  IMAD.MOV.U32 R7, RZ, RZ, R33 ;  /* 0x000000ffff077224 */ /* 0x000fe400078e0021 */
[----:B------:R-:W-:Y:S02]  /*24e0*/  IMAD.MOV.U32 R0, RZ, RZ, R24 ;  /* 0x000000ffff007224 */ /* 0x000fe400078e0018 */
[----:B------:R-:W-:Y:S05]  /*24f0*/  CALL.REL.NOINC `($__internal_25_$__cuda_sm20_dsqrt_rn_f64_mediumpath_v1) ;  /* 0x0002007000007944 */ /* 0x000fea0003c00000 */
[----:B-1----:R-:W-:Y:S02]  /*2500*/  IMAD.MOV.U32 R6, RZ, RZ, R2 ;  /* 0x000000ffff067224 */ /* 0x002fe400078e0002 */
[----:B------:R-:W-:Y:S02]  /*2510*/  IMAD.MOV.U32 R7, RZ, RZ, R3 ;  /* 0x000000ffff077224 */ /* 0x000fe400078e0003 */
.L_x_11960:
[----:B------:R-:W-:Y:S05]  /*2520*/  BSYNC B3 ;  /* 0x0000000000037941 */ /* 0x000fea0003800000 */
.L_x_11959:
        /* <DEDUP_REMOVED lines=20> */
[----:B------:R-:W-:Y:S05]  /*2670*/  CALL.REL.NOINC `($__internal_24_$__cuda_sm20_div_rn_f64_full) ;  /* 0x0001f88000007944 */ /* 0x000fea0003c00000 */
.L_x_11962:
[----:B------:R-:W-:Y:S05]  /*2680*/  BSYNC B3 ;  /* 0x0000000000037941 */ /* 0x000fea0003800000 */
.L_x_11961:
[----:B------:R-:W-:Y:S02]  /*2690*/  IMAD.MOV.U32 R24, RZ, RZ, R2 ;  /* 0x000000ffff187224 */ /* 0x000fe400078e0002 */
[----:B------:R-:W-:Y:S01]  /*26a0*/  IMAD.MOV.U32 R25, RZ, RZ, R3 ;  /* 0x000000ffff197224 */ /* 0x000fe200078e0003 */
[----:B------:R-:W-:Y:S05]  /*26b0*/  BRA `(.L_x_11934) ;  /* 0x000001a000007947 */ /* 0x000fea0003800000 */
.L_x_11935:
        /* <DEDUP_REMOVED lines=15> */
[----:B0-----:R-:W-:Y:S02]  /*27b0*/  IMAD.MOV.U32 R2, RZ, RZ, R4 ;  /* 0x000000ffff027224 */ /* 0x001fe400078e0004 */
[----:B------:R-:W-:Y:S01]  /*27c0*/  IMAD.MOV.U32 R4, RZ, RZ, R32 ;  /* 0x000000ffff047224 */ /* 0x000fe200078e0020 */
[----:B------:R-:W-:Y:S01]  /*27d0*/  MOV R32, 0x2830 ;  /* 0x0000283000207802 */ /* 0x000fe20000000f00 */
[----:B------:R-:W-:Y:S02]  /*27e0*/  IMAD.MOV.U32 R0, RZ, RZ, R8 ;  /* 0x000000ffff007224 */ /* 0x000fe400078e0008 */
[----:B------:R-:W-:Y:S02]  /*27f0*/  IMAD.MOV.U32 R5, RZ, RZ, R33 ;  /* 0x000000ffff057224 */ /* 0x000fe400078e0021 */
[----:B------:R-:W-:Y:S02]  /*2800*/  IMAD.MOV.U32 R8, RZ, RZ, R36 ;  /* 0x000000ffff087224 */ /* 0x000fe400078e0024 */
[----:B------:R-:W-:-:S02]  /*2810*/  IMAD.MOV.U32 R9, RZ, RZ, R37 ;  /* 0x000000ffff097224 */ /* 0x000fc400078e0025 */
[----:B-1----:R-:W-:Y:S05]  /*2820*/  CALL.REL.NOINC `($__internal_25_$__cuda_sm20_dsqrt_rn_f64_mediumpath_v1) ;  /* 0x0001fd4000007944 */ /* 0x002fea0003c00000 */
[----:B-1----:R-:W-:Y:S01]  /*2830*/  IMAD.MOV.U32 R24, RZ, RZ, R2 ;  /* 0x000000ffff187224 */ /* 0x002fe200078e0002 */
[----:B------:R-:W-:-:S02]  /*2840*/  MOV R25, R3 ;  /* 0x0000000300197202 */ /* 0x000fc40000000f00 */
.L_x_11963:
[----:B------:R-:W-:Y:S05]  /*2850*/  BSYNC B3 ;  /* 0x0000000000037941 */ /* 0x000fea0003800000 */
.L_x_11934:
[----:B------:R-:W-:Y:S05]  /*2860*/  BSYNC B2 ;  /* 0x0000000000027941 */ /* 0x000fea0003800000 */
.L_x_11930:
[----:B------:R-:W3:Y:S01]  /*2870*/  DSETP.GEU.AND P0, PT, R34, 5.9666725849601653946e-154, PT ;  /* 0x202000002200742a */ /* 0x000ee20003f0e000 */
[----:B------:R-:W-:Y:S01]  /*2880*/  BSSY B3, `(.L_x_11964) ;  /* 0x00001ac000037945 */ /* 0x000fe20003800000 */
[----:B------:R-:W-:-:S12]  /*2890*/  BSSY B2, `(.L_x_11965) ;  /* 0x000015a000027945 */ /* 0x000fd80003800000 */
[----:B---3--:R-:W-:Y:S05]  /*28a0*/  @!P0 BRA `(.L_x_11966) ;  /* 0x0000156000008947 */ /* 0x008fea0003800000 */
        /* <DEDUP_REMOVED lines=20> */
[----:B-12---:R-:W-:Y:S05]  /*29f0*/  CALL.REL.NOINC `($__internal_24_$__cuda_sm20_div_rn_f64_full) ;  /* 0x0001f50000007944 */ /* 0x006fea0003c00000 */
.L_x_11968:
[----:B------:R-:W-:Y:S05]  /*2a00*/  BSYNC B4 ;  /* 0x0000000000047941 */ /* 0x000fea0003800000 */
.L_x_11967:
        /* <DEDUP_REMOVED lines=21> */
[----:B0-----:R0:W3:Y:S01]  /*2b60*/  DFMA R2, R6, R2, R2 ;  /* 0x000000020602722b */ /* 0x0010e20000000002 */
[----:B------:R-:W-:Y:S05]  /*2b70*/  BRA `(.L_x_11971) ;  /* 0x000017c000007947 */ /* 0x000fea0003800000 */
.L_x_11970:
[----:B------:R-:W-:Y:S02]  /*2b80*/  IMAD.MOV.U32 R4, RZ, RZ, 0x0 ;  /* 0x00000000ff047424 */ /* 0x000fe400078e00ff */
[----:B------:R-:W-:Y:S02]  /*2b90*/  IMAD.MOV.U32 R5, RZ, RZ, 0x3fe00000 ;  /* 0x3fe00000ff057424 */ /* 0x000fe400078e00ff */
[----:B------:R-:W-:Y:S02]  /*2ba0*/  IMAD.MOV.U32 R8, RZ, RZ, -0x23e76a17 ;  /* 0xdc1895e9ff087424 */ /* 0x000fe400078e00ff */
[----:B------:R-:W-:Y:S02]  /*2bb0*/  IMAD.MOV.U32 R9, RZ, RZ, 0x3fb0066b ;  /* 0x3fb0066bff097424 */ /* 0x000fe400078e00ff */
[----:B------:R-:W0:Y:S01]  /*2bc0*/  DFMA R4, |R2|, -R4, 0.5 ;  /* 0x3fe000000204742b */ /* 0x000e220000000a04 */
[----:B------:R-:W-:-:S05]  /*2bd0*/  IMAD.MOV.U32 R6, RZ, RZ, RZ ;  /* 0x000000ffff067224 */ /* 0x000fca00078e00ff */
[C---:B0-----:R-:W0:Y:S01]  /*2be0*/  DFMA R8, R4.reuse, R8, c[0x2][0xa0] ;  /* 0x008028000408762b */ /* 0x041e220000000008 */
[----:B------:R-:W3:Y:S03]  /*2bf0*/  MUFU.RSQ64H R7, R5 ;  /* 0x0000000500077308 */ /* 0x000ee60000001c00 */
[----:B------:R-:W-:Y:S01]  /*2c00*/  ISETP.GE.AND P1, PT, R5, RZ, PT ;  /* 0x000000ff0500720c */ /* 0x000fe20003f26270 */
[----:B------:R-:W-:-:S04]  /*2c10*/  DSETP.NE.AND P0, PT, R4, RZ, PT ;  /* 0x000000ff0400722a */ /* 0x000fc80003f05000 */
[----:B0-----:R-:W0:-:S06]  /*2c20*/  DFMA R8, R4, R8, c[0x2][0xa8] ;  /* 0x00802a000408762b */ /* 0x001e0c0000000008 */
[----:B0-----:R-:W0:-:S04]  /*2c30*/  DFMA R8, R4, R8, c[0x2][0xb0] ;  /* 0x00802c000408762b */ /* 0x001e080000000008 */
[----:B---3--:R-:W3:-:S04]  /*2c40*/  DMUL R26, R4, R6 ;  /* 0x00000006041a7228 */ /* 0x008ec80000000000 */
[----:B0-----:R-:W0:-:S04]  /*2c50*/  DFMA R8, R4, R8, c[0x2][0xb8] ;  /* 0x00802e000408762b */ /* 0x001e080000000008 */
[----:B---3--:R-:W-:-:S04]  /*2c60*/  DFMA R32, R26, -R26, R4 ;  /* 0x8000001a1a20722b */ /* 0x008fc80000000004 */
[----:B0-----:R0:W3:Y:S02]  /*2c70*/  DFMA R34, R4, R8, c[0x2][0xc0] ;  /* 0x008030000422762b */ /* 0x0010e40000000008 */
[----:B0-----:R-:W-:Y:S01]  /*2c80*/  IADD3 R9, R7, -0x100000, RZ ;  /* 0xfff0000007097810 */ /* 0x001fe20007ffe0ff */
[----:B------:R-:W-:-:S03]  /*2c90*/  IMAD.MOV.U32 R8, RZ, RZ, RZ ;  /* 0x000000ffff087224 */ /* 0x000fc600078e00ff */
[----:B---3--:R-:W0:-:S04]  /*2ca0*/  DFMA R34, R4, R34, c[0x2][0xc8] ;  /* 0x008032000422762b */ /* 0x008e080000000022 */
[----:B------:R-:W3:-:S04]  /*2cb0*/  DFMA R32, R8, R32, R26 ;  /* 0x000000200820722b */ /* 0x000ec8000000001a */
[----:B0-----:R-:W0:-:S04]  /*2cc0*/  DFMA R34, R4, R34, c[0x2][0xd0] ;  /* 0x008034000422762b */ /* 0x001e080000000022 */
[----:B---3--:R-:W3:-:S04]  /*2cd0*/  DFMA R6, R6, -R32, 1 ;  /* 0x3ff000000606742b */ /* 0x008ec80000000820 */
[----:B0-----:R-:W0:-:S04]  /*2ce0*/  DFMA R34, R4, R34, c[0x2][0xd8] ;  /* 0x008036000422762b */ /* 0x001e080000000022 */
[----:B------:R-:W-:-:S04]  /*2cf0*/  DFMA R26, R32, -R32, R4 ;  /* 0x80000020201a722b */ /* 0x000fc80000000004 */
[----:B---3--:R-:W3:-:S04]  /*2d00*/  DFMA R6, R8, R6, R8 ;  /* 0x000000060806722b */ /* 0x008ec80000000008 */
[----:B0-----:R-:W0:-:S04]  /*2d10*/  DFMA R34, R4, R34, c[0x2][0xe0] ;  /* 0x008038000422762b */ /* 0x001e080000000022 */
[----:B---3--:R-:W-:-:S04]  /*2d20*/  DFMA R6, R6, R26, R32 ;  /* 0x0000001a0606722b */ /* 0x008fc80000000020 */
        /* <DEDUP_REMOVED lines=16> */
.L_x_11969:
        /* <DEDUP_REMOVED lines=18> */
[----:B------:R-:W3:Y:S02]  /*2f50*/  DMUL R32, R36, R36 ;  /* 0x0000002424207228 */ /* 0x000ee40000000000 */
[----:B0-----:R-:W0:Y:S08]  /*2f60*/  MUFU.RCP64H R3, R5 ;  /* 0x0000000500037308 */ /* 0x001e300000001800 */
[----:B---3--:R-:W-:Y:S01]  /*2f70*/  FSETP.GEU.AND P1, PT, |R33|, 6.5827683646048100446e-37, PT ;  /* 0x036000002100780b */ /* 0x008fe20003f2e200 */
        /* <DEDUP_REMOVED lines=14> */
[----:B-12---:R-:W-:Y:S05]  /*3060*/  CALL.REL.NOINC `($__internal_24_$__cuda_sm20_div_rn_f64_full) ;  /* 0x0001ee9000007944 */ /* 0x006fea0003c00000 */
.L_x_11979:
[----:B------:R-:W-:Y:S05]  /*3070*/  BSYNC B6 ;  /* 0x0000000000067941 */ /* 0x000fea0003800000 */
.L_x_11978:
[----:B------:R-:W-:Y:S02]  /*3080*/  IMAD.MOV.U32 R56, RZ, RZ, R2 ;  /* 0x000000ffff387224 */ /* 0x000fe400078e0002 */
[----:B------:R-:W-:Y:S01]  /*3090*/  IMAD.MOV.U32 R57, RZ, RZ, R3 ;  /* 0x000000ffff397224 */ /* 0x000fe200078e0003 */
[----:B------:R-:W-:Y:S05]  /*30a0*/  BRA `(.L_x_11977) ;  /* 0x0000001000007947 */ /* 0x000fea0003800000 */
.L_x_11976:
[----:B------:R0:W3:-:S06]  /*30b0*/  DADD R56, -R44, R42 ;  /* 0x000000002c387229 */ /* 0x0000cc000000012a */
.L_x_11977:
[----:B------:R-:W-:Y:S05]  /*30c0*/  BSYNC B5 ;  /* 0x0000000000057941 */ /* 0x000fea0003800000 */
.L_x_11975:
[----:B------:R-:W4:Y:S01]  /*30d0*/  DSETP.GEU.AND P0, PT, R40, RZ, PT ;  /* 0x000000ff2800722a */ /* 0x000f220003f0e000 */
[----:B------:R-:W-:-:S13]  /*30e0*/  BSSY B5, `(.L_x_11980) ;  /* 0x000001e000057945 */ /* 0x000fda0003800000 */
[----:B----4-:R-:W-:Y:S05]  /*30f0*/  @!P0 BRA `(.L_x_11981) ;  /* 0x000001b000008947 */ /* 0x010fea0003800000 */
[----:B------:R-:W4:-:S14]  /*3100*/  DSETP.NEU.AND P0, PT, R40, RZ, PT ;  /* 0x000000ff2800722a */ /* 0x000f1c0003f0d000 */
[----:B----4-:R-:W-:Y:S05]  /*3110*/  @!P0 BRA `(.L_x_11982) ;  /* 0x000001a000008947 */ /* 0x010fea0003800000 */
[----:B------:R-:W4:Y:S01]  /*3120*/  DADD R4, R40, R38 ;  /* 0x0000000028047229 */ /* 0x000f220000000026 */
[----:B------:R-:W-:Y:S01]  /*3130*/  IMAD.MOV.U32 R2, RZ, RZ, 0x1 ;  /* 0x00000001ff027424 */ /* 0x000fe200078e00ff */
[----:B------:R-:W-:Y:S02]  /*3140*/  BSSY B6, `(.L_x_11983) ;  /* 0x0000013000067945 */ /* 0x000fe40003800000 */
[----:B------:R-:W5:Y:S02]  /*3150*/  DMUL R32, R36, R36 ;  /* 0x0000002424207228 */ /* 0x000f640000000000 */
[----:B----4-:R-:W4:Y:S08]  /*3160*/  MUFU.RCP64H R3, R5 ;  /* 0x0000000500037308 */ /* 0x010f300000001800 */
[----:B-----5:R-:W-:Y:S01]  /*3170*/  FSETP.GEU.AND P1, PT, |R33|, 6.5827683646048100446e-37, PT ;  /* 0x036000002100780b */ /* 0x020fe20003f2e200 */
[----:B----4-:R-:W4:-:S06]  /*3180*/  DFMA R6, -R4, R2, 1 ;  /* 0x3ff000000406742b */ /* 0x010f0c0000000102 */
[----:B----4-:R-:W4:-:S06]  /*3190*/  DFMA R6, R6, R6, R6 ;  /* 0x000000060606722b */ /* 0x010f0c0000000006 */
[----:B----4-:R-:W4:-:S06]  /*31a0*/  DFMA R6, R2, R6, R2 ;  /* 0x000000060206722b */ /* 0x010f0c0000000002 */
[----:B----4-:R-:W4:-:S06]  /*31b0*/  DFMA R2, -R4, R6, 1 ;  /* 0x3ff000000402742b */ /* 0x010f0c0000000106 */
[----:B----4-:R-:W4:-:S06]  /*31c0*/  DFMA R2, R6, R2, R6 ;  /* 0x000000020602722b */ /* 0x010f0c0000000006 */
[----:B----4-:R-:W4:-:S06]  /*31d0*/  DMUL R6, R32, R2 ;  /* 0x0000000220067228 */ /* 0x010f0c0000000000 */
[----:B----4-:R-:W4:-:S06]  /*31e0*/  DFMA R8, -R4, R6, R32 ;  /* 0x000000060408722b */ /* 0x010f0c0000000120 */
[----:B----4-:R-:W4:-:S10]  /*31f0*/  DFMA R2, R2, R8, R6 ;  /* 0x000000080202722b */ /* 0x010f140000000006 */
[----:B----4-:R-:W-:-:S05]  /*3200*/  FFMA R0, RZ, R5, R3 ;  /* 0x00000005ff007223 */ /* 0x010fca0000000003 */
[----:B------:R-:W-:-:S13]  /*3210*/  FSETP.GT.AND P0, PT, |R0|, 1.469367938527859385e-39, PT ;  /* 0x001000000000780b */ /* 0x000fda0003f04200 */
[----:B------:R-:W-:Y:S05]  /*3220*/  @P0 BRA P1, `(.L_x_11984) ;  /* 0x0000004000000947 */ /* 0x000fea0000800000 */
[----:B------:R-:W-:Y:S01]  /*3230*/  IMAD.MOV.U32 R2, RZ, RZ, R32 ;  /* 0x000000ffff027224 */ /* 0x000fe200078e0020 */
[----:B------:R-:W-:Y:S01]  /*3240*/  MOV R0, 0x3270 ;  /* 0x0000327000007802 */ /* 0x000fe20000000f00 */
[----:B------:R-:W-:Y:S02]  /*3250*/  IMAD.MOV.U32 R3, RZ, RZ, R33 ;  /* 0x000000ffff037224 */ /* 0x000fe400078e0021 */
[----:B0123--:R-:W-:Y:S05]  /*3260*/  CALL.REL.NOINC `($__internal_24_$__cuda_sm20_div_rn_f64_full) ;  /* 0x0001ec9000007944 */ /* 0x00ffea0003c00000 */
.L_x_11984:
[----:B------:R-:W-:Y:S05]  /*3270*/  BSYNC B6 ;  /* 0x0000000000067941 */ /* 0x000fea0003800000 */
.L_x_11983:
[----:B------:R-:W-:Y:S02]  /*3280*/  IMAD.MOV.U32 R36, RZ, RZ, R2 ;  /* 0x000000ffff247224 */ /* 0x000fe400078e0002 */
[----:B------:R-:W-:Y:S01]  /*3290*/  IMAD.MOV.U32 R37, RZ, RZ, R3 ;  /* 0x000000ffff257224 */ /* 0x000fe200078e0003 */
[----:B------:R-:W-:Y:S05]  /*32a0*/  BRA `(.L_x_11982) ;  /* 0x0000001000007947 */ /* 0x000fea0003800000 */
.L_x_11981:
[----:B------:R4:W0:-:S06]  /*32b0*/  DADD R36, -R40, R38 ;  /* 0x0000000028247229 */ /* 0x00080c0000000126 */
.L_x_11982:
[----:B------:R-:W-:Y:S05]  /*32c0*/  BSYNC B5 ;  /* 0x0000000000057941 */ /* 0x000fea0003800000 */
.L_x_11980:
[----:B0-----:R-:W0:Y:S01]  /*32d0*/  DMUL R2, R36, 0.5 ;  /* 0x3fe0000024027828 */ /* 0x001e220000000000 */
[----:B------:R-:W-:Y:S01]  /*32e0*/  IMAD.MOV.U32 R4, RZ, RZ, 0x0 ;  /* 0x00000000ff047424 */ /* 0x000fe200078e00ff */
[----:B------:R-:W-:Y:S01]  /*32f0*/  BSSY B5, `(.L_x_11985) ;  /* 0x000001a000057945 */ /* 0x000fe20003800000 */
[----:B------:R-:W-:Y:S01]  /*3300*/  IMAD.MOV.U32 R5, RZ, RZ, 0x3fd80000 ;  /* 0x3fd80000ff057424 */ /* 0x000fe200078e00ff */
[----:B------:R-:W-:-:S04]  /*3310*/  DADD R26, R34, R26 ;  /* 0x00000000221a7229 */ /* 0x000fc8000000001a */
[----:B0--3--:R-:W0:-:S06]  /*3320*/  DFMA R2, R56, 0.5, R2 ;  /* 0x3fe000003802782b */ /* 0x009e0c0000000002 */
        /* <DEDUP_REMOVED lines=15> */
[----:B---3--:R-:W-:Y:S01]  /*3420*/  IMAD.MOV.U32 R2, RZ, RZ, R4 ;  /* 0x000000ffff027224 */ /* 0x008fe200078e0004 */
[----:B------:R-:W-:Y:S01]  /*3430*/  MOV R3, R33 ;  /* 0x0000002100037202 */ /* 0x000fe20000000f00 */
[----:B------:R-:W-:Y:S01]  /*3440*/  IMAD.MOV.U32 R4, RZ, RZ, R36 ;  /* 0x000000ffff047224 */ /* 0x000fe200078e0024 */
[----:B0-----:R-:W-:Y:S01]  /*3450*/  MOV R32, 0x3490 ;  /* 0x0000349000207802 */ /* 0x001fe20000000f00 */
[----:B------:R-:W-:Y:S02]  /*3460*/  IMAD.MOV.U32 R5, RZ, RZ, R37 ;  /* 0x000000ffff057224 */ /* 0x000fe400078e0025 */
[----:B------:R-:W-:Y:S02]  /*3470*/  IMAD.MOV.U32 R0, RZ, RZ, R26 ;  /* 0x000000ffff007224 */ /* 0x000fe400078e001a */
[----:B-12-4-:R-:W-:Y:S05]  /*3480*/  CALL.REL.NOINC `($__internal_25_$__cuda_sm20_dsqrt_rn_f64_mediumpath_v1) ;  /* 0x0001f0e000007944 */ /* 0x016fea0003c00000 */
.L_x_11986:
[----:B------:R-:W-:Y:S05]  /*3490*/  BSYNC B5 ;  /* 0x0000000000057941 */ /* 0x000fea0003800000 */
.L_x_11985:
[----:B01-3--:R-:W-:Y:S02]  /*34a0*/  IMAD.MOV.U32 R36, RZ, RZ, R2 ;  /* 0x000000ffff247224 */ /* 0x00bfe400078e0002 */
[----:B------:R-:W-:Y:S01]  /*34b0*/  IMAD.MOV.U32 R37, RZ, RZ, R3 ;  /* 0x000000ffff257224 */ /* 0x000fe200078e0003 */
[----:B------:R-:W-:Y:S05]  /*34c0*/  BRA `(.L_x_11987) ;  /* 0x0000092000007947 */ /* 0x000fea0003800000 */
.L_x_11974:
        /* <DEDUP_REMOVED lines=22> */
[----:B0-----:R-:W-:Y:S01]  /*3630*/  MOV R32, 0x3690 ;  /* 0x0000369000207802 */ /* 0x001fe20000000f00 */
[----:B------:R-:W-:Y:S02]  /*3640*/  IMAD.MOV.U32 R4, RZ, RZ, R36 ;  /* 0x000000ffff047224 */ /* 0x000fe400078e0024 */
[----:B------:R-:W-:Y:S02]  /*3650*/  IMAD.MOV.U32 R5, RZ, RZ, R37 ;  /* 0x000000ffff057224 */ /* 0x000fe400078e0025 */
[----:B------:R-:W-:Y:S02]  /*3660*/  IMAD.MOV.U32 R0, RZ, RZ, R26 ;  /* 0x000000ffff007224 */ /* 0x000fe400078e001a */
[----:B------:R-:W-:Y:S02]  /*3670*/  IMAD.MOV.U32 R3, RZ, RZ, R33 ;  /* 0x000000ffff037224 */ /* 0x000fe400078e0021 */
[----:B-12---:R-:W-:Y:S05]  /*3680*/  CALL.REL.NOINC `($__internal_25_$__cuda_sm20_dsqrt_rn_f64_mediumpath_v1) ;  /* 0x0001eee000007944 */ /* 0x006fea0003c00000 */
.L_x_11990:
[----:B------:R-:W-:Y:S05]  /*3690*/  BSYNC B5 ;  /* 0x0000000000057941 */ /* 0x000fea0003800000 */
.L_x_11989:
[----:B01-3--:R-:W-:Y:S02]  /*36a0*/  IMAD.MOV.U32 R36, RZ, RZ, R2 ;  /* 0x000000ffff247224 */ /* 0x00bfe400078e0002 */
[----:B------:R-:W-:Y:S01]  /*36b0*/  IMAD.MOV.U32 R37, RZ, RZ, R3 ;  /* 0x000000ffff257224 */ /* 0x000fe200078e0003 */
[----:B------:R-:W-:Y:S05]  /*36c0*/  BRA `(.L_x_11987) ;  /* 0x0000072000007947 */ /* 0x000fea0003800000 */
.L_x_11988:
[----:B------:R-:W0:Y:S01]  /*36d0*/  DMUL R8, R44, R40 ;  /* 0x000000282c087228 */ /* 0x000e220000000000 */
[----:B------:R-:W-:Y:S01]  /*36e0*/  IMAD.MOV.U32 R4, RZ, RZ, 0x0 ;  /* 0x00000000ff047424 */ /* 0x000fe200078e00ff */
[----:B------:R-:W-:Y:S01]  /*36f0*/  BSSY B5, `(.L_x_11991) ;  /* 0x000001c000057945 */ /* 0x000fe20003800000 */
[----:B------:R-:W-:Y:S01]  /*3700*/  IMAD.MOV.U32 R5, RZ, RZ, 0x3fd80000 ;  /* 0x3fd80000ff057424 */ /* 0x000fe200078e00ff */
[----:B------:R-:W3:-:S02]  /*3710*/  DMUL R26, R36, 8.11296384146066816958e+31 ;  /* 0x46900000241a7828 */ /* 0x000ec40000000000 */
[----:B0-----:R-:W0:Y:S04]  /*3720*/  MUFU.RSQ64H R33, R9 ;  /* 0x0000000900217308 */ /* 0x001e280000001c00 */
[----:B------:R-:W-:Y:S01]  /*3730*/  IADD3 R32, R9, -0x3500000, RZ ;  /* 0xfcb0000009207810 */ /* 0x000fe20007ffe0ff */
[----:B---3--:R-:W-:-:S03]  /*3740*/  DMUL R26, R34, R26 ;  /* 0x0000001a221a7228 */ /* 0x008fc60000000000 */
        /* <DEDUP_REMOVED lines=12> */
[----:B0-----:R-:W-:Y:S02]  /*3810*/  IMAD.MOV.U32 R2, RZ, RZ, R6 ;  /* 0x000000ffff027224 */ /* 0x001fe400078e0006 */
[----:B------:R-:W-:Y:S01]  /*3820*/  IMAD.MOV.U32 R0, RZ, RZ, R32 ;  /* 0x000000ffff007224 */ /* 0x000fe200078e0020 */
[----:B------:R-:W-:Y:S01]  /*3830*/  MOV R32, 0x3890 ;  /* 0x0000389000207802 */ /* 0x000fe20000000f00 */
[----:B------:R-:W-:Y:S02]  /*3840*/  IMAD.MOV.U32 R6, RZ, RZ, R36 ;  /* 0x000000ffff067224 */ /* 0x000fe400078e0024 */
[----:B------:R-:W-:Y:S02]  /*3850*/  IMAD.MOV.U32 R7, RZ, RZ, R37 ;  /* 0x000000ffff077224 */ /* 0x000fe400078e0025 */
[----:B---3--:R-:W-:Y:S02]  /*3860*/  IMAD.MOV.U32 R4, RZ, RZ, R38 ;  /* 0x000000ffff047224 */ /* 0x008fe400078e0026 */
[----:B------:R-:W-:-:S02]  /*3870*/  IMAD.MOV.U32 R5, RZ, RZ, R39 ;  /* 0x000000ffff057224 */ /* 0x000fc400078e0027 */
[----:B-12---:R-:W-:Y:S05]  /*3880*/  CALL.REL.NOINC `($__internal_25_$__cuda_sm20_dsqrt_rn_f64_mediumpath_v1) ;  /* 0x0001ece000007944 */ /* 0x006fea0003c00000 */
[----:B-1----:R-:W-:Y:S02]  /*3890*/  IMAD.MOV.U32 R4, RZ, RZ, R2 ;  /* 0x000000ffff047224 */ /* 0x002fe400078e0002 */
[----:B------:R-:W-:-:S02]  /*38a0*/  IMAD.MOV.U32 R5, RZ, RZ, R3 ;  /* 0x000000ffff057224 */ /* 0x000fc400078e0003 */
.L_x_11992:
[----:B------:R-:W-:Y:S05]  /*38b0*/  BSYNC B5 ;  /* 0x0000000000057941 */ /* 0x000fea0003800000 */
.L_x_11991:
[----:B0--3--:R-:W0:Y:S01]  /*38c0*/  MUFU.RCP64H R3, R5 ;  /* 0x0000000500037308 */ /* 0x009e220000001800 */
        /* <DEDUP_REMOVED lines=18> */
.L_x_11994:
[----:B------:R-:W-:Y:S05]  /*39f0*/  BSYNC B5 ;  /* 0x0000000000057941 */ /* 0x000fea0003800000 */
.L_x_11993:
[----:B------:R-:W0:Y:S01]  /*3a00*/  DMUL R34, R34, 8.11296384146066816958e+31 ;  /* 0x4690000022227828 */ /* 0x000e220000000000 */
[----:B------:R-:W-:Y:S02]  /*3a10*/  IMAD.MOV.U32 R36, RZ, RZ, R2 ;  /* 0x000000ffff247224 */ /* 0x000fe400078e0002 */
[----:B------:R-:W-:Y:S01]  /*3a20*/  IMAD.MOV.U32 R37, RZ, RZ, R3 ;  /* 0x000000ffff257224 */ /* 0x000fe200078e0003 */
[----:B------:R-:W-:Y:S05]  /*3a30*/  BRA `(.L_x_11987) ;  /* 0x000003b000007947 */ /* 0x000fea0003800000 */
.L_x_11973:
        /* <DEDUP_REMOVED lines=22> */
[----:B------:R-:W-:Y:S02]  /*3ba0*/  IMAD.MOV.U32 R4, RZ, RZ, R34 ;  /* 0x000000ffff047224 */ /* 0x000fe400078e0022 */
[----:B------:R-:W-:Y:S02]  /*3bb0*/  IMAD.MOV.U32 R5, RZ, RZ, R35 ;  /* 0x000000ffff057224 */ /* 0x000fe400078e0023 */
[----:B-123--:R-:W-:Y:S05]  /*3bc0*/  CALL.REL.NOINC `($__internal_25_$__cuda_sm20_dsqrt_rn_f64_mediumpath_v1) ;  /* 0x0001e9a000007944 */ /* 0x00efea0003c00000 */
[----:B-1----:R-:W-:Y:S02]  /*3bd0*/  IMAD.MOV.U32 R38, RZ, RZ, R2 ;  /* 0x000000ffff267224 */ /* 0x002fe400078e0002 */
[----:B------:R-:W-:-:S02]  /*3be0*/  IMAD.MOV.U32 R39, RZ, RZ, R3 ;  /* 0x000000ffff277224 */ /* 0x000fc400078e0003 */
.L_x_11996:
[----:B------:R-:W-:Y:S05]  /*3bf0*/  BSYNC B5 ;  /* 0x0000000000057941 */ /* 0x000fea0003800000 */
.L_x_11995:
        /* <DEDUP_REMOVED lines=21> */
[----:B0-----:R-:W-:Y:S02]  /*3d50*/  IMAD.MOV.U32 R2, RZ, RZ, R4 ;  /* 0x000000ffff027224 */ /* 0x001fe400078e0004 */
[----:B------:R-:W-:Y:S01]  /*3d60*/  IMAD.MOV.U32 R4, RZ, RZ, R32 ;  /* 0x000000ffff047224 */ /* 0x000fe200078e0020 */
[----:B------:R-:W-:Y:S01]  /*3d70*/  MOV R32, 0x3db0 ;  /* 0x00003db000207802 */ /* 0x000fe20000000f00 */
[----:B------:R-:W-:Y:S02]  /*3d80*/  IMAD.MOV.U32 R5, RZ, RZ, R33 ;  /* 0x000000ffff057224 */ /* 0x000fe400078e0021 */
[----:B------:R-:W-:Y:S02]  /*3d90*/  IMAD.MOV.U32 R0, RZ, RZ, R26 ;  /* 0x000000ffff007224 */ /* 0x000fe400078e001a */
[----:B-1234-:R-:W-:Y:S05]  /*3da0*/  CALL.REL.NOINC `($__internal_25_$__cuda_sm20_dsqrt_rn_f64_mediumpath_v1) ;  /* 0x0001e7c000007944 */ /* 0x01efea0003c00000 */
[----:B-1----:R-:W-:Y:S02]  /*3db0*/  IMAD.MOV.U32 R36, RZ, RZ, R2 ;  /* 0x000000ffff247224 */ /* 0x002fe400078e0002 */
[----:B------:R-:W-:Y:S02]  /*3dc0*/  IMAD.MOV.U32 R37, RZ, RZ, R3 ;  /* 0x000000ffff257224 */ /* 0x000fe400078e0003 */
.L_x_11998:
[----:B------:R-:W-:Y:S05]  /*3dd0*/  BSYNC B5 ;  /* 0x0000000000057941 */ /* 0x000fea0003800000 */
.L_x_11997:
[----:B---34-:R3:W4:-:S06]  /*3de0*/  DMUL R36, R36, R38 ;  /* 0x0000002624247228 */ /* 0x01870c0000000000 */
.L_x_11987:
[----:B0-----:R-:W-:Y:S05]  /*3df0*/  BSYNC B4 ;  /* 0x0000000000047941 */ /* 0x001fea0003800000 */
.L_x_11972:
[----:B------:R-:W-:Y:S05]  /*3e00*/  BRA `(.L_x_11999) ;  /* 0x0000002000007947 */ /* 0x000fea0003800000 */
.L_x_11966:
[----:B------:R3:W4:-:S04]  /*3e10*/  DMUL R36, R26, 9.00719925474099200000e+15 ;  /* 0x434000001a247828 */ /* 0x0007080000000000 */
[----:B------:R-:W0:-:S06]  /*3e20*/  DMUL R34, R34, 9.00719925474099200000e+15 ;  /* 0x4340000022227828 */ /* 0x000e0c0000000000 */
.L_x_11999:
[----:B---34-:R-:W-:Y:S05]  /*3e30*/  BSYNC B2 ;  /* 0x0000000000027941 */ /* 0x018fea0003800000 */
.L_x_11965:
        /* <DEDUP_REMOVED lines=28> */
.L_x_12001:
[----:B------:R-:W-:Y:S05]  /*4000*/  BSYNC B2 ;  /* 0x0000000000027941 */ /* 0x000fea0003800000 */
.L_x_12000:
        /* <DEDUP_REMOVED lines=30> */
[----:B------:R-:W3:-:S05]  /*41f0*/  DADD R4, R4, c[0x2][0x1a8] ;  /* 0x00806a0004047629 */ /* 0x000eca0000000000 */
[----:B0-----:R-:W-:Y:S02]  /*4200*/  FSEL R9, R2, R6, !P0 ;  /* 0x0000000602097208 */ /* 0x001fe40004000000 */
[----:B------:R-:W-:-:S03]  /*4210*/  FSEL R3, R3, R7, !P0 ;  /* 0x0000000703037208 */ /* 0x000fc60004000000 */
[----:B---3--:R-:W-:Y:S02]  /*4220*/  FSEL R2, R4, R9, P4 ;  /* 0x0000000904027208 */ /* 0x008fe40002000000 */
        /* <DEDUP_REMOVED lines=9> */
.L_x_12003:
[----:B------:R-:W-:Y:S02]  /*42c0*/  FSEL R2, RZ, 3.37028055040000000000e+12, P0 ;  /* 0x54442d18ff027808 */ /* 0x000fe40000000000 */
[----:B------:R-:W-:Y:S02]  /*42d0*/  FSEL R3, RZ, 2.1426990032196044922, P0 ;  /* 0x400921fbff037808 */ /* 0x000fe40000000000 */
.L_x_12004:
[----:B------:R-:W-:Y:S05]  /*42e0*/  BSYNC B0 ;  /* 0x0000000000007941 */ /* 0x000fea0003800000 */
.L_x_12002:
[----:B------:R0:W3:Y:S02]  /*42f0*/  DADD R36, |R36|, |R34| ;  /* 0x0000000024247229 */ /* 0x0000e40000000622 */
[----:B0-----:R-:W-:-:S04]  /*4300*/  LOP3.LUT R35, R3, 0x80000000, R35, 0xb8, !PT ;  /* 0x8000000003237812 */ /* 0x001fc800078eb823 */
[----:B---3--:R-:W0:-:S06]  /*4310*/  DSETP.GTU.AND P0, PT, |R36|, +INF , PT ;  /* 0x7ff000002400742a */ /* 0x008e0c0003f0c200 */
[----:B0-----:R-:W-:Y:S02]  /*4320*/  FSEL R2, R36, R2, P0 ;  /* 0x0000000224027208 */ /* 0x001fe40000000000 */
[----:B------:R-:W-:Y:S02]  /*4330*/  FSEL R3, R37, R35, P0 ;  /* 0x0000002325037208 */ /* 0x000fe40000000000 */
.L_x_11971:
[----:B------:R-:W-:Y:S05]  /*4340*/  BSYNC B3 ;  /* 0x0000000000037941 */ /* 0x000fea0003800000 */
.L_x_11964:
[----:B---3--:R-:W-:Y:S01]  /*4350*/  LOP3.LUT R27, R3, 0x80000000, R31, 0xb8, !PT ;  /* 0x80000000031b7812 */ /* 0x008fe200078eb81f */
[----:B------:R-:W-:Y:S01]  /*4360*/  IMAD.MOV.U32 R26, RZ, RZ, R2 ;  /* 0x000000ffff1a7224 */ /* 0x000fe200078e0002 */
[----:B-12---:R-:W-:Y:S01]  /*4370*/  LOP3.LUT R25, R25, 0x80000000, R29, 0xb8, !PT ;  /* 0x8000000019197812 */ /* 0x006fe200078eb81d */
[----:B------:R-:W-:Y:S05]  /*4380*/  BRA `(.L_x_11927) ;  /* 0x000046f000007947 */ /* 0x000fea0003800000 */
.L_x_11929:
[----:B------:R-:W-:Y:S01]  /*4390*/  ISETP.GT.AND P0, PT, R29, -0x1, PT ;  /* 0xffffffff1d00780c */ /* 0x000fe20003f04270 */
[----:B------:R-:W-:-:S12]  /*43a0*/  BSSY B2, `(.L_x_12005) ;  /* 0x0000455000027945 */ /* 0x000fd80003800000 */
[----:B------:R-:W-:Y:S05]  /*43b0*/  @P0 BRA `(.L_x_12006) ;  /* 0x000023e000000947 */ /* 0x000fea0003800000 */
[----:B------:R-:W1:-:S06]  /*43c0*/  DSETP.GEU.AND P4, PT, |R28|, |R30|, PT ;  /* 0x4000001e1c00722a */ /* 0x000e4c0003f8e200 */
[----:B-1----:R-:W-:Y:S02]  /*43d0*/  FSEL R24, R34, R36, !P4 ;  /* 0x0000002422187208 */ /* 0x002fe40006000000 */
[----:B------:R-:W-:-:S06]  /*43e0*/  FSEL R25, R35, R37, !P4 ;  /* 0x0000002523197208 */ /* 0x000fcc0006000000 */
[----:B------:R-:W1:-:S14]  /*43f0*/  DSETP.GT.AND P0, PT, R24, c[0x2][0x1b0], PT ;  /* 0x00806c001800762a */ /* 0x000e5c0003f04000 */
[----:B-1----:R-:W-:Y:S05]  /*4400*/  @P0 BRA `(.L_x_12007) ;  /* 0x000014a000000947 */ /* 0x002fea0003800000 */
[----:B0-----:R-:W-:Y:S02]  /*4410*/  FSEL R2, R36, R34, !P4 ;  /* 0x0000002224027208 */ /* 0x001fe40006000000 */
        /* <DEDUP_REMOVED lines=19> */
[----:B------:R-:W-:-:S03]  /*4550*/  @!P0 MOV R8, R32 ;  /* 0x0000002000088202 */ /* 0x000fc60000000f00 */
        /* <DEDUP_REMOVED lines=8> */
[----:B0-----:R-:W0:-:S05]  /*45e0*/  DFMA R4, R4, R26, R6 ;  /* 0x0000001a0404722b */ /* 0x001e0a0000000006 */
[----:B------:R-:W1:-:S05]  /*45f0*/  @P1 DFMA R6, R32, R34, +INF ;  /* 0x7ff000002006142b */ /* 0x000e4a0000000022 */
[----:B0-----:R-:W-:-:S05]  /*4600*/  FFMA R0, RZ, R25, R5 ;  /* 0x00000019ff007223 */ /* 0x001fca0000000005 */
[----:B-1----:R-:W-:Y:S02]  /*4610*/  @P1 FSEL R26, R6, RZ, P2 ;  /* 0x000000ff061a1208 */ /* 0x002fe40001000000 */
[----:B------:R-:W-:Y:S01]  /*4620*/  @P1 FSEL R27, R7, -QNAN , P2 ;  /* 0xfff00000071b1808 */ /* 0x000fe20001000000 */
[----:B------:R0:W1:Y:S01]  /*4630*/  DADD R6, -RZ, -R28 ;  /* 0x00000000ff067229 */ /* 0x000062000000091c */
[----:B------:R-:W-:Y:S01]  /*4640*/  FSETP.GT.AND P2, PT, |R0|, 1.469367938527859385e-39, PT ;  /* 0x001000000000780b */ /* 0x000fe20003f44200 */
[----:B------:R-:W-:Y:S02]  /*4650*/  IMAD.MOV.U32 R0, RZ, RZ, -0x3ff ;  /* 0xfffffc01ff007424 */ /* 0x000fe400078e00ff */
[----:B------:R-:W-:Y:S01]  /*4660*/  @!P0 IMAD.MOV.U32 R0, RZ, RZ, -0x435 ;  /* 0xfffffbcbff008424 */ /* 0x000fe200078e00ff */
[----:B------:R-:W-:Y:S05]  /*4670*/  @P1 BRA `(.L_x_12010) ;  /* 0x000002a000001947 */ /* 0x000fea0003800000 */
[C---:B01----:R-:W-:Y:S01]  /*4680*/  LOP3.LUT R11, R9.reuse, 0x800fffff, RZ, 0xc0, !PT ;  /* 0x800fffff090b7812 */ /* 0x043fe200078ec0ff */
[----:B------:R-:W-:Y:S01]  /*4690*/  IMAD.MOV.U32 R26, RZ, RZ, R8 ;  /* 0x000000ffff1a7224 */ /* 0x000fe200078e0008 */
[----:B------:R-:W-:Y:S01]  /*46a0*/  LEA.HI R9, R9, R0, RZ, 0xc ;  /* 0x0000000009097211 */ /* 0x000fe200078f60ff */
[----:B------:R-:W-:Y:S01]  /*46b0*/  IMAD.MOV.U32 R32, RZ, RZ, RZ ;  /* 0x000000ffff207224 */ /* 0x000fe200078e00ff */
[----:B------:R-:W-:Y:S01]  /*46c0*/  LOP3.LUT R27, R11, 0x3ff00000, RZ, 0xfc, !PT ;  /* 0x3ff000000b1b7812 */ /* 0x000fe200078efcff */
[----:B------:R-:W-:-:S02]  /*46d0*/  IMAD.MOV.U32 R40, RZ, RZ, 0x3ae80f1e ;  /* 0x3ae80f1eff287424 */ /* 0x000fc400078e00ff */
        /* <DEDUP_REMOVED lines=36> */
.L_x_12010:
[----:B01----:R-:W-:Y:S05]  /*4920*/  BSYNC B0 ;  /* 0x0000000000007941 */ /* 0x003fea0003800000 */
.L_x_12009:
[----:B------:R-:W-:Y:S01]  /*4930*/  BSSY B3, `(.L_x_12011) ;  /* 0x0000008000037945 */ /* 0x000fe20003800000 */
[----:B------:R-:W-:Y:S05]  /*4940*/  @P2 BRA P3, `(.L_x_12012) ;  /* 0x0000006000002947 */ /* 0x000fea0001800000 */
[----:B------:R-:W-:Y:S01]  /*4950*/  IMAD.MOV.U32 R4, RZ, RZ, R24 ;  /* 0x000000ffff047224 */ /* 0x000fe200078e0018 */
[----:B------:R-:W-:Y:S01]  /*4960*/  MOV R0, 0x4990 ;  /* 0x0000499000007802 */ /* 0x000fe20000000f00 */
[----:B------:R-:W-:Y:S02]  /*4970*/  IMAD.MOV.U32 R5, RZ, RZ, R25 ;  /* 0x000000ffff057224 */ /* 0x000fe400078e0019 */
[----:B------:R-:W-:Y:S05]  /*4980*/  CALL.REL.NOINC `($__internal_24_$__cuda_sm20_div_rn_f64_full) ;  /* 0x0001d57000007944 */ /* 0x000fea0003c00000 */
[----:B------:R-:W-:Y:S02]  /*4990*/  IMAD.MOV.U32 R4, RZ, RZ, R2 ;  /* 0x000000ffff047224 */ /* 0x000fe400078e0002 */
[----:B------:R-:W-:Y:S02]  /*49a0*/  IMAD.MOV.U32 R5, RZ, RZ, R3 ;  /* 0x000000ffff057224 */ /* 0x000fe400078e0003 */
.L_x_12012:
[----:B------:R-:W-:Y:S05]  /*49b0*/  BSYNC B3 ;  /* 0x0000000000037941 */ /* 0x000fea0003800000 */
.L_x_12011:
[----:B------:R-:W0:Y:S01]  /*49c0*/  DSETP.NEU.AND P0, PT, R24, RZ, PT ;  /* 0x000000ff1800722a */ /* 0x000e220003f0d000 */
[----:B------:R-:W-:-:S13]  /*49d0*/  BSSY B0, `(.L_x_12013) ;  /* 0x000002d000007945 */ /* 0x000fda0003800000 */
[----:B0-----:R-:W-:Y:S05]  /*49e0*/  @!P0 BRA `(.L_x_12014) ;  /* 0x0000028000008947 */ /* 0x001fea0003800000 */
[----:B------:R-:W0:Y:S01]  /*49f0*/  DMUL R2, R4, R4 ;  /* 0x0000000404027228 */ /* 0x000e220000000000 */
        /* <DEDUP_REMOVED lines=39> */
.L_x_12014:
[----:B------:R-:W-:-:S04]  /*4c70*/  ISETP.GE.AND P0, PT, R7, RZ, PT ;  /* 0x000000ff0700720c */ /* 0x000fc80003f06270 */
[----:B------:R-:W-:Y:S02]  /*4c80*/  FSEL R6, RZ, 3.37028055040000000000e+12, P0 ;  /* 0x54442d18ff067808 */ /* 0x000fe40000000000 */
[----:B------:R-:W-:Y:S02]  /*4c90*/  FSEL R7, RZ, 2.1426990032196044922, P0 ;  /* 0x400921fbff077808 */ /* 0x000fe40000000000 */
.L_x_12015:
[----:B------:R-:W-:Y:S05]  /*4ca0*/  BSYNC B0 ;  /* 0x0000000000007941 */ /* 0x000fea0003800000 */
.L_x_12013:
[----:B------:R-:W0:-:S04]  /*4cb0*/  DADD R4, -RZ, -R30 ;  /* 0x00000000ff047229 */ /* 0x000e08000000091e */
[----:B------:R-:W2:-:S04]  /*4cc0*/  DADD R2, |R28|, |R30| ;  /* 0x000000001c027229 */ /* 0x000e88000000061e */
[----:B------:R-:W-:Y:S02]  /*4cd0*/  DMUL R26, R26, 0.5 ;  /* 0x3fe000001a1a7828 */ /* 0x000fe40000000000 */
[----:B0-----:R-:W-:Y:S02]  /*4ce0*/  LOP3.LUT R5, R7, 0x80000000, R5, 0xb8, !PT ;  /* 0x8000000007057812 */ /* 0x001fe400078eb805 */
[----:B--2---:R-:W0:-:S06]  /*4cf0*/  DSETP.GTU.AND P0, PT, |R2|, +INF , PT ;  /* 0x7ff000000200742a */ /* 0x004e0c0003f0c200 */
[----:B0-----:R-:W-:Y:S02]  /*4d00*/  FSEL R6, R2, R6, P0 ;  /* 0x0000000602067208 */ /* 0x001fe40000000000 */
[----:B------:R-:W-:Y:S01]  /*4d10*/  FSEL R7, R3, R5, P0 ;  /* 0x0000000503077208 */ /* 0x000fe20000000000 */
[----:B------:R-:W-:Y:S05]  /*4d20*/  BRA `(.L_x_12016) ;  /* 0x00003bc000007947 */ /* 0x000fea0003800000 */
.L_x_12008:
[CC--:B------:R-:W-:Y:S01]  /*4d30*/  ISETP.GT.U32.AND P1, PT, R34.reuse, R36.reuse, PT ;  /* 0x000000242200720c */ /* 0x0c0fe20003f24070 */
[----:B------:R-:W-:Y:S01]  /*4d40*/  IMAD.MOV.U32 R6, RZ, RZ, RZ ;  /* 0x000000ffff067224 */ /* 0x000fe200078e00ff */
[CC--:B------:R-:W-:Y:S01]  /*4d50*/  ISETP.LT.U32.AND P0, PT, R34.reuse, R36.reuse, PT ;  /* 0x000000242200720c */ /* 0x0c0fe20003f01070 */
[----:B------:R-:W-:Y:S01]  /*4d60*/  IMAD.MOV.U32 R11, RZ, RZ, c[0x2][0xc] ;  /* 0x00800300ff0b7624 */ /* 0x000fe200078e00ff */
[CC--:B------:R-:W-:Y:S01]  /*4d70*/  ISETP.GT.U32.AND.EX P1, PT, R35.reuse, R37.reuse, PT, P1 ;  /* 0x000000252300720c */ /* 0x0c0fe20003f24110 */
[----:B------:R-:W-:Y:S01]  /*4d80*/  IMAD.MOV.U32 R24, RZ, RZ, RZ ;  /* 0x000000ffff187224 */ /* 0x000fe200078e00ff */
[CC--:B------:R-:W-:Y:S01]  /*4d90*/  ISETP.LT.U32.AND.EX P0, PT, R35.reuse, R37.reuse, PT, P0 ;  /* 0x000000252300720c */ /* 0x0c0fe20003f01100 */
[----:B------:R-:W-:Y:S01]  /*4da0*/  IMAD.MOV.U32 R32, RZ, RZ, 0x0 ;  /* 0x00000000ff207424 */ /* 0x000fe200078e00ff */
[----:B------:R-:W-:Y:S01]  /*4db0*/  SEL R5, R35, R37, P1 ;  /* 0x0000002523057207 */ /* 0x000fe20000800000 */
[----:B------:R-:W-:Y:S01]  /*4dc0*/  IMAD.MOV.U32 R33, RZ, RZ, 0x3fd80000 ;  /* 0x3fd80000ff217424 */ /* 0x000fe200078e00ff */
[----:B------:R-:W-:Y:S01]  /*4dd0*/  SEL R2, R34, R36, P0 ;  /* 0x0000002422027207 */ /* 0x000fe20000000000 */
[----:B------:R-:W-:Y:S01]  /*4de0*/  BSSY B0, `(.L_x_12017) ;  /* 0x000006a000007945 */ /* 0x000fe20003800000 */
[----:B------:R-:W-:-:S02]  /*4df0*/  LOP3.LUT R0, R5, 0xffc00000, RZ, 0xc0, !PT ;  /* 0xffc0000005007812 */ /* 0x000fc400078ec0ff */
[----:B------:R-:W-:Y:S02]  /*4e00*/  SEL R3, R35, R37, P0 ;  /* 0x0000002523037207 */ /* 0x000fe40000000000 */
[----:B------:R-:W-:Y:S02]  /*4e10*/  IADD3 R7, -R0, 0x7fd00000, RZ ;  /* 0x7fd0000000077810 */ /* 0x000fe40007ffe1ff */
[----:B------:R-:W-:Y:S02]  /*4e20*/  SEL R4, R34, R36, P1 ;  /* 0x0000002422047207 */ /* 0x000fe40000800000 */
        /* <DEDUP_REMOVED lines=14> */
[----:B0-----:R-:W0:-:S06]  /*4f10*/  DFMA R26, R8, -R26, 1 ;  /* 0x3ff00000081a742b */ /* 0x001e0c000000081a */
[----:B0-----:R-:W-:-:S04]  /*4f20*/  DFMA R32, R26, R32, 0.5 ;  /* 0x3fe000001a20742b */ /* 0x001fc80000000020 */
[----:B------:R-:W0:-:S06]  /*4f30*/  DMUL R26, R24, R26 ;  /* 0x0000001a181a7228 */ /* 0x000e0c0000000000 */
[----:B0-----:R0:W1:Y:S02]  /*4f40*/  DFMA R26, R32, R26, R24 ;  /* 0x0000001a201a722b */ /* 0x0010640000000018 */
[----:B0-----:R-:W-:Y:S01]  /*4f50*/  LOP3.LUT R33, R0, 0x100000, RZ, 0xfc, !PT ;  /* 0x0010000000217812 */ /* 0x001fe200078efcff */
[----:B------:R-:W-:Y:S01]  /*4f60*/  IMAD.MOV.U32 R32, RZ, RZ, RZ ;  /* 0x000000ffff207224 */ /* 0x000fe200078e00ff */
[----:B------:R-:W-:Y:S02]  /*4f70*/  FSEL R25, R35, R37, !P4 ;  /* 0x0000002523197208 */ /* 0x000fe40006000000 */
[----:B-1----:R0:W1:Y:S01]  /*4f80*/  DMUL R26, R6, R26 ;  /* 0x0000001a061a7228 */ /* 0x0020620000000000 */
[----:B------:R-:W-:Y:S01]  /*4f90*/  FSEL R24, R34, R36, !P4 ;  /* 0x0000002422187208 */ /* 0x000fe20006000000 */
[----:B0-----:R-:W0:Y:S01]  /*4fa0*/  MUFU.RCP64H R7, R25 ;  /* 0x0000001900077308 */ /* 0x001e220000001800 */
[----:B------:R-:W-:-:S03]  /*4fb0*/  IMAD.MOV.U32 R6, RZ, RZ, 0x1 ;  /* 0x00000001ff067424 */ /* 0x000fc600078e00ff */
[----:B-1----:R-:W1:-:S10]  /*4fc0*/  DMUL R26, R26, R32 ;  /* 0x000000201a1a7228 */ /* 0x002e540000000000 */
[----:B-1----:R-:W-:Y:S01]  /*4fd0*/  @!P2 FSEL R3, R5, R27, !P1 ;  /* 0x0000001b0503a208 */ /* 0x002fe20004800000 */
[----:B0-----:R-:W0:Y:S01]  /*4fe0*/  DFMA R8, -R24, R6, 1 ;  /* 0x3ff000001808742b */ /* 0x001e220000000106 */
[----:B------:R-:W-:Y:S02]  /*4ff0*/  @!P2 FSEL R2, R4, R26, !P1 ;  /* 0x0000001a0402a208 */ /* 0x000fe40004800000 */
[----:B------:R-:W-:Y:S01]  /*5000*/  ISETP.GT.AND P0, PT, R3, 0xfffff, PT ;  /* 0x000fffff0300780c */ /* 0x000fe20003f04270 */
[----:B------:R-:W-:Y:S01]  /*5010*/  IMAD.MOV.U32 R33, RZ, RZ, R3 ;  /* 0x000000ffff217224 */ /* 0x000fe200078e0003 */
[----:B------:R-:W-:Y:S01]  /*5020*/  FSEL R4, R36, R34, !P4 ;  /* 0x0000002224047208 */ /* 0x000fe20006000000 */
[----:B------:R-:W-:Y:S01]  /*5030*/  IMAD.MOV.U32 R32, RZ, RZ, R2 ;  /* 0x000000ffff207224 */ /* 0x000fe200078e0002 */
[----:B0-----:R-:W0:Y:S01]  /*5040*/  DFMA R8, R8, R8, R8 ;  /* 0x000000080808722b */ /* 0x001e220000000008 */
[----:B------:R-:W-:-:S05]  /*5050*/  FSEL R5, R37, R35, !P4 ;  /* 0x0000002325057208 */ /* 0x000fca0006000000 */
[----:B0-----:R-:W0:-:S04]  /*5060*/  DFMA R8, R6, R8, R6 ;  /* 0x000000080608722b */ /* 0x001e080000000006 */
        /* <DEDUP_REMOVED lines=9> */
[----:B0-----:R0:W1:-:S03]  /*5100*/  DFMA R8, R6, R26, R8 ;  /* 0x0000001a0608722b */ /* 0x0010460000000008 */
[----:B0-----:R-:W-:Y:S01]  /*5110*/  @P1 IMAD.MOV.U32 R6, RZ, RZ, 0x0 ;  /* 0x00000000ff061424 */ /* 0x001fe200078e00ff */
[----:B------:R-:W-:Y:S01]  /*5120*/  @P1 FSETP.NEU.FTZ.AND P2, PT, R33, RZ, PT ;  /* 0x000000ff2100120b */ /* 0x000fe20003f5d000 */
[----:B------:R-:W-:-:S05]  /*5130*/  @P1 IMAD.MOV.U32 R7, RZ, RZ, 0x7ff00000 ;  /* 0x7ff00000ff071424 */ /* 0x000fca00078e00ff */
[----:B-1----:R-:W-:Y:S01]  /*5140*/  FFMA R0, RZ, R25, R9 ;  /* 0x00000019ff007223 */ /* 0x002fe20000000009 */
[----:B------:R-:W0:-:S04]  /*5150*/  @P1 DFMA R6, R32, R6, +INF ;  /* 0x7ff000002006142b */ /* 0x000e080000000006 */
[----:B------:R-:W-:Y:S01]  /*5160*/  FSETP.GT.AND P3, PT, |R0|, 1.469367938527859385e-39, PT ;  /* 0x001000000000780b */ /* 0x000fe20003f64200 */
[----:B------:R-:W-:Y:S02]  /*5170*/  IMAD.MOV.U32 R0, RZ, RZ, -0x3ff ;  /* 0xfffffc01ff007424 */ /* 0x000fe400078e00ff */
[----:B------:R-:W-:-:S03]  /*5180*/  @!P0 IMAD.MOV.U32 R0, RZ, RZ, -0x435 ;  /* 0xfffffbcbff008424 */ /* 0x000fc600078e00ff */
[----:B0-----:R-:W-:Y:S02]  /*5190*/  @P1 FSEL R26, R6, RZ, P2 ;  /* 0x000000ff061a1208 */ /* 0x001fe40001000000 */
[----:B------:R-:W-:Y:S01]  /*51a0*/  @P1 FSEL R27, R7, -QNAN , P2 ;  /* 0xfff00000071b1808 */ /* 0x000fe20001000000 */
[----:B------:R0:W1:Y:S01]  /*51b0*/  DADD R6, -RZ, -R28 ;  /* 0x00000000ff067229 */ /* 0x000062000000091c */
[----:B------:R-:W-:Y:S01]  /*51c0*/  FSETP.GEU.AND P2, PT, |R5|, 6.5827683646048100446e-37, PT ;  /* 0x036000000500780b */ /* 0x000fe20003f4e200 */
[----:B------:R-:W-:Y:S07]  /*51d0*/  @P1 BRA `(.L_x_12018) ;  /* 0x000002a000001947 */ /* 0x000fee0003800000 */
        /* <DEDUP_REMOVED lines=42> */
.L_x_12018:
[----:B01----:R-:W-:Y:S05]  /*5480*/  BSYNC B0 ;  /* 0x0000000000007941 */ /* 0x003fea0003800000 */
.L_x_12017:
[----:B------:R-:W-:Y:S01]  /*5490*/  BSSY B3, `(.L_x_12019) ;  /* 0x000000a000037945 */ /* 0x000fe20003800000 */
[----:B------:R-:W-:Y:S05]  /*54a0*/  @P3 BRA P2, `(.L_x_12020) ;  /* 0x0000008000003947 */ /* 0x000fea0001000000 */
[----:B------:R-:W-:Y:S01]  /*54b0*/  IMAD.MOV.U32 R2, RZ, RZ, R4 ;  /* 0x000000ffff027224 */ /* 0x000fe200078e0004 */
[----:B------:R-:W-:Y:S01]  /*54c0*/  MOV R0, 0x5510 ;  /* 0x0000551000007802 */ /* 0x000fe20000000f00 */
[----:B------:R-:W-:Y:S02]  /*54d0*/  IMAD.MOV.U32 R3, RZ, RZ, R5 ;  /* 0x000000ffff037224 */ /* 0x000fe400078e0005 */
[----:B------:R-:W-:Y:S02]  /*54e0*/  IMAD.MOV.U32 R4, RZ, RZ, R24 ;  /* 0x000000ffff047224 */ /* 0x000fe400078e0018 */
[----:B------:R-:W-:Y:S02]  /*54f0*/  IMAD.MOV.U32 R5, RZ, RZ, R25 ;  /* 0x000000ffff057224 */ /* 0x000fe400078e0019 */
[----:B------:R-:W-:Y:S05]  /*5500*/  CALL.REL.NOINC `($__internal_24_$__cuda_sm20_div_rn_f64_full) ;  /* 0x0001c9f000007944 */ /* 0x000fea0003c00000 */
[----:B------:R-:W-:Y:S02]  /*5510*/  IMAD.MOV.U32 R8, RZ, RZ, R2 ;  /* 0x000000ffff087224 */ /* 0x000fe400078e0002 */
[----:B------:R-:W-:Y:S02]  /*5520*/  IMAD.MOV.U32 R9, RZ, RZ, R3 ;  /* 0x000000ffff097224 */ /* 0x000fe400078e0003 */
.L_x_12020:
[----:B------:R-:W-:Y:S05]  /*5530*/  BSYNC B3 ;  /* 0x0000000000037941 */ /* 0x000fea0003800000 */
.L_x_12019:
[----:B------:R-:W0:Y:S01]  /*5540*/  DSETP.NEU.AND P0, PT, R24, RZ, PT ;  /* 0x000000ff1800722a */ /* 0x000e220003f0d000 */
[----:B------:R-:W-:-:S13]  /*5550*/  BSSY B0, `(.L_x_12021) ;  /* 0x000002e000007945 */ /* 0x000fda0003800000 */
[----:B0-----:R-:W-:Y:S05]  /*5560*/  @!P0 BRA `(.L_x_12022) ;  /* 0x0000029000008947 */ /* 0x001fea0003800000 */
[----:B------:R-:W0:Y:S01]  /*5570*/  DMUL R2, R8, R8 ;  /* 0x0000000808027228 */ /* 0x000e220000000000 */
        /* <DEDUP_REMOVED lines=40> */
.L_x_12022:
[----:B------:R-:W-:-:S04]  /*5800*/  ISETP.GE.AND P0, PT, R7, RZ, PT ;  /* 0x000000ff0700720c */ /* 0x000fc80003f06270 */
[----:B------:R-:W-:Y:S02]  /*5810*/  FSEL R6, RZ, 3.37028055040000000000e+12, P0 ;  /* 0x54442d18ff067808 */ /* 0x000fe40000000000 */
[----:B------:R-:W-:Y:S02]  /*5820*/  FSEL R7, RZ, 2.1426990032196044922, P0 ;  /* 0x400921fbff077808 */ /* 0x000fe40000000000 */
.L_x_12023:
[----:B------:R-:W-:Y:S05]  /*5830*/  BSYNC B0 ;  /* 0x0000000000007941 */ /* 0x000fea0003800000 */
.L_x_12021:
[----:B------:R-:W-:-:S04]  /*5840*/  DADD R4, -RZ, -R30 ;  /* 0x00000000ff047229 */ /* 0x000fc8000000091e */
[----:B------:R-:W0:-:S06]  /*5850*/  DADD R2, |R28|, |R30| ;  /* 0x000000001c027229 */ /* 0x000e0c000000061e */
[----:B0-----:R-:W0:Y:S01]  /*5860*/  DSETP.GTU.AND P0, PT, |R2|, +INF , PT ;  /* 0x7ff000000200742a */ /* 0x001e220003f0c200 */
[----:B------:R-:W-:-:S05]  /*5870*/  LOP3.LUT R5, R7, 0x80000000, R5, 0xb8, !PT ;  /* 0x8000000007057812 */ /* 0x000fca00078eb805 */
[----:B0-----:R-:W-:Y:S02]  /*5880*/  FSEL R6, R2, R6, P0 ;  /* 0x0000000602067208 */ /* 0x001fe40000000000 */
[----:B------:R-:W-:Y:S01]  /*5890*/  FSEL R7, R3, R5, P0 ;  /* 0x0000000503077208 */ /* 0x000fe20000000000 */
[----:B------:R-:W-:Y:S05]  /*58a0*/  BRA `(.L_x_12016) ;  /* 0x0000304000007947 */ /* 0x000fea0003800000 */
.L_x_12007:
[----:B0-----:R-:W0:Y:S01]  /*58b0*/  MUFU.RCP64H R3, -2.718280792236328125 ;  /* 0xc005bf0a00037908 */ /* 0x001e220000001800 */
        /* <DEDUP_REMOVED lines=21> */
[----:B------:R-:W-:Y:S05]  /*5a10*/  CALL.REL.NOINC `($__internal_24_$__cuda_sm20_div_rn_f64_full) ;  /* 0x0001c4e000007944 */ /* 0x000fea0003c00000 */
.L_x_12025:
[----:B------:R-:W-:Y:S05]  /*5a20*/  BSYNC B3 ;  /* 0x0000000000037941 */ /* 0x000fea0003800000 */
.L_x_12024:
        /* <DEDUP_REMOVED lines=23> */
[----:B-1----:R-:W-:Y:S05]  /*5ba0*/  CALL.REL.NOINC `($__internal_24_$__cuda_sm20_div_rn_f64_full) ;  /* 0x0001c35000007944 */ /* 0x002fea0003c00000 */
[----:B------:R-:W-:Y:S02]  /*5bb0*/  IMAD.MOV.U32 R4, RZ, RZ, R2 ;  /* 0x000000ffff047224 */ /* 0x000fe400078e0002 */
[----:B------:R-:W-:Y:S02]  /*5bc0*/  IMAD.MOV.U32 R5, RZ, RZ, R3 ;  /* 0x000000ffff057224 */ /* 0x000fe400078e0003 */
.L_x_12027:
[----:B------:R-:W-:Y:S05]  /*5bd0*/  BSYNC B3 ;  /* 0x0000000000037941 */ /* 0x000fea0003800000 */
.L_x_12026:
[----:B------:R-:W0:Y:S01]  /*5be0*/  DADD R6, -RZ, |R4| ;  /* 0x00000000ff067229 */ /* 0x000e220000000504 */
[----:B------:R-:W-:Y:S01]  /*5bf0*/  IMAD.MOV.U32 R32, RZ, RZ, RZ ;  /* 0x000000ffff207224 */ /* 0x000fe200078e00ff */
[----:B------:R-:W-:Y:S01]  /*5c00*/  BSSY B0, `(.L_x_12028) ;  /* 0x0000076000007945 */ /* 0x000fe20003800000 */
[----:B------:R-:W-:Y:S01]  /*5c10*/  IMAD.MOV.U32 R36, RZ, RZ, 0x0 ;  /* 0x00000000ff247424 */ /* 0x000fe200078e00ff */
[----:B------:R-:W-:Y:S01]  /*5c20*/  DSETP.GEU.AND P3, PT, |R28|, |R30|, PT ;  /* 0x4000001e1c00722a */ /* 0x000fe20003f6e200 */
        /* <DEDUP_REMOVED lines=15> */
[----:B0-----:R-:W0:-:S04]  /*5d20*/  DMUL R26, R8, R8 ;  /* 0x00000008081a7228 */ /* 0x001e080000000000 */
[----:B------:R-:W-:-:S04]  /*5d30*/  DADD R8, -RZ, |R28| ;  /* 0x00000000ff087229 */ /* 0x000fc8000000051c */
[----:B0-----:R0:W2:Y:S02]  /*5d40*/  DFMA R26, R6, R6, R26 ;  /* 0x00000006061a722b */ /* 0x0010a4000000001a */
[----:B0-----:R-:W-:-:S04]  /*5d50*/  IMAD.MOV.U32 R7, RZ, RZ, c[0x2][0xc] ;  /* 0x00800300ff077624 */ /* 0x001fc800078e00ff */
[----:B--2---:R-:W0:-:S04]  /*5d60*/  DSETP.MIN.AND P0, P1, R26, c[0x2][0x8], PT ;  /* 0x008002001a00762a */ /* 0x004e080003900000 */
[----:B------:R-:W-:-:S05]  /*5d70*/  IMAD.MOV.U32 R6, RZ, RZ, R27 ;  /* 0x000000ffff067224 */ /* 0x000fca00078e001b */
[----:B0-----:R-:W-:Y:S02]  /*5d80*/  FSEL R25, R6, c[0x2][0xc], P0 ;  /* 0x0080030006197a08 */ /* 0x001fe40000000000 */
[----:B------:R-:W-:-:S03]  /*5d90*/  MOV R6, R26 ;  /* 0x0000001a00067202 */ /* 0x000fc60000000f00 */
        /* <DEDUP_REMOVED lines=11> */
[----:B0-----:R0:W2:Y:S02]  /*5e50*/  DFMA R34, R36, R34, R32 ;  /* 0x000000222422722b */ /* 0x0010a40000000020 */
[----:B0-----:R-:W-:-:S04]  /*5e60*/  LOP3.LUT R33, R0, 0x100000, RZ, 0xfc, !PT ;  /* 0x0010000000217812 */ /* 0x001fc800078efcff */
[----:B--2---:R0:W2:Y:S02]  /*5e70*/  DMUL R34, R26, R34 ;  /* 0x000000221a227228 */ /* 0x0040a40000000000 */
[----:B0-----:R-:W0:Y:S01]  /*5e80*/  MUFU.RCP64H R27, R25 ;  /* 0x00000019001b7308 */ /* 0x001e220000001800 */
[----:B------:R-:W-:-:S03]  /*5e90*/  IMAD.MOV.U32 R26, RZ, RZ, 0x1 ;  /* 0x00000001ff1a7424 */ /* 0x000fc600078e00ff */
[----:B--2---:R-:W2:-:S10]  /*5ea0*/  DMUL R34, R34, R32 ;  /* 0x0000002022227228 */ /* 0x004e940000000000 */
[----:B--2---:R-:W-:Y:S01]  /*5eb0*/  @!P2 FSEL R3, R5, R35, !P1 ;  /* 0x000000230503a208 */ /* 0x004fe20004800000 */
[----:B0-----:R-:W0:Y:S01]  /*5ec0*/  DFMA R32, -R24, R26, 1 ;  /* 0x3ff000001820742b */ /* 0x001e22000000011a */
[----:B------:R-:W-:Y:S02]  /*5ed0*/  @!P2 FSEL R2, R4, R34, !P1 ;  /* 0x000000220402a208 */ /* 0x000fe40004800000 */
[----:B------:R-:W-:Y:S02]  /*5ee0*/  ISETP.GT.AND P0, PT, R3, 0xfffff, PT ;  /* 0x000fffff0300780c */ /* 0x000fe40003f04270 */
[----:B------:R-:W-:Y:S01]  /*5ef0*/  FSEL R5, R9, R7, !P3 ;  /* 0x0000000709057208 */ /* 0x000fe20005800000 */
[----:B0-----:R-:W0:Y:S01]  /*5f00*/  DFMA R32, R32, R32, R32 ;  /* 0x000000202020722b */ /* 0x001e220000000020 */
[----:B------:R-:W-:-:S05]  /*5f10*/  FSEL R4, R8, R6, !P3 ;  /* 0x0000000608047208 */ /* 0x000fca0005800000 */
        /* <DEDUP_REMOVED lines=23> */
[----:B------:R0:W2:Y:S01]  /*6090*/  DADD R6, -RZ, -R28 ;  /* 0x00000000ff067229 */ /* 0x0000a2000000091c */
[----:B------:R-:W-:Y:S01]  /*60a0*/  FSETP.GEU.AND P2, PT, |R5|, 6.5827683646048100446e-37, PT ;  /* 0x036000000500780b */ /* 0x000fe20003f4e200 */
[----:B------:R-:W-:Y:S07]  /*60b0*/  @P1 BRA `(.L_x_12029) ;  /* 0x000002a000001947 */ /* 0x000fee0003800000 */
[C---:B0-2---:R-:W-:Y:S01]  /*60c0*/  LOP3.LUT R11, R3.reuse, 0x800fffff, RZ, 0xc0, !PT ;  /* 0x800fffff030b7812 */ /* 0x045fe200078ec0ff */
        /* <DEDUP_REMOVED lines=41> */
.L_x_12029:
[----:B0-2---:R-:W-:Y:S05]  /*6360*/  BSYNC B0 ;  /* 0x0000000000007941 */ /* 0x005fea0003800000 */
.L_x_12028:
[----:B------:R-:W-:Y:S01]  /*6370*/  BSSY B3, `(.L_x_12030) ;  /* 0x000000a000037945 */ /* 0x000fe20003800000 */
[----:B------:R-:W-:Y:S05]  /*6380*/  @P3 BRA P2, `(.L_x_12031) ;  /* 0x0000008000003947 */ /* 0x000fea0001000000 */
[----:B------:R-:W-:Y:S01]  /*6390*/  IMAD.MOV.U32 R2, RZ, RZ, R4 ;  /* 0x000000ffff027224 */ /* 0x000fe200078e0004 */
[----:B------:R-:W-:Y:S01]  /*63a0*/  MOV R0, 0x63f0 ;  /* 0x000063f000007802 */ /* 0x000fe20000000f00 */
[----:B------:R-:W-:Y:S02]  /*63b0*/  IMAD.MOV.U32 R3, RZ, RZ, R5 ;  /* 0x000000ffff037224 */ /* 0x000fe400078e0005 */
[----:B------:R-:W-:Y:S02]  /*63c0*/  IMAD.MOV.U32 R4, RZ, RZ, R24 ;  /* 0x000000ffff047224 */ /* 0x000fe400078e0018 */
[----:B------:R-:W-:Y:S02]  /*63d0*/  IMAD.MOV.U32 R5, RZ, RZ, R25 ;  /* 0x000000ffff057224 */ /* 0x000fe400078e0019 */
[----:B-1----:R-:W-:Y:S05]  /*63e0*/  CALL.REL.NOINC `($__internal_24_$__cuda_sm20_div_rn_f64_full) ;  /* 0x0001bb1000007944 */ /* 0x002fea0003c00000 */
[----:B------:R-:W-:Y:S02]  /*63f0*/  IMAD.MOV.U32 R8, RZ, RZ, R2 ;  /* 0x000000ffff087224 */ /* 0x000fe400078e0002 */
[----:B------:R-:W-:Y:S02]  /*6400*/  IMAD.MOV.U32 R9, RZ, RZ, R3 ;  /* 0x000000ffff097224 */ /* 0x000fe400078e0003 */
.L_x_12031:
[----:B------:R-:W-:Y:S05]  /*6410*/  BSYNC B3 ;  /* 0x0000000000037941 */ /* 0x000fea0003800000 */
.L_x_12030:
        /* <DEDUP_REMOVED lines=44> */
.L_x_12033:
[----:B------:R-:W-:-:S04]  /*66e0*/  ISETP.GE.AND P0, PT, R7, RZ, PT ;  /* 0x000000ff0700720c */ /* 0x000fc80003f06270 */
[----:B------:R-:W-:Y:S02]  /*66f0*/  FSEL R6, RZ, 3.37028055040000000000e+12, P0 ;  /* 0x54442d18ff067808 */ /* 0x000fe40000000000 */
[----:B------:R-:W-:Y:S02]  /*6700*/  FSEL R7, RZ, 2.1426990032196044922, P0 ;  /* 0x400921fbff077808 */ /* 0x000fe40000000000 */
.L_x_12034:
[----:B------:R-:W-:Y:S05]  /*6710*/  BSYNC B0 ;  /* 0x0000000000007941 */ /* 0x000fea0003800000 */
.L_x_12032:
[----:B------:R-:W0:-:S04]  /*6720*/  DADD R4, -RZ, -R30 ;  /* 0x00000000ff047229 */ /* 0x000e08000000091e */
[----:B------:R-:W2:-:S04]  /*6730*/  DADD R2, |R28|, |R30| ;  /* 0x000000001c027229 */ /* 0x000e88000000061e */
[----:B------:R-:W-:Y:S02]  /*6740*/  DADD R26, R26, 1 ;  /* 0x3ff000001a1a7429 */ /* 0x000fe40000000000 */
[----:B0-----:R-:W-:Y:S02]  /*6750*/  LOP3.LUT R5, R7, 0x80000000, R5, 0xb8, !PT ;  /* 0x8000000007057812 */ /* 0x001fe400078eb805 */
[----:B--2---:R-:W0:-:S06]  /*6760*/  DSETP.GTU.AND P0, PT, |R2|, +INF , PT ;  /* 0x7ff000000200742a */ /* 0x004e0c0003f0c200 */
[----:B0-----:R-:W-:Y:S02]  /*6770*/  FSEL R6, R2, R6, P0 ;  /* 0x0000000602067208 */ /* 0x001fe40000000000 */
[----:B------:R-:W-:Y:S01]  /*6780*/  FSEL R7, R3, R5, P0 ;  /* 0x0000000503077208 */ /* 0x000fe20000000000 */
[----:B------:R-:W-:Y:S05]  /*6790*/  BRA `(.L_x_12016) ;  /* 0x0000215000007947 */ /* 0x000fea0003800000 */
.L_x_12006:
[----:B------:R-:W1:-:S06]  /*67a0*/  DSETP.GEU.AND P0, PT, R36, R34, PT ;  /* 0x000000222400722a */ /* 0x000e4c0003f0e000 */
[----:B01----:R-:W-:Y:S02]  /*67b0*/  FSEL R8, R34, R36, !P0 ;  /* 0x0000002422087208 */ /* 0x003fe40004000000 */
        /* <DEDUP_REMOVED lines=8> */
[----:B------:R-:W0:Y:S01]  /*6840*/  DSETP.GEU.AND P0, PT, |R28|, |R30|, PT ;  /* 0x4000001e1c00722a */ /* 0x000e220003f0e200 */
[----:B------:R-:W-:Y:S01]  /*6850*/  IMAD.MOV.U32 R4, RZ, RZ, 0x1 ;  /* 0x00000001ff047424 */ /* 0x000fe200078e00ff */
[----:B------:R-:W-:Y:S01]  /*6860*/  BSSY B0, `(.L_x_12037) ;  /* 0x000004c000007945 */ /* 0x000fe20003800000 */
[----:B------:R-:W-:Y:S01]  /*6870*/  FSETP.GEU.AND P4, PT, |R3|, 6.5827683646048100446e-37, PT ;  /* 0x036000000300780b */ /* 0x000fe20003f8e200 */
[----:B------:R-:W1:Y:S02]  /*6880*/  DMUL R6, R2, R2 ;  /* 0x0000000202067228 */ /* 0x000e640000000000 */
[----:B0-----:R-:W-:Y:S02]  /*6890*/  FSEL R25, R35, R37, !P0 ;  /* 0x0000002523197208 */ /* 0x001fe40004000000 */
[----:B------:R-:W-:Y:S02]  /*68a0*/  FSEL R24, R34, R36, !P0 ;  /* 0x0000002422187208 */ /* 0x000fe40004000000 */
[----:B------:R-:W0:Y:S01]  /*68b0*/  MUFU.RCP64H R5, R25 ;  /* 0x0000001900057308 */ /* 0x000e220000001800 */
[----:B-1----:R-:W1:-:S10]  /*68c0*/  DFMA R6, R8, R8, R6 ;  /* 0x000000080806722b */ /* 0x002e540000000006 */
[----:B-1----:R-:W-:Y:S01]  /*68d0*/  ISETP.GT.AND P0, PT, R7, 0xfffff, PT ;  /* 0x000fffff0700780c */ /* 0x002fe20003f04270 */
[----:B------:R-:W-:Y:S02]  /*68e0*/  IMAD.MOV.U32 R8, RZ, RZ, R6 ;  /* 0x000000ffff087224 */ /* 0x000fe400078e0006 */
[----:B------:R-:W-:Y:S01]  /*68f0*/  IMAD.MOV.U32 R9, RZ, RZ, R7 ;  /* 0x000000ffff097224 */ /* 0x000fe200078e0007 */
[----:B0-----:R-:W0:-:S06]  /*6900*/  DFMA R26, -R24, R4, 1 ;  /* 0x3ff00000181a742b */ /* 0x001e0c0000000104 */
[----:B0-----:R-:W0:-:S04]  /*6910*/  DFMA R26, R26, R26, R26 ;  /* 0x0000001a1a1a722b */ /* 0x001e08000000001a */
        /* <DEDUP_REMOVED lines=64> */
.L_x_12038:
[----:B------:R-:W-:Y:S05]  /*6d20*/  BSYNC B0 ;  /* 0x0000000000007941 */ /* 0x000fea0003800000 */
.L_x_12037:
[----:B------:R-:W-:Y:S01]  /*6d30*/  BSSY B3, `(.L_x_12039) ;  /* 0x0000008000037945 */ /* 0x000fe20003800000 */
[----:B------:R-:W-:Y:S05]  /*6d40*/  @P3 BRA P4, `(.L_x_12040) ;  /* 0x0000006000003947 */ /* 0x000fea0002000000 */
[----:B------:R-:W-:Y:S01]  /*6d50*/  IMAD.MOV.U32 R4, RZ, RZ, R24 ;  /* 0x000000ffff047224 */ /* 0x000fe200078e0018 */
[----:B------:R-:W-:Y:S01]  /*6d60*/  MOV R0, 0x6d90 ;  /* 0x00006d9000007802 */ /* 0x000fe20000000f00 */
[----:B------:R-:W-:Y:S02]  /*6d70*/  IMAD.MOV.U32 R5, RZ, RZ, R25 ;  /* 0x000000ffff057224 */ /* 0x000fe400078e0019 */
[----:B01----:R-:W-:Y:S05]  /*6d80*/  CALL.REL.NOINC `($__internal_24_$__cuda_sm20_div_rn_f64_full) ;  /* 0x0001b17000007944 */ /* 0x003fea0003c00000 */
[----:B------:R-:W-:Y:S02]  /*6d90*/  IMAD.MOV.U32 R4, RZ, RZ, R2 ;  /* 0x000000ffff047224 */ /* 0x000fe400078e0002 */
[----:B------:R-:W-:Y:S02]  /*6da0*/  IMAD.MOV.U32 R5, RZ, RZ, R3 ;  /* 0x000000ffff057224 */ /* 0x000fe400078e0003 */
.L_x_12040:
[----:B------:R-:W-:Y:S05]  /*6db0*/  BSYNC B3 ;  /* 0x0000000000037941 */ /* 0x000fea0003800000 */
.L_x_12039:
[----:B------:R-:W-:Y:S01]  /*6dc0*/  DSETP.NEU.AND P0, PT, R24, RZ, PT ;  /* 0x000000ff1800722a */ /* 0x000fe20003f0d000 */
[----:B------:R-:W-:Y:S01]  /*6dd0*/  BSSY B0, `(.L_x_12041) ;  /* 0x0000023000007945 */ /* 0x000fe20003800000 */
[----:B------:R-:W-:Y:S02]  /*6de0*/  CS2R R6, SRZ ;  /* 0x0000000000067805 */ /* 0x000fe4000001ff00 */
[----:B------:R-:W2:-:S06]  /*6df0*/  DADD R2, |R28|, |R30| ;  /* 0x000000001c027229 */ /* 0x000e8c000000061e */
[----:B--2---:R2:W3:-:S04]  /*6e00*/  DSETP.GTU.AND P2, PT, |R2|, +INF , PT ;  /* 0x7ff000000200742a */ /* 0x0044c80003f4c200 */
[----:B------:R-:W-:Y:S05]  /*6e10*/  @!P0 BRA `(.L_x_12042) ;  /* 0x000001e000008947 */ /* 0x000fea0003800000 */
[----:B--23--:R-:W2:Y:S01]  /*6e20*/  DMUL R6, R4, R4 ;  /* 0x0000000404067228 */ /* 0x00cea20000000000 */
[----:B0-----:R-:W-:Y:S02]  /*6e30*/  IMAD.MOV.U32 R8, RZ, RZ, 0x2a25ff7e ;  /* 0x2a25ff7eff087424 */ /* 0x001fe400078e00ff */
[----:B------:R-:W-:Y:S01]  /*6e40*/  IMAD.MOV.U32 R9, RZ, RZ, 0x3ef53e1d ;  /* 0x3ef53e1dff097424 */ /* 0x000fe200078e00ff */
[----:B------:R-:W-:-:S04]  /*6e50*/  DSETP.NEU.AND P1, PT, |R28|, |R30|, PT ;  /* 0x4000001e1c00722a */ /* 0x000fc80003f2d200 */
[----:B------:R-:W-:-:S04]  /*6e60*/  DSETP.GEU.AND P0, PT, |R28|, |R30|, PT ;  /* 0x4000001e1c00722a */ /* 0x000fc80003f0e200 */
        /* <DEDUP_REMOVED lines=25> */
.L_x_12042:
[----:B--23--:R-:W-:Y:S05]  /*7000*/  BSYNC B0 ;  /* 0x0000000000007941 */ /* 0x00cfea0003800000 */
.L_x_12041:
[----:B------:R-:W-:Y:S01]  /*7010*/  LOP3.LUT R5, R7, 0x80000000, R31, 0xb8, !PT ;  /* 0x8000000007057812 */ /* 0x000fe200078eb81f */
[----:B-1----:R-:W1:Y:S01]  /*7020*/  DMUL R26, R26, 0.5 ;  /* 0x3fe000001a1a7828 */ /* 0x002e620000000000 */
[----:B------:R-:W-:Y:S02]  /*7030*/  FSEL R6, R2, R6, P2 ;  /* 0x0000000602067208 */ /* 0x000fe40001000000 */
[----:B------:R-:W-:Y:S01]  /*7040*/  FSEL R7, R3, R5, P2 ;  /* 0x0000000503077208 */ /* 0x000fe20001000000 */
[----:B------:R-:W-:Y:S05]  /*7050*/  BRA `(.L_x_12016) ;  /* 0x0000189000007947 */ /* 0x000fea0003800000 */
.L_x_12036:
        /* <DEDUP_REMOVED lines=8> */
[-C--:B------:R-:W-:Y:S01]  /*70e0*/  SEL R5, R35, R37.reuse, P1 ;  /* 0x0000002523057207 */ /* 0x080fe20000800000 */
[----:B------:R-:W-:Y:S01]  /*70f0*/  IMAD.MOV.U32 R33, RZ, RZ, 0x3fd80000 ;  /* 0x3fd80000ff217424 */ /* 0x000fe200078e00ff */
[----:B------:R-:W-:Y:S01]  /*7100*/  SEL R2, R34, R36, P0 ;  /* 0x0000002422027207 */ /* 0x000fe20000000000 */
[----:B------:R-:W-:Y:S01]  /*7110*/  DSETP.GEU.AND P3, PT, |R28|, |R30|, PT ;  /* 0x4000001e1c00722a */ /* 0x000fe20003f6e200 */
[----:B------:R-:W-:Y:S01]  /*7120*/  LOP3.LUT R0, R5, 0xffc00000, RZ, 0xc0, !PT ;  /* 0xffc0000005007812 */ /* 0x000fe200078ec0ff */
[----:B------:R-:W-:Y:S01]  /*7130*/  BSSY B0, `(.L_x_12043) ;  /* 0x0000068000007945 */ /* 0x000fe20003800000 */
[----:B------:R-:W-:-:S02]  /*7140*/  SEL R3, R35, R37, P0 ;  /* 0x0000002523037207 */ /* 0x000fc40000000000 */
        /* <DEDUP_REMOVED lines=20> */
[----:B0-----:R-:W-:Y:S01]  /*7290*/  FSEL R25, R35, R37, !P3 ;  /* 0x0000002523197208 */ /* 0x001fe20005800000 */
[----:B------:R-:W-:Y:S01]  /*72a0*/  IMAD.MOV.U32 R32, RZ, RZ, RZ ;  /* 0x000000ffff207224 */ /* 0x000fe200078e00ff */
[----:B------:R-:W-:Y:S02]  /*72b0*/  LOP3.LUT R33, R0, 0x100000, RZ, 0xfc, !PT ;  /* 0x0010000000217812 */ /* 0x000fe400078efcff */
        /* <DEDUP_REMOVED lines=11> */
[----:B0-----:R-:W-:Y:S01]  /*7370*/  IMAD.MOV.U32 R8, RZ, RZ, R2 ;  /* 0x000000ffff087224 */ /* 0x001fe200078e0002 */
[----:B------:R-:W-:Y:S01]  /*7380*/  FSEL R6, R36, R34, !P3 ;  /* 0x0000002224067208 */ /* 0x000fe20005800000 */
[----:B------:R-:W-:Y:S01]  /*7390*/  IMAD.MOV.U32 R9, RZ, RZ, R3 ;  /* 0x000000ffff097224 */ /* 0x000fe200078e0003 */
[----:B------:R-:W-:Y:S01]  /*73a0*/  FSEL R7, R37, R35, !P3 ;  /* 0x0000002325077208 */ /* 0x000fe20005800000 */
[----:B-1----:R-:W0:-:S03]  /*73b0*/  DFMA R26, -R24, R4, 1 ;  /* 0x3ff00000181a742b */ /* 0x002e060000000104 */
[----:B------:R-:W-:Y:S01]  /*73c0*/  FSETP.GEU.AND P4, PT, |R7|, 6.5827683646048100446e-37, PT ;  /* 0x036000000700780b */ /* 0x000fe20003f8e200 */
        /* <DEDUP_REMOVED lines=15> */
[----:B------:R-:W-:Y:S01]  /*74c0*/  IMAD.MOV.U32 R0, RZ, RZ, -0x3ff ;  /* 0xfffffc01ff007424 */ /* 0x000fe200078e00ff */
[----:B------:R-:W-:-:S07]  /*74d0*/  @!P0 MOV R0, 0xfffffbcb ;  /* 0xfffffbcb00008802 */ /* 0x000fce0000000f00 */
        /* <DEDUP_REMOVED lines=45> */
.L_x_12044:
[----:B------:R-:W-:Y:S05]  /*77b0*/  BSYNC B0 ;  /* 0x0000000000007941 */ /* 0x000fea0003800000 */
.L_x_12043:
[----:B------:R-:W-:Y:S01]  /*77c0*/  BSSY B3, `(.L_x_12045) ;  /* 0x000000a000037945 */ /* 0x000fe20003800000 */
[----:B------:R-:W-:Y:S05]  /*77d0*/  @P3 BRA P4, `(.L_x_12046) ;  /* 0x0000008000003947 */ /* 0x000fea0002000000 */
[----:B------:R-:W-:Y:S01]  /*77e0*/  IMAD.MOV.U32 R2, RZ, RZ, R6 ;  /* 0x000000ffff027224 */ /* 0x000fe200078e0006 */
[----:B------:R-:W-:Y:S01]  /*77f0*/  MOV R0, 0x7840 ;  /* 0x0000784000007802 */ /* 0x000fe20000000f00 */
[----:B------:R-:W-:Y:S02]  /*7800*/  IMAD.MOV.U32 R3, RZ, RZ, R7 ;  /* 0x000000ffff037224 */ /* 0x000fe400078e0007 */
[----:B------:R-:W-:Y:S02]  /*7810*/  IMAD.MOV.U32 R4, RZ, RZ, R24 ;  /* 0x000000ffff047224 */ /* 0x000fe400078e0018 */
[----:B------:R-:W-:Y:S02]  /*7820*/  IMAD.MOV.U32 R5, RZ, RZ, R25 ;  /* 0x000000ffff057224 */ /* 0x000fe400078e0019 */
[----:B01----:R-:W-:Y:S05]  /*7830*/  CALL.REL.NOINC `($__internal_24_$__cuda_sm20_div_rn_f64_full) ;  /* 0x0001a6c000007944 */ /* 0x003fea0003c00000 */
[----:B------:R-:W-:Y:S02]  /*7840*/  IMAD.MOV.U32 R4, RZ, RZ, R2 ;  /* 0x000000ffff047224 */ /* 0x000fe400078e0002 */
[----:B------:R-:W-:Y:S02]  /*7850*/  IMAD.MOV.U32 R5, RZ, RZ, R3 ;  /* 0x000000ffff057224 */ /* 0x000fe400078e0003 */
.L_x_12046:
[----:B------:R-:W-:Y:S05]  /*7860*/  BSYNC B3 ;  /* 0x0000000000037941 */ /* 0x000fea0003800000 */
.L_x_12045:
[----:B------:R-:W-:Y:S01]  /*7870*/  DSETP.NEU.AND P0, PT, R24, RZ, PT ;  /* 0x000000ff1800722a */ /* 0x000fe20003f0d000 */
[----:B------:R-:W-:Y:S01]  /*7880*/  BSSY B0, `(.L_x_12047) ;  /* 0x0000023000007945 */ /* 0x000fe20003800000 */
[----:B------:R-:W-:-:S02]  /*7890*/  CS2R R6, SRZ ;  /* 0x0000000000067805 */ /* 0x000fc4000001ff00 */
        /* <DEDUP_REMOVED lines=33> */
.L_x_12048:
[----:B--23--:R-:W-:Y:S05]  /*7ab0*/  BSYNC B0 ;  /* 0x0000000000007941 */ /* 0x00cfea0003800000 */
.L_x_12047:
[----:B------:R-:W-:Y:S02]  /*7ac0*/  LOP3.LUT R5, R7, 0x80000000, R31, 0xb8, !PT ;  /* 0x8000000007057812 */ /* 0x000fe400078eb81f */
[----:B------:R-:W-:Y:S02]  /*7ad0*/  FSEL R6, R2, R6, P2 ;  /* 0x0000000602067208 */ /* 0x000fe40001000000 */
[----:B------:R-:W-:Y:S01]  /*7ae0*/  FSEL R7, R3, R5, P2 ;  /* 0x0000000503077208 */ /* 0x000fe20001000000 */
[----:B------:R-:W-:Y:S05]  /*7af0*/  BRA `(.L_x_12016) ;  /* 0x00000df000007947 */ /* 0x000fea0003800000 */
.L_x_12035:
        /* <DEDUP_REMOVED lines=22> */
[----:B------:R-:W-:Y:S05]  /*7c60*/  CALL.REL.NOINC `($__internal_24_$__cuda_sm20_div_rn_f64_full) ;  /* 0x0001a29000007944 */ /* 0x000fea0003c00000 */
.L_x_12050:
[----:B------:R-:W-:Y:S05]  /*7c70*/  BSYNC B3 ;  /* 0x0000000000037941 */ /* 0x000fea0003800000 */
.L_x_12049:
        /* <DEDUP_REMOVED lines=23> */
[----:B-1----:R-:W-:Y:S05]  /*7df0*/  CALL.REL.NOINC `($__internal_24_$__cuda_sm20_div_rn_f64_full) ;  /* 0x0001a10000007944 */ /* 0x002fea0003c00000 */
[----:B------:R-:W-:Y:S02]  /*7e00*/  IMAD.MOV.U32 R4, RZ, RZ, R2 ;  /* 0x000000ffff047224 */ /* 0x000fe400078e0002 */
[----:B------:R-:W-:Y:S02]  /*7e10*/  IMAD.MOV.U32 R5, RZ, RZ, R3 ;  /* 0x000000ffff057224 */ /* 0x000fe400078e0003 */
.L_x_12052:
[----:B------:R-:W-:Y:S05]  /*7e20*/  BSYNC B3 ;  /* 0x0000000000037941 */ /* 0x000fea0003800000 */
.L_x_12051:
        /* <DEDUP_REMOVED lines=23> */
[----:B0-----:R-:W-:-:S04]  /*7fa0*/  MOV R7, c[0x2][0xc] ;  /* 0x0080030000077a02 */ /* 0x001fc80000000f00 */
[----:B--2---:R-:W0:-:S04]  /*7fb0*/  DSETP.MIN.AND P0, P1, R26, c[0x2][0x8], PT ;  /* 0x008002001a00762a */ /* 0x004e080003900000 */
        /* <DEDUP_REMOVED lines=18> */
[----:B--2---:R0:W2:Y:S01]  /*80e0*/  DMUL R34, R26, R34 ;  /* 0x000000221a227228 */ /* 0x0040a20000000000 */
[----:B------:R-:W-:Y:S01]  /*80f0*/  FSETP.GEU.AND P4, PT, |R7|, 6.5827683646048100446e-37, PT ;  /* 0x036000000700780b */ /* 0x000fe20003f8e200 */
        /* <DEDUP_REMOVED lines=74> */
.L_x_12054:
[----:B------:R-:W-:Y:S05]  /*85a0*/  BSYNC B0 ;  /* 0x0000000000007941 */ /* 0x000fea0003800000 */
.L_x_12053:
[----:B------:R-:W-:Y:S01]  /*85b0*/  BSSY B3, `(.L_x_12055) ;  /* 0x000000a000037945 */ /* 0x000fe20003800000 */
[----:B------:R-:W-:Y:S05]  /*85c0*/  @P3 BRA P4, `(.L_x_12056) ;  /* 0x0000008000003947 */ /* 0x000fea0002000000 */
[----:B------:R-:W-:Y:S01]  /*85d0*/  IMAD.MOV.U32 R2, RZ, RZ, R6 ;  /* 0x000000ffff027224 */ /* 0x000fe200078e0006 */
[----:B------:R-:W-:Y:S01]  /*85e0*/  MOV R0, 0x8630 ;  /* 0x0000863000007802 */ /* 0x000fe20000000f00 */
[----:B------:R-:W-:Y:S02]  /*85f0*/  IMAD.MOV.U32 R3, RZ, RZ, R7 ;  /* 0x000000ffff037224 */ /* 0x000fe400078e0007 */
[----:B------:R-:W-:Y:S02]  /*8600*/  IMAD.MOV.U32 R4, RZ, RZ, R24 ;  /* 0x000000ffff047224 */ /* 0x000fe400078e0018 */
[----:B------:R-:W-:Y:S02]  /*8610*/  IMAD.MOV.U32 R5, RZ, RZ, R25 ;  /* 0x000000ffff057224 */ /* 0x000fe400078e0019 */
[----:B012---:R-:W-:Y:S05]  /*8620*/  CALL.REL.NOINC `($__internal_24_$__cuda_sm20_div_rn_f64_full) ;  /* 0x000198d000007944 */ /* 0x007fea0003c00000 */
[----:B------:R-:W-:Y:S02]  /*8630*/  IMAD.MOV.U32 R4, RZ, RZ, R2 ;  /* 0x000000ffff047224 */ /* 0x000fe400078e0002 */
[----:B------:R-:W-:Y:S02]  /*8640*/  IMAD.MOV.U32 R5, RZ, RZ, R3 ;  /* 0x000000ffff057224 */ /* 0x000fe400078e0003 */
.L_x_12056:
[----:B------:R-:W-:Y:S05]  /*8650*/  BSYNC B3 ;  /* 0x0000000000037941 */ /* 0x000fea0003800000 */
.L_x_12055:
[----:B------:R-:W-:Y:S01]  /*8660*/  DSETP.NEU.AND P0, PT, R24, RZ, PT ;  /* 0x000000ff1800722a */ /* 0x000fe20003f0d000 */
[----:B------:R-:W-:Y:S01]  /*8670*/  BSSY B0, `(.L_x_12057) ;  /* 0x0000024000007945 */ /* 0x000fe20003800000 */
[----:B------:R-:W-:-:S02]  /*8680*/  CS2R R6, SRZ ;  /* 0x0000000000067805 */ /* 0x000fc4000001ff00 */
[----:B------:R-:W3:-:S04]  /*8690*/  DADD R2, |R28|, |R30| ;  /* 0x000000001c027229 */ /* 0x000ec8000000061e */
[----:B--2---:R-:W2:-:S04]  /*86a0*/  DADD R26, R26, 1 ;  /* 0x3ff000001a1a7429 */ /* 0x004e880000000000 */
[----:B---3--:R3:W4:Y:S02]  /*86b0*/  DSETP.GTU.AND P2, PT, |R2|, +INF , PT ;  /* 0x7ff000000200742a */ /* 0x0087240003f4c200 */
[----:B------:R-:W-:Y:S07]  /*86c0*/  @!P0 BRA `(.L_x_12058) ;  /* 0x000001e000008947 */ /* 0x000fee0003800000 */
[----:B--234-:R-:W2:Y:S01]  /*86d0*/  DMUL R6, R4, R4 ;  /* 0x0000000404067228 */ /* 0x01cea20000000000 */
        /* <DEDUP_REMOVED lines=29> */
.L_x_12058:
[----:B--234-:R-:W-:Y:S05]  /*88b0*/  BSYNC B0 ;  /* 0x0000000000007941 */ /* 0x01cfea0003800000 */
.L_x_12057:
[----:B------:R-:W-:Y:S02]  /*88c0*/  LOP3.LUT R5, R7, 0x80000000, R31, 0xb8, !PT ;  /* 0x8000000007057812 */ /* 0x000fe400078eb81f */
[----:B------:R-:W-:Y:S02]  /*88d0*/  FSEL R6, R2, R6, P2 ;  /* 0x0000000602067208 */ /* 0x000fe40001000000 */
[----:B------:R-:W-:Y:S02]  /*88e0*/  FSEL R7, R3, R5, P2 ;  /* 0x0000000503077208 */ /* 0x000fe40001000000 */
.L_x_12016:
[----:B-1----:R-:W-:Y:S05]  /*88f0*/  BSYNC B2 ;  /* 0x0000000000027941 */ /* 0x002fea0003800000 */
.L_x_12005:
[----:B------:R1:W2:Y:S02]  /*8900*/  DADD R24, R26, c[0x2][0x50] ;  /* 0x008014001a187629 */ /* 0x0002a40000000000 */
[----:B-1----:R-:W-:Y:S01]  /*8910*/  LOP3.LUT R27, R7, 0x80000000, R31, 0xb8, !PT ;  /* 0x80000000071b7812 */ /* 0x002fe200078eb81f */
[----:B------:R-:W-:-:S07]  /*8920*/  IMAD.MOV.U32 R26, RZ, RZ, R6 ;  /* 0x000000ffff1a7224 */ /* 0x000fce00078e0006 */
[----:B--2---:R-:W-:Y:S01]  /*8930*/  LOP3.LUT R25, R25, 0x80000000, R29, 0xb8, !PT ;  /* 0x8000000019197812 */ /* 0x004fe200078eb81d */
[----:B------:R-:W-:Y:S05]  /*8940*/  BRA `(.L_x_11927) ;  /* 0x0000013000007947 */ /* 0x000fea0003800000 */
.L_x_11928:
[----:B--23--:R-:W1:-:S14]  /*8950*/  DSETP.NEU.AND P0, PT, R36, +INF , PT ;  /* 0x7ff000002400742a */ /* 0x00ce5c0003f0d000 */
[----:B-1----:R1:W2:Y:S01]  /*8960*/  @!P0 DADD R26, R30, R30 ;  /* 0x000000001e1a8229 */ /* 0x0022a2000000001e */
[----:B------:R-:W-:Y:S02]  /*8970*/  @!P0 IMAD.MOV.U32 R24, RZ, RZ, R28 ;  /* 0x000000ffff188224 */ /* 0x000fe400078e001c */
[----:B------:R-:W-:Y:S01]  /*8980*/  @!P0 IMAD.MOV.U32 R25, RZ, RZ, R29 ;  /* 0x000000ffff198224 */ /* 0x000fe200078e001d */
[----:B------:R-:W-:Y:S05]  /*8990*/  @!P0 BRA `(.L_x_11927) ;  /* 0x000000e000008947 */ /* 0x000fea0003800000 */
[----:B-12---:R-:W1:-:S14]  /*89a0*/  DSETP.NEU.AND P0, PT, R34, +INF , PT ;  /* 0x7ff000002200742a */ /* 0x006e5c0003f0d000 */
[----:B-1----:R1:W2:Y:S01]  /*89b0*/  @!P0 DADD R26, R28, R28 ;  /* 0x000000001c1a8229 */ /* 0x0022a2000000001c */
[----:B------:R-:W-:Y:S01]  /*89c0*/  @!P0 MOV R24, R30 ;  /* 0x0000001e00188202 */ /* 0x000fe20000000f00 */
[----:B------:R-:W-:Y:S01]  /*89d0*/  @!P0 IMAD.MOV.U32 R25, RZ, RZ, R31 ;  /* 0x000000ffff198224 */ /* 0x000fe200078e001f */
[----:B------:R-:W-:Y:S05]  /*89e0*/  @!P0 BRA `(.L_x_11927) ;  /* 0x0000009000008947 */ /* 0x000fea0003800000 */
[----:B-12---:R-:W1:-:S14]  /*89f0*/  DSETP.NEU.AND P0, PT, R30, RZ, PT ;  /* 0x000000ff1e00722a */ /* 0x006e5c0003f0d000 */
[----:B-1----:R-:W-:-:S04]  /*8a00*/  @P0 DADD R26, RZ, R28 ;  /* 0x00000000ff1a0229 */ /* 0x002fc8000000001c */
[----:B0-----:R-:W0:-:S06]  /*8a10*/  @P0 DADD R2, RZ, R30 ;  /* 0x00000000ff020229 */ /* 0x001e0c000000001e */
[----:B0-----:R-:W0:-:S10]  /*8a20*/  @P0 DADD R26, R26, R2 ;  /* 0x000000001a1a0229 */ /* 0x001e140000000002 */
[----:B0-----:R-:W-:Y:S02]  /*8a30*/  @P0 IMAD.MOV.U32 R24, RZ, RZ, R26 ;  /* 0x000000ffff180224 */ /* 0x001fe400078e001a */
[----:B------:R-:W-:Y:S01]  /*8a40*/  @P0 IMAD.MOV.U32 R25, RZ, RZ, R27 ;  /* 0x000000ffff190224 */ /* 0x000fe200078e001b */
[----:B------:R0:W1:Y:S01]  /*8a50*/  @!P0 DADD R24, R28, R28 ;  /* 0x000000001c188229 */ /* 0x000062000000001c */
[----:B------:R-:W-:Y:S02]  /*8a60*/  @!P0 IMAD.MOV.U32 R26, RZ, RZ, R30 ;  /* 0x000000ffff1a8224 */ /* 0x000fe400078e001e */
[----:B------:R-:W-:-:S03]  /*8a70*/  @!P0 IMAD.MOV.U32 R27, RZ, RZ, R31 ;  /* 0x000000ffff1b8224 */ /* 0x000fc600078e001f */
.L_x_11927:
[----:B012---:R-:W-:Y:S05]  /*8a80*/  BSYNC B1 ;  /* 0x0000000000017941 */ /* 0x007fea0003800000 */
.L_x_11926:
[----:B------:R-:W-:Y:S01]  /*8a90*/  WARPSYNC 0xffffffff ;  /* 0xffffffff00007948 */ /* 0x000fe20003800000 */
[----:B------:R-:W0:Y:S01]  /*8aa0*/  S2R R3, SR_TID.X ;  /* 0x0000000000037919 */ /* 0x000e220000002100 */
[----:B------:R-:W-:Y:S01]  /*8ab0*/  BSSY B1, `(.L_x_12059) ;  /* 0x000085f000017945 */ /* 0x000fe20003800000 */
[----:B-----5:R-:W-:Y:S01]  /*8ac0*/  CS2R R30, SRZ ;  /* 0x00000000001e7805 */ /* 0x020fe2000001ff00 */
[----:B------:R-:W-:Y:S01]  /*8ad0*/  CS2R R28, SRZ ;  /* 0x00000000001c7805 */ /* 0x000fe2000001ff00 */
[----:B0-----:R-:W-:-:S04]  /*8ae0*/  IADD3 R3, R3, 0x80, RZ ;  /* 0x0000008003037810 */ /* 0x001fc80007ffe0ff */
[----:B------:R-:W-:-:S13]  /*8af0*/  ISETP.GE.AND P0, PT, R3, R10, PT ;  /* 0x0000000a0300720c */ /* 0x000fda0003f06270 */
[----:B------:R-:W-:Y:S05]  /*8b00*/  @P0 BRA `(.L_x_12060) ;  /* 0x0000859000000947 */ /* 0x000fea0003800000 */
[----:B------:R-:W0:-:S04]  /*8b10*/  DSETP.GTU.AND P0, PT, |R18|, +INF , PT ;  /* 0x7ff000001200742a */ /* 0x000e080003f0c200 */
[----:B------:R-:W1:-:S04]  /*8b20*/  DADD R8, -RZ, |R18| ;  /* 0x00000000ff087229 */ /* 0x000e480000000512 */
        /* <DEDUP_REMOVED lines=23> */
[----:B------:R-:W-:Y:S01]  /*8ca0*/  IMAD.MOV.U32 R28, RZ, RZ, RZ ;  /* 0x000000ffff1c7224 */ /* 0x000fe200078e00ff */
[----:B------:R-:W-:Y:S02]  /*8cb0*/  BSSY B2, `(.L_x_12063) ;  /* 0x0000245000027945 */ /* 0x000fe40003800000 */
        /* <DEDUP_REMOVED lines=107> */
.L_x_12066:
[----:B------:R-:W-:Y:S05]  /*9370*/  BSYNC B3 ;  /* 0x0000000000037941 */ /* 0x000fea0003800000 */
.L_x_12065:
        /* <DEDUP_REMOVED lines=61> */
.L_x_12064:
        /* <DEDUP_REMOVED lines=34> */
.L_x_12074:
[----:B------:R-:W-:Y:S05]  /*9970*/  BSYNC B4 ;  /* 0x0000000000047941 */ /* 0x000fea0003800000 */
.L_x_12073:
[----:B------:R-:W-:Y:S02]  /*9980*/  IMAD.MOV.U32 R28, RZ, RZ, R2 ;  /* 0x000000ffff1c7224 */ /* 0x000fe400078e0002 */
[----:B------:R-:W-:Y:S01]  /*9990*/  IMAD.MOV.U32 R29, RZ, RZ, R3 ;  /* 0x000000ffff1d7224 */ /* 0x000fe200078e0003 */
[----:B------:R-:W-:Y:S05]  /*99a0*/  BRA `(.L_x_12072) ;  /* 0x0000001000007947 */ /* 0x000fea0003800000 */
.L_x_12071:
[----:B------:R0:W1:-:S06]  /*99b0*/  DADD R28, -R44, R42 ;  /* 0x000000002c1c7229 */ /* 0x00004c000000012a */
.L_x_12072:
[----:B------:R-:W-:Y:S05]  /*99c0*/  BSYNC B3 ;  /* 0x0000000000037941 */ /* 0x000fea0003800000 */
.L_x_12070:
        /* <DEDUP_REMOVED lines=29> */
.L_x_12079:
[----:B------:R-:W-:Y:S05]  /*9ba0*/  BSYNC B4 ;  /* 0x0000000000047941 */ /* 0x000fea0003800000 */
.L_x_12078:
[----:B------:R-:W-:Y:S02]  /*9bb0*/  IMAD.MOV.U32 R2, RZ, RZ, R6 ;  /* 0x000000ffff027224 */ /* 0x000fe400078e0006 */
[----:B------:R-:W-:Y:S01]  /*9bc0*/  IMAD.MOV.U32 R3, RZ, RZ, R7 ;  /* 0x000000ffff037224 */ /* 0x000fe200078e0007 */
[----:B------:R-:W-:Y:S05]  /*9bd0*/  BRA `(.L_x_12077) ;  /* 0x0000001000007947 */ /* 0x000fea0003800000 */
.L_x_12076:
[----:B------:R2:W3:-:S06]  /*9be0*/  DADD R2, R38, -R4 ;  /* 0x0000000026027229 */ /* 0x0004cc0000000804 */
.L_x_12077:
[----:B------:R-:W-:Y:S05]  /*9bf0*/  BSYNC B3 ;  /* 0x0000000000037941 */ /* 0x000fea0003800000 */
.L_x_12075:
        /* <DEDUP_REMOVED lines=22> */
[----:B------:R-:W-:Y:S01]  /*9d60*/  MOV R32, 0x9d90 ;  /* 0x00009d9000207802 */ /* 0x000fe20000000f00 */
[----:B-1----:R-:W-:-:S03]  /*9d70*/  IMAD.MOV.U32 R2, RZ, RZ, R48 ;  /* 0x000000ffff027224 */ /* 0x002fc600078e0030 */
[----:B0-2---:R-:W-:Y:S05]  /*9d80*/  CALL.REL.NOINC `($__internal_25_$__cuda_sm20_dsqrt_rn_f64_mediumpath_v1) ;  /* 0x000187e000007944 */ /* 0x005fea0003c00000 */
[----:B-1----:R-:W-:Y:S01]  /*9d90*/  IMAD.MOV.U32 R46, RZ, RZ, R2 ;  /* 0x000000ffff2e7224 */ /* 0x002fe200078e0002 */
[----:B------:R-:W-:Y:S02]  /*9da0*/  MOV R47, R3 ;  /* 0x00000003002f7202 */ /* 0x000fe40000000f00 */
.L_x_12081:
[----:B------:R-:W-:Y:S05]  /*9db0*/  BSYNC B3 ;  /* 0x0000000000037941 */ /* 0x000fea0003800000 */
.L_x_12080:
        /* <DEDUP_REMOVED lines=65> */
.L_x_12082:
        /* <DEDUP_REMOVED lines=20> */
.L_x_12084:
[----:B------:R-:W-:Y:S05]  /*a310*/  BSYNC B3 ;  /* 0x0000000000037941 */ /* 0x000fea0003800000 */
.L_x_12083:
        /* <DEDUP_REMOVED lines=16> */
.L_x_12069:
        /* <DEDUP_REMOVED lines=24> */
.L_x_12087:
[----:B------:R-:W-:Y:S05]  /*a5a0*/  BSYNC B3 ;  /* 0x0000000000037941 */ /* 0x000fea0003800000 */
.L_x_12086:
        /* <DEDUP_REMOVED lines=25> */
.L_x_12090:
[----:B------:R-:W-:Y:S05]  /*a740*/  BSYNC B3 ;  /* 0x0000000000037941 */ /* 0x000fea0003800000 */
.L_x_12089:
        /* <DEDUP_REMOVED lines=16> */
.L_x_12088:
        /* <DEDUP_REMOVED lines=9> */
[----:B------:R-:W-:Y:S01]  /*a8e0*/  IMAD.MOV.U32 R0, RZ, RZ, -0x3ff ;  /* 0xfffffc01ff007424 */ /* 0x000fe200078e00ff */
[----:B------:R-:W-:-:S11]  /*a8f0*/  @!P0 MOV R0, 0xfffffbcb ;  /* 0xfffffbcb00008802 */ /* 0x000fd60000000f00 */
        /* <DEDUP_REMOVED lines=44> */
.L_x_12091:
[----:B------:R-:W-:Y:S01]  /*abc0*/  IMAD.MOV.U32 R2, RZ, RZ, 0x0 ;  /* 0x00000000ff027424 */ /* 0x000fe200078e00ff */
[----:B------:R-:W-:Y:S01]  /*abd0*/  FSETP.NEU.FTZ.AND P0, PT, R5, RZ, PT ;  /* 0x000000ff0500720b */ /* 0x000fe20003f1d000 */
[----:B------:R-:W-:-:S06]  /*abe0*/  IMAD.MOV.U32 R3, RZ, RZ, 0x7ff00000 ;  /* 0x7ff00000ff037424 */ /* 0x000fcc00078e00ff */
[----:B------:R-:W0:-:S10]  /*abf0*/  DFMA R2, R4, R2, +INF ;  /* 0x7ff000000402742b */ /* 0x000e140000000002 */
[----:B0-----:R-:W-:Y:S02]  /*ac00*/  FSEL R28, R2, RZ, P0 ;  /* 0x000000ff021c7208 */ /* 0x001fe40000000000 */
[----:B------:R-:W-:Y:S01]  /*ac10*/  FSEL R29, R3, -QNAN , P0 ;  /* 0xfff00000031d7808 */ /* 0x000fe20000000000 */
[----:B------:R-:W-:Y:S05]  /*ac20*/  BRA `(.L_x_12067) ;  /* 0x000004d000007947 */ /* 0x000fea0003800000 */
.L_x_12085:
        /* <DEDUP_REMOVED lines=25> */
.L_x_12093:
[----:B------:R-:W-:Y:S05]  /*adc0*/  BSYNC B3 ;  /* 0x0000000000037941 */ /* 0x000fea0003800000 */
.L_x_12092:
        /* <DEDUP_REMOVED lines=21> */
.L_x_12095:
[----:B------:R-:W-:Y:S05]  /*af20*/  BSYNC B3 ;  /* 0x0000000000037941 */ /* 0x000fea0003800000 */
.L_x_12094:
[----:B------:R-:W-:Y:S02]  /*af30*/  IMAD.MOV.U32 R28, RZ, RZ, R2 ;  /* 0x000000ffff1c7224 */ /* 0x000fe400078e0002 */
[----:B------:R-:W-:Y:S01]  /*af40*/  IMAD.MOV.U32 R29, RZ, RZ, R3 ;  /* 0x000000ffff1d7224 */ /* 0x000fe200078e0003 */
[----:B------:R-:W-:Y:S05]  /*af50*/  BRA `(.L_x_12067) ;  /* 0x000001a000007947 */ /* 0x000fea0003800000 */
.L_x_12068:
        /* <DEDUP_REMOVED lines=23> */
[----:B-1----:R-:W-:Y:S02]  /*b0d0*/  IMAD.MOV.U32 R28, RZ, RZ, R2 ;  /* 0x000000ffff1c7224 */ /* 0x002fe400078e0002 */
[----:B------:R-:W-:-:S02]  /*b0e0*/  IMAD.MOV.U32 R29, RZ, RZ, R3 ;  /* 0x000000ffff1d7224 */ /* 0x000fc400078e0003 */
.L_x_12096:
[----:B------:R-:W-:Y:S05]  /*b0f0*/  BSYNC B3 ;  /* 0x0000000000037941 */ /* 0x000fea0003800000 */
.L_x_12067:
[----:B------:R-:W-:Y:S05]  /*b100*/  BSYNC B2 ;  /* 0x0000000000027941 */ /* 0x000fea0003800000 */
.L_x_12063:
        /* <DEDUP_REMOVED lines=24> */
[----:B-12---:R-:W-:Y:S05]  /*b290*/  CALL.REL.NOINC `($__internal_24_$__cuda_sm20_div_rn_f64_full) ;  /* 0x00016c6000007944 */ /* 0x006fea0003c00000 */
.L_x_12101:
[----:B------:R-:W-:Y:S05]  /*b2a0*/  BSYNC B4 ;  /* 0x0000000000047941 */ /* 0x000fea0003800000 */
.L_x_12100:
        /* <DEDUP_REMOVED lines=23> */
.L_x_12103:
        /* <DEDUP_REMOVED lines=43> */
.L_x_12102:
        /* <DEDUP_REMOVED lines=36> */
.L_x_12112:
[----:B------:R-:W-:Y:S05]  /*b910*/  BSYNC B6 ;  /* 0x0000000000067941 */ /* 0x000fea0003800000 */
.L_x_12111:
[----:B------:R-:W-:Y:S02]  /*b920*/  IMAD.MOV.U32 R56, RZ, RZ, R2 ;  /* 0x000000ffff387224 */ /* 0x000fe400078e0002 */
[----:B------:R-:W-:Y:S01]  /*b930*/  IMAD.MOV.U32 R57, RZ, RZ, R3 ;  /* 0x000000ffff397224 */ /* 0x000fe200078e0003 */
[----:B------:R-:W-:Y:S05]  /*b940*/  BRA `(.L_x_12110) ;  /* 0x0000001000007947 */ /* 0x000fea0003800000 */
.L_x_12109:
[----:B------:R0:W3:-:S06]  /*b950*/  DADD R56, -R44, R42 ;  /* 0x000000002c387229 */ /* 0x0000cc000000012a */
.L_x_12110:
[----:B------:R-:W-:Y:S05]  /*b960*/  BSYNC B5 ;  /* 0x0000000000057941 */ /* 0x000fea0003800000 */
.L_x_12108:
        /* <DEDUP_REMOVED lines=26> */
.L_x_12117:
[----:B------:R-:W-:Y:S05]  /*bb10*/  BSYNC B6 ;  /* 0x0000000000067941 */ /* 0x000fea0003800000 */
.L_x_12116:
[----:B------:R-:W-:Y:S02]  /*bb20*/  IMAD.MOV.U32 R36, RZ, RZ, R2 ;  /* 0x000000ffff247224 */ /* 0x000fe400078e0002 */
[----:B------:R-:W-:Y:S01]  /*bb30*/  IMAD.MOV.U32 R37, RZ, RZ, R3 ;  /* 0x000000ffff257224 */ /* 0x000fe200078e0003 */
[----:B------:R-:W-:Y:S05]  /*bb40*/  BRA `(.L_x_12115) ;  /* 0x0000001000007947 */ /* 0x000fea0003800000 */
.L_x_12114:
[----:B------:R4:W0:-:S06]  /*bb50*/  DADD R36, -R40, R38 ;  /* 0x0000000028247229 */ /* 0x00080c0000000126 */
.L_x_12115:
[----:B------:R-:W-:Y:S05]  /*bb60*/  BSYNC B5 ;  /* 0x0000000000057941 */ /* 0x000fea0003800000 */
.L_x_12113:
        /* <DEDUP_REMOVED lines=27> */
[----:B-12-4-:R-:W-:Y:S05]  /*bd20*/  CALL.REL.NOINC `($__internal_25_$__cuda_sm20_dsqrt_rn_f64_mediumpath_v1) ;  /* 0x0001684000007944 */ /* 0x016fea0003c00000 */
.L_x_12119:
[----:B------:R-:W-:Y:S05]  /*bd30*/  BSYNC B5 ;  /* 0x0000000000057941 */ /* 0x000fea0003800000 */
.L_x_12118:
[----:B01-3--:R-:W-:Y:S01]  /*bd40*/  IMAD.MOV.U32 R36, RZ, RZ, R2 ;  /* 0x000000ffff247224 */ /* 0x00bfe200078e0002 */
[----:B------:R-:W-:Y:S01]  /*bd50*/  MOV R37, R3 ;  /* 0x0000000300257202 */ /* 0x000fe20000000f00 */
[----:B------:R-:W-:Y:S05]  /*bd60*/  BRA `(.L_x_12120) ;  /* 0x0000092000007947 */ /* 0x000fea0003800000 */
.L_x_12107:
        /* <DEDUP_REMOVED lines=28> */
.L_x_12123:
[----:B------:R-:W-:Y:S05]  /*bf30*/  BSYNC B5 ;  /* 0x0000000000057941 */ /* 0x000fea0003800000 */
.L_x_12122:
[----:B01-3--:R-:W-:Y:S02]  /*bf40*/  IMAD.MOV.U32 R36, RZ, RZ, R2 ;  /* 0x000000ffff247224 */ /* 0x00bfe400078e0002 */
[----:B------:R-:W-:Y:S01]  /*bf50*/  IMAD.MOV.U32 R37, RZ, RZ, R3 ;  /* 0x000000ffff257224 */ /* 0x000fe200078e0003 */
[----:B------:R-:W-:Y:S05]  /*bf60*/  BRA `(.L_x_12120) ;  /* 0x0000072000007947 */ /* 0x000fea0003800000 */
.L_x_12121:
        /* <DEDUP_REMOVED lines=30> */
.L_x_12125:
[----:B------:R-:W-:Y:S05]  /*c150*/  BSYNC B5 ;  /* 0x0000000000057941 */ /* 0x000fea0003800000 */
.L_x_12124:
        /* <DEDUP_REMOVED lines=19> */
.L_x_12127:
[----:B------:R-:W-:Y:S05]  /*c290*/  BSYNC B5 ;  /* 0x0000000000057941 */ /* 0x000fea0003800000 */
.L_x_12126:
[----:B------:R-:W0:Y:S01]  /*c2a0*/  DMUL R34, R34, 8.11296384146066816958e+31 ;  /* 0x4690000022227828 */ /* 0x000e220000000000 */
[----:B------:R-:W-:Y:S02]  /*c2b0*/  IMAD.MOV.U32 R36, RZ, RZ, R2 ;  /* 0x000000ffff247224 */ /* 0x000fe400078e0002 */
[----:B------:R-:W-:Y:S01]  /*c2c0*/  IMAD.MOV.U32 R37, RZ, RZ, R3 ;  /* 0x000000ffff257224 */ /* 0x000fe200078e0003 */
[----:B------:R-:W-:Y:S05]  /*c2d0*/  BRA `(.L_x_12120) ;  /* 0x000003b000007947 */ /* 0x000fea0003800000 */
.L_x_12106:
        /* <DEDUP_REMOVED lines=27> */
.L_x_12129:
[----:B------:R-:W-:Y:S05]  /*c490*/  BSYNC B5 ;  /* 0x0000000000057941 */ /* 0x000fea0003800000 */
.L_x_12128:
        /* <DEDUP_REMOVED lines=29> */
.L_x_12131:
[----:B------:R-:W-:Y:S05]  /*c670*/  BSYNC B5 ;  /* 0x0000000000057941 */ /* 0x000fea0003800000 */
.L_x_12130:
[----:B---34-:R3:W4:-:S06]  /*c680*/  DMUL R36, R36, R38 ;  /* 0x0000002624247228 */ /* 0x01870c0000000000 */
.L_x_12120:
[----:B0-----:R-:W-:Y:S05]  /*c690*/  BSYNC B4 ;  /* 0x0000000000047941 */ /* 0x001fea0003800000 */
.L_x_12105:
[----:B------:R-:W-:Y:S05]  /*c6a0*/  BRA `(.L_x_12132) ;  /* 0x0000002000007947 */ /* 0x000fea0003800000 */
.L_x_12099:
[----:B------:R3:W4:-:S04]  /*c6b0*/  DMUL R36, R30, 9.00719925474099200000e+15 ;  /* 0x434000001e247828 */ /* 0x0007080000000000 */
[----:B------:R-:W0:-:S06]  /*c6c0*/  DMUL R34, R34, 9.00719925474099200000e+15 ;  /* 0x4340000022227828 */ /* 0x000e0c0000000000 */
.L_x_12132:
[----:B---34-:R-:W-:Y:S05]  /*c6d0*/  BSYNC B2 ;  /* 0x0000000000027941 */ /* 0x018fea0003800000 */
.L_x_12098:
        /* <DEDUP_REMOVED lines=28> */
.L_x_12134:
[----:B------:R-:W-:Y:S05]  /*c8a0*/  BSYNC B2 ;  /* 0x0000000000027941 */ /* 0x000fea0003800000 */
.L_x_12133:
        /* <DEDUP_REMOVED lines=43> */
.L_x_12136:
[----:B------:R-:W-:Y:S02]  /*cb60*/  FSEL R2, RZ, 3.37028055040000000000e+12, P0 ;  /* 0x54442d18ff027808 */ /* 0x000fe40000000000 */
[----:B------:R-:W-:Y:S02]  /*cb70*/  FSEL R3, RZ, 2.1426990032196044922, P0 ;  /* 0x400921fbff037808 */ /* 0x000fe40000000000 */
.L_x_12137:
[----:B------:R-:W-:Y:S05]  /*cb80*/  BSYNC B0 ;  /* 0x0000000000007941 */ /* 0x000fea0003800000 */
.L_x_12135:
[----:B------:R0:W3:Y:S02]  /*cb90*/  DADD R36, |R36|, |R34| ;  /* 0x0000000024247229 */ /* 0x0000e40000000622 */
[----:B0-----:R-:W-:-:S04]  /*cba0*/  LOP3.LUT R35, R3, 0x80000000, R35, 0xb8, !PT ;  /* 0x8000000003237812 */ /* 0x001fc800078eb823 */
[----:B---3--:R-:W0:-:S06]  /*cbb0*/  DSETP.GTU.AND P0, PT, |R36|, +INF , PT ;  /* 0x7ff000002400742a */ /* 0x008e0c0003f0c200 */
[----:B0-----:R-:W-:Y:S02]  /*cbc0*/  FSEL R2, R36, R2, P0 ;  /* 0x0000000224027208 */ /* 0x001fe40000000000 */
[----:B------:R-:W-:Y:S02]  /*cbd0*/  FSEL R3, R37, R35, P0 ;  /* 0x0000002325037208 */ /* 0x000fe40000000000 */
.L_x_12104:
[----:B------:R-:W-:Y:S05]  /*cbe0*/  BSYNC B3 ;  /* 0x0000000000037941 */ /* 0x000fea0003800000 */
.L_x_12097:
[----:B---3--:R-:W-:Y:S01]  /*cbf0*/  LOP3.LUT R31, R3, 0x80000000, R19, 0xb8, !PT ;  /* 0x80000000031f7812 */ /* 0x008fe200078eb813 */
[----:B------:R-:W-:Y:S01]  /*cc00*/  IMAD.MOV.U32 R30, RZ, RZ, R2 ;  /* 0x000000ffff1e7224 */ /* 0x000fe200078e0002 */
[----:B-12---:R-:W-:Y:S01]  /*cc10*/  LOP3.LUT R29, R29, 0x80000000, R17, 0xb8, !PT ;  /* 0x800000001d1d7812 */ /* 0x006fe200078eb811 */
[----:B------:R-:W-:Y:S05]  /*cc20*/  BRA `(.L_x_12060) ;  /* 0x0000447000007947 */ /* 0x000fea0003800000 */
.L_x_12062:
[----:B------:R-:W-:Y:S01]  /*cc30*/  ISETP.GT.AND P0, PT, R17, -0x1, PT ;  /* 0xffffffff1100780c */ /* 0x000fe20003f04270 */
[----:B------:R-:W-:-:S12]  /*cc40*/  BSSY B2, `(.L_x_12138) ;  /* 0x000042d000027945 */ /* 0x000fd80003800000 */
[----:B------:R-:W-:Y:S05]  /*cc50*/  @P0 BRA `(.L_x_12139) ;  /* 0x000022d000000947 */ /* 0x000fea0003800000 */
[----:B------:R-:W0:-:S04]  /*cc60*/  DSETP.GEU.AND P4, PT, |R16|, |R18|, PT ;  /* 0x400000121000722a */ /* 0x000e080003f8e200 */
[----:B------:R-:W1:Y:S02]  /*cc70*/  DADD R2, -RZ, -R16 ;  /* 0x00000000ff027229 */ /* 0x000e640000000910 */
[----:B0-----:R-:W-:Y:S02]  /*cc80*/  FSEL R34, R8, R36, !P4 ;  /* 0x0000002408227208 */ /* 0x001fe40006000000 */
[----:B------:R-:W-:Y:S01]  /*cc90*/  FSEL R35, R9, R37, !P4 ;  /* 0x0000002509237208 */ /* 0x000fe20006000000 */
[----:B------:R-:W-:Y:S01]  /*cca0*/  DADD R6, -RZ, -R18 ;  /* 0x00000000ff067229 */ /* 0x000fe20000000912 */
[----:B------:R-:W-:Y:S02]  /*ccb0*/  FSEL R30, R36, R8, !P4 ;  /* 0x00000008241e7208 */ /* 0x000fe40006000000 */
[----:B------:R-:W-:Y:S02]  /*ccc0*/  FSEL R31, R37, R9, !P4 ;  /* 0x00000009251f7208 */ /* 0x000fe40006000000 */
[----:B------:R-:W0:Y:S01]  /*ccd0*/  DSETP.GT.AND P0, PT, R34, c[0x2][0x1b0], PT ;  /* 0x00806c002200762a */ /* 0x000e220003f04000 */
[----:B-1----:R-:W-:-:S13]  /*cce0*/  IMAD.MOV.U32 R11, RZ, RZ, R3 ;  /* 0x000000ffff0b7224 */ /* 0x002fda00078e0003 */
        /* <DEDUP_REMOVED lines=32> */
[----:B------:R-:W-:Y:S01]  /*cef0*/  IMAD.MOV.U32 R0, RZ, RZ, -0x3ff ;  /* 0xfffffc01ff007424 */ /* 0x000fe200078e00ff */
[----:B------:R-:W-:Y:S02]  /*cf00*/  @!P0 MOV R0, 0xfffffbcb ;  /* 0xfffffbcb00008802 */ /* 0x000fe40000000f00 */
        /* <DEDUP_REMOVED lines=45> */
.L_x_12143:
[----:B------:R-:W-:Y:S05]  /*d1e0*/  BSYNC B0 ;  /* 0x0000000000007941 */ /* 0x000fea0003800000 */
.L_x_12142:
        /* <DEDUP_REMOVED lines=8> */
.L_x_12145:
[----:B------:R-:W-:Y:S05]  /*d270*/  BSYNC B3 ;  /* 0x0000000000037941 */ /* 0x000fea0003800000 */
.L_x_12144:
        /* <DEDUP_REMOVED lines=43> */
.L_x_12147:
[----:B------:R-:W-:-:S04]  /*d530*/  ISETP.GE.AND P0, PT, R11, RZ, PT ;  /* 0x000000ff0b00720c */ /* 0x000fc80003f06270 */
[----:B------:R-:W-:Y:S02]  /*d540*/  FSEL R2, RZ, 3.37028055040000000000e+12, P0 ;  /* 0x54442d18ff027808 */ /* 0x000fe40000000000 */
[----:B------:R-:W-:Y:S02]  /*d550*/  FSEL R3, RZ, 2.1426990032196044922, P0 ;  /* 0x400921fbff037808 */ /* 0x000fe40000000000 */
.L_x_12148:
[----:B------:R-:W-:Y:S05]  /*d560*/  BSYNC B0 ;  /* 0x0000000000007941 */ /* 0x000fea0003800000 */
.L_x_12146:
[----:B------:R-:W2:Y:S01]  /*d570*/  DADD R4, |R16|, |R18| ;  /* 0x0000000010047229 */ /* 0x000ea20000000612 */
[----:B------:R-:W-:-:S03]  /*d580*/  LOP3.LUT R7, R3, 0x80000000, R7, 0xb8, !PT ;  /* 0x8000000003077812 */ /* 0x000fc600078eb807 */
[----:B-1----:R-:W-:-:S04]  /*d590*/  DMUL R28, R28, 0.5 ;  /* 0x3fe000001c1c7828 */ /* 0x002fc80000000000 */
[----:B--2---:R-:W1:-:S06]  /*d5a0*/  DSETP.GTU.AND P0, PT, |R4|, +INF , PT ;  /* 0x7ff000000400742a */ /* 0x004e4c0003f0c200 */
[----:B-1----:R-:W-:Y:S02]  /*d5b0*/  FSEL R6, R4, R2, P0 ;  /* 0x0000000204067208 */ /* 0x002fe40000000000 */
[----:B------:R-:W-:Y:S01]  /*d5c0*/  FSEL R7, R5, R7, P0 ;  /* 0x0000000705077208 */ /* 0x000fe20000000000 */
[----:B------:R-:W-:Y:S05]  /*d5d0*/  BRA `(.L_x_12149) ;  /* 0x0000393000007947 */ /* 0x000fea0003800000 */
.L_x_12141:
        /* <DEDUP_REMOVED lines=70> */
[----:B------:R-:W-:Y:S01]  /*da40*/  IMAD.MOV.U32 R8, RZ, RZ, R2 ;  /* 0x000000ffff087224 */ /* 0x000fe200078e0002 */
[----:B------:R-:W-:Y:S01]  /*da50*/  MOV R40, 0x3ae80f1e ;  /* 0x3ae80f1e00287802 */ /* 0x000fe20000000f00 */
[----:B------:R-:W-:Y:S01]  /*da60*/  IMAD.MOV.U32 R28, RZ, RZ, RZ ;  /* 0x000000ffff1c7224 */ /* 0x000fe200078e00ff */
[----:B------:R-:W-:Y:S01]  /*da70*/  LOP3.LUT R9, R6, 0x3ff00000, RZ, 0xfc, !PT ;  /* 0x3ff0000006097812 */ /* 0x000fe200078efcff */
[----:B------:R-:W-:Y:S01]  /*da80*/  IMAD.MOV.U32 R41, RZ, RZ, 0x3eb1380b ;  /* 0x3eb1380bff297424 */ /* 0x000fe200078e00ff */
        /* <DEDUP_REMOVED lines=36> */
.L_x_12151:
[----:B------:R-:W-:Y:S05]  /*dcd0*/  BSYNC B0 ;  /* 0x0000000000007941 */ /* 0x000fea0003800000 */
.L_x_12150:
        /* <DEDUP_REMOVED lines=10> */
.L_x_12153:
[----:B------:R-:W-:Y:S05]  /*dd80*/  BSYNC B3 ;  /* 0x0000000000037941 */ /* 0x000fea0003800000 */
.L_x_12152:
        /* <DEDUP_REMOVED lines=43> */
.L_x_12155:
[----:B------:R-:W-:-:S04]  /*e040*/  ISETP.GE.AND P0, PT, R11, RZ, PT ;  /* 0x000000ff0b00720c */ /* 0x000fc80003f06270 */
[----:B------:R-:W-:Y:S02]  /*e050*/  FSEL R2, RZ, 3.37028055040000000000e+12, P0 ;  /* 0x54442d18ff027808 */ /* 0x000fe40000000000 */
[----:B------:R-:W-:Y:S02]  /*e060*/  FSEL R3, RZ, 2.1426990032196044922, P0 ;  /* 0x400921fbff037808 */ /* 0x000fe40000000000 */
.L_x_12156:
[----:B------:R-:W-:Y:S05]  /*e070*/  BSYNC B0 ;  /* 0x0000000000007941 */ /* 0x000fea0003800000 */
.L_x_12154:
[----:B------:R-:W2:Y:S01]  /*e080*/  DADD R4, |R16|, |R18| ;  /* 0x0000000010047229 */ /* 0x000ea20000000612 */
[----:B------:R-:W-:-:S05]  /*e090*/  LOP3.LUT R7, R3, 0x80000000, R7, 0xb8, !PT ;  /* 0x8000000003077812 */ /* 0x000fca00078eb807 */
[----:B--2---:R-:W2:-:S06]  /*e0a0*/  DSETP.GTU.AND P0, PT, |R4|, +INF , PT ;  /* 0x7ff000000400742a */ /* 0x004e8c0003f0c200 */
[----:B--2---:R-:W-:Y:S02]  /*e0b0*/  FSEL R6, R4, R2, P0 ;  /* 0x0000000204067208 */ /* 0x004fe40000000000 */
[----:B------:R-:W-:Y:S01]  /*e0c0*/  FSEL R7, R5, R7, P0 ;  /* 0x0000000705077208 */ /* 0x000fe20000000000 */
[----:B------:R-:W-:Y:S05]  /*e0d0*/  BRA `(.L_x_12149) ;  /* 0x00002e3000007947 */ /* 0x000fea0003800000 */
.L_x_12140:
        /* <DEDUP_REMOVED lines=23> */
.L_x_12158:
[----:B------:R-:W-:Y:S05]  /*e250*/  BSYNC B3 ;  /* 0x0000000000037941 */ /* 0x000fea0003800000 */
.L_x_12157:
        /* <DEDUP_REMOVED lines=14> */
[----:B------:R2:W3:-:S06]  /*e340*/  DADD R28, -RZ, |R2| ;  /* 0x00000000ff1c7229 */ /* 0x0004cc0000000502 */
[----:B0-----:R-:W-:-:S05]  /*e350*/  FFMA R0, RZ, -2.0897850990295410156, R5 ;  /* 0xc005bf0aff007823 */ /* 0x001fca0000000005 */
[----:B------:R-:W-:-:S13]  /*e360*/  FSETP.GT.AND P0, PT, |R0|, 1.469367938527859385e-39, PT ;  /* 0x001000000000780b */ /* 0x000fda0003f04200 */
[----:B------:R-:W-:Y:S05]  /*e370*/  @P0 BRA P1, `(.L_x_12160) ;  /* 0x0000008000000947 */ /* 0x000fea0000800000 */
[----:B--23--:R-:W-:Y:S01]  /*e380*/  IMAD.MOV.U32 R2, RZ, RZ, R18 ;  /* 0x000000ffff027224 */ /* 0x00cfe200078e0012 */
[----:B------:R-:W-:Y:S01]  /*e390*/  MOV R0, 0xe3e0 ;  /* 0x0000e3e000007802 */ /* 0x000fe20000000f00 */
[----:B------:R-:W-:Y:S02]  /*e3a0*/  IMAD.MOV.U32 R3, RZ, RZ, R19 ;  /* 0x000000ffff037224 */ /* 0x000fe400078e0013 */
[----:B------:R-:W-:Y:S02]  /*e3b0*/  IMAD.MOV.U32 R4, RZ, RZ, -0x74eba897 ;  /* 0x8b145769ff047424 */ /* 0x000fe400078e00ff */
[----:B------:R-:W-:Y:S02]  /*e3c0*/  IMAD.MOV.U32 R5, RZ, RZ, -0x3ffa40f6 ;  /* 0xc005bf0aff057424 */ /* 0x000fe400078e00ff */
[----:B-1----:R-:W-:Y:S05]  /*e3d0*/  CALL.REL.NOINC `($__internal_24_$__cuda_sm20_div_rn_f64_full) ;  /* 0x00013b2000007944 */ /* 0x002fea0003c00000 */
[----:B------:R-:W-:Y:S02]  /*e3e0*/  IMAD.MOV.U32 R4, RZ, RZ, R2 ;  /* 0x000000ffff047224 */ /* 0x000fe400078e0002 */
[----:B------:R-:W-:Y:S02]  /*e3f0*/  IMAD.MOV.U32 R5, RZ, RZ, R3 ;  /* 0x000000ffff057224 */ /* 0x000fe400078e0003 */
.L_x_12160:
[----:B--23--:R-:W-:Y:S05]  /*e400*/  BSYNC B3 ;  /* 0x0000000000037941 */ /* 0x00cfea0003800000 */
.L_x_12159:
        /* <DEDUP_REMOVED lines=112> */
.L_x_12162:
[----:B------:R-:W-:Y:S05]  /*eb10*/  BSYNC B0 ;  /* 0x0000000000007941 */ /* 0x000fea0003800000 */
.L_x_12161:
        /* <DEDUP_REMOVED lines=10> */
.L_x_12164:
[----:B------:R-:W-:Y:S05]  /*ebc0*/  BSYNC B3 ;  /* 0x0000000000037941 */ /* 0x000fea0003800000 */
.L_x_12163:
[----:B------:R-:W3:Y:S01]  /*ebd0*/  DSETP.NEU.AND P0, PT, R34, RZ, PT ;  /* 0x000000ff2200722a */ /* 0x000ee20003f0d000 */
[----:B------:R-:W-:-:S13]  /*ebe0*/  BSSY B0, `(.L_x_12165) ;  /* 0x000002d000007945 */ /* 0x000fda0003800000 */
[----:B---3--:R-:W-:Y:S05]  /*ebf0*/  @!P0 BRA `(.L_x_12166) ;  /* 0x0000028000008947 */ /* 0x008fea0003800000 */
[----:B------:R-:W3:Y:S01]  /*ec00*/  DMUL R2, R4, R4 ;  /* 0x0000000404027228 */ /* 0x000ee20000000000 */
[----:B0-----:R-:W-:Y:S01]  /*ec10*/  IMAD.MOV.U32 R8, RZ, RZ, 0x2a25ff7e ;  /* 0x2a25ff7eff087424 */ /* 0x001fe200078e00ff */
[----:B------:R-:W-:Y:S01]  /*ec20*/  ISETP.GE.AND P0, PT, R11, RZ, PT ;  /* 0x000000ff0b00720c */ /* 0x000fe20003f06270 */
[----:B------:R-:W-:Y:S01]  /*ec30*/  IMAD.MOV.U32 R9, RZ, RZ, 0x3ef53e1d ;  /* 0x3ef53e1dff097424 */ /* 0x000fe200078e00ff */
[----:B------:R-:W-:-:S05]  /*ec40*/  DSETP.NEU.AND P1, PT, |R16|, |R18|, PT ;  /* 0x400000121000722a */ /* 0x000fca0003f2d200 */
[----:B---3--:R-:W0:-:S06]  /*ec50*/  DFMA R8, R2, -R8, c[0x2][0x110] ;  /* 0x008044000208762b */ /* 0x008e0c0000000808 */
        /* <DEDUP_REMOVED lines=20> */
[----:B------:R-:W3:-:S06]  /*eda0*/  DADD R4, -R8, c[0x2][0x1a0] ;  /* 0x0080680008047629 */ /* 0x000ecc0000000100 */
[----:B0-----:R-:W-:Y:S02]  /*edb0*/  FSEL R2, R8, R2, !P0 ;  /* 0x0000000208027208 */ /* 0x001fe40004000000 */
[----:B------:R-:W-:Y:S02]  /*edc0*/  FSEL R3, R9, R3, !P0 ;  /* 0x0000000309037208 */ /* 0x000fe40004000000 */
[----:B---3--:R-:W-:Y:S02]  /*edd0*/  FSEL R11, R4, R8, !P0 ;  /* 0x00000008040b7208 */ /* 0x008fe40004000000 */
        /* <DEDUP_REMOVED lines=10> */
.L_x_12166:
[----:B------:R-:W-:-:S04]  /*ee80*/  ISETP.GE.AND P0, PT, R11, RZ, PT ;  /* 0x000000ff0b00720c */ /* 0x000fc80003f06270 */
[----:B------:R-:W-:Y:S02]  /*ee90*/  FSEL R2, RZ, 3.37028055040000000000e+12, P0 ;  /* 0x54442d18ff027808 */ /* 0x000fe40000000000 */
[----:B------:R-:W-:Y:S02]  /*eea0*/  FSEL R3, RZ, 2.1426990032196044922, P0 ;  /* 0x400921fbff037808 */ /* 0x000fe40000000000 */
.L_x_12167:
[----:B------:R-:W-:Y:S05]  /*eeb0*/  BSYNC B0 ;  /* 0x0000000000007941 */ /* 0x000fea0003800000 */
.L_x_12165:
[----:B------:R-:W3:Y:S01]  /*eec0*/  DADD R4, |R16|, |R18| ;  /* 0x0000000010047229 */ /* 0x000ee20000000612 */
[----:B------:R-:W-:-:S03]  /*eed0*/  LOP3.LUT R7, R3, 0x80000000, R7, 0xb8, !PT ;  /* 0x8000000003077812 */ /* 0x000fc600078eb807 */
[----:B--2---:R-:W-:-:S04]  /*eee0*/  DADD R28, R28, 1 ;  /* 0x3ff000001c1c7429 */ /* 0x004fc80000000000 */
[----:B---3--:R-:W2:-:S06]  /*eef0*/  DSETP.GTU.AND P0, PT, |R4|, +INF , PT ;  /* 0x7ff000000400742a */ /* 0x008e8c0003f0c200 */
[----:B--2---:R-:W-:Y:S02]  /*ef00*/  FSEL R6, R4, R2, P0 ;  /* 0x0000000204067208 */ /* 0x004fe40000000000 */
[----:B------:R-:W-:Y:S01]  /*ef10*/  FSEL R7, R5, R7, P0 ;  /* 0x0000000705077208 */ /* 0x000fe20000000000 */
[----:B------:R-:W-:Y:S05]  /*ef20*/  BRA `(.L_x_12149) ;  /* 0x00001fe000007947 */ /* 0x000fea0003800000 */
.L_x_12139:
        /* <DEDUP_REMOVED lines=24> */
[----:B------:R-:W-:Y:S01]  /*f0b0*/  @!P0 IMAD.MOV.U32 R5, RZ, RZ, R7 ;  /* 0x000000ffff058224 */ /* 0x000fe200078e0007 */
[----:B------:R-:W-:-:S04]  /*f0c0*/  @!P0 MOV R4, R6 ;  /* 0x0000000600048202 */ /* 0x000fc80000000f00 */
        /* <DEDUP_REMOVED lines=59> */
.L_x_12171:
[----:B------:R-:W-:Y:S05]  /*f480*/  BSYNC B0 ;  /* 0x0000000000007941 */ /* 0x000fea0003800000 */
.L_x_12170:
        /* <DEDUP_REMOVED lines=8> */
.L_x_12173:
[----:B------:R-:W-:Y:S05]  /*f510*/  BSYNC B3 ;  /* 0x0000000000037941 */ /* 0x000fea0003800000 */
.L_x_12172:
        /* <DEDUP_REMOVED lines=35> */
.L_x_12175:
[----:B0-2---:R-:W-:Y:S05]  /*f750*/  BSYNC B0 ;  /* 0x0000000000007941 */ /* 0x005fea0003800000 */
.L_x_12174:
[----:B------:R-:W-:Y:S01]  /*f760*/  LOP3.LUT R3, R7, 0x80000000, R19, 0xb8, !PT ;  /* 0x8000000007037812 */ /* 0x000fe200078eb813 */
[----:B-1----:R-:W0:Y:S01]  /*f770*/  DMUL R28, R28, 0.5 ;  /* 0x3fe000001c1c7828 */ /* 0x002e220000000000 */
[----:B------:R-:W-:Y:S02]  /*f780*/  FSEL R6, R4, R6, P0 ;  /* 0x0000000604067208 */ /* 0x000fe40000000000 */
[----:B------:R-:W-:Y:S01]  /*f790*/  FSEL R7, R5, R3, P0 ;  /* 0x0000000305077208 */ /* 0x000fe20000000000 */
[----:B------:R-:W-:Y:S05]  /*f7a0*/  BRA `(.L_x_12149) ;  /* 0x0000176000007947 */ /* 0x000fea0003800000 */
.L_x_12169:
        /* <DEDUP_REMOVED lines=111> */
.L_x_12177:
[----:B------:R-:W-:Y:S05]  /*fea0*/  BSYNC B0 ;  /* 0x0000000000007941 */ /* 0x000fea0003800000 */
.L_x_12176:
        /* <DEDUP_REMOVED lines=8> */
.L_x_12179:
[----:B------:R-:W-:Y:S05]  /*ff30*/  BSYNC B3 ;  /* 0x0000000000037941 */ /* 0x000fea0003800000 */
.L_x_12178:
        /* <DEDUP_REMOVED lines=35> */
.L_x_12181:
[----:B0-2---:R-:W-:Y:S05]  /*10170*/  BSYNC B0 ;  /* 0x0000000000007941 */ /* 0x005fea0003800000 */
.L_x_12180:
[----:B------:R-:W-:Y:S02]  /*10180*/  LOP3.LUT R3, R7, 0x80000000, R19, 0xb8, !PT ;  /* 0x8000000007037812 */ /* 0x000fe400078eb813 */
[----:B------:R-:W-:Y:S02]  /*10190*/  FSEL R6, R4, R6, P1 ;  /* 0x0000000604067208 */ /* 0x000fe40000800000 */
[----:B------:R-:W-:Y:S01]  /*101a0*/  FSEL R7, R5, R3, P1 ;  /* 0x0000000305077208 */ /* 0x000fe20000800000 */
[----:B------:R-:W-:Y:S05]  /*101b0*/  BRA `(.L_x_12149) ;  /* 0x00000d5000007947 */ /* 0x000fea0003800000 */
.L_x_12168:
        /* <DEDUP_REMOVED lines=23> */
.L_x_12183:
[----:B------:R-:W-:Y:S05]  /*10330*/  BSYNC B3 ;  /* 0x0000000000037941 */ /* 0x000fea0003800000 */
.L_x_12182:
        /* <DEDUP_REMOVED lines=26> */
.L_x_12185:
[----:B------:R-:W-:Y:S05]  /*104e0*/  BSYNC B3 ;  /* 0x0000000000037941 */ /* 0x000fea0003800000 */
.L_x_12184:
        /* <DEDUP_REMOVED lines=16> */
[----:B------:R-:W-:Y:S01]  /*105f0*/  IADD3 R7, -R0, 0x7fd00000, RZ ;  /* 0x7fd0000000077810 */ /* 0x000fe20007ffe1ff */
[----:B------:R-:W-:Y:S01]  /*10600*/  IMAD.MOV.U32 R28, RZ, RZ, RZ ;  /* 0x000000ffff1c7224 */ /* 0x000fe200078e00ff */
        /* <DEDUP_REMOVED lines=94> */
.L_x_12187:
[----:B------:R-:W-:Y:S05]  /*10bf0*/  BSYNC B0 ;  /* 0x0000000000007941 */ /* 0x000fea0003800000 */
.L_x_12186:
        /* <DEDUP_REMOVED lines=8> */
.L_x_12189:
[----:B------:R-:W-:Y:S05]  /*10c80*/  BSYNC B3 ;  /* 0x0000000000037941 */ /* 0x000fea0003800000 */
.L_x_12188:
[----:B------:R-:W-:Y:S01]  /*10c90*/  DSETP.NEU.AND P0, PT, R38, RZ, PT ;  /* 0x000000ff2600722a */ /* 0x000fe20003f0d000 */
[----:B------:R-:W-:Y:S01]  /*10ca0*/  BSSY B0, `(.L_x_12190) ;  /* 0x0000023000007945 */ /* 0x000fe20003800000 */
[----:B0-----:R-:W-:Y:S02]  /*10cb0*/  CS2R R6, SRZ ;  /* 0x0000000000067805 */ /* 0x001fe4000001ff00 */
[----:B------:R-:W0:-:S04]  /*10cc0*/  DADD R4, R36, R34 ;  /* 0x0000000024047229 */ /* 0x000e080000000022 */
[----:B--2---:R-:W2:-:S04]  /*10cd0*/  DADD R28, R28, 1 ;  /* 0x3ff000001c1c7429 */ /* 0x004e880000000000 */
[----:B0-----:R0:W3:Y:S02]  /*10ce0*/  DSETP.GTU.AND P1, PT, |R4|, +INF , PT ;  /* 0x7ff000000400742a */ /* 0x0010e40003f2c200 */
[----:B------:R-:W-:Y:S07]  /*10cf0*/  @!P0 BRA `(.L_x_12191) ;  /* 0x000001d000008947 */ /* 0x000fee0003800000 */
[----:B0-23--:R-:W0:Y:S01]  /*10d00*/  DMUL R6, R2, R2 ;  /* 0x0000000202067228 */ /* 0x00de220000000000 */
        /* <DEDUP_REMOVED lines=28> */
.L_x_12191:
[----:B0-23--:R-:W-:Y:S05]  /*10ed0*/  BSYNC B0 ;  /* 0x0000000000007941 */ /* 0x00dfea0003800000 */
.L_x_12190:
[----:B------:R-:W-:Y:S02]  /*10ee0*/  LOP3.LUT R3, R7, 0x80000000, R19, 0xb8, !PT ;  /* 0x8000000007037812 */ /* 0x000fe400078eb813 */
[----:B------:R-:W-:Y:S02]  /*10ef0*/  FSEL R6, R4, R6, P1 ;  /* 0x0000000604067208 */ /* 0x000fe40000800000 */
[----:B------:R-:W-:Y:S02]  /*10f00*/  FSEL R7, R5, R3, P1 ;  /* 0x0000000305077208 */ /* 0x000fe40000800000 */
.L_x_12149:
[----:B0-----:R-:W-:Y:S05]  /*10f10*/  BSYNC B2 ;  /* 0x0000000000027941 */ /* 0x001fea0003800000 */
.L_x_12138:
[----:B-1----:R-:W0:Y:S01]  /*10f20*/  DADD R28, R28, c[0x2][0x50] ;  /* 0x008014001c1c7629 */ /* 0x002e220000000000 */
[----:B------:R-:W-:Y:S01]  /*10f30*/  LOP3.LUT R31, R7, 0x80000000, R19, 0xb8, !PT ;  /* 0x80000000071f7812 */ /* 0x000fe200078eb813 */
[----:B------:R-:W-:-:S08]  /*10f40*/  IMAD.MOV.U32 R30, RZ, RZ, R6 ;  /* 0x000000ffff1e7224 */ /* 0x000fd000078e0006 */
[----:B0-----:R-:W-:Y:S01]  /*10f50*/  LOP3.LUT R29, R29, 0x80000000, R17, 0xb8, !PT ;  /* 0x800000001d1d7812 */ /* 0x001fe200078eb811 */
[----:B------:R-:W-:Y:S05]  /*10f60*/  BRA `(.L_x_12060) ;  /* 0x0000013000007947 */ /* 0x000fea0003800000 */
.L_x_12061:
[----:B--23--:R-:W0:-:S14]  /*10f70*/  DSETP.NEU.AND P0, PT, R36, +INF , PT ;  /* 0x7ff000002400742a */ /* 0x00ce1c0003f0d000 */
        /* <DEDUP_REMOVED lines=18> */
.L_x_12060:
[----:B01----:R-:W-:Y:S05]  /*110a0*/  BSYNC B1 ;  /* 0x0000000000017941 */ /* 0x003fea0003800000 */
.L_x_12059:
[----:B------:R-:W-:Y:S01]  /*110b0*/  WARPSYNC 0xffffffff ;  /* 0xffffffff00007948 */ /* 0x000fe20003800000 */
[----:B------:R-:W0:Y:S01]  /*110c0*/  S2R R3, SR_TID.X ;  /* 0x0000000000037919 */ /* 0x000e220000002100 */
[----:B------:R-:W-:Y:S01]  /*110d0*/  BSSY B1, `(.L_x_12192) ;  /* 0x000085f000017945 */ /* 0x000fe20003800000 */
[----:B------:R-:W-:Y:S01]  /*110e0*/  CS2R R18, SRZ ;  /* 0x0000000000127805 */ /* 0x000fe2000001ff00 */
        /* <DEDUP_REMOVED lines=8> */
[----:B-1----:R-:W-:Y:S01]  /*11170*/  IMAD.MOV.U32 R34, RZ, RZ, R8 ;  /* 0x000000ffff227224 */ /* 0x002fe200078e0008 */
[----:B------:R-:W-:-:S07]  /*11180*/  MOV R35, R9 ;  /* 0x0000000900237202 */ /* 0x000fce0000000f00 */
        /* <DEDUP_REMOVED lines=128> */
.L_x_12199:
[----:B------:R-:W-:Y:S05]  /*11990*/  BSYNC B3 ;  /* 0x0000000000037941 */ /* 0x000fea0003800000 */
.L_x_12198:
        /* <DEDUP_REMOVED lines=61> */
.L_x_12197:
        /* <DEDUP_REMOVED lines=34> */
.L_x_12207:
[----:B------:R-:W-:Y:S05]  /*11f90*/  BSYNC B4 ;  /* 0x0000000000047941 */ /* 0x000fea0003800000 */
.L_x_12206:
[----:B------:R-:W-:Y:S02]  /*11fa0*/  IMAD.MOV.U32 R16, RZ, RZ, R2 ;  /* 0x000000ffff107224 */ /* 0x000fe400078e0002 */
[----:B------:R-:W-:Y:S01]  /*11fb0*/  IMAD.MOV.U32 R17, RZ, RZ, R3 ;  /* 0x000000ffff117224 */ /* 0x000fe200078e0003 */
[----:B------:R-:W-:Y:S05]  /*11fc0*/  BRA `(.L_x_12205) ;  /* 0x0000001000007947 */ /* 0x000fea0003800000 */
.L_x_12204:
[----:B------:R0:W1:-:S06]  /*11fd0*/  DADD R16, -R44, R38 ;  /* 0x000000002c107229 */ /* 0x00004c0000000126 */
.L_x_12205:
[----:B------:R-:W-:Y:S05]  /*11fe0*/  BSYNC B3 ;  /* 0x0000000000037941 */ /* 0x000fea0003800000 */
.L_x_12203:
        /* <DEDUP_REMOVED lines=29> */
.L_x_12212:
[----:B------:R-:W-:Y:S05]  /*121c0*/  BSYNC B4 ;  /* 0x0000000000047941 */ /* 0x000fea0003800000 */
.L_x_12211:
[----:B------:R-:W-:Y:S02]  /*121d0*/  IMAD.MOV.U32 R2, RZ, RZ, R6 ;  /* 0x000000ffff027224 */ /* 0x000fe400078e0006 */
[----:B------:R-:W-:Y:S01]  /*121e0*/  IMAD.MOV.U32 R3, RZ, RZ, R7 ;  /* 0x000000ffff037224 */ /* 0x000fe200078e0007 */
[----:B------:R-:W-:Y:S05]  /*121f0*/  BRA `(.L_x_12210) ;  /* 0x0000001000007947 */ /* 0x000fea0003800000 */
.L_x_12209:
[----:B------:R2:W3:-:S06]  /*12200*/  DADD R2, R40, -R4 ;  /* 0x0000000028027229 */ /* 0x0004cc0000000804 */
.L_x_12210:
[----:B------:R-:W-:Y:S05]  /*12210*/  BSYNC B3 ;  /* 0x0000000000037941 */ /* 0x000fea0003800000 */
.L_x_12208:
        /* <DEDUP_REMOVED lines=25> */
[----:B-1----:R-:W-:Y:S02]  /*123b0*/  IMAD.MOV.U32 R46, RZ, RZ, R2 ;  /* 0x000000ffff2e7224 */ /* 0x002fe400078e0002 */
[----:B------:R-:W-:Y:S02]  /*123c0*/  IMAD.MOV.U32 R47, RZ, RZ, R3 ;  /* 0x000000ffff2f7224 */ /* 0x000fe400078e0003 */
.L_x_12214:
[----:B------:R-:W-:Y:S05]  /*123d0*/  BSYNC B3 ;  /* 0x0000000000037941 */ /* 0x000fea0003800000 */
.L_x_12213:
        /* <DEDUP_REMOVED lines=65> */
.L_x_12215:
        /* <DEDUP_REMOVED lines=20> */
.L_x_12217:
[----:B------:R-:W-:Y:S05]  /*12930*/  BSYNC B3 ;  /* 0x0000000000037941 */ /* 0x000fea0003800000 */
.L_x_12216:
        /* <DEDUP_REMOVED lines=16> */
.L_x_12202:
        /* <DEDUP_REMOVED lines=24> */
.L_x_12220:
[----:B------:R-:W-:Y:S05]  /*12bc0*/  BSYNC B3 ;  /* 0x0000000000037941 */ /* 0x000fea0003800000 */
.L_x_12219:
        /* <DEDUP_REMOVED lines=25> */
.L_x_12223:
[----:B------:R-:W-:Y:S05]  /*12d60*/  BSYNC B3 ;  /* 0x0000000000037941 */ /* 0x000fea0003800000 */
.L_x_12222:
        /* <DEDUP_REMOVED lines=16> */
.L_x_12221:
        /* <DEDUP_REMOVED lines=55> */
.L_x_12224:
[----:B------:R-:W-:Y:S01]  /*131e0*/  IMAD.MOV.U32 R2, RZ, RZ, 0x0 ;  /* 0x00000000ff027424 */ /* 0x000fe200078e00ff */
[----:B------:R-:W-:Y:S01]  /*131f0*/  FSETP.NEU.FTZ.AND P0, PT, R5, RZ, PT ;  /* 0x000000ff0500720b */ /* 0x000fe20003f1d000 */
[----:B------:R-:W-:-:S06]  /*13200*/  IMAD.MOV.U32 R3, RZ, RZ, 0x7ff00000 ;  /* 0x7ff00000ff037424 */ /* 0x000fcc00078e00ff */
[----:B------:R-:W0:-:S10]  /*13210*/  DFMA R2, R4, R2, +INF ;  /* 0x7ff000000402742b */ /* 0x000e140000000002 */
[----:B0-----:R-:W-:Y:S02]  /*13220*/  FSEL R16, R2, RZ, P0 ;  /* 0x000000ff02107208 */ /* 0x001fe40000000000 */
[----:B------:R-:W-:Y:S01]  /*13230*/  FSEL R17, R3, -QNAN , P0 ;  /* 0xfff0000003117808 */ /* 0x000fe20000000000 */
[----:B------:R-:W-:Y:S05]  /*13240*/  BRA `(.L_x_12200) ;  /* 0x000004d000007947 */ /* 0x000fea0003800000 */
.L_x_12218:
        /* <DEDUP_REMOVED lines=25> */
.L_x_12226:
[----:B------:R-:W-:Y:S05]  /*133e0*/  BSYNC B3 ;  /* 0x0000000000037941 */ /* 0x000fea0003800000 */
.L_x_12225:
        /* <DEDUP_REMOVED lines=21> */
.L_x_12228:
[----:B------:R-:W-:Y:S05]  /*13540*/  BSYNC B3 ;  /* 0x0000000000037941 */ /* 0x000fea0003800000 */
.L_x_12227:
[----:B------:R-:W-:Y:S02]  /*13550*/  IMAD.MOV.U32 R16, RZ, RZ, R2 ;  /* 0x000000ffff107224 */ /* 0x000fe400078e0002 */
[----:B------:R-:W-:Y:S01]  /*13560*/  IMAD.MOV.U32 R17, RZ, RZ, R3 ;  /* 0x000000ffff117224 */ /* 0x000fe200078e0003 */
[----:B------:R-:W-:Y:S05]  /*13570*/  BRA `(.L_x_12200) ;  /* 0x000001a000007947 */ /* 0x000fea0003800000 */
.L_x_12201:
        /* <DEDUP_REMOVED lines=25> */
.L_x_12229:
[----:B------:R-:W-:Y:S05]  /*13710*/  BSYNC B3 ;  /* 0x0000000000037941 */ /* 0x000fea0003800000 */
.L_x_12200:
[----:B------:R-:W-:Y:S05]  /*13720*/  BSYNC B2 ;  /* 0x0000000000027941 */ /* 0x000fea0003800000 */
.L_x_12196:
        /* <DEDUP_REMOVED lines=25> */
.L_x_12234:
[----:B------:R-:W-:Y:S05]  /*138c0*/  BSYNC B4 ;  /* 0x0000000000047941 */ /* 0x000fea0003800000 */
.L_x_12233:
        /* <DEDUP_REMOVED lines=23> */
.L_x_12236:
[----:B------:R-:W-:Y:S01]  /*13a40*/  IMAD.MOV.U32 R4, RZ, RZ, 0x0 ;  /* 0x00000000ff047424 */ /* 0x000fe200078e00ff */
[----:B------:R-:W-:Y:S01]  /*13a50*/  MOV R5, 0x3fe00000 ;  /* 0x3fe0000000057802 */ /* 0x000fe20000000f00 */
[----:B------:R-:W-:Y:S02]  /*13a60*/  IMAD.MOV.U32 R8, RZ, RZ, -0x23e76a17 ;  /* 0xdc1895e9ff087424 */ /* 0x000fe400078e00ff */
[----:B------:R-:W-:Y:S02]  /*13a70*/  IMAD.MOV.U32 R9, RZ, RZ, 0x3fb0066b ;  /* 0x3fb0066bff097424 */ /* 0x000fe400078e00ff */
[----:B------:R-:W-:Y:S01]  /*13a80*/  IMAD.MOV.U32 R6, RZ, RZ, RZ ;  /* 0x000000ffff067224 */ /* 0x000fe200078e00ff */
[----:B------:R-:W0:-:S06]  /*13a90*/  DFMA R4, |R2|, -R4, 0.5 ;  /* 0x3fe000000204742b */ /* 0x000e0c0000000a04 */
        /* <DEDUP_REMOVED lines=37> */
.L_x_12235:
        /* <DEDUP_REMOVED lines=36> */
.L_x_12245:
[----:B------:R-:W-:Y:S05]  /*13f30*/  BSYNC B6 ;  /* 0x0000000000067941 */ /* 0x000fea0003800000 */
.L_x_12244:
[----:B------:R-:W-:Y:S02]  /*13f40*/  IMAD.MOV.U32 R56, RZ, RZ, R2 ;  /* 0x000000ffff387224 */ /* 0x000fe400078e0002 */
[----:B------:R-:W-:Y:S01]  /*13f50*/  IMAD.MOV.U32 R57, RZ, RZ, R3 ;  /* 0x000000ffff397224 */ /* 0x000fe200078e0003 */
[----:B------:R-:W-:Y:S05]  /*13f60*/  BRA `(.L_x_12243) ;  /* 0x0000001000007947 */ /* 0x000fea0003800000 */
.L_x_12242:
[----:B------:R0:W3:-:S06]  /*13f70*/  DADD R56, -R44, R38 ;  /* 0x000000002c387229 */ /* 0x0000cc0000000126 */
.L_x_12243:
[----:B------:R-:W-:Y:S05]  /*13f80*/  BSYNC B5 ;  /* 0x0000000000057941 */ /* 0x000fea0003800000 */
.L_x_12241:
        /* <DEDUP_REMOVED lines=26> */
.L_x_12250:
[----:B------:R-:W-:Y:S05]  /*14130*/  BSYNC B6 ;  /* 0x0000000000067941 */ /* 0x000fea0003800000 */
.L_x_12249:
[----:B------:R-:W-:Y:S02]  /*14140*/  IMAD.MOV.U32 R36, RZ, RZ, R2 ;  /* 0x000000ffff247224 */ /* 0x000fe400078e0002 */
[----:B------:R-:W-:Y:S01]  /*14150*/  IMAD.MOV.U32 R37, RZ, RZ, R3 ;  /* 0x000000ffff257224 */ /* 0x000fe200078e0003 */
[----:B------:R-:W-:Y:S05]  /*14160*/  BRA `(.L_x_12248) ;  /* 0x0000001000007947 */ /* 0x000fea0003800000 */
.L_x_12247:
[----:B------:R4:W0:-:S06]  /*14170*/  DADD R36, -R18, R40 ;  /* 0x0000000012247229 */ /* 0x00080c0000000128 */
.L_x_12248:
[----:B------:R-:W-:Y:S05]  /*14180*/  BSYNC B5 ;  /* 0x0000000000057941 */ /* 0x000fea0003800000 */
.L_x_12246:
[----:B0-----:R-:W0:Y:S01]  /*14190*/  DMUL R2, R36, 0.5 ;  /* 0x3fe0000024027828 */ /* 0x001e220000000000 */
[----:B------:R-:W-:Y:S01]  /*141a0*/  IMAD.MOV.U32 R4, RZ, RZ, 0x0 ;  /* 0x00000000ff047424 */ /* 0x000fe200078e00ff */
[----:B------:R-:W-:Y:S01]  /*141b0*/  BSSY B5, `(.L_x_12251) ;  /* 0x000001a000057945 */ /* 0x000fe20003800000 */
[----:B------:R-:W-:Y:S01]  /*141c0*/  IMAD.MOV.U32 R5, RZ, RZ, 0x3fd80000 ;  /* 0x3fd80000ff057424 */ /* 0x000fe200078e00ff */
[----:B------:R-:W-:-:S04]  /*141d0*/  DADD R42, R34, R42 ;  /* 0x00000000222a7229 */ /* 0x000fc8000000002a */
[----:B0--3--:R-:W0:-:S06]  /*141e0*/  DFMA R2, R56, 0.5, R2 ;  /* 0x3fe000003802782b */ /* 0x009e0c0000000002 */
[----:B0-----:R-:W0:-:S06]  /*141f0*/  DMUL R8, R2, R42 ;  /* 0x0000002a02087228 */ /* 0x001e0c0000000000 */
[----:B0---4-:R-:W0:Y:S04]  /*14200*/  MUFU.RSQ64H R19, R9 ;  /* 0x0000000900137308 */ /* 0x011e280000001c00 */
        /* <DEDUP_REMOVED lines=20> */
.L_x_12252:
[----:B------:R-:W-:Y:S05]  /*14350*/  BSYNC B5 ;  /* 0x0000000000057941 */ /* 0x000fea0003800000 */
.L_x_12251:
[----:B-1-3--:R-:W-:Y:S02]  /*14360*/  IMAD.MOV.U32 R42, RZ, RZ, R2 ;  /* 0x000000ffff2a7224 */ /* 0x00afe400078e0002 */
[----:B------:R-:W-:Y:S01]  /*14370*/  IMAD.MOV.U32 R43, RZ, RZ, R3 ;  /* 0x000000ffff2b7224 */ /* 0x000fe200078e0003 */
[----:B------:R-:W-:Y:S05]  /*14380*/  BRA `(.L_x_12253) ;  /* 0x0000092000007947 */ /* 0x000fea0003800000 */
.L_x_12240:
        /* <DEDUP_REMOVED lines=27> */
[----:B-12---:R-:W-:Y:S05]  /*14540*/  CALL.REL.NOINC `($__internal_25_$__cuda_sm20_dsqrt_rn_f64_mediumpath_v1) ;  /* 0x0000e02000007944 */ /* 0x006fea0003c00000 */
.L_x_12256:
[----:B------:R-:W-:Y:S05]  /*14550*/  BSYNC B5 ;  /* 0x0000000000057941 */ /* 0x000fea0003800000 */
.L_x_12255:
[----:B-1-3--:R-:W-:Y:S02]  /*14560*/  IMAD.MOV.U32 R42, RZ, RZ, R2 ;  /* 0x000000ffff2a7224 */ /* 0x00afe400078e0002 */
[----:B------:R-:W-:Y:S01]  /*14570*/  IMAD.MOV.U32 R43, RZ, RZ, R3 ;  /* 0x000000ffff2b7224 */ /* 0x000fe200078e0003 */
[----:B------:R-:W-:Y:S05]  /*14580*/  BRA `(.L_x_12253) ;  /* 0x0000072000007947 */ /* 0x000fea0003800000 */
.L_x_12254:
        /* <DEDUP_REMOVED lines=30> */
.L_x_12258:
[----:B------:R-:W-:Y:S05]  /*14770*/  BSYNC B5 ;  /* 0x0000000000057941 */ /* 0x000fea0003800000 */
.L_x_12257:
        /* <DEDUP_REMOVED lines=19> */
.L_x_12260:
[----:B------:R-:W-:Y:S05]  /*148b0*/  BSYNC B5 ;  /* 0x0000000000057941 */ /* 0x000fea0003800000 */
.L_x_12259:
[----:B------:R-:W0:Y:S01]  /*148c0*/  DMUL R34, R34, 8.11296384146066816958e+31 ;  /* 0x4690000022227828 */ /* 0x000e220000000000 */
[----:B------:R-:W-:Y:S02]  /*148d0*/  IMAD.MOV.U32 R42, RZ, RZ, R2 ;  /* 0x000000ffff2a7224 */ /* 0x000fe400078e0002 */
[----:B------:R-:W-:Y:S01]  /*148e0*/  IMAD.MOV.U32 R43, RZ, RZ, R3 ;  /* 0x000000ffff2b7224 */ /* 0x000fe200078e0003 */
[----:B------:R-:W-:Y:S05]  /*148f0*/  BRA `(.L_x_12253) ;  /* 0x000003b000007947 */ /* 0x000fea0003800000 */
.L_x_12239:
        /* <DEDUP_REMOVED lines=24> */
[----:B-123--:R-:W-:Y:S05]  /*14a80*/  CALL.REL.NOINC `($__internal_25_$__cuda_sm20_dsqrt_rn_f64_mediumpath_v1) ;  /* 0x0000dae000007944 */ /* 0x00efea0003c00000 */
[----:B-1----:R-:W-:Y:S02]  /*14a90*/  IMAD.MOV.U32 R18, RZ, RZ, R2 ;  /* 0x000000ffff127224 */ /* 0x002fe400078e0002 */
[----:B------:R-:W-:-:S02]  /*14aa0*/  IMAD.MOV.U32 R19, RZ, RZ, R3 ;  /* 0x000000ffff137224 */ /* 0x000fc400078e0003 */
.L_x_12262:
[----:B------:R-:W-:Y:S05]  /*14ab0*/  BSYNC B5 ;  /* 0x0000000000057941 */ /* 0x000fea0003800000 */
.L_x_12261:
        /* <DEDUP_REMOVED lines=29> */
.L_x_12264:
[----:B------:R-:W-:Y:S05]  /*14c90*/  BSYNC B5 ;  /* 0x0000000000057941 */ /* 0x000fea0003800000 */
.L_x_12263:
[----:B---34-:R3:W4:-:S06]  /*14ca0*/  DMUL R42, R42, R18 ;  /* 0x000000122a2a7228 */ /* 0x01870c0000000000 */
.L_x_12253:
[----:B0-----:R-:W-:Y:S05]  /*14cb0*/  BSYNC B4 ;  /* 0x0000000000047941 */ /* 0x001fea0003800000 */
.L_x_12238:
[----:B------:R-:W-:Y:S05]  /*14cc0*/  BRA `(.L_x_12265) ;  /* 0x0000002000007947 */ /* 0x000fea0003800000 */
.L_x_12232:
[----:B------:R-:W3:-:S04]  /*14cd0*/  DMUL R42, R42, 9.00719925474099200000e+15 ;  /* 0x434000002a2a7828 */ /* 0x000ec80000000000 */
[----:B------:R-:W4:-:S06]  /*14ce0*/  DMUL R34, R34, 9.00719925474099200000e+15 ;  /* 0x4340000022227828 */ /* 0x000f0c0000000000 */
.L_x_12265:
[----:B---3--:R-:W-:Y:S05]  /*14cf0*/  BSYNC B2 ;  /* 0x0000000000027941 */ /* 0x008fea0003800000 */
.L_x_12231:
[----:B0---4-:R-:W-:Y:S01]  /*14d00*/  DADD R6, -RZ, |R34| ;  /* 0x00000000ff067229 */ /* 0x011fe20000000522 */
        /* <DEDUP_REMOVED lines=27> */
.L_x_12267:
[----:B------:R-:W-:Y:S05]  /*14ec0*/  BSYNC B2 ;  /* 0x0000000000027941 */ /* 0x000fea0003800000 */
.L_x_12266:
        /* <DEDUP_REMOVED lines=43> */
.L_x_12269:
[----:B------:R-:W-:Y:S02]  /*15180*/  FSEL R2, RZ, 3.37028055040000000000e+12, P0 ;  /* 0x54442d18ff027808 */ /* 0x000fe40000000000 */
[----:B------:R-:W-:Y:S02]  /*15190*/  FSEL R3, RZ, 2.1426990032196044922, P0 ;  /* 0x400921fbff037808 */ /* 0x000fe40000000000 */
.L_x_12270:
[----:B------:R-:W-:Y:S05]  /*151a0*/  BSYNC B0 ;  /* 0x0000000000007941 */ /* 0x000fea0003800000 */
.L_x_12268:
[----:B------:R0:W3:Y:S02]  /*151b0*/  DADD R42, |R42|, |R34| ;  /* 0x000000002a2a7229 */ /* 0x0000e40000000622 */
[----:B0-----:R-:W-:-:S04]  /*151c0*/  LOP3.LUT R35, R3, 0x80000000, R35, 0xb8, !PT ;  /* 0x8000000003237812 */ /* 0x001fc800078eb823 */
[----:B---3--:R-:W0:-:S06]  /*151d0*/  DSETP.GTU.AND P0, PT, |R42|, +INF , PT ;  /* 0x7ff000002a00742a */ /* 0x008e0c0003f0c200 */
[----:B0-----:R-:W-:Y:S02]  /*151e0*/  FSEL R2, R42, R2, P0 ;  /* 0x000000022a027208 */ /* 0x001fe40000000000 */
[----:B------:R-:W-:Y:S02]  /*151f0*/  FSEL R3, R43, R35, P0 ;  /* 0x000000232b037208 */ /* 0x000fe40000000000 */
.L_x_12237:
[----:B------:R-:W-:Y:S05]  /*15200*/  BSYNC B3 ;  /* 0x0000000000037941 */ /* 0x000fea0003800000 */
.L_x_12230:
[----:B---3--:R-:W-:Y:S01]  /*15210*/  LOP3.LUT R19, R3, 0x80000000, R15, 0xb8, !PT ;  /* 0x8000000003137812 */ /* 0x008fe200078eb80f */
[----:B------:R-:W-:Y:S01]  /*15220*/  IMAD.MOV.U32 R18, RZ, RZ, R2 ;  /* 0x000000ffff127224 */ /* 0x000fe200078e0002 */
[----:B-12---:R-:W-:Y:S01]  /*15230*/  LOP3.LUT R17, R17, 0x80000000, R13, 0xb8, !PT ;  /* 0x8000000011117812 */ /* 0x006fe200078eb80d */
[----:B------:R-:W-:Y:S05]  /*15240*/  BRA `(.L_x_12193) ;  /* 0x0000447000007947 */ /* 0x000fea0003800000 */
.L_x_12195:
        /* <DEDUP_REMOVED lines=91> */
.L_x_12276:
[----:B------:R-:W-:Y:S05]  /*15800*/  BSYNC B0 ;  /* 0x0000000000007941 */ /* 0x000fea0003800000 */
.L_x_12275:
[----:B------:R-:W-:Y:S01]  /*15810*/  BSSY B3, `(.L_x_12277) ;  /* 0x0000008000037945 */ /* 0x000fe20003800000 */
[----:B------:R-:W-:Y:S05]  /*15820*/  @P3 BRA P5, `(.L_x_12278) ;  /* 0x0000006000003947 */ /* 0x000fea0002800000 */
[----:B------:R-:W-:Y:S01]  /*15830*/  MOV R2, R18 ;  /* 0x0000001200027202 */ /* 0x000fe20000000f00 */
[----:B------:R-:W-:Y:S01]  /*15840*/  IMAD.MOV.U32 R3, RZ, RZ, R19 ;  /* 0x000000ffff037224 */ /* 0x000fe200078e0013 */
[----:B------:R-:W-:Y:S01]  /*15850*/  MOV R0, 0x15890 ;  /* 0x0001589000007802 */ /* 0x000fe20000000f00 */
[----:B------:R-:W-:Y:S02]  /*15860*/  IMAD.MOV.U32 R4, RZ, RZ, R34 ;  /* 0x000000ffff047224 */ /* 0x000fe400078e0022 */
[----:B------:R-:W-:Y:S02]  /*15870*/  IMAD.MOV.U32 R5, RZ, RZ, R35 ;  /* 0x000000ffff057224 */ /* 0x000fe400078e0023 */
[----:B01----:R-:W-:Y:S05]  /*15880*/  CALL.REL.NOINC `($__internal_24_$__cuda_sm20_div_rn_f64_full) ;  /* 0x0000c67000007944 */ /* 0x003fea0003c00000 */
.L_x_12278:
[----:B------:R-:W-:Y:S05]  /*15890*/  BSYNC B3 ;  /* 0x0000000000037941 */ /* 0x000fea0003800000 */
.L_x_12277:
        /* <DEDUP_REMOVED lines=43> */
.L_x_12280:
[----:B------:R-:W-:-:S04]  /*15b50*/  ISETP.GE.AND P0, PT, R11, RZ, PT ;  /* 0x000000ff0b00720c */ /* 0x000fc80003f06270 */
[----:B------:R-:W-:Y:S02]  /*15b60*/  FSEL R2, RZ, 3.37028055040000000000e+12, P0 ;  /* 0x54442d18ff027808 */ /* 0x000fe40000000000 */
[----:B------:R-:W-:Y:S02]  /*15b70*/  FSEL R3, RZ, 2.1426990032196044922, P0 ;  /* 0x400921fbff037808 */ /* 0x000fe40000000000 */
.L_x_12281:
[----:B------:R-:W-:Y:S05]  /*15b80*/  BSYNC B0 ;  /* 0x0000000000007941 */ /* 0x000fea0003800000 */
.L_x_12279:
[----:B------:R-:W2:Y:S01]  /*15b90*/  DADD R4, |R12|, |R14| ;  /* 0x000000000c047229 */ /* 0x000ea2000000060e */
[----:B------:R-:W-:-:S03]  /*15ba0*/  LOP3.LUT R7, R3, 0x80000000, R7, 0xb8, !PT ;  /* 0x8000000003077812 */ /* 0x000fc600078eb807 */
[----:B-1----:R-:W-:-:S04]  /*15bb0*/  DMUL R16, R16, 0.5 ;  /* 0x3fe0000010107828 */ /* 0x002fc80000000000 */
[----:B--2---:R-:W1:-:S06]  /*15bc0*/  DSETP.GTU.AND P0, PT, |R4|, +INF , PT ;  /* 0x7ff000000400742a */ /* 0x004e4c0003f0c200 */
[----:B-1----:R-:W-:Y:S02]  /*15bd0*/  FSEL R6, R4, R2, P0 ;  /* 0x0000000204067208 */ /* 0x002fe40000000000 */
[----:B------:R-:W-:Y:S01]  /*15be0*/  FSEL R7, R5, R7, P0 ;  /* 0x0000000705077208 */ /* 0x000fe20000000000 */
[----:B------:R-:W-:Y:S05]  /*15bf0*/  BRA `(.L_x_12282) ;  /* 0x0000393000007947 */ /* 0x000fea0003800000 */
.L_x_12274:
        /* <DEDUP_REMOVED lines=111> */
.L_x_12284:
[----:B------:R-:W-:Y:S05]  /*162f0*/  BSYNC B0 ;  /* 0x0000000000007941 */ /* 0x000fea0003800000 */
.L_x_12283:
        /* <DEDUP_REMOVED lines=8> */
[----:B------:R-:W-:Y:S01]  /*16380*/  MOV R4, R2 ;  /* 0x0000000200047202 */ /* 0x000fe20000000f00 */
[----:B------:R-:W-:Y:S02]  /*16390*/  IMAD.MOV.U32 R5, RZ, RZ, R3 ;  /* 0x000000ffff057224 */ /* 0x000fe400078e0003 */
.L_x_12286:
[----:B------:R-:W-:Y:S05]  /*163a0*/  BSYNC B3 ;  /* 0x0000000000037941 */ /* 0x000fea0003800000 */
.L_x_12285:
        /* <DEDUP_REMOVED lines=43> */
.L_x_12288:
[----:B------:R-:W-:-:S04]  /*16660*/  ISETP.GE.AND P0, PT, R11, RZ, PT ;  /* 0x000000ff0b00720c */ /* 0x000fc80003f06270 */
[----:B------:R-:W-:Y:S02]  /*16670*/  FSEL R2, RZ, 3.37028055040000000000e+12, P0 ;  /* 0x54442d18ff027808 */ /* 0x000fe40000000000 */
[----:B------:R-:W-:Y:S02]  /*16680*/  FSEL R3, RZ, 2.1426990032196044922, P0 ;  /* 0x400921fbff037808 */ /* 0x000fe40000000000 */
.L_x_12289:
[----:B------:R-:W-:Y:S05]  /*16690*/  BSYNC B0 ;  /* 0x0000000000007941 */ /* 0x000fea0003800000 */
.L_x_12287:
[----:B------:R-:W2:Y:S01]  /*166a0*/  DADD R4, |R12|, |R14| ;  /* 0x000000000c047229 */ /* 0x000ea2000000060e */
[----:B------:R-:W-:-:S05]  /*166b0*/  LOP3.LUT R7, R3, 0x80000000, R7, 0xb8, !PT ;  /* 0x8000000003077812 */ /* 0x000fca00078eb807 */
[----:B--2---:R-:W2:-:S06]  /*166c0*/  DSETP.GTU.AND P0, PT, |R4|, +INF , PT ;  /* 0x7ff000000400742a */ /* 0x004e8c0003f0c200 */
[----:B--2---:R-:W-:Y:S02]  /*166d0*/  FSEL R6, R4, R2, P0 ;  /* 0x0000000204067208 */ /* 0x004fe40000000000 */
[----:B------:R-:W-:Y:S01]  /*166e0*/  FSEL R7, R5, R7, P0 ;  /* 0x0000000705077208 */ /* 0x000fe20000000000 */
[----:B------:R-:W-:Y:S05]  /*166f0*/  BRA `(.L_x_12282) ;  /* 0x00002e3000007947 */ /* 0x000fea0003800000 */
.L_x_12273:
        /* <DEDUP_REMOVED lines=23> */
.L_x_12291:
[----:B------:R-:W-:Y:S05]  /*16870*/  BSYNC B3 ;  /* 0x0000000000037941 */ /* 0x000fea0003800000 */
.L_x_12290:
        /* <DEDUP_REMOVED lines=26> */
.L_x_12293:
[----:B--23--:R-:W-:Y:S05]  /*16a20*/  BSYNC B3 ;  /* 0x0000000000037941 */ /* 0x00cfea0003800000 */
.L_x_12292:
        /* <DEDUP_REMOVED lines=60> */
[----:B------:R-:W-:Y:S01]  /*16df0*/  @P1 MOV R17, 0x7ff00000 ;  /* 0x7ff0000000111802 */ /* 0x000fe20000000f00 */
[----:B--2---:R-:W-:Y:S01]  /*16e00*/  FFMA R0, RZ, R35, R5 ;  /* 0x00000023ff007223 */ /* 0x004fe20000000005 */
        /* <DEDUP_REMOVED lines=50> */
.L_x_12295:
[----:B------:R-:W-:Y:S05]  /*17130*/  BSYNC B0 ;  /* 0x0000000000007941 */ /* 0x000fea0003800000 */
.L_x_12294:
        /* <DEDUP_REMOVED lines=10> */
.L_x_12297:
[----:B------:R-:W-:Y:S05]  /*171e0*/  BSYNC B3 ;  /* 0x0000000000037941 */ /* 0x000fea0003800000 */
.L_x_12296:
        /* <DEDUP_REMOVED lines=43> */
.L_x_12299:
[----:B------:R-:W-:-:S04]  /*174a0*/  ISETP.GE.AND P0, PT, R11, RZ, PT ;  /* 0x000000ff0b00720c */ /* 0x000fc80003f06270 */
[----:B------:R-:W-:Y:S02]  /*174b0*/  FSEL R2, RZ, 3.37028055040000000000e+12, P0 ;  /* 0x54442d18ff027808 */ /* 0x000fe40000000000 */
[----:B------:R-:W-:Y:S02]  /*174c0*/  FSEL R3, RZ, 2.1426990032196044922, P0 ;  /* 0x400921fbff037808 */ /* 0x000fe40000000000 */
.L_x_12300:
[----:B------:R-:W-:Y:S05]  /*174d0*/  BSYNC B0 ;  /* 0x0000000000007941 */ /* 0x000fea0003800000 */
.L_x_12298:
[----:B------:R-:W3:Y:S01]  /*174e0*/  DADD R4, |R12|, |R14| ;  /* 0x000000000c047229 */ /* 0x000ee2000000060e */
[----:B------:R-:W-:-:S03]  /*174f0*/  LOP3.LUT R7, R3, 0x80000000, R7, 0xb8, !PT ;  /* 0x8000000003077812 */ /* 0x000fc600078eb807 */
[----:B--2---:R-:W-:-:S04]  /*17500*/  DADD R16, R16, 1 ;  /* 0x3ff0000010107429 */ /* 0x004fc80000000000 */
[----:B---3--:R-:W2:-:S06]  /*17510*/  DSETP.GTU.AND P0, PT, |R4|, +INF , PT ;  /* 0x7ff000000400742a */ /* 0x008e8c0003f0c200 */
[----:B--2---:R-:W-:Y:S02]  /*17520*/  FSEL R6, R4, R2, P0 ;  /* 0x0000000204067208 */ /* 0x004fe40000000000 */
[----:B------:R-:W-:Y:S01]  /*17530*/  FSEL R7, R5, R7, P0 ;  /* 0x0000000705077208 */ /* 0x000fe20000000000 */
[----:B------:R-:W-:Y:S05]  /*17540*/  BRA `(.L_x_12282) ;  /* 0x00001fe000007947 */ /* 0x000fea0003800000 */
.L_x_12272:
        /* <DEDUP_REMOVED lines=85> */
.L_x_12304:
[----:B------:R-:W-:Y:S05]  /*17aa0*/  BSYNC B0 ;  /* 0x0000000000007941 */ /* 0x000fea0003800000 */
.L_x_12303:
        /* <DEDUP_REMOVED lines=8> */
.L_x_12306:
[----:B------:R-:W-:Y:S05]  /*17b30*/  BSYNC B3 ;  /* 0x0000000000037941 */ /* 0x000fea0003800000 */
.L_x_12305:
        /* <DEDUP_REMOVED lines=35> */
.L_x_12308:
[----:B0-2---:R-:W-:Y:S05]  /*17d70*/  BSYNC B0 ;  /* 0x0000000000007941 */ /* 0x005fea0003800000 */
.L_x_12307:
[----:B------:R-:W-:Y:S01]  /*17d80*/  LOP3.LUT R3, R7, 0x80000000, R15, 0xb8, !PT ;  /* 0x8000000007037812 */ /* 0x000fe200078eb80f */
[----:B-1----:R-:W0:Y:S01]  /*17d90*/  DMUL R16, R16, 0.5 ;  /* 0x3fe0000010107828 */ /* 0x002e220000000000 */
[----:B------:R-:W-:Y:S02]  /*17da0*/  FSEL R6, R4, R6, P0 ;  /* 0x0000000604067208 */ /* 0x000fe40000000000 */
[----:B------:R-:W-:Y:S01]  /*17db0*/  FSEL R7, R5, R3, P0 ;  /* 0x0000000305077208 */ /* 0x000fe20000000000 */
[----:B------:R-:W-:Y:S05]  /*17dc0*/  BRA `(.L_x_12282) ;  /* 0x0000176000007947 */ /* 0x000fea0003800000 */
.L_x_12302:
        /* <DEDUP_REMOVED lines=111> */
.L_x_12310:
[----:B------:R-:W-:Y:S05]  /*184c0*/  BSYNC B0 ;  /* 0x0000000000007941 */ /* 0x000fea0003800000 */
.L_x_12309:
[----:B------:R-:W-:Y:S01]  /*184d0*/  BSSY B3, `(.L_x_12311) ;  /* 0x0000008000037945 */ /* 0x000fe20003800000 */
[----:B------:R-:W-:Y:S05]  /*184e0*/  @P3 BRA P5, `(.L_x_12312) ;  /* 0x0000006000003947 */ /* 0x000fea0002800000 */
[----:B------:R-:W-:Y:S01]  /*184f0*/  IMAD.MOV.U32 R2, RZ, RZ, R18 ;  /* 0x000000ffff027224 */ /* 0x000fe200078e0012 */
[----:B------:R-:W-:Y:S01]  /*18500*/  MOV R5, R39 ;  /* 0x0000002700057202 */ /* 0x000fe20000000f00 */
[----:B------:R-:W-:Y:S01]  /*18510*/  IMAD.MOV.U32 R3, RZ, RZ, R19 ;  /* 0x000000ffff037224 */ /* 0x000fe200078e0013 */
[----:B------:R-:W-:Y:S01]  /*18520*/  MOV R0, 0x18550 ;  /* 0x0001855000007802 */ /* 0x000fe20000000f00 */
[----:B------:R-:W-:Y:S02]  /*18530*/  IMAD.MOV.U32 R4, RZ, RZ, R38 ;  /* 0x000000ffff047224 */ /* 0x000fe400078e0026 */
[----:B01----:R-:W-:Y:S05]  /*18540*/  CALL.REL.NOINC `($__internal_24_$__cuda_sm20_div_rn_f64_full) ;  /* 0x000099b000007944 */ /* 0x003fea0003c00000 */
.L_x_12312:
[----:B------:R-:W-:Y:S05]  /*18550*/  BSYNC B3 ;  /* 0x0000000000037941 */ /* 0x000fea0003800000 */
.L_x_12311:
        /* <DEDUP_REMOVED lines=35> */
.L_x_12314:
[----:B0-2---:R-:W-:Y:S05]  /*18790*/  BSYNC B0 ;  /* 0x0000000000007941 */ /* 0x005fea0003800000 */
.L_x_12313:
[----:B------:R-:W-:Y:S02]  /*187a0*/  LOP3.LUT R3, R7, 0x80000000, R15, 0xb8, !PT ;  /* 0x8000000007037812 */ /* 0x000fe400078eb80f */
[----:B------:R-:W-:Y:S02]  /*187b0*/  FSEL R6, R4, R6, P1 ;  /* 0x0000000604067208 */ /* 0x000fe40000800000 */
[----:B------:R-:W-:Y:S01]  /*187c0*/  FSEL R7, R5, R3, P1 ;  /* 0x0000000305077208 */ /* 0x000fe20000800000 */
[----:B------:R-:W-:Y:S05]  /*187d0*/  BRA `(.L_x_12282) ;  /* 0x00000d5000007947 */ /* 0x000fea0003800000 */
.L_x_12301:
        /* <DEDUP_REMOVED lines=23> */
.L_x_12316:
[----:B------:R-:W-:Y:S05]  /*18950*/  BSYNC B3 ;  /* 0x0000000000037941 */ /* 0x000fea0003800000 */
.L_x_12315:
        /* <DEDUP_REMOVED lines=26> */
.L_x_12318:
[----:B------:R-:W-:Y:S05]  /*18b00*/  BSYNC B3 ;  /* 0x0000000000037941 */ /* 0x000fea0003800000 */
.L_x_12317:
        /* <DEDUP_REMOVED lines=64> */
[----:B------:R-:W-:Y:S02]  /*18f10*/  FSETP.GT.AND P3, PT, |R0|, 1.469367938527859385e-39, PT ;  /* 0x001000000000780b */ /* 0x000fe40003f64200 */
[----:B------:R-:W-:Y:S01]  /*18f20*/  MOV R0, 0xfffffc01 ;  /* 0xfffffc0100007802 */ /* 0x000fe20000000f00 */
        /* <DEDUP_REMOVED lines=46> */
.L_x_12320:
[----:B------:R-:W-:Y:S05]  /*19210*/  BSYNC B0 ;  /* 0x0000000000007941 */ /* 0x000fea0003800000 */
.L_x_12319:
        /* <DEDUP_REMOVED lines=8> */
.L_x_12322:
[----:B------:R-:W-:Y:S05]  /*192a0*/  BSYNC B3 ;  /* 0x0000000000037941 */ /* 0x000fea0003800000 */
.L_x_12321:
        /* <DEDUP_REMOVED lines=36> */
.L_x_12324:
[----:B0-23--:R-:W-:Y:S05]  /*194f0*/  BSYNC B0 ;  /* 0x0000000000007941 */ /* 0x00dfea0003800000 */
.L_x_12323:
[----:B------:R-:W-:Y:S02]  /*19500*/  LOP3.LUT R3, R7, 0x80000000, R15, 0xb8, !PT ;  /* 0x8000000007037812 */ /* 0x000fe400078eb80f */
[----:B------:R-:W-:Y:S02]  /*19510*/  FSEL R6, R4, R6, P1 ;  /* 0x0000000604067208 */ /* 0x000fe40000800000 */
[----:B------:R-:W-:Y:S02]  /*19520*/  FSEL R7, R5, R3, P1 ;  /* 0x0000000305077208 */ /* 0x000fe40000800000 */
.L_x_12282:
[----:B0-----:R-:W-:Y:S05]  /*19530*/  BSYNC B2 ;  /* 0x0000000000027941 */ /* 0x001fea0003800000 */
.L_x_12271:
[----:B-1----:R-:W0:Y:S01]  /*19540*/  DADD R16, R16, c[0x2][0x50] ;  /* 0x0080140010107629 */ /* 0x002e220000000000 */
[----:B------:R-:W-:Y:S01]  /*19550*/  LOP3.LUT R19, R7, 0x80000000, R15, 0xb8, !PT ;  /* 0x8000000007137812 */ /* 0x000fe200078eb80f */
[----:B------:R-:W-:-:S08]  /*19560*/  IMAD.MOV.U32 R18, RZ, RZ, R6 ;  /* 0x000000ffff127224 */ /* 0x000fd000078e0006 */
[----:B0-----:R-:W-:Y:S01]  /*19570*/  LOP3.LUT R17, R17, 0x80000000, R13, 0xb8, !PT ;  /* 0x8000000011117812 */ /* 0x001fe200078eb80d */
[----:B------:R-:W-:Y:S05]  /*19580*/  BRA `(.L_x_12193) ;  /* 0x0000013000007947 */ /* 0x000fea0003800000 */
.L_x_12194:
        /* <DEDUP_REMOVED lines=19> */
.L_x_12193:
[----:B01----:R-:W-:Y:S05]  /*196c0*/  BSYNC B1 ;  /* 0x0000000000017941 */ /* 0x003fea0003800000 */
.L_x_12192:
        /* <DEDUP_REMOVED lines=9> */
[----:B------:R-:W-:-:S04]  /*19760*/  DADD R44, -RZ, |R20| ;  /* 0x00000000ff2c7229 */ /* 0x000fc80000000514 */
[----:B0-----:R-:W0:-:S04]  /*19770*/  DSETP.GTU.OR P0, PT, |R20|, +INF , P0 ;  /* 0x7ff000001400742a */ /* 0x001e08000070c600 */
[----:B------:R1:W2:-:S10]  /*19780*/  DADD R42, -RZ, |R22| ;  /* 0x00000000ff2a7229 */ /* 0x0002940000000516 */
[----:B0-----:R-:W-:Y:S05]  /*19790*/  @P0 BRA `(.L_x_12327) ;  /* 0x0000841000000947 */ /* 0x001fea0003800000 */
[----:B-12---:R-:W0:-:S06]  /*197a0*/  DSETP.GT.AND P0, PT, R42, 4.50359962737049600000e+15, PT ;  /* 0x433000002a00742a */ /* 0x006e0c0003f04000 */
        /* <DEDUP_REMOVED lines=31> */
[----:B------:R-:W-:Y:S02]  /*199a0*/  SEL R4, R2, R40, P1 ;  /* 0x0000002802047207 */ /* 0x000fe40000800000 */
[----:B------:R-:W-:Y:S02]  /*199b0*/  IADD3 R3, -R0, 0x7fd00000, RZ ;  /* 0x7fd0000000037810 */ /* 0x000fe40007ffe1ff */
[----:B------:R-:W-:-:S06]  /*199c0*/  MOV R2, RZ ;  /* 0x000000ff00027202 */ /* 0x000fcc0000000f00 */
        /* <DEDUP_REMOVED lines=88> */
[----:B0-----:R-:W-:-:S03]  /*19f50*/  IMAD.MOV.U32 R2, RZ, RZ, R46 ;  /* 0x000000ffff027224 */ /* 0x001fc600078e002e */
[----:B-1----:R-:W-:Y:S05]  /*19f60*/  CALL.REL.NOINC `($__internal_25_$__cuda_sm20_dsqrt_rn_f64_mediumpath_v1) ;  /* 0x0000860000007944 */ /* 0x002fea0003c00000 */
[----:B-1----:R-:W-:Y:S02]  /*19f70*/  IMAD.MOV.U32 R40, RZ, RZ, R2 ;  /* 0x000000ffff287224 */ /* 0x002fe400078e0002 */
[----:B------:R-:W-:Y:S02]  /*19f80*/  IMAD.MOV.U32 R41, RZ, RZ, R3 ;  /* 0x000000ffff297224 */ /* 0x000fe400078e0003 */
.L_x_12332:
[----:B------:R-:W-:Y:S05]  /*19f90*/  BSYNC B3 ;  /* 0x0000000000037941 */ /* 0x000fea0003800000 */
.L_x_12331:
        /* <DEDUP_REMOVED lines=61> */
.L_x_12330:
        /* <DEDUP_REMOVED lines=14> */
[----:B------:R-:W-:Y:S01]  /*1a450*/  MOV R2, 0x1 ;  /* 0x0000000100027802 */ /* 0x000fe20000000f00 */
        /* <DEDUP_REMOVED lines=19> */
.L_x_12340:
[----:B------:R-:W-:Y:S05]  /*1a590*/  BSYNC B4 ;  /* 0x0000000000047941 */ /* 0x000fea0003800000 */
.L_x_12339:
[----:B------:R-:W-:Y:S02]  /*1a5a0*/  IMAD.MOV.U32 R40, RZ, RZ, R2 ;  /* 0x000000ffff287224 */ /* 0x000fe400078e0002 */
[----:B------:R-:W-:Y:S01]  /*1a5b0*/  IMAD.MOV.U32 R41, RZ, RZ, R3 ;  /* 0x000000ffff297224 */ /* 0x000fe200078e0003 */
[----:B------:R-:W-:Y:S05]  /*1a5c0*/  BRA `(.L_x_12338) ;  /* 0x0000001000007947 */ /* 0x000fea0003800000 */
.L_x_12337:
[----:B------:R0:W1:-:S06]  /*1a5d0*/  DADD R40, -R38, R36 ;  /* 0x0000000026287229 */ /* 0x00004c0000000124 */
.L_x_12338:
[----:B------:R-:W-:Y:S05]  /*1a5e0*/  BSYNC B3 ;  /* 0x0000000000037941 */ /* 0x000fea0003800000 */
.L_x_12336:
        /* <DEDUP_REMOVED lines=29> */
.L_x_12345:
[----:B------:R-:W-:Y:S05]  /*1a7c0*/  BSYNC B4 ;  /* 0x0000000000047941 */ /* 0x000fea0003800000 */
.L_x_12344:
[----:B------:R-:W-:Y:S02]  /*1a7d0*/  IMAD.MOV.U32 R2, RZ, RZ, R6 ;  /* 0x000000ffff027224 */ /* 0x000fe400078e0006 */
[----:B------:R-:W-:Y:S01]  /*1a7e0*/  IMAD.MOV.U32 R3, RZ, RZ, R7 ;  /* 0x000000ffff037224 */ /* 0x000fe200078e0007 */
[----:B------:R-:W-:Y:S05]  /*1a7f0*/  BRA `(.L_x_12343) ;  /* 0x0000001000007947 */ /* 0x000fea0003800000 */
.L_x_12342:
[----:B------:R2:W3:-:S06]  /*1a800*/  DADD R2, R14, -R4 ;  /* 0x000000000e027229 */ /* 0x0004cc0000000804 */
.L_x_12343:
[----:B------:R-:W-:Y:S05]  /*1a810*/  BSYNC B3 ;  /* 0x0000000000037941 */ /* 0x000fea0003800000 */
.L_x_12341:
        /* <DEDUP_REMOVED lines=27> */
.L_x_12347:
[----:B------:R-:W-:Y:S05]  /*1a9d0*/  BSYNC B3 ;  /* 0x0000000000037941 */ /* 0x000fea0003800000 */
.L_x_12346:
        /* <DEDUP_REMOVED lines=65> */
.L_x_12348:
        /* <DEDUP_REMOVED lines=16> */
[----:B------:R-:W-:Y:S01]  /*1aef0*/  MOV R2, R40 ;  /* 0x0000002800027202 */ /* 0x000fe20000000f00 */
[----:B------:R-:W-:Y:S01]  /*1af00*/  IMAD.MOV.U32 R3, RZ, RZ, R41 ;  /* 0x000000ffff037224 */ /* 0x000fe200078e0029 */
[----:B------:R-:W-:Y:S02]  /*1af10*/  MOV R0, 0x1af30 ;  /* 0x0001af3000007802 */ /* 0x000fe40000000f00 */
[----:B------:R-:W-:Y:S05]  /*1af20*/  CALL.REL.NOINC `($__internal_24_$__cuda_sm20_div_rn_f64_full) ;  /* 0x00006fd000007944 */ /* 0x000fea0003c00000 */
.L_x_12350:
[----:B------:R-:W-:Y:S05]  /*1af30*/  BSYNC B3 ;  /* 0x0000000000037941 */ /* 0x000fea0003800000 */
.L_x_12349:
        /* <DEDUP_REMOVED lines=16> */
.L_x_12335:
        /* <DEDUP_REMOVED lines=24> */
.L_x_12353:
[----:B------:R-:W-:Y:S05]  /*1b1c0*/  BSYNC B3 ;  /* 0x0000000000037941 */ /* 0x000fea0003800000 */
.L_x_12352:
        /* <DEDUP_REMOVED lines=25> */
.L_x_12356:
[----:B------:R-:W-:Y:S05]  /*1b360*/  BSYNC B3 ;  /* 0x0000000000037941 */ /* 0x000fea0003800000 */
.L_x_12355:
        /* <DEDUP_REMOVED lines=16> */
.L_x_12354:
        /* <DEDUP_REMOVED lines=55> */
.L_x_12357:
[----:B------:R-:W-:Y:S01]  /*1b7e0*/  IMAD.MOV.U32 R2, RZ, RZ, 0x0 ;  /* 0x00000000ff027424 */ /* 0x000fe200078e00ff */
[----:B------:R-:W-:Y:S01]  /*1b7f0*/  FSETP.NEU.FTZ.AND P0, PT, R5, RZ, PT ;  /* 0x000000ff0500720b */ /* 0x000fe20003f1d000 */
[----:B------:R-:W-:-:S06]  /*1b800*/  IMAD.MOV.U32 R3, RZ, RZ, 0x7ff00000 ;  /* 0x7ff00000ff037424 */ /* 0x000fcc00078e00ff */
[----:B------:R-:W0:-:S10]  /*1b810*/  DFMA R2, R4, R2, +INF ;  /* 0x7ff000000402742b */ /* 0x000e140000000002 */
[----:B0-----:R-:W-:Y:S02]  /*1b820*/  FSEL R40, R2, RZ, P0 ;  /* 0x000000ff02287208 */ /* 0x001fe40000000000 */
[----:B------:R-:W-:Y:S01]  /*1b830*/  FSEL R41, R3, -QNAN , P0 ;  /* 0xfff0000003297808 */ /* 0x000fe20000000000 */
[----:B------:R-:W-:Y:S05]  /*1b840*/  BRA `(.L_x_12333) ;  /* 0x000004d000007947 */ /* 0x000fea0003800000 */
.L_x_12351:
        /* <DEDUP_REMOVED lines=19> */
[----:B0-----:R-:W-:Y:S02]  /*1b980*/  IMAD.MOV.U32 R2, RZ, RZ, R46 ;  /* 0x000000ffff027224 */ /* 0x001fe400078e002e */
[----:B-1----:R-:W-:Y:S02]  /*1b990*/  IMAD.MOV.U32 R6, RZ, RZ, R40 ;  /* 0x000000ffff067224 */ /* 0x002fe400078e0028 */
[----:B------:R-:W-:Y:S02]  /*1b9a0*/  IMAD.MOV.U32 R7, RZ, RZ, R41 ;  /* 0x000000ffff077224 */ /* 0x000fe400078e0029 */
[----:B------:R-:W-:Y:S05]  /*1b9b0*/  CALL.REL.NOINC `($__internal_25_$__cuda_sm20_dsqrt_rn_f64_mediumpath_v1) ;  /* 0x00006bb000007944 */ /* 0x000fea0003c00000 */
[----:B-1----:R-:W-:Y:S01]  /*1b9c0*/  IMAD.MOV.U32 R6, RZ, RZ, R2 ;  /* 0x000000ffff067224 */ /* 0x002fe200078e0002 */
[----:B------:R-:W-:Y:S02]  /*1b9d0*/  MOV R7, R3 ;  /* 0x0000000300077202 */ /* 0x000fe40000000f00 */
.L_x_12359:
[----:B------:R-:W-:Y:S05]  /*1b9e0*/  BSYNC B3 ;  /* 0x0000000000037941 */ /* 0x000fea0003800000 */
.L_x_12358:
        /* <DEDUP_REMOVED lines=21> */
.L_x_12361:
[----:B------:R-:W-:Y:S05]  /*1bb40*/  BSYNC B3 ;  /* 0x0000000000037941 */ /* 0x000fea0003800000 */
.L_x_12360:
[----:B------:R-:W-:Y:S02]  /*1bb50*/  IMAD.MOV.U32 R40, RZ, RZ, R2 ;  /* 0x000000ffff287224 */ /* 0x000fe400078e0002 */
[----:B------:R-:W-:Y:S01]  /*1bb60*/  IMAD.MOV.U32 R41, RZ, RZ, R3 ;  /* 0x000000ffff297224 */ /* 0x000fe200078e0003 */
[----:B------:R-:W-:Y:S05]  /*1bb70*/  BRA `(.L_x_12333) ;  /* 0x000001a000007947 */ /* 0x000fea0003800000 */
.L_x_12334:
        /* <DEDUP_REMOVED lines=25> */
.L_x_12362:
[----:B------:R-:W-:Y:S05]  /*1bd10*/  BSYNC B3 ;  /* 0x0000000000037941 */ /* 0x000fea0003800000 */
.L_x_12333:
[----:B------:R-:W-:Y:S05]  /*1bd20*/  BSYNC B2 ;  /* 0x0000000000027941 */ /* 0x000fea0003800000 */
.L_x_12329:
        /* <DEDUP_REMOVED lines=25> */
.L_x_12367:
[----:B------:R-:W-:Y:S05]  /*1bec0*/  BSYNC B4 ;  /* 0x0000000000047941 */ /* 0x000fea0003800000 */
.L_x_12366:
        /* <DEDUP_REMOVED lines=23> */
.L_x_12369:
        /* <DEDUP_REMOVED lines=43> */
.L_x_12368:
        /* <DEDUP_REMOVED lines=34> */
[----:B-12---:R-:W-:Y:S05]  /*1c510*/  CALL.REL.NOINC `($__internal_24_$__cuda_sm20_div_rn_f64_full) ;  /* 0x000059e000007944 */ /* 0x006fea0003c00000 */
.L_x_12378:
[----:B------:R-:W-:Y:S05]  /*1c520*/  BSYNC B6 ;  /* 0x0000000000067941 */ /* 0x000fea0003800000 */
.L_x_12377:
[----:B------:R-:W-:Y:S02]  /*1c530*/  IMAD.MOV.U32 R56, RZ, RZ, R2 ;  /* 0x000000ffff387224 */ /* 0x000fe400078e0002 */
[----:B------:R-:W-:Y:S01]  /*1c540*/  IMAD.MOV.U32 R57, RZ, RZ, R3 ;  /* 0x000000ffff397224 */ /* 0x000fe200078e0003 */
[----:B------:R-:W-:Y:S05]  /*1c550*/  BRA `(.L_x_12376) ;  /* 0x0000001000007947 */ /* 0x000fea0003800000 */
.L_x_12375:
[----:B------:R0:W3:-:S06]  /*1c560*/  DADD R56, -R38, R36 ;  /* 0x0000000026387229 */ /* 0x0000cc0000000124 */
.L_x_12376:
[----:B------:R-:W-:Y:S05]  /*1c570*/  BSYNC B5 ;  /* 0x0000000000057941 */ /* 0x000fea0003800000 */
.L_x_12374:
        /* <DEDUP_REMOVED lines=26> */
.L_x_12383:
[----:B------:R-:W-:Y:S05]  /*1c720*/  BSYNC B6 ;  /* 0x0000000000067941 */ /* 0x000fea0003800000 */
.L_x_12382:
[----:B------:R-:W-:Y:S02]  /*1c730*/  IMAD.MOV.U32 R44, RZ, RZ, R2 ;  /* 0x000000ffff2c7224 */ /* 0x000fe400078e0002 */
[----:B------:R-:W-:Y:S01]  /*1c740*/  IMAD.MOV.U32 R45, RZ, RZ, R3 ;  /* 0x000000ffff2d7224 */ /* 0x000fe200078e0003 */
[----:B------:R-:W-:Y:S05]  /*1c750*/  BRA `(.L_x_12381) ;  /* 0x0000001000007947 */ /* 0x000fea0003800000 */
.L_x_12380:
[----:B------:R4:W0:-:S06]  /*1c760*/  DADD R44, -R34, R14 ;  /* 0x00000000222c7229 */ /* 0x00080c000000010e */
.L_x_12381:
[----:B------:R-:W-:Y:S05]  /*1c770*/  BSYNC B5 ;  /* 0x0000000000057941 */ /* 0x000fea0003800000 */
.L_x_12379:
        /* <DEDUP_REMOVED lines=16> */
[----:B----4-:R-:W-:Y:S01]  /*1c880*/  IADD3 R15, R5, -0x100000, RZ ;  /* 0xfff00000050f7810 */ /* 0x010fe20007ffe0ff */
[----:B------:R-:W-:Y:S01]  /*1c890*/  IMAD.MOV.U32 R14, RZ, RZ, R4 ;  /* 0x000000ffff0e7224 */ /* 0x000fe200078e0004 */
[----:B0-----:R-:W0:-:S06]  /*1c8a0*/  DFMA R6, R32, -R32, R8 ;  /* 0x800000202006722b */ /* 0x001e0c0000000008 */
[----:B0-----:R0:W3:Y:S01]  /*1c8b0*/  DFMA R2, R6, R14, R32 ;  /* 0x0000000e0602722b */ /* 0x0010e20000000020 */
[----:B------:R-:W-:Y:S05]  /*1c8c0*/  @!P0 BRA `(.L_x_12385) ;  /* 0x0000007000008947 */ /* 0x000fea0003800000 */
[----:B---3--:R-:W-:Y:S02]  /*1c8d0*/  IMAD.MOV.U32 R2, RZ, RZ, R4 ;  /* 0x000000ffff027224 */ /* 0x008fe400078e0004 */
[----:B------:R-:W-:Y:S01]  /*1c8e0*/  IMAD.MOV.U32 R4, RZ, RZ, R32 ;  /* 0x000000ffff047224 */ /* 0x000fe200078e0020 */
[----:B0-----:R-:W-:Y:S01]  /*1c8f0*/  MOV R32, 0x1c940 ;  /* 0x0001c94000207802 */ /* 0x001fe20000000f00 */
[----:B------:R-:W-:Y:S02]  /*1c900*/  IMAD.MOV.U32 R5, RZ, RZ, R33 ;  /* 0x000000ffff057224 */ /* 0x000fe400078e0021 */
[----:B------:R-:W-:Y:S02]  /*1c910*/  IMAD.MOV.U32 R0, RZ, RZ, R12 ;  /* 0x000000ffff007224 */ /* 0x000fe400078e000c */
[----:B------:R-:W-:Y:S02]  /*1c920*/  IMAD.MOV.U32 R3, RZ, RZ, R15 ;  /* 0x000000ffff037224 */ /* 0x000fe400078e000f */
[----:B-12---:R-:W-:Y:S05]  /*1c930*/  CALL.REL.NOINC `($__internal_25_$__cuda_sm20_dsqrt_rn_f64_mediumpath_v1) ;  /* 0x00005c3000007944 */ /* 0x006fea0003c00000 */
.L_x_12385:
[----:B------:R-:W-:Y:S05]  /*1c940*/  BSYNC B5 ;  /* 0x0000000000057941 */ /* 0x000fea0003800000 */
.L_x_12384:
[----:B01-3--:R-:W-:Y:S02]  /*1c950*/  IMAD.MOV.U32 R14, RZ, RZ, R2 ;  /* 0x000000ffff0e7224 */ /* 0x00bfe400078e0002 */
[----:B------:R-:W-:Y:S01]  /*1c960*/  IMAD.MOV.U32 R15, RZ, RZ, R3 ;  /* 0x000000ffff0f7224 */ /* 0x000fe200078e0003 */
[----:B------:R-:W-:Y:S05]  /*1c970*/  BRA `(.L_x_12386) ;  /* 0x0000094000007947 */ /* 0x000fea0003800000 */
.L_x_12373:
        /* <DEDUP_REMOVED lines=28> */
.L_x_12389:
[----:B------:R-:W-:Y:S05]  /*1cb40*/  BSYNC B5 ;  /* 0x0000000000057941 */ /* 0x000fea0003800000 */
.L_x_12388:
[----:B01-3--:R-:W-:Y:S02]  /*1cb50*/  IMAD.MOV.U32 R14, RZ, RZ, R2 ;  /* 0x000000ffff0e7224 */ /* 0x00bfe400078e0002 */
[----:B------:R-:W-:Y:S01]  /*1cb60*/  IMAD.MOV.U32 R15, RZ, RZ, R3 ;  /* 0x000000ffff0f7224 */ /* 0x000fe200078e0003 */
[----:B------:R-:W-:Y:S05]  /*1cb70*/  BRA `(.L_x_12386) ;  /* 0x0000074000007947 */ /* 0x000fea0003800000 */
.L_x_12387:
        /* <DEDUP_REMOVED lines=22> */
[----:B---3--:R-:W-:Y:S01]  /*1cce0*/  IMAD.MOV.U32 R4, RZ, RZ, R32 ;  /* 0x000000ffff047224 */ /* 0x008fe200078e0020 */
[----:B------:R-:W-:Y:S01]  /*1ccf0*/  MOV R32, 0x1cd40 ;  /* 0x0001cd4000207802 */ /* 0x000fe20000000f00 */
[----:B------:R-:W-:Y:S02]  /*1cd00*/  IMAD.MOV.U32 R6, RZ, RZ, R34 ;  /* 0x000000ffff067224 */ /* 0x000fe400078e0022 */
[----:B------:R-:W-:Y:S02]  /*1cd10*/  IMAD.MOV.U32 R5, RZ, RZ, R33 ;  /* 0x000000ffff057224 */ /* 0x000fe400078e0021 */
[----:B------:R-:W-:Y:S02]  /*1cd20*/  IMAD.MOV.U32 R0, RZ, RZ, R14 ;  /* 0x000000ffff007224 */ /* 0x000fe400078e000e */
[----:B-12---:R-:W-:Y:S05]  /*1cd30*/  CALL.REL.NOINC `($__internal_25_$__cuda_sm20_dsqrt_rn_f64_mediumpath_v1) ;  /* 0x0000583000007944 */ /* 0x006fea0003c00000 */
[----:B-1----:R-:W-:Y:S02]  /*1cd40*/  IMAD.MOV.U32 R4, RZ, RZ, R2 ;  /* 0x000000ffff047224 */ /* 0x002fe400078e0002 */
[----:B------:R-:W-:-:S02]  /*1cd50*/  IMAD.MOV.U32 R5, RZ, RZ, R3 ;  /* 0x000000ffff057224 */ /* 0x000fc400078e0003 */
.L_x_12391:
[----:B------:R-:W-:Y:S05]  /*1cd60*/  BSYNC B5 ;  /* 0x0000000000057941 */ /* 0x000fea0003800000 */
.L_x_12390:
        /* <DEDUP_REMOVED lines=19> */
.L_x_12393:
[----:B------:R-:W-:Y:S05]  /*1cea0*/  BSYNC B5 ;  /* 0x0000000000057941 */ /* 0x000fea0003800000 */
.L_x_12392:
[----:B------:R-:W0:Y:S01]  /*1ceb0*/  DMUL R42, R42, 8.11296384146066816958e+31 ;  /* 0x469000002a2a7828 */ /* 0x000e220000000000 */
[----:B------:R-:W-:Y:S02]  /*1cec0*/  IMAD.MOV.U32 R14, RZ, RZ, R2 ;  /* 0x000000ffff0e7224 */ /* 0x000fe400078e0002 */
[----:B------:R-:W-:Y:S01]  /*1ced0*/  IMAD.MOV.U32 R15, RZ, RZ, R3 ;  /* 0x000000ffff0f7224 */ /* 0x000fe200078e0003 */
[----:B------:R-:W-:Y:S05]  /*1cee0*/  BRA `(.L_x_12386) ;  /* 0x000003d000007947 */ /* 0x000fea0003800000 */
.L_x_12372:
        /* <DEDUP_REMOVED lines=27> */
.L_x_12395:
[----:B------:R-:W-:Y:S05]  /*1d0a0*/  BSYNC B5 ;  /* 0x0000000000057941 */ /* 0x000fea0003800000 */
.L_x_12394:
        /* <DEDUP_REMOVED lines=22> */
[----:B----4-:R-:W-:Y:S01]  /*1d210*/  IMAD.MOV.U32 R4, RZ, RZ, R32 ;  /* 0x000000ffff047224 */ /* 0x010fe200078e0020 */
[----:B------:R-:W-:Y:S01]  /*1d220*/  MOV R32, 0x1d280 ;  /* 0x0001d28000207802 */ /* 0x000fe20000000f00 */
[----:B------:R-:W-:Y:S02]  /*1d230*/  IMAD.MOV.U32 R6, RZ, RZ, R34 ;  /* 0x000000ffff067224 */ /* 0x000fe400078e0022 */
[----:B------:R-:W-:Y:S02]  /*1d240*/  IMAD.MOV.U32 R7, RZ, RZ, R35 ;  /* 0x000000ffff077224 */ /* 0x000fe400078e0023 */
[----:B------:R-:W-:Y:S02]  /*1d250*/  IMAD.MOV.U32 R5, RZ, RZ, R33 ;  /* 0x000000ffff057224 */ /* 0x000fe400078e0021 */
[----:B------:R-:W-:-:S02]  /*1d260*/  IMAD.MOV.U32 R0, RZ, RZ, R12 ;  /* 0x000000ffff007224 */ /* 0x000fc400078e000c */
[----:B-123--:R-:W-:Y:S05]  /*1d270*/  CALL.REL.NOINC `($__internal_25_$__cuda_sm20_dsqrt_rn_f64_mediumpath_v1) ;  /* 0x000052f000007944 */ /* 0x00efea0003c00000 */
[----:B-1----:R-:W-:Y:S01]  /*1d280*/  IMAD.MOV.U32 R4, RZ, RZ, R2 ;  /* 0x000000ffff047224 */ /* 0x002fe200078e0002 */
[----:B------:R-:W-:-:S02]  /*1d290*/  MOV R5, R3 ;  /* 0x0000000300057202 */ /* 0x000fc40000000f00 */
.L_x_12397:
[----:B------:R-:W-:Y:S05]  /*1d2a0*/  BSYNC B5 ;  /* 0x0000000000057941 */ /* 0x000fea0003800000 */
.L_x_12396:
[----:B---34-:R3:W4:-:S06]  /*1d2b0*/  DMUL R14, R4, R14 ;  /* 0x0000000e040e7228 */ /* 0x01870c0000000000 */
.L_x_12386:
[----:B0-----:R-:W-:Y:S05]  /*1d2c0*/  BSYNC B4 ;  /* 0x0000000000047941 */ /* 0x001fea0003800000 */
.L_x_12371:
[----:B------:R-:W-:Y:S05]  /*1d2d0*/  BRA `(.L_x_12398) ;  /* 0x0000002000007947 */ /* 0x000fea0003800000 */
.L_x_12365:
[----:B------:R3:W4:-:S04]  /*1d2e0*/  DMUL R14, R12, 9.00719925474099200000e+15 ;  /* 0x434000000c0e7828 */ /* 0x0007080000000000 */
[----:B------:R-:W0:-:S06]  /*1d2f0*/  DMUL R42, R42, 9.00719925474099200000e+15 ;  /* 0x434000002a2a7828 */ /* 0x000e0c0000000000 */
.L_x_12398:
[----:B---34-:R-:W-:Y:S05]  /*1d300*/  BSYNC B2 ;  /* 0x0000000000027941 */ /* 0x018fea0003800000 */
.L_x_12364:
        /* <DEDUP_REMOVED lines=28> */
.L_x_12400:
[----:B------:R-:W-:Y:S05]  /*1d4d0*/  BSYNC B2 ;  /* 0x0000000000027941 */ /* 0x000fea0003800000 */
.L_x_12399:
        /* <DEDUP_REMOVED lines=43> */
.L_x_12402:
[----:B------:R-:W-:Y:S02]  /*1d790*/  FSEL R2, RZ, 3.37028055040000000000e+12, P1 ;  /* 0x54442d18ff027808 */ /* 0x000fe40000800000 */
[----:B------:R-:W-:Y:S02]  /*1d7a0*/  FSEL R3, RZ, 2.1426990032196044922, P1 ;  /* 0x400921fbff037808 */ /* 0x000fe40000800000 */
.L_x_12403:
[----:B------:R-:W-:Y:S05]  /*1d7b0*/  BSYNC B0 ;  /* 0x0000000000007941 */ /* 0x000fea0003800000 */
.L_x_12401:
[----:B------:R0:W3:Y:S02]  /*1d7c0*/  DADD R14, |R14|, |R42| ;  /* 0x000000000e0e7229 */ /* 0x0000e4000000062a */
[----:B0-----:R-:W-:-:S04]  /*1d7d0*/  LOP3.LUT R43, R3, 0x80000000, R43, 0xb8, !PT ;  /* 0x80000000032b7812 */ /* 0x001fc800078eb82b */
[----:B---3--:R-:W0:-:S06]  /*1d7e0*/  DSETP.GTU.AND P0, PT, |R14|, +INF , PT ;  /* 0x7ff000000e00742a */ /* 0x008e0c0003f0c200 */
[----:B0-----:R-:W-:Y:S02]  /*1d7f0*/  FSEL R2, R14, R2, P0 ;  /* 0x000000020e027208 */ /* 0x001fe40000000000 */
[----:B------:R-:W-:Y:S02]  /*1d800*/  FSEL R3, R15, R43, P0 ;  /* 0x0000002b0f037208 */ /* 0x000fe40000000000 */
.L_x_12370:
[----:B------:R-:W-:Y:S05]  /*1d810*/  BSYNC B3 ;  /* 0x0000000000037941 */ /* 0x000fea0003800000 */
.L_x_12363:
[----:B0--3--:R-:W-:Y:S01]  /*1d820*/  LOP3.LUT R7, R3, 0x80000000, R23, 0xb8, !PT ;  /* 0x8000000003077812 */ /* 0x009fe200078eb817 */
[----:B------:R-:W-:Y:S01]  /*1d830*/  IMAD.MOV.U32 R6, RZ, RZ, R2 ;  /* 0x000000ffff067224 */ /* 0x000fe200078e0002 */
[----:B-12---:R-:W-:Y:S01]  /*1d840*/  LOP3.LUT R5, R41, 0x80000000, R21, 0xb8, !PT ;  /* 0x8000000029057812 */ /* 0x006fe200078eb815 */
[----:B------:R-:W-:Y:S01]  /*1d850*/  IMAD.MOV.U32 R4, RZ, RZ, R40 ;  /* 0x000000ffff047224 */ /* 0x000fe200078e0028 */
[----:B------:R-:W-:Y:S05]  /*1d860*/  BRA `(.L_x_12326) ;  /* 0x0000447000007947 */ /* 0x000fea0003800000 */
.L_x_12328:
        /* <DEDUP_REMOVED lines=91> */
.L_x_12409:
[----:B------:R-:W-:Y:S05]  /*1de20*/  BSYNC B0 ;  /* 0x0000000000007941 */ /* 0x000fea0003800000 */
.L_x_12408:
        /* <DEDUP_REMOVED lines=8> */
.L_x_12411:
[----:B------:R-:W-:Y:S05]  /*1deb0*/  BSYNC B3 ;  /* 0x0000000000037941 */ /* 0x000fea0003800000 */
.L_x_12410:
        /* <DEDUP_REMOVED lines=38> */
[----:B------:R-:W-:Y:S01]  /*1e120*/  IMAD.MOV.U32 R0, RZ, RZ, 0x4002d97c ;  /* 0x4002d97cff007424 */ /* 0x000fe200078e00ff */
[----:B------:R-:W-:-:S04]  /*1e130*/  MOV R2, 0x7f3321d2 ;  /* 0x7f3321d200027802 */ /* 0x000fc80000000f00 */
[----:B------:R-:W-:Y:S02]  /*1e140*/  FSEL R2, R2, 3.37028055040000000000e+12, !P1 ;  /* 0x54442d1802027808 */ /* 0x000fe40004800000 */
[----:B------:R-:W-:Y:S01]  /*1e150*/  FSEL R3, R0, 1.8213495016098022461, !P1 ;  /* 0x3fe921fb00037808 */ /* 0x000fe20004800000 */
[----:B------:R-:W-:Y:S05]  /*1e160*/  BRA `(.L_x_12414) ;  /* 0x0000003000007947 */ /* 0x000fea0003800000 */
.L_x_12413:
[----:B------:R-:W-:-:S04]  /*1e170*/  ISETP.GE.AND P0, PT, R11, RZ, PT ;  /* 0x000000ff0b00720c */ /* 0x000fc80003f06270 */
[----:B------:R-:W-:Y:S02]  /*1e180*/  FSEL R2, RZ, 3.37028055040000000000e+12, P0 ;  /* 0x54442d18ff027808 */ /* 0x000fe40000000000 */
[----:B------:R-:W-:Y:S02]  /*1e190*/  FSEL R3, RZ, 2.1426990032196044922, P0 ;  /* 0x400921fbff037808 */ /* 0x000fe40000000000 */
.L_x_12414:
[----:B------:R-:W-:Y:S05]  /*1e1a0*/  BSYNC B0 ;  /* 0x0000000000007941 */ /* 0x000fea0003800000 */
.L_x_12412:
[----:B------:R-:W2:Y:S01]  /*1e1b0*/  DADD R4, |R20|, |R22| ;  /* 0x0000000014047229 */ /* 0x000ea20000000616 */
[----:B------:R-:W-:-:S03]  /*1e1c0*/  LOP3.LUT R7, R3, 0x80000000, R7, 0xb8, !PT ;  /* 0x8000000003077812 */ /* 0x000fc600078eb807 */
[----:B-1----:R-:W-:-:S04]  /*1e1d0*/  DMUL R12, R12, 0.5 ;  /* 0x3fe000000c0c7828 */ /* 0x002fc80000000000 */
[----:B--2---:R-:W1:-:S06]  /*1e1e0*/  DSETP.GTU.AND P0, PT, |R4|, +INF , PT ;  /* 0x7ff000000400742a */ /* 0x004e4c0003f0c200 */
[----:B-1----:R-:W-:Y:S02]  /*1e1f0*/  FSEL R6, R4, R2, P0 ;  /* 0x0000000204067208 */ /* 0x002fe40000000000 */
[----:B------:R-:W-:Y:S01]  /*1e200*/  FSEL R7, R5, R7, P0 ;  /* 0x0000000705077208 */ /* 0x000fe20000000000 */
[----:B------:R-:W-:Y:S05]  /*1e210*/  BRA `(.L_x_12415) ;  /* 0x0000393000007947 */ /* 0x000fea0003800000 */
.L_x_12407:
        /* <DEDUP_REMOVED lines=111> */
.L_x_12417:
[----:B------:R-:W-:Y:S05]  /*1e910*/  BSYNC B0 ;  /* 0x0000000000007941 */ /* 0x000fea0003800000 */
.L_x_12416:
        /* <DEDUP_REMOVED lines=10> */
.L_x_12419:
[----:B------:R-:W-:Y:S05]  /*1e9c0*/  BSYNC B3 ;  /* 0x0000000000037941 */ /* 0x000fea0003800000 */
.L_x_12418:
        /* <DEDUP_REMOVED lines=43> */
.L_x_12421:
[----:B------:R-:W-:-:S04]  /*1ec80*/  ISETP.GE.AND P0, PT, R11, RZ, PT ;  /* 0x000000ff0b00720c */ /* 0x000fc80003f06270 */
[----:B------:R-:W-:Y:S02]  /*1ec90*/  FSEL R2, RZ, 3.37028055040000000000e+12, P0 ;  /* 0x54442d18ff027808 */ /* 0x000fe40000000000 */
[----:B------:R-:W-:Y:S02]  /*1eca0*/  FSEL R3, RZ, 2.1426990032196044922, P0 ;  /* 0x400921fbff037808 */ /* 0x000fe40000000000 */
.L_x_12422:
[----:B------:R-:W-:Y:S05]  /*1ecb0*/  BSYNC B0 ;  /* 0x0000000000007941 */ /* 0x000fea0003800000 */
.L_x_12420:
[----:B------:R-:W2:Y:S01]  /*1ecc0*/  DADD R4, |R20|, |R22| ;  /* 0x0000000014047229 */ /* 0x000ea20000000616 */
[----:B------:R-:W-:-:S05]  /*1ecd0*/  LOP3.LUT R7, R3, 0x80000000, R7, 0xb8, !PT ;  /* 0x8000000003077812 */ /* 0x000fca00078eb807 */
[----:B--2---:R-:W2:-:S06]  /*1ece0*/  DSETP.GTU.AND P0, PT, |R4|, +INF , PT ;  /* 0x7ff000000400742a */ /* 0x004e8c0003f0c200 */
[----:B--2---:R-:W-:Y:S02]  /*1ecf0*/  FSEL R6, R4, R2, P0 ;  /* 0x0000000204067208 */ /* 0x004fe40000000000 */
[----:B------:R-:W-:Y:S01]  /*1ed00*/  FSEL R7, R5, R7, P0 ;  /* 0x0000000705077208 */ /* 0x000fe20000000000 */
[----:B------:R-:W-:Y:S05]  /*1ed10*/  BRA `(.L_x_12415) ;  /* 0x00002e3000007947 */ /* 0x000fea0003800000 */
.L_x_12406:
[----:B------:R-:W0:Y:S01]  /*1ed20*/  MUFU.RCP64H R3, -2.718280792236328125 ;  /* 0xc005bf0a00037908 */ /* 0x000e220000001800 */
[----:B------:R-:W-:Y:S01]  /*1ed30*/  MOV R4, 0x8b145769 ;  /* 0x8b14576900047802 */ /* 0x000fe20000000f00 */
[----:B------:R-:W-:Y:S01]  /*1ed40*/  IMAD.MOV.U32 R5, RZ, RZ, 0x4005bf0a ;  /* 0x4005bf0aff057424 */ /* 0x000fe200078e00ff */
[----:B------:R-:W-:Y:S01]  /*1ed50*/  FSETP.GEU.AND P1, PT, |R21|, 6.5827683646048100446e-37, PT ;  /* 0x036000001500780b */ /* 0x000fe20003f2e200 */
[----:B------:R-:W-:Y:S01]  /*1ed60*/  IMAD.MOV.U32 R2, RZ, RZ, 0x1 ;  /* 0x00000001ff027424 */ /* 0x000fe200078e00ff */
[----:B------:R-:W-:Y:S05]  /*1ed70*/  BSSY B3, `(.L_x_12423) ;  /* 0x0000012000037945 */ /* 0x000fea0003800000 */
        /* <DEDUP_REMOVED lines=17> */
.L_x_12424:
[----:B------:R-:W-:Y:S05]  /*1ee90*/  BSYNC B3 ;  /* 0x0000000000037941 */ /* 0x000fea0003800000 */
.L_x_12423:
        /* <DEDUP_REMOVED lines=26> */
.L_x_12426:
[----:B--23--:R-:W-:Y:S05]  /*1f040*/  BSYNC B3 ;  /* 0x0000000000037941 */ /* 0x00cfea0003800000 */
.L_x_12425:
        /* <DEDUP_REMOVED lines=72> */
[----:B------:R-:W-:Y:S01]  /*1f4d0*/  MOV R12, RZ ;  /* 0x000000ff000c7202 */ /* 0x000fe20000000f00 */
[----:B------:R-:W-:Y:S01]  /*1f4e0*/  IMAD.MOV.U32 R40, RZ, RZ, 0x3ae80f1e ;  /* 0x3ae80f1eff287424 */ /* 0x000fe200078e00ff */
        /* <DEDUP_REMOVED lines=38> */
.L_x_12428:
[----:B------:R-:W-:Y:S05]  /*1f750*/  BSYNC B0 ;  /* 0x0000000000007941 */ /* 0x000fea0003800000 */
.L_x_12427:
        /* <DEDUP_REMOVED lines=10> */
.L_x_12430:
[----:B------:R-:W-:Y:S05]  /*1f800*/  BSYNC B3 ;  /* 0x0000000000037941 */ /* 0x000fea0003800000 */
.L_x_12429:
        /* <DEDUP_REMOVED lines=43> */
.L_x_12432:
[----:B------:R-:W-:-:S04]  /*1fac0*/  ISETP.GE.AND P0, PT, R11, RZ, PT ;  /* 0x000000ff0b00720c */ /* 0x000fc80003f06270 */
[----:B------:R-:W-:Y:S02]  /*1fad0*/  FSEL R2, RZ, 3.37028055040000000000e+12, P0 ;  /* 0x54442d18ff027808 */ /* 0x000fe40000000000 */
[----:B------:R-:W-:Y:S02]  /*1fae0*/  FSEL R3, RZ, 2.1426990032196044922, P0 ;  /* 0x400921fbff037808 */ /* 0x000fe40000000000 */
.L_x_12433:
[----:B------:R-:W-:Y:S05]  /*1faf0*/  BSYNC B0 ;  /* 0x0000000000007941 */ /* 0x000fea0003800000 */
.L_x_12431:
[----:B------:R-:W3:Y:S01]  /*1fb00*/  DADD R4, |R20|, |R22| ;  /* 0x0000000014047229 */ /* 0x000ee20000000616 */
[----:B------:R-:W-:-:S03]  /*1fb10*/  LOP3.LUT R7, R3, 0x80000000, R7, 0xb8, !PT ;  /* 0x8000000003077812 */ /* 0x000fc600078eb807 */
[----:B--2---:R-:W-:-:S04]  /*1fb20*/  DADD R12, R12, 1 ;  /* 0x3ff000000c0c7429 */ /* 0x004fc80000000000 */
[----:B---3--:R-:W2:-:S06]  /*1fb30*/  DSETP.GTU.AND P0, PT, |R4|, +INF , PT ;  /* 0x7ff000000400742a */ /* 0x008e8c0003f0c200 */
[----:B--2---:R-:W-:Y:S02]  /*1fb40*/  FSEL R6, R4, R2, P0 ;  /* 0x0000000204067208 */ /* 0x004fe40000000000 */
[----:B------:R-:W-:Y:S01]  /*1fb50*/  FSEL R7, R5, R7, P0 ;  /* 0x0000000705077208 */ /* 0x000fe20000000000 */
[----:B------:R-:W-:Y:S05]  /*1fb60*/  BRA `(.L_x_12415) ;  /* 0x00001fe000007947 */ /* 0x000fea0003800000 */
.L_x_12405:
        /* <DEDUP_REMOVED lines=85> */
.L_x_12437:
[----:B------:R-:W-:Y:S05]  /*200c0*/  BSYNC B0 ;  /* 0x0000000000007941 */ /* 0x000fea0003800000 */
.L_x_12436:
        /* <DEDUP_REMOVED lines=8> */
.L_x_12439:
[----:B------:R-:W-:Y:S05]  /*20150*/  BSYNC B3 ;  /* 0x0000000000037941 */ /* 0x000fea0003800000 */
.L_x_12438:
[----:B------:R-:W-:Y:S01]  /*20160*/  DSETP.NEU.AND P1, PT, R34, RZ, PT ;  /* 0x000000ff2200722a */ /* 0x000fe20003f2d000 */
[----:B------:R-:W-:Y:S01]  /*20170*/  BSSY B0, `(.L_x_12440) ;  /* 0x0000022000007945 */ /* 0x000fe20003800000 */
[----:B0-----:R-:W-:Y:S02]  /*20180*/  CS2R R6, SRZ ;  /* 0x0000000000067805 */ /* 0x001fe4000001ff00 */
[----:B------:R-:W0:-:S06]  /*20190*/  DADD R4, R44, R42 ;  /* 0x000000002c047229 */ /* 0x000e0c000000002a */
[----:B0-----:R0:W2:-:S04]  /*201a0*/  DSETP.GTU.AND P0, PT, |R4|, +INF , PT ;  /* 0x7ff000000400742a */ /* 0x0010880003f0c200 */
[----:B------:R-:W-:Y:S05]  /*201b0*/  @!P1 BRA `(.L_x_12441) ;  /* 0x000001d000009947 */ /* 0x000fea0003800000 */
[----:B0-2---:R-:W0:Y:S01]  /*201c0*/  DMUL R6, R2, R2 ;  /* 0x0000000202067228 */ /* 0x005e220000000000 */
        /* <DEDUP_REMOVED lines=28> */
.L_x_12441:
[----:B0-2---:R-:W-:Y:S05]  /*20390*/  BSYNC B0 ;  /* 0x0000000000007941 */ /* 0x005fea0003800000 */
.L_x_12440:
[----:B------:R-:W-:Y:S01]  /*203a0*/  LOP3.LUT R3, R7, 0x80000000, R23, 0xb8, !PT ;  /* 0x8000000007037812 */ /* 0x000fe200078eb817 */
[----:B-1----:R-:W0:Y:S01]  /*203b0*/  DMUL R12, R12, 0.5 ;  /* 0x3fe000000c0c7828 */ /* 0x002e220000000000 */
[----:B------:R-:W-:Y:S02]  /*203c0*/  FSEL R6, R4, R6, P0 ;  /* 0x0000000604067208 */ /* 0x000fe40000000000 */
[----:B------:R-:W-:Y:S01]  /*203d0*/  FSEL R7, R5, R3, P0 ;  /* 0x0000000305077208 */ /* 0x000fe20000000000 */
[----:B------:R-:W-:Y:S05]  /*203e0*/  BRA `(.L_x_12415) ;  /* 0x0000176000007947 */ /* 0x000fea0003800000 */
.L_x_12435:
        /* <DEDUP_REMOVED lines=111> */
.L_x_12443:
[----:B------:R-:W-:Y:S05]  /*20ae0*/  BSYNC B0 ;  /* 0x0000000000007941 */ /* 0x000fea0003800000 */
.L_x_12442:
        /* <DEDUP_REMOVED lines=8> */
.L_x_12445:
[----:B------:R-:W-:Y:S05]  /*20b70*/  BSYNC B3 ;  /* 0x0000000000037941 */ /* 0x000fea0003800000 */
.L_x_12444:
        /* <DEDUP_REMOVED lines=35> */
.L_x_12447:
[----:B0-2---:R-:W-:Y:S05]  /*20db0*/  BSYNC B0 ;  /* 0x0000000000007941 */ /* 0x005fea0003800000 */
.L_x_12446:
[----:B------:R-:W-:Y:S02]  /*20dc0*/  LOP3.LUT R3, R7, 0x80000000, R23, 0xb8, !PT ;  /* 0x8000000007037812 */ /* 0x000fe400078eb817 */
[----:B------:R-:W-:Y:S02]  /*20dd0*/  FSEL R6, R4, R6, P1 ;  /* 0x0000000604067208 */ /* 0x000fe40000800000 */
[----:B------:R-:W-:Y:S01]  /*20de0*/  FSEL R7, R5, R3, P1 ;  /* 0x0000000305077208 */ /* 0x000fe20000800000 */
[----:B------:R-:W-:Y:S05]  /*20df0*/  BRA `(.L_x_12415) ;  /* 0x00000d5000007947 */ /* 0x000fea0003800000 */
.L_x_12434:
[----:B------:R-:W0:Y:S01]  /*20e00*/  MUFU.RCP64H R3, 2.718280792236328125 ;  /* 0x4005bf0a00037908 */ /* 0x000e220000001800 */
[----:B------:R-:W-:Y:S01]  /*20e10*/  IMAD.MOV.U32 R4, RZ, RZ, -0x74eba897 ;  /* 0x8b145769ff047424 */ /* 0x000fe200078e00ff */
[----:B------:R-:W-:Y:S01]  /*20e20*/  MOV R5, 0x4005bf0a ;  /* 0x4005bf0a00057802 */ /* 0x000fe20000000f00 */
        /* <DEDUP_REMOVED lines=20> */
.L_x_12449:
[----:B------:R-:W-:Y:S05]  /*20f70*/  BSYNC B3 ;  /* 0x0000000000037941 */ /* 0x000fea0003800000 */
.L_x_12448:
        /* <DEDUP_REMOVED lines=26> */
.L_x_12451:
[----:B------:R-:W-:Y:S05]  /*21120*/  BSYNC B3 ;  /* 0x0000000000037941 */ /* 0x000fea0003800000 */
.L_x_12450:
        /* <DEDUP_REMOVED lines=112> */
.L_x_12453:
[----:B------:R-:W-:Y:S05]  /*21830*/  BSYNC B0 ;  /* 0x0000000000007941 */ /* 0x000fea0003800000 */
.L_x_12452:
        /* <DEDUP_REMOVED lines=8> */
.L_x_12455:
[----:B------:R-:W-:Y:S05]  /*218c0*/  BSYNC B3 ;  /* 0x0000000000037941 */ /* 0x000fea0003800000 */
.L_x_12454:
        /* <DEDUP_REMOVED lines=36> */
.L_x_12457:
[----:B0-23--:R-:W-:Y:S05]  /*21b10*/  BSYNC B0 ;  /* 0x0000000000007941 */ /* 0x00dfea0003800000 */
.L_x_12456:
[----:B------:R-:W-:Y:S02]  /*21b20*/  LOP3.LUT R3, R7, 0x80000000, R23, 0xb8, !PT ;  /* 0x8000000007037812 */ /* 0x000fe400078eb817 */
[----:B------:R-:W-:Y:S02]  /*21b30*/  FSEL R6, R4, R6, P1 ;  /* 0x0000000604067208 */ /* 0x000fe40000800000 */
[----:B------:R-:W-:Y:S02]  /*21b40*/  FSEL R7, R5, R3, P1 ;  /* 0x0000000305077208 */ /* 0x000fe40000800000 */
.L_x_12415:
[----:B0-----:R-:W-:Y:S05]  /*21b50*/  BSYNC B2 ;  /* 0x0000000000027941 */ /* 0x001fea0003800000 */
.L_x_12404:
[----:B-1----:R-:W0:Y:S01]  /*21b60*/  DADD R12, R12, c[0x2][0x50] ;  /* 0x008014000c0c7629 */ /* 0x002e220000000000 */
[----:B------:R-:W-:-:S09]  /*21b70*/  LOP3.LUT R7, R7, 0x80000000, R23, 0xb8, !PT ;  /* 0x8000000007077812 */ /* 0x000fd200078eb817 */
[----:B0-----:R-:W-:Y:S01]  /*21b80*/  LOP3.LUT R5, R13, 0x80000000, R21, 0xb8, !PT ;  /* 0x800000000d057812 */ /* 0x001fe200078eb815 */
[----:B------:R-:W-:Y:S01]  /*21b90*/  IMAD.MOV.U32 R4, RZ, RZ, R12 ;  /* 0x000000ffff047224 */ /* 0x000fe200078e000c */
[----:B------:R-:W-:Y:S05]  /*21ba0*/  BRA `(.L_x_12326) ;  /* 0x0000013000007947 */ /* 0x000fea0003800000 */
.L_x_12327:
[----:B-12---:R-:W0:-:S14]  /*21bb0*/  DSETP.NEU.AND P0, PT, R44, +INF , PT ;  /* 0x7ff000002c00742a */ /* 0x006e1c0003f0d000 */
        /* <DEDUP_REMOVED lines=18> */
.L_x_12326:
[----:B01----:R-:W-:Y:S05]  /*21ce0*/  BSYNC B1 ;  /* 0x0000000000017941 */ /* 0x003fea0003800000 */
.L_x_12325:
[----:B------:R-:W-:Y:S01]  /*21cf0*/  WARPSYNC 0xffffffff ;  /* 0xffffffff00007948 */ /* 0x000fe20003800000 */
[----:B------:R-:W0:Y:S01]  /*21d00*/  S2R R3, SR_TID.X ;  /* 0x0000000000037919 */ /* 0x000e220000002100 */
[----:B------:R-:W-:Y:S01]  /*21d10*/  BSSY B0, `(.L_x_12458) ;  /* 0x0000016000007945 */ /* 0x000fe20003800000 */
[----:B0-----:R-:W-:Y:S01]  /*21d20*/  ISETP.GE.AND P1, PT, R3, R10, PT ;  /* 0x0000000a0300720c */ /* 0x001fe20003f26270 */
[----:B------:R-:W-:-:S12]  /*21d30*/  IMAD.MOV.U32 R11, RZ, RZ, R3 ;  /* 0x000000ffff0b7224 */ /* 0x000fd800078e0003 */
[----:B------:R-:W0:Y:S01]  /*21d40*/  @!P1 S2R R2, SR_CTAID.X ;  /* 0x0000000000029919 */ /* 0x000e220000002500 */
[----:B------:R-:W-:Y:S01]  /*21d50*/  @!P1 IMAD.MOV.U32 R9, RZ, RZ, 0x10 ;  /* 0x00000010ff099424 */ /* 0x000fe200078e00ff */
[----:B------:R-:W-:-:S04]  /*21d60*/  @!P1 IADD3 R11, R3, 0x80, RZ ;  /* 0x00000080030b9810 */ /* 0x000fc80007ffe0ff */
[----:B------:R-:W-:Y:S01]  /*21d70*/  ISETP.GE.AND P0, PT, R11, R10, PT ;  /* 0x0000000a0b00720c */ /* 0x000fe20003f06270 */
[----:B0-----:R-:W-:-:S04]  /*21d80*/  @!P1 IMAD R2, R2, 0x200, R3 ;  /* 0x0000020002029824 */ /* 0x001fc800078e0203 */
[----:B------:R-:W-:-:S05]  /*21d90*/  @!P1 IMAD.WIDE.U32 R2, R2, R9, c[0x0][0x168] ;  /* 0x00005a0002029625 */ /* 0x000fca00078e0009 */
[----:B------:R0:W-:Y:S03]  /*21da0*/  @!P1 STG.E.128 [R2.64], R24 ;  /* 0x0000001802009986 */ /* 0x0001e6000c101d04 */
[----:B------:R-:W-:Y:S05]  /*21db0*/  @P0 BRA `(.L_x_12459) ;  /* 0x000000b000000947 */ /* 0x000fea0003800000 */
[----:B------:R-:W1:Y:S01]  /*21dc0*/  S2R R0, SR_CTAID.X ;  /* 0x0000000000007919 */ /* 0x000e620000002500 */
[----:B------:R-:W-:Y:S02]  /*21dd0*/  IMAD.MOV.U32 R9, RZ, RZ, 0x10 ;  /* 0x00000010ff097424 */ /* 0x000fe400078e00ff */
[----:B01----:R-:W-:Y:S01]  /*21de0*/  IMAD R2, R0, 0x200, R11 ;  /* 0x0000020000027824 */ /* 0x003fe200078e020b */
[----:B------:R-:W-:-:S03]  /*21df0*/  IADD3 R11, R11, 0x80, RZ ;  /* 0x000000800b0b7810 */ /* 0x000fc60007ffe0ff */
[----:B------:R-:W-:Y:S01]  /*21e00*/  IMAD.WIDE.U32 R2, R2, R9, c[0x0][0x168] ;  /* 0x00005a0002027625 */ /* 0x000fe200078e0009 */
[----:B------:R-:W-:-:S04]  /*21e10*/  ISETP.GE.AND P0, PT, R11, R10, PT ;  /* 0x0000000a0b00720c */ /* 0x000fc80003f06270 */
[----:B------:R0:W-:Y:S09]  /*21e20*/  STG.E.128 [R2.64], R28 ;  /* 0x0000001c02007986 */ /* 0x0001f2000c101d04 */
[----:B------:R-:W-:Y:S01]  /*21e30*/  @!P0 IMAD R8, R0, 0x200, R11 ;  /* 0x0000020000088824 */ /* 0x000fe200078e020b */
[----:B------:R-:W-:-:S03]  /*21e40*/  @!P0 IADD3 R11, R11, 0x80, RZ ;  /* 0x000000800b0b8810 */ /* 0x000fc60007ffe0ff */
[----:B------:R-:W-:-:S05]  /*21e50*/  @!P0 IMAD.WIDE.U32 R8, R8, R9, c[0x0][0x168] ;  /* 0x00005a0008088625 */ /* 0x000fca00078e0009 */
[----:B------:R0:W-:Y:S02]  /*21e60*/  @!P0 STG.E.128 [R8.64], R16 ;  /* 0x0000001008008986 */ /* 0x0001e4000c101d04 */
.L_x_12459:
[----:B------:R-:W-:Y:S05]  /*21e70*/  BSYNC B0 ;  /* 0x0000000000007941 */ /* 0x000fea0003800000 */
.L_x_12458:
[----:B------:R-:W-:-:S13]  /*21e80*/  ISETP.GE.AND P0, PT, R11, R10, PT ;  /* 0x0000000a0b00720c */ /* 0x000fda0003f06270 */
[----:B------:R-:W-:Y:S05]  /*21e90*/  @P0 EXIT ;  /* 0x000000000000094d */ /* 0x000fea0003800000 */
[----:B0-----:R-:W0:Y:S01]  /*21ea0*/  S2R R2, SR_CTAID.X ;  /* 0x0000000000027919 */ /* 0x001e220000002500 */
[----:B------:R-:W-:Y:S02]  /*21eb0*/  IMAD.MOV.U32 R3, RZ, RZ, 0x10 ;  /* 0x00000010ff037424 */ /* 0x000fe400078e00ff */
[----:B0-----:R-:W-:-:S04]  /*21ec0*/  IMAD R2, R2, 0x200, R11 ;  /* 0x0000020002027824 */ /* 0x001fc800078e020b */
[----:B------:R-:W-:-:S05]  /*21ed0*/  IMAD.WIDE.U32 R2, R2, R3, c[0x0][0x168] ;  /* 0x00005a0002027625 */ /* 0x000fca00078e0003 */
[----:B------:R-:W-:Y:S01]  /*21ee0*/  STG.E.128 [R2.64], R4 ;  /* 0x0000000402007986 */ /* 0x000fe2000c101d04 */
[----:B------:R-:W-:Y:S05]  /*21ef0*/  EXIT ;  /* 0x000000000000794d */ /* 0x000fea0003800000 */
        .weak           $__internal_24_$__cuda_sm20_div_rn_f64_full
        .type           $__internal_24_$__cuda_sm20_div_rn_f64_full,@function
        .size           $__internal_24_$__cuda_sm20_div_rn_f64_full,($__internal_25_$__cuda_sm20_dsqrt_rn_f64_mediumpath_v1 - $__internal_24_$__cuda_sm20_div_rn_f64_full)
$__internal_24_$__cuda_sm20_div_rn_f64_full:
[----:B------:R-:W-:Y:S01]  /*21f00*/  IMAD.MOV.U32 R47, RZ, RZ, R3 ;  /* 0x000000ffff2f7224 */ /* 0x000fe200078e0003 */
[C---:B------:R-:W-:Y:S01]  /*21f10*/  FSETP.GEU.AND P1, PT, |R5|.reuse, 1.469367938527859385e-39, PT ;  /* 0x001000000500780b */ /* 0x040fe20003f2e200 */
[----:B------:R-:W-:Y:S01]  /*21f20*/  IMAD.MOV.U32 R46, RZ, RZ, R2 ;  /* 0x000000ffff2e7224 */ /* 0x000fe200078e0002 */
[----:B------:R-:W-:Y:S01]  /*21f30*/  LOP3.LUT R2, R5, 0x800fffff, RZ, 0xc0, !PT ;  /* 0x800fffff05027812 */ /* 0x000fe200078ec0ff */
[----:B------:R-:W-:Y:S01]  /*21f40*/  IMAD.MOV.U32 R9, RZ, RZ, R5 ;  /* 0x000000ffff097224 */ /* 0x000fe200078e0005 */
[C---:B------:R-:W-:Y:S01]  /*21f50*/  FSETP.GEU.AND P0, PT, |R47|.reuse, 1.469367938527859385e-39, PT ;  /* 0x001000002f00780b */ /* 0x040fe20003f0e200 */
[--C-:B------:R-:W-:Y:S01]  /*21f60*/  IMAD.MOV.U32 R8, RZ, RZ, R4.reuse ;  /* 0x000000ffff087224 */ /* 0x100fe200078e0004 */
[----:B------:R-:W-:Y:S01]  /*21f70*/  LOP3.LUT R33, R2, 0x3ff00000, RZ, 0xfc, !PT ;  /* 0x3ff0000002217812 */ /* 0x000fe200078efcff */
[----:B------:R-:W-:Y:S01]  /*21f80*/  IMAD.MOV.U32 R32, RZ, RZ, R4 ;  /* 0x000000ffff207224 */ /* 0x000fe200078e0004 */
[----:B------:R-:W-:Y:S01]  /*21f90*/  LOP3.LUT R2, R47, 0x7ff00000, RZ, 0xc0, !PT ;  /* 0x7ff000002f027812 */ /* 0x000fe200078ec0ff */
[----:B------:R-:W-:Y:S01]  /*21fa0*/  IMAD.MOV.U32 R48, RZ, RZ, 0x1 ;  /* 0x00000001ff307424 */ /* 0x000fe200078e00ff */
[----:B------:R-:W-:Y:S01]  /*21fb0*/  LOP3.LUT R5, R5, 0x7ff00000, RZ, 0xc0, !PT ;  /* 0x7ff0000005057812 */ /* 0x000fe200078ec0ff */
[----:B------:R-:W-:Y:S01]  /*21fc0*/  BSSY B0, `(.L_x_12460) ;  /* 0x0000055000007945 */ /* 0x000fe20003800000 */
[----:B------:R-:W-:Y:S01]  /*21fd0*/  MOV R50, R46 ;  /* 0x0000002e00327202 */ /* 0x000fe20000000f00 */
        /* <DEDUP_REMOVED lines=12> */
[----:B------:R-:W-:Y:S01]  /*220a0*/  IMAD.MOV.U32 R4, RZ, RZ, R2 ;  /* 0x000000ffff047224 */ /* 0x000fe200078e0002 */
[----:B------:R-:W-:-:S06]  /*220b0*/  @!P0 LOP3.LUT R53, R6, 0x100000, RZ, 0xfc, !PT ;  /* 0x0010000006358812 */ /* 0x000fcc00078efcff */
[----:B------:R-:W-:-:S04]  /*220c0*/  @!P0 DFMA R50, R50, 2, -R52 ;  /* 0x400000003232882b */ /* 0x000fc80000000834 */
[----:B0-----:R-:W0:-:S06]  /*220d0*/  DFMA R52, R48, -R32, 1 ;  /* 0x3ff000003034742b */ /* 0x001e0c0000000820 */
[----:B0-----:R-:W0:Y:S01]  /*220e0*/  DFMA R52, R52, R52, R52 ;  /* 0x000000343434722b */ /* 0x001e220000000034 */
[----:B------:R-:W-:-:S04]  /*220f0*/  @!P0 LOP3.LUT R4, R51, 0x7ff00000, RZ, 0xc0, !PT ;  /* 0x7ff0000033048812 */ /* 0x000fc800078ec0ff */
[----:B------:R-:W-:Y:S01]  /*22100*/  IADD3 R6, R4, -0x1, RZ ;  /* 0xffffffff04067810 */ /* 0x000fe20007ffe0ff */
[----:B0-----:R-:W0:-:S03]  /*22110*/  DFMA R48, R48, R52, R48 ;  /* 0x000000343030722b */ /* 0x001e060000000030 */
[----:B------:R-:W-:Y:S02]  /*22120*/  ISETP.GT.U32.AND P0, PT, R6, 0x7feffffe, PT ;  /* 0x7feffffe0600780c */ /* 0x000fe40003f04070 */
[----:B------:R-:W-:Y:S01]  /*22130*/  IADD3 R6, R5, -0x1, RZ ;  /* 0xffffffff05067810 */ /* 0x000fe20007ffe0ff */
[----:B0-----:R-:W0:-:S03]  /*22140*/  DFMA R54, R48, -R32, 1 ;  /* 0x3ff000003036742b */ /* 0x001e060000000820 */
[----:B------:R-:W-:-:S03]  /*22150*/  ISETP.GT.U32.OR P0, PT, R6, 0x7feffffe, P0 ;  /* 0x7feffffe0600780c */ /* 0x000fc60000704470 */
[----:B0-----:R-:W0:-:S06]  /*22160*/  DFMA R54, R48, R54, R48 ;  /* 0x000000363036722b */ /* 0x001e0c0000000030 */
        /* <DEDUP_REMOVED lines=9> */
[----:B------:R-:W-:Y:S01]  /*22200*/  IMNMX R3, R4, 0x46a00000, PT ;  /* 0x46a0000004037817 */ /* 0x000fe20003800200 */
[----:B------:R-:W-:-:S04]  /*22210*/  IMAD.MOV.U32 R4, RZ, RZ, RZ ;  /* 0x000000ffff047224 */ /* 0x000fc800078e00ff */
[----:B------:R-:W-:-:S05]  /*22220*/  IMAD.IADD R2, R3, 0x1, -R2 ;  /* 0x0000000103027824 */ /* 0x000fca00078e0a02 */
[----:B------:R-:W-:-:S06]  /*22230*/  IADD3 R5, R2, 0x7fe00000, RZ ;  /* 0x7fe0000002057810 */ /* 0x000fcc0007ffe0ff */
[----:B01----:R-:W0:-:S10]  /*22240*/  DMUL R52, R48, R4 ;  /* 0x0000000430347228 */ /* 0x003e140000000000 */
        /* <DEDUP_REMOVED lines=20> */
.L_x_12461:
        /* <DEDUP_REMOVED lines=17> */
.L_x_12464:
[----:B------:R-:W-:Y:S01]  /*224a0*/  LOP3.LUT R3, R9, 0x80000, RZ, 0xfc, !PT ;  /* 0x0008000009037812 */ /* 0x000fe200078efcff */
[----:B0-----:R-:W-:-:S04]  /*224b0*/  IMAD.MOV.U32 R52, RZ, RZ, R8 ;  /* 0x000000ffff347224 */ /* 0x001fc800078e0008 */
[----:B------:R-:W-:Y:S01]  /*224c0*/  IMAD.MOV.U32 R53, RZ, RZ, R3 ;  /* 0x000000ffff357224 */ /* 0x000fe200078e0003 */
[----:B------:R-:W-:Y:S05]  /*224d0*/  BRA `(.L_x_12462) ;  /* 0x0000003000007947 */ /* 0x000fea0003800000 */
.L_x_12463:
[----:B------:R-:W-:Y:S01]  /*224e0*/  LOP3.LUT R3, R47, 0x80000, RZ, 0xfc, !PT ;  /* 0x000800002f037812 */ /* 0x000fe200078efcff */
[----:B0-----:R-:W-:-:S04]  /*224f0*/  IMAD.MOV.U32 R52, RZ, RZ, R46 ;  /* 0x000000ffff347224 */ /* 0x001fc800078e002e */
[----:B------:R-:W-:Y:S02]  /*22500*/  IMAD.MOV.U32 R53, RZ, RZ, R3 ;  /* 0x000000ffff357224 */ /* 0x000fe400078e0003 */
.L_x_12462:
[----:B------:R-:W-:Y:S05]  /*22510*/  BSYNC B0 ;  /* 0x0000000000007941 */ /* 0x000fea0003800000 */
.L_x_12460:
[----:B------:R-:W-:Y:S02]  /*22520*/  IMAD.MOV.U32 R4, RZ, RZ, R0 ;  /* 0x000000ffff047224 */ /* 0x000fe400078e0000 */
[----:B------:R-:W-:Y:S02]  /*22530*/  IMAD.MOV.U32 R5, RZ, RZ, 0x0 ;  /* 0x00000000ff057424 */ /* 0x000fe400078e00ff */
[----:B------:R-:W-:Y:S02]  /*22540*/  IMAD.MOV.U32 R2, RZ, RZ, R52 ;  /* 0x000000ffff027224 */ /* 0x000fe400078e0034 */
[----:B------:R-:W-:Y:S01]  /*22550*/  IMAD.MOV.U32 R3, RZ, RZ, R53 ;  /* 0x000000ffff037224 */ /* 0x000fe200078e0035 */
[----:B------:R-:W-:Y:S06]  /*22560*/  RET.REL.NODEC R4 `(_ZN2at6native27unrolled_elementwise_kernelIZZZNS0_17asinh_kernel_cudaERNS_18TensorIteratorBaseEENKUlvE_clEvENKUlvE_clEvEUlN3c107complexIdEEE_St5arrayIPcLm2EELi4E23TrivialOffsetCalculatorILi1EjESE_NS0_6memory15LoadWithoutCastENSF_16StoreWithoutCastEEEviT_T0_T2_T3_T4_T5_) ;  /* 0xfffdda9004007950 */ /* 0x000fec0003c3ffff */
        .weak           $__internal_25_$__cuda_sm20_dsqrt_rn_f64_mediumpath_v1
        .type           $__internal_25_$__cuda_sm20_dsqrt_rn_f64_mediumpath_v1,@function
        .size           $__internal_25_$__cuda_sm20_dsqrt_rn_f64_mediumpath_v1,(.L_x_16820 - $__internal_25_$__cuda_sm20_dsqrt_rn_f64_mediumpath_v1)
$__internal_25_$__cuda_sm20_dsqrt_rn_f64_mediumpath_v1:
[----:B------:R-:W-:Y:S01]  /*22570*/  ISETP.GE.U32.AND P0, PT, R0, -0x3400000, PT ;  /* 0xfcc000000000780c */ /* 0x000fe20003f06070 */
[----:B------:R-:W-:-:S12]  /*22580*/  BSSY B0, `(.L_x_12465) ;  /* 0x0000023000007945 */ /* 0x000fd80003800000 */
        /* <DEDUP_REMOVED lines=9> */
.L_x_12466:
        /* <DEDUP_REMOVED lines=24> */
.L_x_12468:
[----:B------:R0:W1:-:S06]  /*227a0*/  DADD R2, R8, R8 ;  /* 0x0000000008027229 */ /* 0x00004c0000000008 */
.L_x_12467:
[----:B------:R-:W-:Y:S05]  /*227b0*/  BSYNC B0 ;  /* 0x0000000000007941 */ /* 0x000fea0003800000 */
.L_x_12465:
[----:B------:R-:W-:-:S04]  /*227c0*/  IMAD.MOV.U32 R33, RZ, RZ, 0x0 ;  /* 0x00000000ff217424 */ /* 0x000fc800078e00ff */
[----:B------:R-:W-:Y:S05]  /*227d0*/  RET.REL.NODEC R32 `(_ZN2at6native27unrolled_elementwise_kernelIZZZNS0_17asinh_kernel_cudaERNS_18TensorIteratorBaseEENKUlvE_clEvENKUlvE_clEvEUlN3c107complexIdEEE_St5arrayIPcLm2EELi4E23TrivialOffsetCalculatorILi1EjESE_NS0_6memory15LoadWithoutCastENSF_16StoreWithoutCastEEEviT_T0_T2_T3_T4_T5_) ;  /* 0xfffdd82020007950 */ /* 0x000fea0003c3ffff */
.L_x_12469:
        /* <DEDUP_REMOVED lines=10> */
.L_x_16820:


//--------------------- .text._ZN2at6native29vectorized_elementwise_kernelILi2EZZZNS0_17asinh_kernel_cudaERNS_18TensorIteratorBaseEENKUlvE_clEvENKUlvE_clEvEUlN3c107complexIdEEE_St5arrayIPcLm2EEEEviT0_T1_ --------------------------
	.section	.text._ZN2at6native29vectorized_elementwise_kernelILi2EZZZNS0_17asinh_kernel_cudaERNS_18TensorIteratorBaseEENKUlvE_clEvENKUlvE_clEvEUlN3c107complexIdEEE_St5arrayIPcLm2EEEEviT0_T1_,"ax",@progbits
	.sectioninfo	@"SHI_REGISTERS=78"
	.align	128
        .global         _ZN2at6native29vectorized_elementwise_kernelILi2EZZZNS0_17asinh_kernel_cudaERNS_18TensorIteratorBaseEENKUlvE_clEvENKUlvE_clEvEUlN3c107complexIdEEE_St5arrayIPcLm2EEEEviT0_T1_
        .type           _ZN2at6native29vectorized_elementwise_kernelILi2EZZZNS0_17asinh_kernel_cudaERNS_18TensorIteratorBaseEENKUlvE_clEvENKUlvE_clEvEUlN3c107complexIdEEE_St5arrayIPcLm2EEEEviT0_T1_,@function
        .size           _ZN2at6native29vectorized_elementwise_kernelILi2EZZZNS0_17asinh_kernel_cudaERNS_18TensorIteratorBaseEENKUlvE_clEvENKUlvE_clEvEUlN3c107complexIdEEE_St5arrayIPcLm2EEEEviT0_T1_,(.L_x_16822 - _ZN2at6native29vectorized_elementwise_kernelILi2EZZZNS0_17asinh_kernel_cudaERNS_18TensorIteratorBaseEENKUlvE_clEvENKUlvE_clEvEUlN3c107complexIdEEE_St5arrayIPcLm2EEEEviT0_T1_)
        .other          _ZN2at6native29vectorized_elementwise_kernelILi2EZZZNS0_17asinh_kernel_cudaERNS_18TensorIteratorBaseEENKUlvE_clEvENKUlvE_clEvEUlN3c107complexIdEEE_St5arrayIPcLm2EEEEviT0_T1_,@"STO_CUDA_ENTRY STV_DEFAULT"
_ZN2at6native29vectorized_elementwise_kernelILi2EZZZNS0_17asinh_kernel_cudaERNS_18TensorIteratorBaseEENKUlvE_clEvENKUlvE_clEvEUlN3c107complexIdEEE_St5arrayIPcLm2EEEEviT0_T1_:
.text._ZN2at6native29vectorized_elementwise_kernelILi2EZZZNS0_17asinh_kernel_cudaERNS_18TensorIteratorBaseEENKUlvE_clEvENKUlvE_clEvEUlN3c107complexIdEEE_St5arrayIPcLm2EEEEviT0_T1_:
        /* <DEDUP_REMOVED lines=11> */
[----:B------:R-:W2:Y:S04]  /*00b0*/  LDG.E.128 R12, [R2.64] ;  /* 0x00000004020c7981 */ /* 0x000ea8000c1e1d00 */
[----:B------:R0:W5:Y:S04]  /*00c0*/  LDG.E.128 R40, [R2.64+0x10] ;  /* 0x0000100402287981 */ /* 0x000168000c1e1d00 */
[----:B------:R0:W5:Y:S04]  /*00d0*/  LDG.E.128 R36, [R2.64+0x1000] ;  /* 0x0010000402247981 */ /* 0x000168000c1e1d00 */
[----:B------:R0:W5:Y:S04]  /*00e0*/  LDG.E.128 R32, [R2.64+0x1010] ;  /* 0x0010100402207981 */ /* 0x000168000c1e1d00 */
[----:B------:R0:W5:Y:S04]  /*00f0*/  LDG.E.128 R28, [R2.64+0x2000] ;  /* 0x00200004021c7981 */ /* 0x000168000c1e1d00 */
[----:B------:R0:W5:Y:S04]  /*0100*/  LDG.E.128 R24, [R2.64+0x2010] ;  /* 0x0020100402187981 */ /* 0x000168000c1e1d00 */
[----:B------:R0:W5:Y:S04]  /*0110*/  LDG.E.128 R20, [R2.64+0x3000] ;  /* 0x0030000402147981 */ /* 0x000168000c1e1d00 */
[----:B------:R0:W5:Y:S01]  /*0120*/  LDG.E.128 R16, [R2.64+0x3010] ;  /* 0x0030100402107981 */ /* 0x000162000c1e1d00 */
[----:B------:R-:W-:Y:S01]  /*0130*/  BSSY B1, `(.L_x_12471) ;  /* 0x000085f000017945 */ /* 0x000fe20003800000 */
[----:B--2---:R-:W1:-:S04]  /*0140*/  DSETP.GTU.AND P0, PT, |R14|, +INF , PT ;  /* 0x7ff000000e00742a */ /* 0x004e480003f0c200 */
[----:B------:R-:W-:-:S04]  /*0150*/  DADD R68, -RZ, |R12| ;  /* 0x00000000ff447229 */ /* 0x000fc8000000050c */
[----:B-1----:R-:W1:-:S04]  /*0160*/  DSETP.GTU.OR P0, PT, |R12|, +INF , P0 ;  /* 0x7ff000000c00742a */ /* 0x002e48000070c600 */
[----:B------:R0:W2:-:S10]  /*0170*/  DADD R66, -RZ, |R14| ;  /* 0x00000000ff427229 */ /* 0x000094000000050e */
[----:B-1----:R-:W-:Y:S05]  /*0180*/  @P0 BRA `(.L_x_12472) ;  /* 0x0000848000000947 */ /* 0x002fea0003800000 */
[----:B0-2---:R-:W0:-:S06]  /*0190*/  DSETP.GT.AND P0, PT, R66, 4.50359962737049600000e+15, PT ;  /* 0x433000004200742a */ /* 0x005e0c0003f04000 */
        /* <DEDUP_REMOVED lines=9> */
[----:B------:R-:W-:Y:S01]  /*0230*/  IMAD.MOV.U32 R54, RZ, RZ, c[0x2][0xc] ;  /* 0x00800300ff367624 */ /* 0x000fe200078e00ff */
[----:B------:R-:W-:Y:S01]  /*0240*/  BSSY B2, `(.L_x_12475) ;  /* 0x0000251000027945 */ /* 0x000fe20003800000 */
[----:B------:R-:W-:Y:S01]  /*0250*/  IMAD.MOV.U32 R58, RZ, RZ, RZ ;  /* 0x000000ffff3a7224 */ /* 0x000fe200078e00ff */
[----:B------:R-:W-:-:S04]  /*0260*/  DADD R2, -RZ, |R68| ;  /* 0x00000000ff027229 */ /* 0x000fc80000000544 */
[----:B0-----:R-:W0:-:S04]  /*0270*/  DADD R4, -RZ, |R62| ;  /* 0x00000000ff047229 */ /* 0x001e08000000053e */
[----:B------:R-:W1:-:S06]  /*0280*/  DADD R48, R66, -1 ;  /* 0xbff0000042307429 */ /* 0x000e4c0000000000 */
[CC--:B0-----:R-:W-:Y:S01]  /*0290*/  ISETP.GT.U32.AND P1, PT, R4.reuse, R2.reuse, PT ;  /* 0x000000020400720c */ /* 0x0c1fe20003f24070 */
[----:B-1----:R-:W0:Y:S01]  /*02a0*/  DADD R8, -RZ, |R48| ;  /* 0x00000000ff087229 */ /* 0x002e220000000530 */
[CC--:B------:R-:W-:Y:S02]  /*02b0*/  ISETP.LT.U32.AND P0, PT, R4.reuse, R2.reuse, PT ;  /* 0x000000020400720c */ /* 0x0c0fe40003f01070 */
[CC--:B------:R-:W-:Y:S02]  /*02c0*/  ISETP.GT.U32.AND.EX P1, PT, R5.reuse, R3.reuse, PT, P1 ;  /* 0x000000030500720c */ /* 0x0c0fe40003f24110 */
[CC--:B------:R-:W-:Y:S02]  /*02d0*/  ISETP.LT.U32.AND.EX P0, PT, R5.reuse, R3.reuse, PT, P0 ;  /* 0x000000030500720c */ /* 0x0c0fe40003f01100 */
[----:B------:R-:W-:Y:S02]  /*02e0*/  SEL R7, R5, R3, P1 ;  /* 0x0000000305077207 */ /* 0x000fe40000800000 */
[----:B------:R-:W-:-:S02]  /*02f0*/  SEL R50, R4, R2, P0 ;  /* 0x0000000204327207 */ /* 0x000fc40000000000 */
[----:B------:R-:W-:Y:S02]  /*0300*/  LOP3.LUT R64, R7, 0xffc00000, RZ, 0xc0, !PT ;  /* 0xffc0000007407812 */ /* 0x000fe400078ec0ff */
[----:B------:R-:W-:Y:S02]  /*0310*/  SEL R51, R5, R3, P0 ;  /* 0x0000000305337207 */ /* 0x000fe40000000000 */
[-C--:B------:R-:W-:Y:S01]  /*0320*/  SEL R6, R4, R2.reuse, P1 ;  /* 0x0000000204067207 */ /* 0x080fe20000800000 */
[----:B------:R-:W-:Y:S01]  /*0330*/  IMAD.MOV.U32 R4, RZ, RZ, RZ ;  /* 0x000000ffff047224 */ /* 0x000fe200078e00ff */
[----:B------:R-:W-:Y:S02]  /*0340*/  IADD3 R5, -R64, 0x7fd00000, RZ ;  /* 0x7fd0000040057810 */ /* 0x000fe40007ffe1ff */
[CC--:B0-----:R-:W-:Y:S02]  /*0350*/  ISETP.GT.U32.AND P1, PT, R8.reuse, R2.reuse, PT ;  /* 0x000000020800720c */ /* 0x0c1fe40003f24070 */
[----:B------:R-:W-:-:S02]  /*0360*/  ISETP.LT.U32.AND P0, PT, R8, R2, PT ;  /* 0x000000020800720c */ /* 0x000fc40003f01070 */
[C---:B------:R-:W0:Y:S01]  /*0370*/  DMUL R44, R4.reuse, R50 ;  /* 0x00000032042c7228 */ /* 0x040e220000000000 */
[CC--:B------:R-:W-:Y:S02]  /*0380*/  ISETP.GT.U32.AND.EX P1, PT, R9.reuse, R3.reuse, PT, P1 ;  /* 0x000000030900720c */ /* 0x0c0fe40003f24110 */
[CC--:B------:R-:W-:Y:S01]  /*0390*/  ISETP.LT.U32.AND.EX P0, PT, R9.reuse, R3.reuse, PT, P0 ;  /* 0x000000030900720c */ /* 0x0c0fe20003f01100 */
[----:B------:R1:W-:Y:S01]  /*03a0*/  DMUL R52, R4, R6 ;  /* 0x0000000604347228 */ /* 0x0003e20000000000 */
[----:B------:R-:W-:Y:S01]  /*03b0*/  LOP3.LUT R65, R64, 0x100000, RZ, 0xfc, !PT ;  /* 0x0010000040417812 */ /* 0x000fe200078efcff */
[----:B------:R-:W-:Y:S01]  /*03c0*/  IMAD.MOV.U32 R64, RZ, RZ, RZ ;  /* 0x000000ffff407224 */ /* 0x000fe200078e00ff */
[----:B-1----:R-:W-:Y:S01]  /*03d0*/  SEL R5, R9, R3, P1 ;  /* 0x0000000309057207 */ /* 0x002fe20000800000 */
[----:B0-----:R-:W0:Y:S01]  /*03e0*/  DMUL R44, R44, R44 ;  /* 0x0000002c2c2c7228 */ /* 0x001e220000000000 */
[----:B------:R-:W-:Y:S02]  /*03f0*/  SEL R46, R8, R2, P0 ;  /* 0x00000002082e7207 */ /* 0x000fe40000000000 */
[----:B------:R-:W-:-:S02]  /*0400*/  LOP3.LUT R11, R5, 0xffc00000, RZ, 0xc0, !PT ;  /* 0xffc00000050b7812 */ /* 0x000fc400078ec0ff */
[----:B------:R-:W-:Y:S01]  /*0410*/  SEL R47, R9, R3, P0 ;  /* 0x00000003092f7207 */ /* 0x000fe20000000000 */
[----:B0-----:R0:W1:Y:S01]  /*0420*/  DFMA R52, R52, R52, R44 ;  /* 0x000000343434722b */ /* 0x001062000000002c */
[----:B------:R-:W-:Y:S01]  /*0430*/  SEL R4, R8, R2, P1 ;  /* 0x0000000208047207 */ /* 0x000fe20000800000 */
[----:B0-----:R-:W-:Y:S01]  /*0440*/  IMAD.MOV.U32 R44, RZ, RZ, RZ ;  /* 0x000000ffff2c7224 */ /* 0x001fe200078e00ff */
[----:B------:R-:W-:Y:S02]  /*0450*/  IADD3 R45, -R11, 0x7fd00000, RZ ;  /* 0x7fd000000b2d7810 */ /* 0x000fe40007ffe1ff */
[----:B------:R-:W-:Y:S01]  /*0460*/  ISETP.GE.U32.AND P3, PT, R47, 0x7ff00000, PT ;  /* 0x7ff000002f00780c */ /* 0x000fe20003f66070 */
[----:B-1----:R-:W0:-:S04]  /*0470*/  DSETP.MIN.AND P0, P2, R52, c[0x2][0x8], PT ;  /* 0x008002003400762a */ /* 0x002e080003a00000 */
[----:B------:R-:W1:Y:S01]  /*0480*/  DMUL R2, R44, R46 ;  /* 0x0000002e2c027228 */ /* 0x000e620000000000 */
[----:B------:R-:W-:-:S03]  /*0490*/  IMAD.MOV.U32 R8, RZ, RZ, R53 ;  /* 0x000000ffff087224 */ /* 0x000fc600078e0035 */
[----:B------:R-:W-:Y:S02]  /*04a0*/  DMUL R44, R44, R4 ;  /* 0x000000042c2c7228 */ /* 0x000fe40000000000 */
[----:B0-----:R-:W-:Y:S02]  /*04b0*/  FSEL R55, R8, c[0x2][0xc], P0 ;  /* 0x0080030008377a08 */ /* 0x001fe40000000000 */
[----:B-1----:R0:W1:Y:S02]  /*04c0*/  DMUL R8, R2, R2 ;  /* 0x0000000202087228 */ /* 0x0020640000000000 */
[----:B------:R-:W-:Y:S01]  /*04d0*/  @P2 LOP3.LUT R55, R54, 0x80000, RZ, 0xfc, !PT ;  /* 0x0008000036372812 */ /* 0x000fe200078efcff */
[----:B0-----:R-:W-:Y:S01]  /*04e0*/  IMAD.MOV.U32 R2, RZ, RZ, R52 ;  /* 0x000000ffff027224 */ /* 0x001fe200078e0034 */
[----:B------:R-:W-:-:S03]  /*04f0*/  DSETP.NEU.AND P2, PT, R46, RZ, PT ;  /* 0x000000ff2e00722a */ /* 0x000fc60003f4d000 */
[----:B------:R-:W-:Y:S01]  /*0500*/  IMAD.MOV.U32 R3, RZ, RZ, R55 ;  /* 0x000000ffff037224 */ /* 0x000fe200078e0037 */
[----:B-1----:R0:W1:Y:S01]  /*0510*/  DFMA R44, R44, R44, R8 ;  /* 0x0000002c2c2c722b */ /* 0x0020620000000008 */
[----:B------:R-:W-:Y:S01]  /*0520*/  SEL R2, R2, c[0x2][0x8], P0 ;  /* 0x0080020002027a07 */ /* 0x000fe20000000000 */
[----:B0-----:R-:W-:Y:S01]  /*0530*/  IMAD.MOV.U32 R9, RZ, RZ, c[0x2][0xc] ;  /* 0x00800300ff097624 */ /* 0x001fe200078e00ff */
[----:B------:R-:W0:Y:S03]  /*0540*/  MUFU.RSQ64H R59, R3 ;  /* 0x00000003003b7308 */ /* 0x000e260000001c00 */
[----:B-1----:R-:W1:-:S04]  /*0550*/  DSETP.MIN.AND P0, P1, R44, c[0x2][0x8], PT ;  /* 0x008002002c00762a */ /* 0x002e480003900000 */
[----:B------:R-:W-:-:S05]  /*0560*/  IMAD.MOV.U32 R8, RZ, RZ, R45 ;  /* 0x000000ffff087224 */ /* 0x000fca00078e002d */
[----:B-1----:R-:W-:Y:S01]  /*0570*/  FSEL R55, R8, c[0x2][0xc], P0 ;  /* 0x0080030008377a08 */ /* 0x002fe20000000000 */
[----:B------:R-:W-:Y:S01]  /*0580*/  IMAD.MOV.U32 R8, RZ, RZ, R44 ;  /* 0x000000ffff087224 */ /* 0x000fe200078e002c */
[----:B0-----:R-:W0:-:S03]  /*0590*/  DMUL R60, R58, R58 ;  /* 0x0000003a3a3c7228 */ /* 0x001e060000000000 */
[----:B------:R-:W-:Y:S02]  /*05a0*/  @P1 LOP3.LUT R55, R9, 0x80000, RZ, 0xfc, !PT ;  /* 0x0008000009371812 */ /* 0x000fe400078efcff */
[----:B------:R-:W-:Y:S01]  /*05b0*/  SEL R54, R8, c[0x2][0x8], P0 ;  /* 0x0080020008367a07 */ /* 0x000fe20000000000 */
[----:B------:R-:W-:Y:S01]  /*05c0*/  IMAD.MOV.U32 R8, RZ, RZ, RZ ;  /* 0x000000ffff087224 */ /* 0x000fe200078e00ff */
[----:B------:R-:W1:Y:S01]  /*05d0*/  MUFU.RSQ64H R9, R55 ;  /* 0x0000003700097308 */ /* 0x000e620000001c00 */
[----:B0-----:R0:W2:Y:S01]  /*05e0*/  DFMA R60, R2, -R60, 1 ;  /* 0x3ff00000023c742b */ /* 0x0010a2000000083c */
[----:B------:R-:W-:Y:S01]  /*05f0*/  ISETP.GE.U32.AND P1, PT, R51, 0x7ff00000, PT ;  /* 0x7ff000003300780c */ /* 0x000fe20003f26070 */
[----:B0-----:R-:W-:Y:S02]  /*0600*/  IMAD.MOV.U32 R2, RZ, RZ, 0x0 ;  /* 0x00000000ff027424 */ /* 0x001fe400078e00ff */
[----:B------:R-:W-:Y:S01]  /*0610*/  IMAD.MOV.U32 R3, RZ, RZ, 0x3fd80000 ;  /* 0x3fd80000ff037424 */ /* 0x000fe200078e00ff */
[----:B------:R-:W-:-:S04]  /*0620*/  DSETP.NEU.AND P0, PT, R50, RZ, PT ;  /* 0x000000ff3200722a */ /* 0x000fc80003f0d000 */
[----:B--2---:R-:W-:-:S04]  /*0630*/  DMUL R56, R58, R60 ;  /* 0x0000003c3a387228 */ /* 0x004fc80000000000 */
[----:B------:R-:W0:-:S06]  /*0640*/  DFMA R60, R60, R2, 0.5 ;  /* 0x3fe000003c3c742b */ /* 0x000e0c0000000002 */
[----:B0-----:R-:W0:-:S04]  /*0650*/  DFMA R60, R60, R56, R58 ;  /* 0x000000383c3c722b */ /* 0x001e08000000003a */
[----:B-1----:R-:W1:-:S04]  /*0660*/  DMUL R56, R8, R8 ;  /* 0x0000000808387228 */ /* 0x002e480000000000 */
[----:B0-----:R-:W0:-:S04]  /*0670*/  DMUL R60, R52, R60 ;  /* 0x0000003c343c7228 */ /* 0x001e080000000000 */
[----:B-1----:R-:W1:-:S04]  /*0680*/  DFMA R56, R54, -R56, 1 ;  /* 0x3ff000003638742b */ /* 0x002e480000000838 */
[----:B0-----:R-:W0:-:S04]  /*0690*/  DMUL R60, R60, R64 ;  /* 0x000000403c3c7228 */ /* 0x001e080000000000 */
[----:B-1----:R-:W-:-:S04]  /*06a0*/  DFMA R58, R56, R2, 0.5 ;  /* 0x3fe00000383a742b */ /* 0x002fc80000000002 */
[----:B------:R-:W1:Y:S02]  /*06b0*/  DMUL R56, R8, R56 ;  /* 0x0000003808387228 */ /* 0x000e640000000000 */
[----:B0-----:R-:W-:Y:S02]  /*06c0*/  @!P1 FSEL R50, R6, R60, !P0 ;  /* 0x0000003c06329208 */ /* 0x001fe40004000000 */
[----:B------:R-:W-:Y:S02]  /*06d0*/  @!P1 FSEL R51, R7, R61, !P0 ;  /* 0x0000003d07339208 */ /* 0x000fe40004000000 */
[----:B-1----:R0:W1:Y:S02]  /*06e0*/  DFMA R56, R58, R56, R8 ;  /* 0x000000383a38722b */ /* 0x0020640000000008 */
[----:B0-----:R-:W-:-:S04]  /*06f0*/  LOP3.LUT R9, R11, 0x100000, RZ, 0xfc, !PT ;  /* 0x001000000b097812 */ /* 0x001fc800078efcff */
[----:B-1----:R-:W0:-:S06]  /*0700*/  DMUL R56, R44, R56 ;  /* 0x000000382c387228 */ /* 0x002e0c0000000000 */
        /* <DEDUP_REMOVED lines=27> */
[----:B-1----:R-:W-:Y:S01]  /*08c0*/  IMAD.MOV.U32 R3, RZ, RZ, R55 ;  /* 0x000000ffff037224 */ /* 0x002fe200078e0037 */
[----:B------:R-:W-:Y:S01]  /*08d0*/  MOV R2, 0x910 ;  /* 0x0000091000027802 */ /* 0x000fe20000000f00 */
[----:B------:R-:W-:Y:S02]  /*08e0*/  IMAD.MOV.U32 R6, RZ, RZ, R56 ;  /* 0x000000ffff067224 */ /* 0x000fe400078e0038 */
[----:B------:R-:W-:Y:S02]  /*08f0*/  IMAD.MOV.U32 R7, RZ, RZ, R57 ;  /* 0x000000ffff077224 */ /* 0x000fe400078e0039 */
[----:B-----5:R-:W-:Y:S05]  /*0900*/  CALL.REL.NOINC `($__internal_27_$__cuda_sm20_dsqrt_rn_f64_mediumpath_v1) ;  /* 0x00087c0000007944 */ /* 0x020fea0003c00000 */
[----:B------:R-:W-:Y:S02]  /*0910*/  IMAD.MOV.U32 R2, RZ, RZ, R4 ;  /* 0x000000ffff027224 */ /* 0x000fe400078e0004 */
.L_x_12478:
[----:B------:R-:W-:Y:S05]  /*0920*/  BSYNC B3 ;  /* 0x0000000000037941 */ /* 0x000fea0003800000 */
.L_x_12477:
[----:B-1----:R-:W1:-:S10]  /*0930*/  DADD R2, R44, R2 ;  /* 0x000000002c027229 */ /* 0x002e540000000002 */
[----:B-1----:R-:W-:Y:S01]  /*0940*/  ISETP.GT.AND P0, PT, R3, 0xfffff, PT ;  /* 0x000fffff0300780c */ /* 0x002fe20003f04270 */
[--C-:B0-----:R-:W-:Y:S02]  /*0950*/  IMAD.MOV.U32 R4, RZ, RZ, R2.reuse ;  /* 0x000000ffff047224 */ /* 0x101fe400078e0002 */
[----:B------:R-:W-:Y:S02]  /*0960*/  IMAD.MOV.U32 R5, RZ, RZ, R3 ;  /* 0x000000ffff057224 */ /* 0x000fe400078e0003 */
[----:B------:R-:W-:Y:S02]  /*0970*/  IMAD.MOV.U32 R8, RZ, RZ, R2 ;  /* 0x000000ffff087224 */ /* 0x000fe400078e0002 */
[----:B------:R-:W-:-:S06]  /*0980*/  IMAD.MOV.U32 R2, RZ, RZ, -0x3ff ;  /* 0xfffffc01ff027424 */ /* 0x000fcc00078e00ff */
        /* <DEDUP_REMOVED lines=18> */
[----:B------:R-:W-:Y:S01]  /*0ab0*/  IMAD.MOV.U32 R4, RZ, RZ, R8 ;  /* 0x000000ffff047224 */ /* 0x000fe200078e0008 */
[----:B------:R-:W-:Y:S01]  /*0ac0*/  MOV R3, 0x43300000 ;  /* 0x4330000000037802 */ /* 0x000fe20000000f00 */
        /* <DEDUP_REMOVED lines=36> */
.L_x_12476:
        /* <DEDUP_REMOVED lines=33> */
[----:B-----5:R-:W-:Y:S05]  /*0f20*/  CALL.REL.NOINC `($__internal_26_$__cuda_sm20_div_rn_f64_full) ;  /* 0x00086f8000007944 */ /* 0x020fea0003c00000 */
[----:B------:R-:W-:Y:S02]  /*0f30*/  IMAD.MOV.U32 R52, RZ, RZ, R2 ;  /* 0x000000ffff347224 */ /* 0x000fe400078e0002 */
[----:B------:R-:W-:Y:S02]  /*0f40*/  IMAD.MOV.U32 R53, RZ, RZ, R3 ;  /* 0x000000ffff357224 */ /* 0x000fe400078e0003 */
.L_x_12486:
[----:B------:R-:W-:Y:S05]  /*0f50*/  BSYNC B4 ;  /* 0x0000000000047941 */ /* 0x000fea0003800000 */
.L_x_12485:
[----:B------:R-:W-:Y:S05]  /*0f60*/  BRA `(.L_x_12484) ;  /* 0x0000001000007947 */ /* 0x000fea0003800000 */
.L_x_12483:
[----:B------:R0:W1:-:S06]  /*0f70*/  DADD R52, -R62, R50 ;  /* 0x000000003e347229 */ /* 0x00004c0000000132 */
.L_x_12484:
[----:B------:R-:W-:Y:S05]  /*0f80*/  BSYNC B3 ;  /* 0x0000000000037941 */ /* 0x000fea0003800000 */
.L_x_12482:
        /* <DEDUP_REMOVED lines=10> */
[----:B--2---:R-:W-:Y:S02]  /*1030*/  IMAD.MOV.U32 R4, RZ, RZ, 0x1 ;  /* 0x00000001ff047424 */ /* 0x004fe400078e00ff */
[----:B------:R-:W2:Y:S02]  /*1040*/  DMUL R54, R68, R68 ;  /* 0x0000004444367228 */ /* 0x000ea40000000000 */
[----:B---3--:R-:W3:Y:S08]  /*1050*/  MUFU.RCP64H R5, R3 ;  /* 0x0000000300057308 */ /* 0x008ef00000001800 */
[----:B--2---:R-:W-:Y:S01]  /*1060*/  FSETP.GEU.AND P1, PT, |R55|, 6.5827683646048100446e-37, PT ;  /* 0x036000003700780b */ /* 0x004fe20003f2e200 */
[----:B---3--:R-:W2:-:S06]  /*1070*/  DFMA R6, -R2, R4, 1 ;  /* 0x3ff000000206742b */ /* 0x008e8c0000000104 */
        /* <DEDUP_REMOVED lines=13> */
[----:B01---5:R-:W-:Y:S05]  /*1150*/  CALL.REL.NOINC `($__internal_26_$__cuda_sm20_div_rn_f64_full) ;  /* 0x00086d5000007944 */ /* 0x023fea0003c00000 */
[----:B------:R-:W-:Y:S02]  /*1160*/  IMAD.MOV.U32 R4, RZ, RZ, R2 ;  /* 0x000000ffff047224 */ /* 0x000fe400078e0002 */
[----:B------:R-:W-:Y:S02]  /*1170*/  IMAD.MOV.U32 R5, RZ, RZ, R3 ;  /* 0x000000ffff057224 */ /* 0x000fe400078e0003 */
.L_x_12491:
[----:B------:R-:W-:Y:S05]  /*1180*/  BSYNC B4 ;  /* 0x0000000000047941 */ /* 0x000fea0003800000 */
.L_x_12490:
[----:B------:R-:W-:Y:S02]  /*1190*/  IMAD.MOV.U32 R2, RZ, RZ, R4 ;  /* 0x000000ffff027224 */ /* 0x000fe400078e0004 */
[----:B------:R-:W-:Y:S01]  /*11a0*/  IMAD.MOV.U32 R3, RZ, RZ, R5 ;  /* 0x000000ffff037224 */ /* 0x000fe200078e0005 */
[----:B------:R-:W-:Y:S05]  /*11b0*/  BRA `(.L_x_12489) ;  /* 0x0000001000007947 */ /* 0x000fea0003800000 */
.L_x_12488:
[----:B------:R2:W3:-:S06]  /*11c0*/  DADD R2, R46, -R4 ;  /* 0x000000002e027229 */ /* 0x0004cc0000000804 */
.L_x_12489:
[----:B------:R-:W-:Y:S05]  /*11d0*/  BSYNC B3 ;  /* 0x0000000000037941 */ /* 0x000fea0003800000 */
.L_x_12487:
[----:B---3--:R-:W3:Y:S01]  /*11e0*/  DMUL R64, R2, 0.5 ;  /* 0x3fe0000002407828 */ /* 0x008ee20000000000 */
[----:B------:R-:W-:Y:S01]  /*11f0*/  IMAD.MOV.U32 R6, RZ, RZ, 0x0 ;  /* 0x00000000ff067424 */ /* 0x000fe200078e00ff */
        /* <DEDUP_REMOVED lines=8> */
[----:B-12---:R-:W1:-:S06]  /*1280*/  DMUL R4, R52, R52 ;  /* 0x0000003434047228 */ /* 0x006e4c0000000000 */
[----:B-1----:R-:W1:-:S06]  /*1290*/  DFMA R4, R2, -R4, 1 ;  /* 0x3ff000000204742b */ /* 0x002e4c0000000804 */
[----:B-1----:R-:W-:-:S04]  /*12a0*/  DFMA R6, R4, R6, 0.5 ;  /* 0x3fe000000406742b */ /* 0x002fc80000000006 */
[----:B------:R-:W1:-:S06]  /*12b0*/  DMUL R4, R52, R4 ;  /* 0x0000000434047228 */ /* 0x000e4c0000000000 */
[----:B-1----:R-:W1:-:S06]  /*12c0*/  DFMA R54, R6, R4, R52 ;  /* 0x000000040636722b */ /* 0x002e4c0000000034 */
[----:B-1----:R-:W1:-:S04]  /*12d0*/  DMUL R8, R2, R54 ;  /* 0x0000003602087228 */ /* 0x002e480000000000 */
[----:B------:R-:W-:Y:S02]  /*12e0*/  IADD3 R5, R55, -0x100000, RZ ;  /* 0xfff0000037057810 */ /* 0x000fe40007ffe0ff */
[----:B-1----:R-:W1:Y:S01]  /*12f0*/  DFMA R56, R8, -R8, R2 ;  /* 0x800000080838722b */ /* 0x002e620000000002 */
[----:B------:R-:W-:-:S06]  /*1300*/  MOV R4, R54 ;  /* 0x0000003600047202 */ /* 0x000fcc0000000f00 */
[----:B-1----:R1:W2:Y:S01]  /*1310*/  DFMA R6, R56, R4, R8 ;  /* 0x000000043806722b */ /* 0x0022a20000000008 */
[----:B------:R-:W-:Y:S05]  /*1320*/  @!P0 BRA `(.L_x_12493) ;  /* 0x0000008000008947 */ /* 0x000fea0003800000 */
[----:B-1----:R-:W-:Y:S02]  /*1330*/  IMAD.MOV.U32 R4, RZ, RZ, R54 ;  /* 0x000000ffff047224 */ /* 0x002fe400078e0036 */
[----:B------:R-:W-:Y:S01]  /*1340*/  IMAD.MOV.U32 R54, RZ, RZ, R2 ;  /* 0x000000ffff367224 */ /* 0x000fe200078e0002 */
[----:B------:R-:W-:Y:S01]  /*1350*/  MOV R2, 0x1390 ;  /* 0x0000139000027802 */ /* 0x000fe20000000f00 */
[----:B--2---:R-:W-:Y:S02]  /*1360*/  IMAD.MOV.U32 R6, RZ, RZ, R56 ;  /* 0x000000ffff067224 */ /* 0x004fe400078e0038 */
[----:B------:R-:W-:Y:S02]  /*1370*/  IMAD.MOV.U32 R7, RZ, RZ, R57 ;  /* 0x000000ffff077224 */ /* 0x000fe400078e0039 */
[----:B0----5:R-:W-:Y:S05]  /*1380*/  CALL.REL.NOINC `($__internal_27_$__cuda_sm20_dsqrt_rn_f64_mediumpath_v1) ;  /* 0x0008718000007944 */ /* 0x021fea0003c00000 */
[----:B------:R-:W-:Y:S02]  /*1390*/  IMAD.MOV.U32 R6, RZ, RZ, R4 ;  /* 0x000000ffff067224 */ /* 0x000fe400078e0004 */
[----:B------:R-:W-:Y:S02]  /*13a0*/  IMAD.MOV.U32 R7, RZ, RZ, R3 ;  /* 0x000000ffff077224 */ /* 0x000fe400078e0003 */
.L_x_12493:
[----:B------:R-:W-:Y:S05]  /*13b0*/  BSYNC B3 ;  /* 0x0000000000037941 */ /* 0x000fea0003800000 */
.L_x_12492:
[----:B--2---:R-:W2:-:S10]  /*13c0*/  DADD R64, R64, R6 ;  /* 0x0000000040407229 */ /* 0x004e940000000006 */
[C---:B--2---:R-:W-:Y:S02]  /*13d0*/  FSETP.GEU.FTZ.AND P1, PT, R65.reuse, 1.7916666269302368164, PT ;  /* 0x3fe555554100780b */ /* 0x044fe40003f3e000 */
[----:B------:R-:W-:-:S13]  /*13e0*/  FSETP.GT.FTZ.AND P0, PT, R65, -1.6999999284744262695, PT ;  /* 0xbfd999994100780b */ /* 0x000fda0003f14000 */
[----:B------:R-:W-:Y:S05]  /*13f0*/  @P0 BRA !P1, `(.L_x_12494) ;  /* 0x000003e000000947 */ /* 0x000fea0004800000 */
[----:B------:R-:W2:-:S10]  /*1400*/  DADD R2, R64, 1 ;  /* 0x3ff0000040027429 */ /* 0x000e940000000000 */
[----:B--2---:R-:W-:Y:S01]  /*1410*/  ISETP.GT.AND P0, PT, R3, 0xfffff, PT ;  /* 0x000fffff0300780c */ /* 0x004fe20003f04270 */
[--C-:B-1----:R-:W-:Y:S02]  /*1420*/  IMAD.MOV.U32 R4, RZ, RZ, R2.reuse ;  /* 0x000000ffff047224 */ /* 0x102fe400078e0002 */
[----:B------:R-:W-:Y:S02]  /*1430*/  IMAD.MOV.U32 R5, RZ, RZ, R3 ;  /* 0x000000ffff057224 */ /* 0x000fe400078e0003 */
[----:B------:R-:W-:Y:S02]  /*1440*/  IMAD.MOV.U32 R8, RZ, RZ, R2 ;  /* 0x000000ffff087224 */ /* 0x000fe400078e0002 */
[----:B------:R-:W-:-:S06]  /*1450*/  IMAD.MOV.U32 R2, RZ, RZ, -0x3ff ;  /* 0xfffffc01ff027424 */ /* 0x000fcc00078e00ff */
[----:B------:R-:W1:Y:S01]  /*1460*/  @!P0 DMUL R4, R4, 1.80143985094819840000e+16 ;  /* 0x4350000004048828 */ /* 0x000e620000000000 */
[----:B------:R-:W-:-:S09]  /*1470*/  @!P0 IMAD.MOV.U32 R2, RZ, RZ, -0x435 ;  /* 0xfffffbcbff028424 */ /* 0x000fd200078e00ff */
[----:B-1----:R-:W-:Y:S02]  /*1480*/  @!P0 IMAD.MOV.U32 R3, RZ, RZ, R5 ;  /* 0x000000ffff038224 */ /* 0x002fe400078e0005 */
[----:B------:R-:W-:-:S03]  /*1490*/  @!P0 IMAD.MOV.U32 R8, RZ, RZ, R4 ;  /* 0x000000ffff088224 */ /* 0x000fc600078e0004 */
[----:B------:R-:W-:-:S04]  /*14a0*/  IADD3 R6, R3, -0x1, RZ ;  /* 0xffffffff03067810 */ /* 0x000fc80007ffe0ff */
[----:B------:R-:W-:-:S13]  /*14b0*/  ISETP.GE.U32.AND P1, PT, R6, 0x7fefffff, PT ;  /* 0x7fefffff0600780c */ /* 0x000fda0003f26070 */
        /* <DEDUP_REMOVED lines=13> */
[----:B------:R-:W-:Y:S01]  /*1590*/  LEA.HI R2, R3, R2, RZ, 0xc ;  /* 0x0000000203027211 */ /* 0x000fe200078f60ff */
[----:B------:R-:W-:Y:S01]  /*15a0*/  IMAD.MOV.U32 R3, RZ, RZ, 0x43300000 ;  /* 0x43300000ff037424 */ /* 0x000fe200078e00ff */
[----:B------:R-:W-:-:S13]  /*15b0*/  ISETP.GE.AND P0, PT, R5, 0x3ff6a09f, PT ;  /* 0x3ff6a09f0500780c */ /* 0x000fda0003f06270 */
[----:B------:R-:W-:Y:S02]  /*15c0*/  @P0 IADD3 R7, R5, -0x100000, RZ ;  /* 0xfff0000005070810 */ /* 0x000fe40007ffe0ff */
[----:B------:R-:W-:-:S03]  /*15d0*/  @P0 IADD3 R2, R2, 0x1, RZ ;  /* 0x0000000102020810 */ /* 0x000fc60007ffe0ff */
[----:B------:R-:W-:Y:S01]  /*15e0*/  @P0 IMAD.MOV.U32 R5, RZ, RZ, R7 ;  /* 0x000000ffff050224 */ /* 0x000fe200078e0007 */
[----:B------:R-:W-:-:S05]  /*15f0*/  LOP3.LUT R2, R2, 0x80000000, RZ, 0x3c, !PT ;  /* 0x8000000002027812 */ /* 0x000fca00078e3cff */
[----:B0-----:R-:W0:-:S04]  /*1600*/  DADD R54, R4, 1 ;  /* 0x3ff0000004367429 */ /* 0x001e080000000000 */
        /* <DEDUP_REMOVED lines=29> */
.L_x_12494:
        /* <DEDUP_REMOVED lines=19> */
[----:B------:R-:W-:Y:S02]  /*1910*/  IMAD.MOV.U32 R6, RZ, RZ, R64 ;  /* 0x000000ffff067224 */ /* 0x000fe400078e0040 */
[----:B------:R-:W-:Y:S02]  /*1920*/  IMAD.MOV.U32 R5, RZ, RZ, R65 ;  /* 0x000000ffff057224 */ /* 0x000fe400078e0041 */
[----:B0----5:R-:W-:Y:S05]  /*1930*/  CALL.REL.NOINC `($__internal_26_$__cuda_sm20_div_rn_f64_full) ;  /* 0x0008657000007944 */ /* 0x021fea0003c00000 */
.L_x_12496:
[----:B------:R-:W-:Y:S05]  /*1940*/  BSYNC B3 ;  /* 0x0000000000037941 */ /* 0x000fea0003800000 */
.L_x_12495:
[----:B------:R-:W1:Y:S01]  /*1950*/  DMUL R2, R64, R2 ;  /* 0x0000000240027228 */ /* 0x000e620000000000 */
[----:B------:R-:W-:Y:S02]  /*1960*/  IMAD.MOV.U32 R8, RZ, RZ, 0x2fbe14b5 ;  /* 0x2fbe14b5ff087424 */ /* 0x000fe400078e00ff */
[----:B------:R-:W-:-:S03]  /*1970*/  IMAD.MOV.U32 R9, RZ, RZ, 0x3eb372fb ;  /* 0x3eb372fbff097424 */ /* 0x000fc600078e00ff */
[----:B-1----:R-:W1:-:S06]  /*1980*/  DADD R4, R64, -R2 ;  /* 0x0000000040047229 */ /* 0x002e4c0000000802 */
[----:B-1----:R-:W1:-:S06]  /*1990*/  DMUL R6, R4, R4 ;  /* 0x0000000404067228 */ /* 0x002e4c0000000000 */
[----:B-1----:R-:W1:-:S06]  /*19a0*/  DFMA R8, R6, R8, c[0x2][0x60] ;  /* 0x008018000608762b */ /* 0x002e4c0000000008 */
[----:B-1----:R-:W1:-:S06]  /*19b0*/  DFMA R8, R6, R8, c[0x2][0x68] ;  /* 0x00801a000608762b */ /* 0x002e4c0000000008 */
[----:B-1----:R-:W1:-:S06]  /*19c0*/  DFMA R8, R6, R8, c[0x2][0x70] ;  /* 0x00801c000608762b */ /* 0x002e4c0000000008 */
[----:B-1----:R-:W1:-:S06]  /*19d0*/  DFMA R8, R6, R8, c[0x2][0x78] ;  /* 0x00801e000608762b */ /* 0x002e4c0000000008 */
[----:B-1----:R-:W1:-:S06]  /*19e0*/  DFMA R8, R6, R8, c[0x2][0x80] ;  /* 0x008020000608762b */ /* 0x002e4c0000000008 */
[----:B-1----:R-:W1:-:S06]  /*19f0*/  DFMA R8, R6, R8, c[0x2][0x88] ;  /* 0x008022000608762b */ /* 0x002e4c0000000008 */
[----:B-1----:R-:W1:-:S06]  /*1a00*/  DFMA R8, R6, R8, c[0x2][0x90] ;  /* 0x008024000608762b */ /* 0x002e4c0000000008 */
[----:B-1----:R-:W1:-:S06]  /*1a10*/  DMUL R8, R6, R8 ;  /* 0x0000000806087228 */ /* 0x002e4c0000000000 */
[----:B-1----:R-:W1:-:S06]  /*1a20*/  DFMA R8, R4, R8, -R2 ;  /* 0x000000080408722b */ /* 0x002e4c0000000802 */
[----:B-1----:R1:W2:Y:S01]  /*1a30*/  DADD R64, R64, R8 ;  /* 0x0000000040407229 */ /* 0x0022a20000000008 */
[----:B------:R-:W-:Y:S05]  /*1a40*/  BRA `(.L_x_12479) ;  /* 0x00000d0000007947 */ /* 0x000fea0003800000 */
.L_x_12481:
        /* <DEDUP_REMOVED lines=20> */
[----:B------:R-:W-:Y:S02]  /*1b90*/  IMAD.MOV.U32 R3, RZ, RZ, R55 ;  /* 0x000000ffff037224 */ /* 0x000fe400078e0037 */
[----:B------:R-:W-:Y:S02]  /*1ba0*/  IMAD.MOV.U32 R6, RZ, RZ, R56 ;  /* 0x000000ffff067224 */ /* 0x000fe400078e0038 */
[----:B------:R-:W-:Y:S02]  /*1bb0*/  IMAD.MOV.U32 R7, RZ, RZ, R57 ;  /* 0x000000ffff077224 */ /* 0x000fe400078e0039 */
[----:B-----5:R-:W-:Y:S05]  /*1bc0*/  CALL.REL.NOINC `($__internal_27_$__cuda_sm20_dsqrt_rn_f64_mediumpath_v1) ;  /* 0x0008694000007944 */ /* 0x020fea0003c00000 */
[----:B------:R-:W-:Y:S02]  /*1bd0*/  IMAD.MOV.U32 R2, RZ, RZ, R4 ;  /* 0x000000ffff027224 */ /* 0x000fe400078e0004 */
.L_x_12499:
[----:B------:R-:W-:Y:S05]  /*1be0*/  BSYNC B3 ;  /* 0x0000000000037941 */ /* 0x000fea0003800000 */
.L_x_12498:
        /* <DEDUP_REMOVED lines=26> */
[----:B-----5:R-:W-:Y:S05]  /*1d90*/  CALL.REL.NOINC `($__internal_26_$__cuda_sm20_div_rn_f64_full) ;  /* 0x0008611000007944 */ /* 0x020fea0003c00000 */
.L_x_12502:
[----:B------:R-:W-:Y:S05]  /*1da0*/  BSYNC B3 ;  /* 0x0000000000037941 */ /* 0x000fea0003800000 */
.L_x_12501:
        /* <DEDUP_REMOVED lines=16> */
.L_x_12500:
[----:B------:R-:W1:-:S10]  /*1eb0*/  DADD R64, R64, 1 ;  /* 0x3ff0000040407429 */ /* 0x000e540000000000 */
[----:B-1----:R-:W-:Y:S01]  /*1ec0*/  ISETP.GT.AND P0, PT, R65, 0xfffff, PT ;  /* 0x000fffff4100780c */ /* 0x002fe20003f04270 */
[----:B0-----:R-:W-:Y:S02]  /*1ed0*/  IMAD.MOV.U32 R4, RZ, RZ, R64 ;  /* 0x000000ffff047224 */ /* 0x001fe400078e0040 */
        /* <DEDUP_REMOVED lines=53> */
.L_x_12503:
[----:B------:R-:W-:Y:S01]  /*2230*/  IMAD.MOV.U32 R2, RZ, RZ, 0x0 ;  /* 0x00000000ff027424 */ /* 0x000fe200078e00ff */
[----:B------:R-:W-:Y:S01]  /*2240*/  FSETP.NEU.FTZ.AND P0, PT, R5, RZ, PT ;  /* 0x000000ff0500720b */ /* 0x000fe20003f1d000 */
[----:B------:R-:W-:-:S06]  /*2250*/  IMAD.MOV.U32 R3, RZ, RZ, 0x7ff00000 ;  /* 0x7ff00000ff037424 */ /* 0x000fcc00078e00ff */
[----:B------:R-:W0:-:S10]  /*2260*/  DFMA R2, R4, R2, +INF ;  /* 0x7ff000000402742b */ /* 0x000e140000000002 */
[----:B0-----:R-:W-:Y:S02]  /*2270*/  FSEL R64, R2, RZ, P0 ;  /* 0x000000ff02407208 */ /* 0x001fe40000000000 */
[----:B------:R-:W-:Y:S01]  /*2280*/  FSEL R65, R3, -QNAN , P0 ;  /* 0xfff0000003417808 */ /* 0x000fe20000000000 */
[----:B------:R-:W-:Y:S05]  /*2290*/  BRA `(.L_x_12479) ;  /* 0x000004b000007947 */ /* 0x000fea0003800000 */
.L_x_12497:
        /* <DEDUP_REMOVED lines=24> */
.L_x_12505:
[----:B------:R-:W-:Y:S05]  /*2420*/  BSYNC B3 ;  /* 0x0000000000037941 */ /* 0x000fea0003800000 */
.L_x_12504:
        /* <DEDUP_REMOVED lines=21> */
.L_x_12507:
[----:B------:R-:W-:Y:S05]  /*2580*/  BSYNC B3 ;  /* 0x0000000000037941 */ /* 0x000fea0003800000 */
.L_x_12506:
[----:B------:R-:W-:Y:S05]  /*2590*/  BRA `(.L_x_12479) ;  /* 0x000001b000007947 */ /* 0x000fea0003800000 */
.L_x_12480:
        /* <DEDUP_REMOVED lines=20> */
[----:B------:R-:W-:Y:S02]  /*26e0*/  IMAD.MOV.U32 R54, RZ, RZ, R68 ;  /* 0x000000ffff367224 */ /* 0x000fe400078e0044 */
[----:B------:R-:W-:-:S02]  /*26f0*/  IMAD.MOV.U32 R3, RZ, RZ, R69 ;  /* 0x000000ffff037224 */ /* 0x000fc400078e0045 */
[----:B-----5:R-:W-:Y:S05]  /*2700*/  CALL.REL.NOINC `($__internal_27_$__cuda_sm20_dsqrt_rn_f64_mediumpath_v1) ;  /* 0x00085e0000007944 */ /* 0x020fea0003c00000 */
[----:B------:R-:W-:Y:S02]  /*2710*/  IMAD.MOV.U32 R5, RZ, RZ, R3 ;  /* 0x000000ffff057224 */ /* 0x000fe400078e0003 */
.L_x_12509:
[----:B------:R-:W-:Y:S05]  /*2720*/  BSYNC B3 ;  /* 0x0000000000037941 */ /* 0x000fea0003800000 */
.L_x_12508:
[----:B-1----:R-:W-:Y:S01]  /*2730*/  MOV R64, R4 ;  /* 0x0000000400407202 */ /* 0x002fe20000000f00 */
[----:B------:R-:W-:-:S02]  /*2740*/  IMAD.MOV.U32 R65, RZ, RZ, R5 ;  /* 0x000000ffff417224 */ /* 0x000fc400078e0005 */
.L_x_12479:
[----:B------:R-:W-:Y:S05]  /*2750*/  BSYNC B2 ;  /* 0x0000000000027941 */ /* 0x000fea0003800000 */
.L_x_12475:
        /* <DEDUP_REMOVED lines=24> */
[----:B-12--5:R-:W-:Y:S05]  /*28e0*/  CALL.REL.NOINC `($__internal_26_$__cuda_sm20_div_rn_f64_full) ;  /* 0x000855c000007944 */ /* 0x026fea0003c00000 */
.L_x_12514:
[----:B------:R-:W-:Y:S05]  /*28f0*/  BSYNC B4 ;  /* 0x0000000000047941 */ /* 0x000fea0003800000 */
.L_x_12513:
        /* <DEDUP_REMOVED lines=23> */
.L_x_12516:
[----:B------:R-:W-:Y:S02]  /*2a70*/  IMAD.MOV.U32 R4, RZ, RZ, 0x0 ;  /* 0x00000000ff047424 */ /* 0x000fe400078e00ff */
[----:B------:R-:W-:Y:S02]  /*2a80*/  IMAD.MOV.U32 R5, RZ, RZ, 0x3fe00000 ;  /* 0x3fe00000ff057424 */ /* 0x000fe400078e00ff */
[----:B-1----:R-:W-:Y:S02]  /*2a90*/  IMAD.MOV.U32 R8, RZ, RZ, -0x23e76a17 ;  /* 0xdc1895e9ff087424 */ /* 0x002fe400078e00ff */
[----:B------:R-:W-:Y:S02]  /*2aa0*/  IMAD.MOV.U32 R9, RZ, RZ, 0x3fb0066b ;  /* 0x3fb0066bff097424 */ /* 0x000fe400078e00ff */
[----:B------:R-:W0:Y:S01]  /*2ab0*/  DFMA R4, |R2|, -R4, 0.5 ;  /* 0x3fe000000204742b */ /* 0x000e220000000a04 */
[----:B------:R-:W-:-:S05]  /*2ac0*/  IMAD.MOV.U32 R6, RZ, RZ, RZ ;  /* 0x000000ffff067224 */ /* 0x000fca00078e00ff */
[C---:B0-----:R-:W0:Y:S01]  /*2ad0*/  DFMA R8, R4.reuse, R8, c[0x2][0xa0] ;  /* 0x008028000408762b */ /* 0x041e220000000008 */
[----:B------:R-:W1:Y:S03]  /*2ae0*/  MUFU.RSQ64H R7, R5 ;  /* 0x0000000500077308 */ /* 0x000e660000001c00 */
[----:B------:R-:W-:Y:S01]  /*2af0*/  ISETP.GE.AND P1, PT, R5, RZ, PT ;  /* 0x000000ff0500720c */ /* 0x000fe20003f26270 */
[----:B------:R-:W-:-:S04]  /*2b00*/  DSETP.NE.AND P0, PT, R4, RZ, PT ;  /* 0x000000ff0400722a */ /* 0x000fc80003f05000 */
[----:B0-----:R-:W0:-:S06]  /*2b10*/  DFMA R8, R4, R8, c[0x2][0xa8] ;  /* 0x00802a000408762b */ /* 0x001e0c0000000008 */
[----:B0-----:R-:W0:-:S04]  /*2b20*/  DFMA R8, R4, R8, c[0x2][0xb0] ;  /* 0x00802c000408762b */ /* 0x001e080000000008 */
[----:B-1----:R-:W1:-:S04]  /*2b30*/  DMUL R44, R4, R6 ;  /* 0x00000006042c7228 */ /* 0x002e480000000000 */
[----:B0-----:R-:W0:-:S04]  /*2b40*/  DFMA R8, R4, R8, c[0x2][0xb8] ;  /* 0x00802e000408762b */ /* 0x001e080000000008 */
[----:B-1----:R-:W-:-:S04]  /*2b50*/  DFMA R46, R44, -R44, R4 ;  /* 0x8000002c2c2e722b */ /* 0x002fc80000000004 */
[----:B0-----:R0:W1:Y:S02]  /*2b60*/  DFMA R48, R4, R8, c[0x2][0xc0] ;  /* 0x008030000430762b */ /* 0x0010640000000008 */
[----:B0-----:R-:W-:Y:S01]  /*2b70*/  IADD3 R9, R7, -0x100000, RZ ;  /* 0xfff0000007097810 */ /* 0x001fe20007ffe0ff */
[----:B------:R-:W-:-:S03]  /*2b80*/  IMAD.MOV.U32 R8, RZ, RZ, RZ ;  /* 0x000000ffff087224 */ /* 0x000fc600078e00ff */
[----:B-1----:R-:W0:-:S04]  /*2b90*/  DFMA R48, R4, R48, c[0x2][0xc8] ;  /* 0x008032000430762b */ /* 0x002e080000000030 */
[----:B------:R-:W1:-:S04]  /*2ba0*/  DFMA R46, R8, R46, R44 ;  /* 0x0000002e082e722b */ /* 0x000e48000000002c */
[----:B0-----:R-:W0:-:S04]  /*2bb0*/  DFMA R48, R4, R48, c[0x2][0xd0] ;  /* 0x008034000430762b */ /* 0x001e080000000030 */
[----:B-1----:R-:W1:-:S04]  /*2bc0*/  DFMA R6, R6, -R46, 1 ;  /* 0x3ff000000606742b */ /* 0x002e48000000082e */
[----:B0-----:R-:W0:-:S04]  /*2bd0*/  DFMA R48, R4, R48, c[0x2][0xd8] ;  /* 0x008036000430762b */ /* 0x001e080000000030 */
[----:B------:R-:W-:-:S04]  /*2be0*/  DFMA R44, R46, -R46, R4 ;  /* 0x8000002e2e2c722b */ /* 0x000fc80000000004 */
[----:B-1----:R-:W1:-:S04]  /*2bf0*/  DFMA R6, R8, R6, R8 ;  /* 0x000000060806722b */ /* 0x002e480000000008 */
[----:B0-----:R-:W0:-:S04]  /*2c00*/  DFMA R48, R4, R48, c[0x2][0xe0] ;  /* 0x008038000430762b */ /* 0x001e080000000030 */
[----:B-1----:R-:W-:-:S04]  /*2c10*/  DFMA R6, R6, R44, R46 ;  /* 0x0000002c0606722b */ /* 0x002fc8000000002e */
        /* <DEDUP_REMOVED lines=16> */
.L_x_12515:
        /* <DEDUP_REMOVED lines=34> */
[----:B--2--5:R-:W-:Y:S05]  /*2f40*/  CALL.REL.NOINC `($__internal_26_$__cuda_sm20_div_rn_f64_full) ;  /* 0x00084f6000007944 */ /* 0x024fea0003c00000 */
[----:B------:R-:W-:Y:S02]  /*2f50*/  IMAD.MOV.U32 R52, RZ, RZ, R2 ;  /* 0x000000ffff347224 */ /* 0x000fe400078e0002 */
[----:B------:R-:W-:Y:S02]  /*2f60*/  IMAD.MOV.U32 R53, RZ, RZ, R3 ;  /* 0x000000ffff357224 */ /* 0x000fe400078e0003 */
.L_x_12525:
[----:B------:R-:W-:Y:S05]  /*2f70*/  BSYNC B6 ;  /* 0x0000000000067941 */ /* 0x000fea0003800000 */
.L_x_12524:
[----:B------:R-:W-:Y:S05]  /*2f80*/  BRA `(.L_x_12523) ;  /* 0x0000001000007947 */ /* 0x000fea0003800000 */
.L_x_12522:
[----:B------:R0:W3:-:S06]  /*2f90*/  DADD R52, -R62, R50 ;  /* 0x000000003e347229 */ /* 0x0000cc0000000132 */
.L_x_12523:
[----:B------:R-:W-:Y:S05]  /*2fa0*/  BSYNC B5 ;  /* 0x0000000000057941 */ /* 0x000fea0003800000 */
.L_x_12521:
        /* <DEDUP_REMOVED lines=8> */
[----:B-1----:R-:W1:Y:S02]  /*3030*/  DMUL R8, R68, R68 ;  /* 0x0000004444087228 */ /* 0x002e640000000000 */
[----:B----4-:R-:W4:Y:S08]  /*3040*/  MUFU.RCP64H R3, R47 ;  /* 0x0000002f00037308 */ /* 0x010f300000001800 */
[----:B-1----:R-:W-:Y:S01]  /*3050*/  FSETP.GEU.AND P1, PT, |R9|, 6.5827683646048100446e-37, PT ;  /* 0x036000000900780b */ /* 0x002fe20003f2e200 */
[----:B----4-:R-:W1:-:S06]  /*3060*/  DFMA R4, -R46, R2, 1 ;  /* 0x3ff000002e04742b */ /* 0x010e4c0000000102 */
        /* <DEDUP_REMOVED lines=15> */
[----:B0-23-5:R-:W-:Y:S05]  /*3160*/  CALL.REL.NOINC `($__internal_26_$__cuda_sm20_div_rn_f64_full) ;  /* 0x00084d4000007944 */ /* 0x02dfea0003c00000 */
.L_x_12530:
[----:B------:R-:W-:Y:S05]  /*3170*/  BSYNC B6 ;  /* 0x0000000000067941 */ /* 0x000fea0003800000 */
.L_x_12529:
[----:B------:R-:W-:Y:S02]  /*3180*/  IMAD.MOV.U32 R68, RZ, RZ, R2 ;  /* 0x000000ffff447224 */ /* 0x000fe400078e0002 */
[----:B------:R-:W-:Y:S01]  /*3190*/  IMAD.MOV.U32 R69, RZ, RZ, R3 ;  /* 0x000000ffff457224 */ /* 0x000fe200078e0003 */
[----:B------:R-:W-:Y:S05]  /*31a0*/  BRA `(.L_x_12528) ;  /* 0x0000001000007947 */ /* 0x000fea0003800000 */
.L_x_12527:
[----:B------:R4:W0:-:S06]  /*31b0*/  DADD R68, -R48, R46 ;  /* 0x0000000030447229 */ /* 0x00080c000000012e */
.L_x_12528:
[----:B------:R-:W-:Y:S05]  /*31c0*/  BSYNC B5 ;  /* 0x0000000000057941 */ /* 0x000fea0003800000 */
.L_x_12526:
        /* <DEDUP_REMOVED lines=15> */
[----:B01----:R-:W0:-:S04]  /*32c0*/  DMUL R8, R54, R2 ;  /* 0x0000000236087228 */ /* 0x003e080000000000 */
        /* <DEDUP_REMOVED lines=9> */
[----:B0-2-45:R-:W-:Y:S05]  /*3360*/  CALL.REL.NOINC `($__internal_27_$__cuda_sm20_dsqrt_rn_f64_mediumpath_v1) ;  /* 0x000851a000007944 */ /* 0x035fea0003c00000 */
[----:B------:R-:W-:Y:S02]  /*3370*/  IMAD.MOV.U32 R5, RZ, RZ, R3 ;  /* 0x000000ffff057224 */ /* 0x000fe400078e0003 */
.L_x_12532:
[----:B------:R-:W-:Y:S05]  /*3380*/  BSYNC B5 ;  /* 0x0000000000057941 */ /* 0x000fea0003800000 */
.L_x_12531:
[----:B-1--4-:R-:W-:Y:S01]  /*3390*/  IMAD.MOV.U32 R46, RZ, RZ, R4 ;  /* 0x000000ffff2e7224 */ /* 0x012fe200078e0004 */
[----:B------:R-:W-:Y:S01]  /*33a0*/  MOV R47, R5 ;  /* 0x00000005002f7202 */ /* 0x000fe20000000f00 */
[----:B------:R-:W-:Y:S05]  /*33b0*/  BRA `(.L_x_12533) ;  /* 0x000008a000007947 */ /* 0x000fea0003800000 */
.L_x_12520:
        /* <DEDUP_REMOVED lines=25> */
[----:B0-2--5:R-:W-:Y:S05]  /*3550*/  CALL.REL.NOINC `($__internal_27_$__cuda_sm20_dsqrt_rn_f64_mediumpath_v1) ;  /* 0x00084fb000007944 */ /* 0x025fea0003c00000 */
[----:B------:R-:W-:Y:S02]  /*3560*/  IMAD.MOV.U32 R5, RZ, RZ, R3 ;  /* 0x000000ffff057224 */ /* 0x000fe400078e0003 */
.L_x_12536:
[----:B------:R-:W-:Y:S05]  /*3570*/  BSYNC B5 ;  /* 0x0000000000057941 */ /* 0x000fea0003800000 */
.L_x_12535:
[----:B-1----:R-:W-:Y:S02]  /*3580*/  IMAD.MOV.U32 R46, RZ, RZ, R4 ;  /* 0x000000ffff2e7224 */ /* 0x002fe400078e0004 */
[----:B------:R-:W-:Y:S01]  /*3590*/  IMAD.MOV.U32 R47, RZ, RZ, R5 ;  /* 0x000000ffff2f7224 */ /* 0x000fe200078e0005 */
[----:B------:R-:W-:Y:S05]  /*35a0*/  BRA `(.L_x_12533) ;  /* 0x000006b000007947 */ /* 0x000fea0003800000 */
.L_x_12534:
        /* <DEDUP_REMOVED lines=25> */
[----:B--2--5:R-:W-:Y:S05]  /*3740*/  CALL.REL.NOINC `($__internal_27_$__cuda_sm20_dsqrt_rn_f64_mediumpath_v1) ;  /* 0x00084dc000007944 */ /* 0x024fea0003c00000 */
[----:B------:R-:W-:Y:S02]  /*3750*/  IMAD.MOV.U32 R2, RZ, RZ, R4 ;  /* 0x000000ffff027224 */ /* 0x000fe400078e0004 */
.L_x_12538:
[----:B------:R-:W-:Y:S05]  /*3760*/  BSYNC B5 ;  /* 0x0000000000057941 */ /* 0x000fea0003800000 */
.L_x_12537:
        /* <DEDUP_REMOVED lines=21> */
.L_x_12540:
[----:B------:R-:W-:Y:S05]  /*38c0*/  BSYNC B5 ;  /* 0x0000000000057941 */ /* 0x000fea0003800000 */
.L_x_12539:
[----:B------:R-:W0:Y:S01]  /*38d0*/  DMUL R66, R66, 8.11296384146066816958e+31 ;  /* 0x4690000042427828 */ /* 0x000e220000000000 */
[----:B------:R-:W-:Y:S05]  /*38e0*/  BRA `(.L_x_12533) ;  /* 0x0000037000007947 */ /* 0x000fea0003800000 */
.L_x_12519:
        /* <DEDUP_REMOVED lines=21> */
[----:B-12--5:R-:W-:Y:S05]  /*3a40*/  CALL.REL.NOINC `($__internal_27_$__cuda_sm20_dsqrt_rn_f64_mediumpath_v1) ;  /* 0x00084ac000007944 */ /* 0x026fea0003c00000 */
[----:B------:R-:W-:Y:S02]  /*3a50*/  IMAD.MOV.U32 R46, RZ, RZ, R4 ;  /* 0x000000ffff2e7224 */ /* 0x000fe400078e0004 */
[----:B------:R-:W-:Y:S02]  /*3a60*/  IMAD.MOV.U32 R47, RZ, RZ, R3 ;  /* 0x000000ffff2f7224 */ /* 0x000fe400078e0003 */
.L_x_12542:
[----:B------:R-:W-:Y:S05]  /*3a70*/  BSYNC B5 ;  /* 0x0000000000057941 */ /* 0x000fea0003800000 */
.L_x_12541:
        /* <DEDUP_REMOVED lines=26> */
[----:B-12--5:R-:W-:Y:S05]  /*3c20*/  CALL.REL.NOINC `($__internal_27_$__cuda_sm20_dsqrt_rn_f64_mediumpath_v1) ;  /* 0x000848e000007944 */ /* 0x026fea0003c00000 */
[----:B------:R-:W-:Y:S02]  /*3c30*/  IMAD.MOV.U32 R2, RZ, RZ, R4 ;  /* 0x000000ffff027224 */ /* 0x000fe400078e0004 */
.L_x_12544:
[----:B------:R-:W-:Y:S05]  /*3c40*/  BSYNC B5 ;  /* 0x0000000000057941 */ /* 0x000fea0003800000 */
.L_x_12543:
[----:B-1-3--:R1:W3:-:S06]  /*3c50*/  DMUL R46, R2, R46 ;  /* 0x0000002e022e7228 */ /* 0x00a2cc0000000000 */
.L_x_12533:
[----:B------:R-:W-:Y:S05]  /*3c60*/  BSYNC B4 ;  /* 0x0000000000047941 */ /* 0x000fea0003800000 */
.L_x_12518:
[----:B------:R-:W-:Y:S05]  /*3c70*/  BRA `(.L_x_12545) ;  /* 0x0000002000007947 */ /* 0x000fea0003800000 */
.L_x_12512:
[----:B------:R3:W4:-:S04]  /*3c80*/  DMUL R46, R44, 9.00719925474099200000e+15 ;  /* 0x434000002c2e7828 */ /* 0x0007080000000000 */
[----:B------:R-:W0:-:S06]  /*3c90*/  DMUL R66, R66, 9.00719925474099200000e+15 ;  /* 0x4340000042427828 */ /* 0x000e0c0000000000 */
.L_x_12545:
[----:B---34-:R-:W-:Y:S05]  /*3ca0*/  BSYNC B2 ;  /* 0x0000000000027941 */ /* 0x018fea0003800000 */
.L_x_12511:
[----:B0-----:R-:W-:Y:S01]  /*3cb0*/  DADD R6, -RZ, |R66| ;  /* 0x00000000ff067229 */ /* 0x001fe20000000542 */
[----:B-1----:R-:W-:Y:S01]  /*3cc0*/  IMAD.MOV.U32 R2, RZ, RZ, 0x1 ;  /* 0x00000001ff027424 */ /* 0x002fe200078e00ff */
        /* <DEDUP_REMOVED lines=25> */
[----:B--2--5:R-:W-:Y:S05]  /*3e60*/  CALL.REL.NOINC `($__internal_26_$__cuda_sm20_div_rn_f64_full) ;  /* 0x0008404000007944 */ /* 0x024fea0003c00000 */
.L_x_12547:
[----:B------:R-:W-:Y:S05]  /*3e70*/  BSYNC B2 ;  /* 0x0000000000027941 */ /* 0x000fea0003800000 */
.L_x_12546:
        /* <DEDUP_REMOVED lines=43> */
.L_x_12549:
[----:B------:R-:W-:Y:S02]  /*4130*/  FSEL R2, RZ, 3.37028055040000000000e+12, P1 ;  /* 0x54442d18ff027808 */ /* 0x000fe40000800000 */
[----:B------:R-:W-:Y:S02]  /*4140*/  FSEL R3, RZ, 2.1426990032196044922, P1 ;  /* 0x400921fbff037808 */ /* 0x000fe40000800000 */
.L_x_12550:
[----:B------:R-:W-:Y:S05]  /*4150*/  BSYNC B0 ;  /* 0x0000000000007941 */ /* 0x000fea0003800000 */
.L_x_12548:
[----:B------:R0:W1:Y:S02]  /*4160*/  DADD R46, |R46|, |R66| ;  /* 0x000000002e2e7229 */ /* 0x0000640000000642 */
[----:B0-----:R-:W-:-:S04]  /*4170*/  LOP3.LUT R67, R3, 0x80000000, R67, 0xb8, !PT ;  /* 0x8000000003437812 */ /* 0x001fc800078eb843 */
[----:B-1----:R-:W0:-:S06]  /*4180*/  DSETP.GTU.AND P0, PT, |R46|, +INF , PT ;  /* 0x7ff000002e00742a */ /* 0x002e0c0003f0c200 */
[----:B0-----:R-:W-:Y:S02]  /*4190*/  FSEL R2, R46, R2, P0 ;  /* 0x000000022e027208 */ /* 0x001fe40000000000 */
[----:B------:R-:W-:Y:S02]  /*41a0*/  FSEL R3, R47, R67, P0 ;  /* 0x000000432f037208 */ /* 0x000fe40000000000 */
.L_x_12517:
[----:B------:R-:W-:Y:S05]  /*41b0*/  BSYNC B3 ;  /* 0x0000000000037941 */ /* 0x000fea0003800000 */
.L_x_12510:
[----:B---3--:R-:W-:Y:S01]  /*41c0*/  LOP3.LUT R15, R3, 0x80000000, R15, 0xb8, !PT ;  /* 0x80000000030f7812 */ /* 0x008fe200078eb80f */
[----:B------:R-:W-:Y:S01]  /*41d0*/  IMAD.MOV.U32 R14, RZ, RZ, R2 ;  /* 0x000000ffff0e7224 */ /* 0x000fe200078e0002 */
[----:B-12---:R-:W-:Y:S01]  /*41e0*/  LOP3.LUT R13, R65, 0x80000000, R13, 0xb8, !PT ;  /* 0x80000000410d7812 */ /* 0x006fe200078eb80d */
[----:B------:R-:W-:Y:S01]  /*41f0*/  IMAD.MOV.U32 R12, RZ, RZ, R64 ;  /* 0x000000ffff0c7224 */ /* 0x000fe200078e0040 */
[----:B------:R-:W-:Y:S05]  /*4200*/  BRA `(.L_x_12474) ;  /* 0x0000451000007947 */ /* 0x000fea0003800000 */
.L_x_12473:
[----:B------:R-:W-:Y:S01]  /*4210*/  ISETP.GT.AND P0, PT, R13, -0x1, PT ;  /* 0xffffffff0d00780c */ /* 0x000fe20003f04270 */
[----:B------:R-:W-:-:S12]  /*4220*/  BSSY B2, `(.L_x_12551) ;  /* 0x0000438000027945 */ /* 0x000fd80003800000 */
[----:B------:R-:W-:Y:S05]  /*4230*/  @P0 BRA `(.L_x_12552) ;  /* 0x0000231000000947 */ /* 0x000fea0003800000 */
[----:B------:R-:W-:-:S04]  /*4240*/  DADD R8, -RZ, |R14| ;  /* 0x00000000ff087229 */ /* 0x000fc8000000050e */
[----:B------:R-:W-:-:S04]  /*4250*/  DADD R46, -RZ, |R12| ;  /* 0x00000000ff2e7229 */ /* 0x000fc8000000050c */
        /* <DEDUP_REMOVED lines=23> */
[----:B------:R-:W-:-:S03]  /*43d0*/  IMAD.MOV.U32 R5, RZ, RZ, R53 ;  /* 0x000000ffff057224 */ /* 0x000fc600078e0035 */
[----:B0-----:R-:W0:-:S06]  /*43e0*/  DFMA R2, R2, R2, R2 ;  /* 0x000000020202722b */ /* 0x001e0c0000000002 */
[----:B------:R-:W-:Y:S01]  /*43f0*/  @!P0 DMUL R4, R4, 1.80143985094819840000e+16 ;  /* 0x4350000004048828 */ /* 0x000fe20000000000 */
[----:B------:R-:W-:-:S03]  /*4400*/  @!P0 IMAD.MOV.U32 R44, RZ, RZ, -0x435 ;  /* 0xfffffbcbff2c8424 */ /* 0x000fc600078e00ff */
[----:B0-----:R-:W0:-:S06]  /*4410*/  DFMA R2, R6, R2, R6 ;  /* 0x000000020602722b */ /* 0x001e0c0000000006 */
[----:B0-----:R-:W0:Y:S01]  /*4420*/  DFMA R6, -R50, R2, 1 ;  /* 0x3ff000003206742b */ /* 0x001e220000000102 */
[----:B------:R-:W-:Y:S02]  /*4430*/  @!P0 IMAD.MOV.U32 R53, RZ, RZ, R5 ;  /* 0x000000ffff358224 */ /* 0x000fe400078e0005 */
[----:B------:R-:W-:-:S03]  /*4440*/  @!P0 IMAD.MOV.U32 R52, RZ, RZ, R4 ;  /* 0x000000ffff348224 */ /* 0x000fc600078e0004 */
[----:B0-----:R0:W1:Y:S02]  /*4450*/  DFMA R2, R2, R6, R2 ;  /* 0x000000060202722b */ /* 0x0010640000000002 */
[----:B0-----:R-:W-:-:S04]  /*4460*/  IADD3 R6, R53, -0x1, RZ ;  /* 0xffffffff35067810 */ /* 0x001fc80007ffe0ff */
[----:B------:R-:W-:Y:S01]  /*4470*/  ISETP.GE.U32.AND P1, PT, R6, 0x7fefffff, PT ;  /* 0x7fefffff0600780c */ /* 0x000fe20003f26070 */
[----:B-1----:R-:W0:-:S06]  /*4480*/  DMUL R6, R48, R2 ;  /* 0x0000000230067228 */ /* 0x002e0c0000000000 */
[----:B0-----:R-:W0:-:S06]  /*4490*/  DFMA R8, -R50, R6, R48 ;  /* 0x000000063208722b */ /* 0x001e0c0000000130 */
[----:B0-----:R0:W1:Y:S01]  /*44a0*/  DFMA R2, R2, R8, R6 ;  /* 0x000000080202722b */ /* 0x0010620000000006 */
[----:B------:R-:W-:Y:S01]  /*44b0*/  @P1 FSETP.NEU.FTZ.AND P2, PT, R5, RZ, PT ;  /* 0x000000ff0500120b */ /* 0x000fe20003f5d000 */
[----:B0-----:R-:W-:Y:S01]  /*44c0*/  @P1 IMAD.MOV.U32 R7, RZ, RZ, 0x7ff00000 ;  /* 0x7ff00000ff071424 */ /* 0x001fe200078e00ff */
[----:B------:R-:W-:-:S06]  /*44d0*/  @P1 MOV R6, 0x0 ;  /* 0x0000000000061802 */ /* 0x000fcc0000000f00 */
        /* <DEDUP_REMOVED lines=48> */
.L_x_12556:
[----:B------:R-:W-:Y:S05]  /*47e0*/  BSYNC B0 ;  /* 0x0000000000007941 */ /* 0x000fea0003800000 */
.L_x_12555:
[----:B------:R-:W-:Y:S01]  /*47f0*/  BSSY B3, `(.L_x_12557) ;  /* 0x0000008000037945 */ /* 0x000fe20003800000 */
[----:B------:R-:W-:Y:S05]  /*4800*/  @P3 BRA P5, `(.L_x_12558) ;  /* 0x0000006000003947 */ /* 0x000fea0002800000 */
[----:B------:R-:W-:Y:S01]  /*4810*/  IMAD.MOV.U32 R6, RZ, RZ, R48 ;  /* 0x000000ffff067224 */ /* 0x000fe200078e0030 */
[----:B0-----:R-:W-:Y:S01]  /*4820*/  MOV R4, 0x4870 ;  /* 0x0000487000047802 */ /* 0x001fe20000000f00 */
[----:B------:R-:W-:Y:S02]  /*4830*/  IMAD.MOV.U32 R5, RZ, RZ, R49 ;  /* 0x000000ffff057224 */ /* 0x000fe400078e0031 */
[----:B------:R-:W-:Y:S02]  /*4840*/  IMAD.MOV.U32 R2, RZ, RZ, R50 ;  /* 0x000000ffff027224 */ /* 0x000fe400078e0032 */
[----:B------:R-:W-:Y:S02]  /*4850*/  IMAD.MOV.U32 R3, RZ, RZ, R51 ;  /* 0x000000ffff037224 */ /* 0x000fe400078e0033 */
[----:B-1---5:R-:W-:Y:S05]  /*4860*/  CALL.REL.NOINC `($__internal_26_$__cuda_sm20_div_rn_f64_full) ;  /* 0x0008364000007944 */ /* 0x022fea0003c00000 */
.L_x_12558:
[----:B------:R-:W-:Y:S05]  /*4870*/  BSYNC B3 ;  /* 0x0000000000037941 */ /* 0x000fea0003800000 */
.L_x_12557:
        /* <DEDUP_REMOVED lines=43> */
.L_x_12560:
[----:B------:R-:W-:-:S04]  /*4b30*/  ISETP.GE.AND P0, PT, R45, RZ, PT ;  /* 0x000000ff2d00720c */ /* 0x000fc80003f06270 */
[----:B------:R-:W-:Y:S02]  /*4b40*/  FSEL R6, RZ, 3.37028055040000000000e+12, P0 ;  /* 0x54442d18ff067808 */ /* 0x000fe40000000000 */
[----:B------:R-:W-:Y:S02]  /*4b50*/  FSEL R7, RZ, 2.1426990032196044922, P0 ;  /* 0x400921fbff077808 */ /* 0x000fe40000000000 */
.L_x_12561:
[----:B------:R-:W-:Y:S05]  /*4b60*/  BSYNC B0 ;  /* 0x0000000000007941 */ /* 0x000fea0003800000 */
.L_x_12559:
[----:B------:R-:W2:Y:S01]  /*4b70*/  DADD R2, |R12|, |R14| ;  /* 0x000000000c027229 */ /* 0x000ea2000000060e */
[----:B------:R-:W-:-:S03]  /*4b80*/  LOP3.LUT R11, R7, 0x80000000, R11, 0xb8, !PT ;  /* 0x80000000070b7812 */ /* 0x000fc600078eb80b */
[----:B-1----:R-:W-:-:S04]  /*4b90*/  DMUL R46, R46, 0.5 ;  /* 0x3fe000002e2e7828 */ /* 0x002fc80000000000 */
[----:B--2---:R-:W1:-:S06]  /*4ba0*/  DSETP.GTU.AND P0, PT, |R2|, +INF , PT ;  /* 0x7ff000000200742a */ /* 0x004e4c0003f0c200 */
[----:B-1----:R-:W-:Y:S02]  /*4bb0*/  FSEL R6, R2, R6, P0 ;  /* 0x0000000602067208 */ /* 0x002fe40000000000 */
[----:B------:R-:W-:Y:S01]  /*4bc0*/  FSEL R7, R3, R11, P0 ;  /* 0x0000000b03077208 */ /* 0x000fe20000000000 */
[----:B------:R-:W-:Y:S05]  /*4bd0*/  BRA `(.L_x_12562) ;  /* 0x000039c000007947 */ /* 0x000fea0003800000 */
.L_x_12554:
[CC--:B------:R-:W-:Y:S01]  /*4be0*/  ISETP.GT.U32.AND P1, PT, R8.reuse, R46.reuse, PT ;  /* 0x0000002e0800720c */ /* 0x0c0fe20003f24070 */
[----:B------:R-:W-:Y:S01]  /*4bf0*/  IMAD.MOV.U32 R44, RZ, RZ, c[0x2][0xc] ;  /* 0x00800300ff2c7624 */ /* 0x000fe200078e00ff */
[CC--:B------:R-:W-:Y:S01]  /*4c00*/  ISETP.LT.U32.AND P0, PT, R8.reuse, R46.reuse, PT ;  /* 0x0000002e0800720c */ /* 0x0c0fe20003f01070 */
[----:B------:R-:W-:Y:S01]  /*4c10*/  IMAD.MOV.U32 R52, RZ, RZ, RZ ;  /* 0x000000ffff347224 */ /* 0x000fe200078e00ff */
        /* <DEDUP_REMOVED lines=9> */
[----:B------:R-:W-:Y:S02]  /*4cb0*/  SEL R4, R8, R46, P1 ;  /* 0x0000002e08047207 */ /* 0x000fe40000800000 */
[----:B------:R-:W-:Y:S02]  /*4cc0*/  IADD3 R9, -R6, 0x7fd00000, RZ ;  /* 0x7fd0000006097810 */ /* 0x000fe40007ffe1ff */
[----:B------:R-:W-:Y:S02]  /*4cd0*/  MOV R8, RZ ;  /* 0x000000ff00087202 */ /* 0x000fe40000000f00 */
        /* <DEDUP_REMOVED lines=13> */
[----:B------:R-:W0:Y:S01]  /*4db0*/  MUFU.RSQ64H R53, R47 ;  /* 0x0000002f00357308 */ /* 0x000e220000001c00 */
[----:B------:R-:W-:Y:S01]  /*4dc0*/  LOP3.LUT R7, R6, 0x100000, RZ, 0xfc, !PT ;  /* 0x0010000006077812 */ /* 0x000fe200078efcff */
[----:B------:R-:W-:Y:S01]  /*4dd0*/  IMAD.MOV.U32 R6, RZ, RZ, RZ ;  /* 0x000000ffff067224 */ /* 0x000fe200078e00ff */
[----:B0-----:R-:W0:-:S06]  /*4de0*/  DMUL R54, R52, R52 ;  /* 0x0000003434367228 */ /* 0x001e0c0000000000 */
[----:B0-----:R-:W0:-:S06]  /*4df0*/  DFMA R54, R46, -R54, 1 ;  /* 0x3ff000002e36742b */ /* 0x001e0c0000000836 */
[----:B0-----:R-:W-:-:S04]  /*4e00*/  DFMA R56, R54, R56, 0.5 ;  /* 0x3fe000003638742b */ /* 0x001fc80000000038 */
        /* <DEDUP_REMOVED lines=77> */
.L_x_12564:
[----:B------:R-:W-:Y:S05]  /*52e0*/  BSYNC B0 ;  /* 0x0000000000007941 */ /* 0x000fea0003800000 */
.L_x_12563:
[----:B------:R-:W-:Y:S01]  /*52f0*/  BSSY B3, `(.L_x_12565) ;  /* 0x000000a000037945 */ /* 0x000fe20003800000 */
[----:B------:R-:W-:Y:S05]  /*5300*/  @P3 BRA P5, `(.L_x_12566) ;  /* 0x0000008000003947 */ /* 0x000fea0002800000 */
[----:B0-----:R-:W-:Y:S01]  /*5310*/  IMAD.MOV.U32 R6, RZ, RZ, R48 ;  /* 0x000000ffff067224 */ /* 0x001fe200078e0030 */
[----:B------:R-:W-:Y:S01]  /*5320*/  MOV R4, 0x5370 ;  /* 0x0000537000047802 */ /* 0x000fe20000000f00 */
[----:B------:R-:W-:Y:S02]  /*5330*/  IMAD.MOV.U32 R5, RZ, RZ, R49 ;  /* 0x000000ffff057224 */ /* 0x000fe400078e0031 */
[----:B------:R-:W-:Y:S02]  /*5340*/  IMAD.MOV.U32 R2, RZ, RZ, R50 ;  /* 0x000000ffff027224 */ /* 0x000fe400078e0032 */
[----:B------:R-:W-:Y:S02]  /*5350*/  IMAD.MOV.U32 R3, RZ, RZ, R51 ;  /* 0x000000ffff037224 */ /* 0x000fe400078e0033 */
[----:B-1---5:R-:W-:Y:S05]  /*5360*/  CALL.REL.NOINC `($__internal_26_$__cuda_sm20_div_rn_f64_full) ;  /* 0x00082b4000007944 */ /* 0x022fea0003c00000 */
[----:B------:R-:W-:Y:S02]  /*5370*/  IMAD.MOV.U32 R4, RZ, RZ, R2 ;  /* 0x000000ffff047224 */ /* 0x000fe400078e0002 */
[----:B------:R-:W-:Y:S02]  /*5380*/  IMAD.MOV.U32 R5, RZ, RZ, R3 ;  /* 0x000000ffff057224 */ /* 0x000fe400078e0003 */
.L_x_12566:
[----:B------:R-:W-:Y:S05]  /*5390*/  BSYNC B3 ;  /* 0x0000000000037941 */ /* 0x000fea0003800000 */
.L_x_12565:
        /* <DEDUP_REMOVED lines=43> */
.L_x_12568:
[----:B------:R-:W-:-:S04]  /*5650*/  ISETP.GE.AND P0, PT, R45, RZ, PT ;  /* 0x000000ff2d00720c */ /* 0x000fc80003f06270 */
[----:B0-----:R-:W-:Y:S02]  /*5660*/  FSEL R6, RZ, 3.37028055040000000000e+12, P0 ;  /* 0x54442d18ff067808 */ /* 0x001fe40000000000 */
[----:B------:R-:W-:Y:S02]  /*5670*/  FSEL R7, RZ, 2.1426990032196044922, P0 ;  /* 0x400921fbff077808 */ /* 0x000fe40000000000 */
.L_x_12569:
[----:B------:R-:W-:Y:S05]  /*5680*/  BSYNC B0 ;  /* 0x0000000000007941 */ /* 0x000fea0003800000 */
.L_x_12567:
[----:B------:R-:W0:Y:S01]  /*5690*/  DADD R2, |R12|, |R14| ;  /* 0x000000000c027229 */ /* 0x000e22000000060e */
[----:B------:R-:W-:-:S05]  /*56a0*/  LOP3.LUT R11, R7, 0x80000000, R11, 0xb8, !PT ;  /* 0x80000000070b7812 */ /* 0x000fca00078eb80b */
[----:B0-----:R-:W0:-:S06]  /*56b0*/  DSETP.GTU.AND P0, PT, |R2|, +INF , PT ;  /* 0x7ff000000200742a */ /* 0x001e0c0003f0c200 */
[----:B0-----:R-:W-:Y:S02]  /*56c0*/  FSEL R6, R2, R6, P0 ;  /* 0x0000000602067208 */ /* 0x001fe40000000000 */
[----:B------:R-:W-:Y:S01]  /*56d0*/  FSEL R7, R3, R11, P0 ;  /* 0x0000000b03077208 */ /* 0x000fe20000000000 */
[----:B------:R-:W-:Y:S05]  /*56e0*/  BRA `(.L_x_12562) ;  /* 0x00002eb000007947 */ /* 0x000fea0003800000 */
.L_x_12553:
        /* <DEDUP_REMOVED lines=22> */
[----:B-----5:R-:W-:Y:S05]  /*5850*/  CALL.REL.NOINC `($__internal_26_$__cuda_sm20_div_rn_f64_full) ;  /* 0x0008265000007944 */ /* 0x020fea0003c00000 */
.L_x_12571:
[----:B------:R-:W-:Y:S05]  /*5860*/  BSYNC B3 ;  /* 0x0000000000037941 */ /* 0x000fea0003800000 */
.L_x_12570:
        /* <DEDUP_REMOVED lines=23> */
[----:B-----5:R-:W-:Y:S05]  /*59e0*/  CALL.REL.NOINC `($__internal_26_$__cuda_sm20_div_rn_f64_full) ;  /* 0x000824c000007944 */ /* 0x020fea0003c00000 */
[----:B------:R-:W-:Y:S02]  /*59f0*/  IMAD.MOV.U32 R4, RZ, RZ, R2 ;  /* 0x000000ffff047224 */ /* 0x000fe400078e0002 */
[----:B------:R-:W-:Y:S02]  /*5a00*/  IMAD.MOV.U32 R5, RZ, RZ, R3 ;  /* 0x000000ffff057224 */ /* 0x000fe400078e0003 */
.L_x_12573:
[----:B------:R-:W-:Y:S05]  /*5a10*/  BSYNC B3 ;  /* 0x0000000000037941 */ /* 0x000fea0003800000 */
.L_x_12572:
[----:B------:R-:W0:Y:S01]  /*5a20*/  DADD R8, -RZ, |R4| ;  /* 0x00000000ff087229 */ /* 0x000e220000000504 */
[----:B------:R-:W-:Y:S01]  /*5a30*/  IMAD.MOV.U32 R44, RZ, RZ, c[0x2][0xc] ;  /* 0x00800300ff2c7624 */ /* 0x000fe200078e00ff */
[----:B------:R-:W-:Y:S01]  /*5a40*/  BSSY B0, `(.L_x_12574) ;  /* 0x000006f000007945 */ /* 0x000fe20003800000 */
[----:B------:R-:W-:Y:S01]  /*5a50*/  IMAD.MOV.U32 R52, RZ, RZ, RZ ;  /* 0x000000ffff347224 */ /* 0x000fe200078e00ff */
[----:B------:R-:W-:Y:S01]  /*5a60*/  FSETP.GEU.AND P5, PT, |R49|, 6.5827683646048100446e-37, PT ;  /* 0x036000003100780b */ /* 0x000fe20003fae200 */
[----:B------:R-:W-:-:S02]  /*5a70*/  IMAD.MOV.U32 R56, RZ, RZ, 0x0 ;  /* 0x00000000ff387424 */ /* 0x000fc400078e00ff */
[----:B------:R-:W-:-:S03]  /*5a80*/  IMAD.MOV.U32 R57, RZ, RZ, 0x3fd80000 ;  /* 0x3fd80000ff397424 */ /* 0x000fc600078e00ff */
        /* <DEDUP_REMOVED lines=106> */
.L_x_12575:
[----:B------:R-:W-:Y:S05]  /*6130*/  BSYNC B0 ;  /* 0x0000000000007941 */ /* 0x000fea0003800000 */
.L_x_12574:
        /* <DEDUP_REMOVED lines=8> */
[----:B------:R-:W-:Y:S01]  /*61c0*/  MOV R4, R2 ;  /* 0x0000000200047202 */ /* 0x000fe20000000f00 */
[----:B------:R-:W-:Y:S02]  /*61d0*/  IMAD.MOV.U32 R5, RZ, RZ, R3 ;  /* 0x000000ffff057224 */ /* 0x000fe400078e0003 */
.L_x_12577:
[----:B------:R-:W-:Y:S05]  /*61e0*/  BSYNC B3 ;  /* 0x0000000000037941 */ /* 0x000fea0003800000 */
.L_x_12576:
        /* <DEDUP_REMOVED lines=43> */
.L_x_12579:
[----:B------:R-:W-:-:S04]  /*64a0*/  ISETP.GE.AND P0, PT, R45, RZ, PT ;  /* 0x000000ff2d00720c */ /* 0x000fc80003f06270 */
[----:B0-----:R-:W-:Y:S02]  /*64b0*/  FSEL R6, RZ, 3.37028055040000000000e+12, P0 ;  /* 0x54442d18ff067808 */ /* 0x001fe40000000000 */
[----:B------:R-:W-:Y:S02]  /*64c0*/  FSEL R7, RZ, 2.1426990032196044922, P0 ;  /* 0x400921fbff077808 */ /* 0x000fe40000000000 */
.L_x_12580:
[----:B------:R-:W-:Y:S05]  /*64d0*/  BSYNC B0 ;  /* 0x0000000000007941 */ /* 0x000fea0003800000 */
.L_x_12578:
[----:B------:R-:W0:Y:S01]  /*64e0*/  DADD R2, |R12|, |R14| ;  /* 0x000000000c027229 */ /* 0x000e22000000060e */
[----:B------:R-:W-:-:S03]  /*64f0*/  LOP3.LUT R11, R7, 0x80000000, R11, 0xb8, !PT ;  /* 0x80000000070b7812 */ /* 0x000fc600078eb80b */
[----:B-1----:R-:W-:-:S04]  /*6500*/  DADD R46, R46, 1 ;  /* 0x3ff000002e2e7429 */ /* 0x002fc80000000000 */
[----:B0-----:R-:W0:-:S06]  /*6510*/  DSETP.GTU.AND P0, PT, |R2|, +INF , PT ;  /* 0x7ff000000200742a */ /* 0x001e0c0003f0c200 */
[----:B0-----:R-:W-:Y:S02]  /*6520*/  FSEL R6, R2, R6, P0 ;  /* 0x0000000602067208 */ /* 0x001fe40000000000 */
[----:B------:R-:W-:Y:S01]  /*6530*/  FSEL R7, R3, R11, P0 ;  /* 0x0000000b03077208 */ /* 0x000fe20000000000 */
[----:B------:R-:W-:Y:S05]  /*6540*/  BRA `(.L_x_12562) ;  /* 0x0000205000007947 */ /* 0x000fea0003800000 */
.L_x_12552:
        /* <DEDUP_REMOVED lines=18> */
[--C-:B------:R-:W-:Y:S02]  /*6670*/  IMAD.MOV.U32 R6, RZ, RZ, R4.reuse ;  /* 0x000000ffff067224 */ /* 0x100fe400078e0004 */
[----:B------:R-:W-:Y:S02]  /*6680*/  IMAD.MOV.U32 R7, RZ, RZ, R5 ;  /* 0x000000ffff077224 */ /* 0x000fe400078e0005 */
[----:B------:R-:W-:Y:S01]  /*6690*/  IMAD.MOV.U32 R11, RZ, RZ, R4 ;  /* 0x000000ffff0b7224 */ /* 0x000fe200078e0004 */
[----:B0-----:R-:W0:Y:S01]  /*66a0*/  DFMA R2, R2, R2, R2 ;  /* 0x000000020202722b */ /* 0x001e220000000002 */
[----:B------:R-:W-:-:S05]  /*66b0*/  IMAD.MOV.U32 R4, RZ, RZ, -0x3ff ;  /* 0xfffffc01ff047424 */ /* 0x000fca00078e00ff */
        /* <DEDUP_REMOVED lines=63> */
.L_x_12584:
[----:B------:R-:W-:Y:S05]  /*6ab0*/  BSYNC B0 ;  /* 0x0000000000007941 */ /* 0x000fea0003800000 */
.L_x_12583:
        /* <DEDUP_REMOVED lines=8> */
.L_x_12586:
[----:B------:R-:W-:Y:S05]  /*6b40*/  BSYNC B3 ;  /* 0x0000000000037941 */ /* 0x000fea0003800000 */
.L_x_12585:
        /* <DEDUP_REMOVED lines=35> */
.L_x_12588:
[----:B0-2---:R-:W-:Y:S05]  /*6d80*/  BSYNC B0 ;  /* 0x0000000000007941 */ /* 0x005fea0003800000 */
.L_x_12587:
[----:B------:R-:W-:Y:S01]  /*6d90*/  LOP3.LUT R3, R7, 0x80000000, R15, 0xb8, !PT ;  /* 0x8000000007037812 */ /* 0x000fe200078eb80f */
[----:B-1----:R-:W0:Y:S01]  /*6da0*/  DMUL R46, R46, 0.5 ;  /* 0x3fe000002e2e7828 */ /* 0x002e220000000000 */
[----:B------:R-:W-:Y:S02]  /*6db0*/  FSEL R6, R4, R6, P0 ;  /* 0x0000000604067208 */ /* 0x000fe40000000000 */
[----:B------:R-:W-:Y:S01]  /*6dc0*/  FSEL R7, R5, R3, P0 ;  /* 0x0000000305077208 */ /* 0x000fe20000000000 */
[----:B------:R-:W-:Y:S05]  /*6dd0*/  BRA `(.L_x_12562) ;  /* 0x000017c000007947 */ /* 0x000fea0003800000 */
.L_x_12582:
        /* <DEDUP_REMOVED lines=43> */
[----:B------:R-:W-:Y:S01]  /*7090*/  @!P2 FSEL R2, R4, R52, !P1 ;  /* 0x000000340402a208 */ /* 0x000fe20004800000 */
[----:B------:R-:W-:Y:S01]  /*70a0*/  IMAD.MOV.U32 R52, RZ, RZ, -0x3ff ;  /* 0xfffffc01ff347424 */ /* 0x000fe200078e00ff */
        /* <DEDUP_REMOVED lines=67> */
.L_x_12590:
[----:B------:R-:W-:Y:S05]  /*74e0*/  BSYNC B0 ;  /* 0x0000000000007941 */ /* 0x000fea0003800000 */
.L_x_12589:
        /* <DEDUP_REMOVED lines=10> */
.L_x_12592:
[----:B------:R-:W-:Y:S05]  /*7590*/  BSYNC B3 ;  /* 0x0000000000037941 */ /* 0x000fea0003800000 */
.L_x_12591:
[----:B------:R-:W-:Y:S01]  /*75a0*/  DSETP.NEU.AND P0, PT, R48, RZ, PT ;  /* 0x000000ff3000722a */ /* 0x000fe20003f0d000 */
[----:B------:R-:W-:Y:S01]  /*75b0*/  BSSY B0, `(.L_x_12593) ;  /* 0x0000022000007945 */ /* 0x000fe20003800000 */
[----:B0-----:R-:W-:-:S02]  /*75c0*/  CS2R R6, SRZ ;  /* 0x0000000000067805 */ /* 0x001fc4000001ff00 */
        /* <DEDUP_REMOVED lines=32> */
.L_x_12594:
[----:B0-2---:R-:W-:Y:S05]  /*77d0*/  BSYNC B0 ;  /* 0x0000000000007941 */ /* 0x005fea0003800000 */
.L_x_12593:
[----:B------:R-:W-:Y:S02]  /*77e0*/  LOP3.LUT R5, R7, 0x80000000, R15, 0xb8, !PT ;  /* 0x8000000007057812 */ /* 0x000fe400078eb80f */
[----:B------:R-:W-:Y:S02]  /*77f0*/  FSEL R6, R2, R6, P1 ;  /* 0x0000000602067208 */ /* 0x000fe40000800000 */
[----:B------:R-:W-:Y:S01]  /*7800*/  FSEL R7, R3, R5, P1 ;  /* 0x0000000503077208 */ /* 0x000fe20000800000 */
[----:B------:R-:W-:Y:S05]  /*7810*/  BRA `(.L_x_12562) ;  /* 0x00000d8000007947 */ /* 0x000fea0003800000 */
.L_x_12581:
        /* <DEDUP_REMOVED lines=22> */
[----:B-----5:R-:W-:Y:S05]  /*7980*/  CALL.REL.NOINC `($__internal_26_$__cuda_sm20_div_rn_f64_full) ;  /* 0x0008052000007944 */ /* 0x020fea0003c00000 */
.L_x_12596:
[----:B------:R-:W-:Y:S05]  /*7990*/  BSYNC B3 ;  /* 0x0000000000037941 */ /* 0x000fea0003800000 */
.L_x_12595:
        /* <DEDUP_REMOVED lines=24> */
[----:B------:R-:W-:Y:S02]  /*7b20*/  IMAD.MOV.U32 R4, RZ, RZ, R2 ;  /* 0x000000ffff047224 */ /* 0x000fe400078e0002 */
[----:B------:R-:W-:Y:S02]  /*7b30*/  IMAD.MOV.U32 R5, RZ, RZ, R3 ;  /* 0x000000ffff057224 */ /* 0x000fe400078e0003 */
.L_x_12598:
[----:B------:R-:W-:Y:S05]  /*7b40*/  BSYNC B3 ;  /* 0x0000000000037941 */ /* 0x000fea0003800000 */
.L_x_12597:
        /* <DEDUP_REMOVED lines=50> */
[----:B------:R-:W-:Y:S01]  /*7e70*/  IMAD.MOV.U32 R7, RZ, RZ, R3 ;  /* 0x000000ffff077224 */ /* 0x000fe200078e0003 */
[----:B------:R-:W-:Y:S01]  /*7e80*/  @!P0 MOV R52, 0xfffffbcb ;  /* 0xfffffbcb00348802 */ /* 0x000fe20000000f00 */
        /* <DEDUP_REMOVED lines=61> */
.L_x_12600:
[----:B------:R-:W-:Y:S05]  /*8260*/  BSYNC B0 ;  /* 0x0000000000007941 */ /* 0x000fea0003800000 */
.L_x_12599:
        /* <DEDUP_REMOVED lines=10> */
.L_x_12602:
[----:B------:R-:W-:Y:S05]  /*8310*/  BSYNC B3 ;  /* 0x0000000000037941 */ /* 0x000fea0003800000 */
.L_x_12601:
        /* <DEDUP_REMOVED lines=36> */
.L_x_12604:
[----:B012---:R-:W-:Y:S05]  /*8560*/  BSYNC B0 ;  /* 0x0000000000007941 */ /* 0x007fea0003800000 */
.L_x_12603:
[----:B------:R-:W-:Y:S02]  /*8570*/  LOP3.LUT R5, R7, 0x80000000, R15, 0xb8, !PT ;  /* 0x8000000007057812 */ /* 0x000fe400078eb80f */
[----:B------:R-:W-:Y:S02]  /*8580*/  FSEL R6, R2, R6, P1 ;  /* 0x0000000602067208 */ /* 0x000fe40000800000 */
[----:B------:R-:W-:Y:S02]  /*8590*/  FSEL R7, R3, R5, P1 ;  /* 0x0000000503077208 */ /* 0x000fe40000800000 */
.L_x_12562:
[----:B0-----:R-:W-:Y:S05]  /*85a0*/  BSYNC B2 ;  /* 0x0000000000027941 */ /* 0x001fea0003800000 */
.L_x_12551:
[----:B-1----:R-:W0:Y:S01]  /*85b0*/  DADD R46, R46, c[0x2][0x50] ;  /* 0x008014002e2e7629 */ /* 0x002e220000000000 */
[----:B------:R-:W-:Y:S01]  /*85c0*/  LOP3.LUT R15, R7, 0x80000000, R15, 0xb8, !PT ;  /* 0x80000000070f7812 */ /* 0x000fe200078eb80f */
[----:B------:R-:W-:-:S08]  /*85d0*/  IMAD.MOV.U32 R14, RZ, RZ, R6 ;  /* 0x000000ffff0e7224 */ /* 0x000fd000078e0006 */
[----:B0-----:R-:W-:Y:S01]  /*85e0*/  LOP3.LUT R13, R47, 0x80000000, R13, 0xb8, !PT ;  /* 0x800000002f0d7812 */ /* 0x001fe200078eb80d */
[----:B------:R-:W-:Y:S01]  /*85f0*/  IMAD.MOV.U32 R12, RZ, RZ, R46 ;  /* 0x000000ffff0c7224 */ /* 0x000fe200078e002e */
[----:B------:R-:W-:Y:S05]  /*8600*/  BRA `(.L_x_12474) ;  /* 0x0000011000007947 */ /* 0x000fea0003800000 */
.L_x_12472:
[----:B0-2---:R-:W0:-:S14]  /*8610*/  DSETP.NEU.AND P0, PT, R68, +INF , PT ;  /* 0x7ff000004400742a */ /* 0x005e1c0003f0d000 */
[----:B0-----:R-:W0:Y:S01]  /*8620*/  @!P0 DADD R14, R14, R14 ;  /* 0x000000000e0e8229 */ /* 0x001e22000000000e */
[----:B------:R-:W-:Y:S05]  /*8630*/  @!P0 BRA `(.L_x_12474) ;  /* 0x000000e000008947 */ /* 0x000fea0003800000 */
[----:B------:R-:W1:-:S14]  /*8640*/  DSETP.NEU.AND P0, PT, R66, +INF , PT ;  /* 0x7ff000004200742a */ /* 0x000e5c0003f0d000 */
[----:B-1----:R1:W2:Y:S02]  /*8650*/  @!P0 DADD R2, R12, R12 ;  /* 0x000000000c028229 */ /* 0x0022a4000000000c */
[----:B01----:R-:W-:Y:S01]  /*8660*/  @!P0 MOV R12, R14 ;  /* 0x0000000e000c8202 */ /* 0x003fe20000000f00 */
[----:B------:R-:W-:-:S07]  /*8670*/  @!P0 IMAD.MOV.U32 R13, RZ, RZ, R15 ;  /* 0x000000ffff0d8224 */ /* 0x000fce00078e000f */
        /* <DEDUP_REMOVED lines=10> */
.L_x_12474:
[----:B------:R-:W-:Y:S05]  /*8720*/  BSYNC B1 ;  /* 0x0000000000017941 */ /* 0x000fea0003800000 */
.L_x_12471:
[----:B------:R-:W-:Y:S01]  /*8730*/  WARPSYNC 0xffffffff ;  /* 0xffffffff00007948 */ /* 0x000fe20003800000 */
[----:B-----5:R-:W1:Y:S01]  /*8740*/  DSETP.GTU.AND P0, PT, |R42|, +INF , PT ;  /* 0x7ff000002a00742a */ /* 0x020e620003f0c200 */
[----:B------:R-:W-:Y:S03]  /*8750*/  BSSY B1, `(.L_x_12605) ;  /* 0x000085c000017945 */ /* 0x000fe60003800000 */
[----:B------:R-:W-:-:S04]  /*8760*/  DADD R68, -RZ, |R40| ;  /* 0x00000000ff447229 */ /* 0x000fc80000000528 */
[----:B-1----:R-:W1:-:S04]  /*8770*/  DSETP.GTU.OR P0, PT, |R40|, +INF , P0 ;  /* 0x7ff000002800742a */ /* 0x002e48000070c600 */
[----:B------:R2:W3:-:S10]  /*8780*/  DADD R66, -RZ, |R42| ;  /* 0x00000000ff427229 */ /* 0x0004d4000000052a */
[----:B-1----:R-:W-:Y:S05]  /*8790*/  @P0 BRA `(.L_x_12606) ;  /* 0x0000846000000947 */ /* 0x002fea0003800000 */
[----:B--23--:R-:W1:-:S06]  /*87a0*/  DSETP.GT.AND P0, PT, R66, 4.50359962737049600000e+15, PT ;  /* 0x433000004200742a */ /* 0x00ce4c0003f04000 */
[----:B-1----:R-:W1:-:S14]  /*87b0*/  DSETP.GT.OR P0, PT, R68, 4.50359962737049600000e+15, P0 ;  /* 0x433000004400742a */ /* 0x002e5c0000704400 */
[----:B-1----:R-:W-:Y:S05]  /*87c0*/  @P0 BRA `(.L_x_12607) ;  /* 0x0000405000000947 */ /* 0x002fea0003800000 */
[----:B------:R-:W1:-:S04]  /*87d0*/  DSETP.NEU.AND P0, PT, R42, RZ, PT ;  /* 0x000000ff2a00722a */ /* 0x000e480003f0d000 */
[----:B------:R-:W2:-:S04]  /*87e0*/  DSETP.GEU.AND P1, PT, R66, c[0x2][0x0], PT ;  /* 0x008000004200762a */ /* 0x000e880003f2e000 */
[----:B-1----:R-:W-:-:S04]  /*87f0*/  DSETP.EQ.AND P0, PT, R40, RZ, !P0 ;  /* 0x000000ff2800722a */ /* 0x002fc80004702000 */
[----:B--2---:R-:W1:-:S06]  /*8800*/  DSETP.LT.AND P1, PT, R68, c[0x2][0x0], !P1 ;  /* 0x008000004400762a */ /* 0x004e4c0004f21000 */
[----:B-1----:R-:W-:-:S13]  /*8810*/  PLOP3.LUT P0, PT, P0, P1, PT, 0xa8, 0x0 ;  /* 0x000000000000781c */ /* 0x002fda0000703570 */
[----:B------:R-:W-:Y:S05]  /*8820*/  @P0 BRA `(.L_x_12608) ;  /* 0x000084e000000947 */ /* 0x000fea0003800000 */
[----:B------:R-:W1:Y:S01]  /*8830*/  DADD R62, R66, 1 ;  /* 0x3ff00000423e7429 */ /* 0x000e620000000000 */
[----:B------:R-:W-:Y:S01]  /*8840*/  IMAD.MOV.U32 R54, RZ, RZ, c[0x2][0xc] ;  /* 0x00800300ff367624 */ /* 0x000fe200078e00ff */
[----:B------:R-:W-:Y:S01]  /*8850*/  BSSY B2, `(.L_x_12609) ;  /* 0x0000251000027945 */ /* 0x000fe20003800000 */
[----:B------:R-:W-:Y:S01]  /*8860*/  IMAD.MOV.U32 R58, RZ, RZ, RZ ;  /* 0x000000ffff3a7224 */ /* 0x000fe200078e00ff */
[----:B------:R-:W-:-:S04]  /*8870*/  DADD R2, -RZ, |R68| ;  /* 0x00000000ff027229 */ /* 0x000fc80000000544 */
[----:B-1----:R-:W1:-:S04]  /*8880*/  DADD R4, -RZ, |R62| ;  /* 0x00000000ff047229 */ /* 0x002e48000000053e */
[----:B------:R-:W2:-:S06]  /*8890*/  DADD R48, R66, -1 ;  /* 0xbff0000042307429 */ /* 0x000e8c0000000000 */
[CC--:B-1----:R-:W-:Y:S01]  /*88a0*/  ISETP.GT.U32.AND P1, PT, R4.reuse, R2.reuse, PT ;  /* 0x000000020400720c */ /* 0x0c2fe20003f24070 */
[----:B--2---:R-:W1:Y:S01]  /*88b0*/  DADD R8, -RZ, |R48| ;  /* 0x00000000ff087229 */ /* 0x004e620000000530 */
[CC--:B------:R-:W-:Y:S02]  /*88c0*/  ISETP.LT.U32.AND P0, PT, R4.reuse, R2.reuse, PT ;  /* 0x000000020400720c */ /* 0x0c0fe40003f01070 */
[CC--:B------:R-:W-:Y:S02]  /*88d0*/  ISETP.GT.U32.AND.EX P1, PT, R5.reuse, R3.reuse, PT, P1 ;  /* 0x000000030500720c */ /* 0x0c0fe40003f24110 */
[CC--:B------:R-:W-:Y:S02]  /*88e0*/  ISETP.LT.U32.AND.EX P0, PT, R5.reuse, R3.reuse, PT, P0 ;  /* 0x000000030500720c */ /* 0x0c0fe40003f01100 */
[----:B0-----:R-:W-:Y:S02]  /*88f0*/  SEL R7, R5, R3, P1 ;  /* 0x0000000305077207 */ /* 0x001fe40000800000 */
[----:B------:R-:W-:-:S02]  /*8900*/  SEL R50, R4, R2, P0 ;  /* 0x0000000204327207 */ /* 0x000fc40000000000 */
[----:B------:R-:W-:Y:S02]  /*8910*/  LOP3.LUT R64, R7, 0xffc00000, RZ, 0xc0, !PT ;  /* 0xffc0000007407812 */ /* 0x000fe400078ec0ff */
[----:B------:R-:W-:Y:S02]  /*8920*/  SEL R51, R5, R3, P0 ;  /* 0x0000000305337207 */ /* 0x000fe40000000000 */
[-C--:B------:R-:W-:Y:S01]  /*8930*/  SEL R6, R4, R2.reuse, P1 ;  /* 0x0000000204067207 */ /* 0x080fe20000800000 */
[----:B------:R-:W-:Y:S01]  /*8940*/  IMAD.MOV.U32 R4, RZ, RZ, RZ ;  /* 0x000000ffff047224 */ /* 0x000fe200078e00ff */
[----:B------:R-:W-:Y:S02]  /*8950*/  IADD3 R5, -R64, 0x7fd00000, RZ ;  /* 0x7fd0000040057810 */ /* 0x000fe40007ffe1ff */
[CC--:B-1----:R-:W-:Y:S02]  /*8960*/  ISETP.GT.U32.AND P1, PT, R8.reuse, R2.reuse, PT ;  /* 0x000000020800720c */ /* 0x0c2fe40003f24070 */
[----:B------:R-:W-:-:S02]  /*8970*/  ISETP.LT.U32.AND P0, PT, R8, R2, PT ;  /* 0x000000020800720c */ /* 0x000fc40003f01070 */
[C---:B------:R-:W0:Y:S01]  /*8980*/  DMUL R44, R4.reuse, R50 ;  /* 0x00000032042c7228 */ /* 0x040e220000000000 */
[CC--:B------:R-:W-:Y:S02]  /*8990*/  ISETP.GT.U32.AND.EX P1, PT, R9.reuse, R3.reuse, PT, P1 ;  /* 0x000000030900720c */ /* 0x0c0fe40003f24110 */
[CC--:B------:R-:W-:Y:S01]  /*89a0*/  ISETP.LT.U32.AND.EX P0, PT, R9.reuse, R3.reuse, PT, P0 ;  /* 0x000000030900720c */ /* 0x0c0fe20003f01100 */
[----:B------:R1:W-:Y:S01]  /*89b0*/  DMUL R52, R4, R6 ;  /* 0x0000000604347228 */ /* 0x0003e20000000000 */
[----:B------:R-:W-:Y:S02]  /*89c0*/  LOP3.LUT R65, R64, 0x100000, RZ, 0xfc, !PT ;  /* 0x0010000040417812 */ /* 0x000fe400078efcff */
        /* <DEDUP_REMOVED lines=9> */
[----:B------:R-:W-:Y:S01]  /*8a60*/  MOV R64, RZ ;  /* 0x000000ff00407202 */ /* 0x000fe20000000f00 */
[----:B-1----:R-:W0:Y:S01]  /*8a70*/  DSETP.MIN.AND P0, P2, R52, c[0x2][0x8], PT ;  /* 0x008002003400762a */ /* 0x002e220003a00000 */
[----:B------:R-:W-:-:S03]  /*8a80*/  ISETP.GE.U32.AND P3, PT, R47, 0x7ff00000, PT ;  /* 0x7ff000002f00780c */ /* 0x000fc60003f66070 */
        /* <DEDUP_REMOVED lines=72> */
[----:B------:R-:W-:Y:S05]  /*8f10*/  CALL.REL.NOINC `($__internal_27_$__cuda_sm20_dsqrt_rn_f64_mediumpath_v1) ;  /* 0x0007f5f000007944 */ /* 0x000fea0003c00000 */
[----:B------:R-:W-:Y:S02]  /*8f20*/  IMAD.MOV.U32 R2, RZ, RZ, R4 ;  /* 0x000000ffff027224 */ /* 0x000fe400078e0004 */
.L_x_12612:
[----:B------:R-:W-:Y:S05]  /*8f30*/  BSYNC B3 ;  /* 0x0000000000037941 */ /* 0x000fea0003800000 */
.L_x_12611:
        /* <DEDUP_REMOVED lines=62> */
.L_x_12610:
        /* <DEDUP_REMOVED lines=33> */
[----:B------:R-:W-:Y:S05]  /*9530*/  CALL.REL.NOINC `($__internal_26_$__cuda_sm20_div_rn_f64_full) ;  /* 0x0007e97000007944 */ /* 0x000fea0003c00000 */
[----:B------:R-:W-:Y:S02]  /*9540*/  IMAD.MOV.U32 R52, RZ, RZ, R2 ;  /* 0x000000ffff347224 */ /* 0x000fe400078e0002 */
[----:B------:R-:W-:Y:S02]  /*9550*/  IMAD.MOV.U32 R53, RZ, RZ, R3 ;  /* 0x000000ffff357224 */ /* 0x000fe400078e0003 */
.L_x_12620:
[----:B------:R-:W-:Y:S05]  /*9560*/  BSYNC B4 ;  /* 0x0000000000047941 */ /* 0x000fea0003800000 */
.L_x_12619:
[----:B------:R-:W-:Y:S05]  /*9570*/  BRA `(.L_x_12618) ;  /* 0x0000001000007947 */ /* 0x000fea0003800000 */
.L_x_12617:
[----:B------:R0:W1:-:S06]  /*9580*/  DADD R52, -R62, R50 ;  /* 0x000000003e347229 */ /* 0x00004c0000000132 */
.L_x_12618:
[----:B------:R-:W-:Y:S05]  /*9590*/  BSYNC B3 ;  /* 0x0000000000037941 */ /* 0x000fea0003800000 */
.L_x_12616:
        /* <DEDUP_REMOVED lines=28> */
[----:B01----:R-:W-:Y:S05]  /*9760*/  CALL.REL.NOINC `($__internal_26_$__cuda_sm20_div_rn_f64_full) ;  /* 0x0007e74000007944 */ /* 0x003fea0003c00000 */
[----:B------:R-:W-:Y:S02]  /*9770*/  IMAD.MOV.U32 R4, RZ, RZ, R2 ;  /* 0x000000ffff047224 */ /* 0x000fe400078e0002 */
[----:B------:R-:W-:Y:S02]  /*9780*/  IMAD.MOV.U32 R5, RZ, RZ, R3 ;  /* 0x000000ffff057224 */ /* 0x000fe400078e0003 */
.L_x_12625:
[----:B------:R-:W-:Y:S05]  /*9790*/  BSYNC B4 ;  /* 0x0000000000047941 */ /* 0x000fea0003800000 */
.L_x_12624:
[----:B------:R-:W-:Y:S02]  /*97a0*/  IMAD.MOV.U32 R2, RZ, RZ, R4 ;  /* 0x000000ffff027224 */ /* 0x000fe400078e0004 */
[----:B------:R-:W-:Y:S01]  /*97b0*/  IMAD.MOV.U32 R3, RZ, RZ, R5 ;  /* 0x000000ffff037224 */ /* 0x000fe200078e0005 */
[----:B------:R-:W-:Y:S05]  /*97c0*/  BRA `(.L_x_12623) ;  /* 0x0000001000007947 */ /* 0x000fea0003800000 */
.L_x_12622:
[----:B------:R2:W3:-:S06]  /*97d0*/  DADD R2, R46, -R4 ;  /* 0x000000002e027229 */ /* 0x0004cc0000000804 */
.L_x_12623:
[----:B------:R-:W-:Y:S05]  /*97e0*/  BSYNC B3 ;  /* 0x0000000000037941 */ /* 0x000fea0003800000 */
.L_x_12621:
[----:B---3--:R-:W3:Y:S01]  /*97f0*/  DMUL R64, R2, 0.5 ;  /* 0x3fe0000002407828 */ /* 0x008ee20000000000 */
[----:B------:R-:W-:Y:S01]  /*9800*/  MOV R6, 0x0 ;  /* 0x0000000000067802 */ /* 0x000fe20000000f00 */
[----:B------:R-:W-:Y:S01]  /*9810*/  IMAD.MOV.U32 R7, RZ, RZ, 0x3fd80000 ;  /* 0x3fd80000ff077424 */ /* 0x000fe200078e00ff */
[----:B------:R-:W-:Y:S01]  /*9820*/  BSSY B3, `(.L_x_12626) ;  /* 0x000001a000037945 */ /* 0x000fe20003800000 */
        /* <DEDUP_REMOVED lines=17> */
[----:B-1----:R-:W-:Y:S02]  /*9940*/  IMAD.MOV.U32 R4, RZ, RZ, R54 ;  /* 0x000000ffff047224 */ /* 0x002fe400078e0036 */
[----:B------:R-:W-:Y:S01]  /*9950*/  IMAD.MOV.U32 R54, RZ, RZ, R2 ;  /* 0x000000ffff367224 */ /* 0x000fe200078e0002 */
[----:B------:R-:W-:Y:S01]  /*9960*/  MOV R2, 0x99a0 ;  /* 0x000099a000027802 */ /* 0x000fe20000000f00 */
[----:B--2---:R-:W-:Y:S02]  /*9970*/  IMAD.MOV.U32 R6, RZ, RZ, R56 ;  /* 0x000000ffff067224 */ /* 0x004fe400078e0038 */
[----:B------:R-:W-:Y:S02]  /*9980*/  IMAD.MOV.U32 R7, RZ, RZ, R57 ;  /* 0x000000ffff077224 */ /* 0x000fe400078e0039 */
[----:B0-----:R-:W-:Y:S05]  /*9990*/  CALL.REL.NOINC `($__internal_27_$__cuda_sm20_dsqrt_rn_f64_mediumpath_v1) ;  /* 0x0007eb7000007944 */ /* 0x001fea0003c00000 */
[----:B------:R-:W-:Y:S02]  /*99a0*/  IMAD.MOV.U32 R6, RZ, RZ, R4 ;  /* 0x000000ffff067224 */ /* 0x000fe400078e0004 */
[----:B------:R-:W-:Y:S02]  /*99b0*/  IMAD.MOV.U32 R7, RZ, RZ, R3 ;  /* 0x000000ffff077224 */ /* 0x000fe400078e0003 */
.L_x_12627:
[----:B------:R-:W-:Y:S05]  /*99c0*/  BSYNC B3 ;  /* 0x0000000000037941 */ /* 0x000fea0003800000 */
.L_x_12626:
        /* <DEDUP_REMOVED lines=33> */
[----:B------:R-:W-:Y:S02]  /*9be0*/  @P0 IADD3 R2, R2, 0x1, RZ ;  /* 0x0000000102020810 */ /* 0x000fe40007ffe0ff */
[----:B------:R-:W-:Y:S02]  /*9bf0*/  @P0 MOV R5, R7 ;  /* 0x0000000700050202 */ /* 0x000fe40000000f00 */
[----:B------:R-:W-:-:S04]  /*9c00*/  LOP3.LUT R2, R2, 0x80000000, RZ, 0x3c, !PT ;  /* 0x8000000002027812 */ /* 0x000fc800078e3cff */
        /* <DEDUP_REMOVED lines=30> */
.L_x_12628:
        /* <DEDUP_REMOVED lines=21> */
[----:B0-----:R-:W-:Y:S05]  /*9f40*/  CALL.REL.NOINC `($__internal_26_$__cuda_sm20_div_rn_f64_full) ;  /* 0x0007df6000007944 */ /* 0x001fea0003c00000 */
.L_x_12630:
[----:B------:R-:W-:Y:S05]  /*9f50*/  BSYNC B3 ;  /* 0x0000000000037941 */ /* 0x000fea0003800000 */
.L_x_12629:
        /* <DEDUP_REMOVED lines=16> */
.L_x_12615:
        /* <DEDUP_REMOVED lines=25> */
.L_x_12633:
[----:B------:R-:W-:Y:S05]  /*a1f0*/  BSYNC B3 ;  /* 0x0000000000037941 */ /* 0x000fea0003800000 */
.L_x_12632:
        /* <DEDUP_REMOVED lines=26> */
[----:B------:R-:W-:Y:S05]  /*a3a0*/  CALL.REL.NOINC `($__internal_26_$__cuda_sm20_div_rn_f64_full) ;  /* 0x0007db0000007944 */ /* 0x000fea0003c00000 */
.L_x_12636:
[----:B------:R-:W-:Y:S05]  /*a3b0*/  BSYNC B3 ;  /* 0x0000000000037941 */ /* 0x000fea0003800000 */
.L_x_12635:
        /* <DEDUP_REMOVED lines=16> */
.L_x_12634:
        /* <DEDUP_REMOVED lines=56> */
.L_x_12637:
[----:B------:R-:W-:Y:S01]  /*a840*/  MOV R2, 0x0 ;  /* 0x0000000000027802 */ /* 0x000fe20000000f00 */
[----:B------:R-:W-:Y:S01]  /*a850*/  IMAD.MOV.U32 R3, RZ, RZ, 0x7ff00000 ;  /* 0x7ff00000ff037424 */ /* 0x000fe200078e00ff */
[----:B------:R-:W-:-:S05]  /*a860*/  FSETP.NEU.FTZ.AND P0, PT, R5, RZ, PT ;  /* 0x000000ff0500720b */ /* 0x000fca0003f1d000 */
[----:B------:R-:W0:-:S10]  /*a870*/  DFMA R2, R4, R2, +INF ;  /* 0x7ff000000402742b */ /* 0x000e140000000002 */
[----:B0-----:R-:W-:Y:S02]  /*a880*/  FSEL R64, R2, RZ, P0 ;  /* 0x000000ff02407208 */ /* 0x001fe40000000000 */
[----:B------:R-:W-:Y:S01]  /*a890*/  FSEL R65, R3, -QNAN , P0 ;  /* 0xfff0000003417808 */ /* 0x000fe20000000000 */
[----:B------:R-:W-:Y:S05]  /*a8a0*/  BRA `(.L_x_12613) ;  /* 0x000004b000007947 */ /* 0x000fea0003800000 */
.L_x_12631:
        /* <DEDUP_REMOVED lines=24> */
.L_x_12639:
[----:B------:R-:W-:Y:S05]  /*aa30*/  BSYNC B3 ;  /* 0x0000000000037941 */ /* 0x000fea0003800000 */
.L_x_12638:
        /* <DEDUP_REMOVED lines=21> */
.L_x_12641:
[----:B------:R-:W-:Y:S05]  /*ab90*/  BSYNC B3 ;  /* 0x0000000000037941 */ /* 0x000fea0003800000 */
.L_x_12640:
[----:B------:R-:W-:Y:S05]  /*aba0*/  BRA `(.L_x_12613) ;  /* 0x000001b000007947 */ /* 0x000fea0003800000 */
.L_x_12614:
        /* <DEDUP_REMOVED lines=18> */
[----:B------:R-:W-:Y:S01]  /*acd0*/  IMAD.MOV.U32 R5, RZ, RZ, R3 ;  /* 0x000000ffff057224 */ /* 0x000fe200078e0003 */
[----:B------:R-:W-:Y:S01]  /*ace0*/  MOV R3, R69 ;  /* 0x0000004500037202 */ /* 0x000fe20000000f00 */
[----:B------:R-:W-:Y:S02]  /*acf0*/  IMAD.MOV.U32 R7, RZ, RZ, R55 ;  /* 0x000000ffff077224 */ /* 0x000fe400078e0037 */
[----:B------:R-:W-:Y:S02]  /*ad00*/  IMAD.MOV.U32 R54, RZ, RZ, R68 ;  /* 0x000000ffff367224 */ /* 0x000fe400078e0044 */
[----:B------:R-:W-:Y:S05]  /*ad10*/  CALL.REL.NOINC `($__internal_27_$__cuda_sm20_dsqrt_rn_f64_mediumpath_v1) ;  /* 0x0007d7f000007944 */ /* 0x000fea0003c00000 */
[----:B------:R-:W-:Y:S02]  /*ad20*/  IMAD.MOV.U32 R5, RZ, RZ, R3 ;  /* 0x000000ffff057224 */ /* 0x000fe400078e0003 */
.L_x_12643:
[----:B------:R-:W-:Y:S05]  /*ad30*/  BSYNC B3 ;  /* 0x0000000000037941 */ /* 0x000fea0003800000 */
.L_x_12642:
[----:B-1----:R-:W-:Y:S02]  /*ad40*/  IMAD.MOV.U32 R64, RZ, RZ, R4 ;  /* 0x000000ffff407224 */ /* 0x002fe400078e0004 */
[----:B------:R-:W-:-:S02]  /*ad50*/  IMAD.MOV.U32 R65, RZ, RZ, R5 ;  /* 0x000000ffff417224 */ /* 0x000fc400078e0005 */
.L_x_12613:
[----:B------:R-:W-:Y:S05]  /*ad60*/  BSYNC B2 ;  /* 0x0000000000027941 */ /* 0x000fea0003800000 */
.L_x_12609:
        /* <DEDUP_REMOVED lines=24> */
[----:B-12---:R-:W-:Y:S05]  /*aef0*/  CALL.REL.NOINC `($__internal_26_$__cuda_sm20_div_rn_f64_full) ;  /* 0x0007cfb000007944 */ /* 0x006fea0003c00000 */
.L_x_12648:
[----:B------:R-:W-:Y:S05]  /*af00*/  BSYNC B4 ;  /* 0x0000000000047941 */ /* 0x000fea0003800000 */
.L_x_12647:
        /* <DEDUP_REMOVED lines=23> */
.L_x_12650:
        /* <DEDUP_REMOVED lines=43> */
.L_x_12649:
        /* <DEDUP_REMOVED lines=11> */
[----:B------:R-:W-:Y:S01]  /*b3e0*/  IMAD.MOV.U32 R52, RZ, RZ, R68 ;  /* 0x000000ffff347224 */ /* 0x000fe200078e0044 */
[----:B------:R-:W-:-:S12]  /*b3f0*/  MOV R53, R69 ;  /* 0x0000004500357202 */ /* 0x000fd80000000f00 */
        /* <DEDUP_REMOVED lines=21> */
[----:B--2---:R-:W-:Y:S05]  /*b550*/  CALL.REL.NOINC `($__internal_26_$__cuda_sm20_div_rn_f64_full) ;  /* 0x0007c95000007944 */ /* 0x004fea0003c00000 */
[----:B------:R-:W-:Y:S02]  /*b560*/  IMAD.MOV.U32 R52, RZ, RZ, R2 ;  /* 0x000000ffff347224 */ /* 0x000fe400078e0002 */
[----:B------:R-:W-:Y:S02]  /*b570*/  IMAD.MOV.U32 R53, RZ, RZ, R3 ;  /* 0x000000ffff357224 */ /* 0x000fe400078e0003 */
.L_x_12659:
[----:B------:R-:W-:Y:S05]  /*b580*/  BSYNC B6 ;  /* 0x0000000000067941 */ /* 0x000fea0003800000 */
.L_x_12658:
[----:B------:R-:W-:Y:S05]  /*b590*/  BRA `(.L_x_12657) ;  /* 0x0000001000007947 */ /* 0x000fea0003800000 */
.L_x_12656:
[----:B------:R0:W3:-:S06]  /*b5a0*/  DADD R52, -R62, R50 ;  /* 0x000000003e347229 */ /* 0x0000cc0000000132 */
.L_x_12657:
[----:B------:R-:W-:Y:S05]  /*b5b0*/  BSYNC B5 ;  /* 0x0000000000057941 */ /* 0x000fea0003800000 */
.L_x_12655:
        /* <DEDUP_REMOVED lines=27> */
[----:B0-23--:R-:W-:Y:S05]  /*b770*/  CALL.REL.NOINC `($__internal_26_$__cuda_sm20_div_rn_f64_full) ;  /* 0x0007c73000007944 */ /* 0x00dfea0003c00000 */
.L_x_12664:
[----:B------:R-:W-:Y:S05]  /*b780*/  BSYNC B6 ;  /* 0x0000000000067941 */ /* 0x000fea0003800000 */
.L_x_12663:
[----:B------:R-:W-:Y:S02]  /*b790*/  IMAD.MOV.U32 R68, RZ, RZ, R2 ;  /* 0x000000ffff447224 */ /* 0x000fe400078e0002 */
[----:B------:R-:W-:Y:S01]  /*b7a0*/  IMAD.MOV.U32 R69, RZ, RZ, R3 ;  /* 0x000000ffff457224 */ /* 0x000fe200078e0003 */
[----:B------:R-:W-:Y:S05]  /*b7b0*/  BRA `(.L_x_12662) ;  /* 0x0000001000007947 */ /* 0x000fea0003800000 */
.L_x_12661:
[----:B------:R4:W0:-:S06]  /*b7c0*/  DADD R68, -R48, R46 ;  /* 0x0000000030447229 */ /* 0x00080c000000012e */
.L_x_12662:
[----:B------:R-:W-:Y:S05]  /*b7d0*/  BSYNC B5 ;  /* 0x0000000000057941 */ /* 0x000fea0003800000 */
.L_x_12660:
        /* <DEDUP_REMOVED lines=25> */
[----:B0-2-4-:R-:W-:Y:S05]  /*b970*/  CALL.REL.NOINC `($__internal_27_$__cuda_sm20_dsqrt_rn_f64_mediumpath_v1) ;  /* 0x0007cb9000007944 */ /* 0x015fea0003c00000 */
[----:B------:R-:W-:Y:S02]  /*b980*/  MOV R5, R3 ;  /* 0x0000000300057202 */ /* 0x000fe40000000f00 */
.L_x_12666:
[----:B------:R-:W-:Y:S05]  /*b990*/  BSYNC B5 ;  /* 0x0000000000057941 */ /* 0x000fea0003800000 */
.L_x_12665:
[----:B-1--4-:R-:W-:Y:S02]  /*b9a0*/  IMAD.MOV.U32 R46, RZ, RZ, R4 ;  /* 0x000000ffff2e7224 */ /* 0x012fe400078e0004 */
[----:B------:R-:W-:Y:S01]  /*b9b0*/  IMAD.MOV.U32 R47, RZ, RZ, R5 ;  /* 0x000000ffff2f7224 */ /* 0x000fe200078e0005 */
[----:B------:R-:W-:Y:S05]  /*b9c0*/  BRA `(.L_x_12667) ;  /* 0x000008a000007947 */ /* 0x000fea0003800000 */
.L_x_12654:
        /* <DEDUP_REMOVED lines=25> */
[----:B0-2---:R-:W-:Y:S05]  /*bb60*/  CALL.REL.NOINC `($__internal_27_$__cuda_sm20_dsqrt_rn_f64_mediumpath_v1) ;  /* 0x0007c9a000007944 */ /* 0x005fea0003c00000 */
[----:B------:R-:W-:Y:S02]  /*bb70*/  IMAD.MOV.U32 R5, RZ, RZ, R3 ;  /* 0x000000ffff057224 */ /* 0x000fe400078e0003 */
.L_x_12670:
[----:B------:R-:W-:Y:S05]  /*bb80*/  BSYNC B5 ;  /* 0x0000000000057941 */ /* 0x000fea0003800000 */
.L_x_12669:
[----:B-1----:R-:W-:Y:S02]  /*bb90*/  IMAD.MOV.U32 R46, RZ, RZ, R4 ;  /* 0x000000ffff2e7224 */ /* 0x002fe400078e0004 */
[----:B------:R-:W-:Y:S01]  /*bba0*/  IMAD.MOV.U32 R47, RZ, RZ, R5 ;  /* 0x000000ffff2f7224 */ /* 0x000fe200078e0005 */
[----:B------:R-:W-:Y:S05]  /*bbb0*/  BRA `(.L_x_12667) ;  /* 0x000006b000007947 */ /* 0x000fea0003800000 */
.L_x_12668:
        /* <DEDUP_REMOVED lines=25> */
[----:B--2---:R-:W-:Y:S05]  /*bd50*/  CALL.REL.NOINC `($__internal_27_$__cuda_sm20_dsqrt_rn_f64_mediumpath_v1) ;  /* 0x0007c7b000007944 */ /* 0x004fea0003c00000 */
[----:B------:R-:W-:Y:S02]  /*bd60*/  MOV R2, R4 ;  /* 0x0000000400027202 */ /* 0x000fe40000000f00 */
.L_x_12672:
[----:B------:R-:W-:Y:S05]  /*bd70*/  BSYNC B5 ;  /* 0x0000000000057941 */ /* 0x000fea0003800000 */
.L_x_12671:
        /* <DEDUP_REMOVED lines=21> */
.L_x_12674:
[----:B------:R-:W-:Y:S05]  /*bed0*/  BSYNC B5 ;  /* 0x0000000000057941 */ /* 0x000fea0003800000 */
.L_x_12673:
[----:B------:R-:W0:Y:S01]  /*bee0*/  DMUL R66, R66, 8.11296384146066816958e+31 ;  /* 0x4690000042427828 */ /* 0x000e220000000000 */
[----:B------:R-:W-:Y:S05]  /*bef0*/  BRA `(.L_x_12667) ;  /* 0x0000037000007947 */ /* 0x000fea0003800000 */
.L_x_12653:
        /* <DEDUP_REMOVED lines=21> */
[----:B-12---:R-:W-:Y:S05]  /*c050*/  CALL.REL.NOINC `($__internal_27_$__cuda_sm20_dsqrt_rn_f64_mediumpath_v1) ;  /* 0x0007c4b000007944 */ /* 0x006fea0003c00000 */
[----:B------:R-:W-:Y:S02]  /*c060*/  IMAD.MOV.U32 R46, RZ, RZ, R4 ;  /* 0x000000ffff2e7224 */ /* 0x000fe400078e0004 */
[----:B------:R-:W-:Y:S02]  /*c070*/  IMAD.MOV.U32 R47, RZ, RZ, R3 ;  /* 0x000000ffff2f7224 */ /* 0x000fe400078e0003 */
.L_x_12676:
[----:B------:R-:W-:Y:S05]  /*c080*/  BSYNC B5 ;  /* 0x0000000000057941 */ /* 0x000fea0003800000 */
.L_x_12675:
        /* <DEDUP_REMOVED lines=21> */
[----:B0-----:R-:W-:Y:S01]  /*c1e0*/  MOV R4, R6 ;  /* 0x0000000600047202 */ /* 0x001fe20000000f00 */
[----:B---3--:R-:W-:Y:S01]  /*c1f0*/  IMAD.MOV.U32 R3, RZ, RZ, R55 ;  /* 0x000000ffff037224 */ /* 0x008fe200078e0037 */
[----:B------:R-:W-:Y:S01]  /*c200*/  MOV R2, 0xc240 ;  /* 0x0000c24000027802 */ /* 0x000fe20000000f00 */
[----:B------:R-:W-:Y:S02]  /*c210*/  IMAD.MOV.U32 R6, RZ, RZ, R44 ;  /* 0x000000ffff067224 */ /* 0x000fe400078e002c */
[----:B------:R-:W-:Y:S02]  /*c220*/  IMAD.MOV.U32 R7, RZ, RZ, R45 ;  /* 0x000000ffff077224 */ /* 0x000fe400078e002d */
[----:B-12---:R-:W-:Y:S05]  /*c230*/  CALL.REL.NOINC `($__internal_27_$__cuda_sm20_dsqrt_rn_f64_mediumpath_v1) ;  /* 0x0007c2d000007944 */ /* 0x006fea0003c00000 */
[----:B------:R-:W-:Y:S02]  /*c240*/  IMAD.MOV.U32 R2, RZ, RZ, R4 ;  /* 0x000000ffff027224 */ /* 0x000fe400078e0004 */
.L_x_12678:
[----:B------:R-:W-:Y:S05]  /*c250*/  BSYNC B5 ;  /* 0x0000000000057941 */ /* 0x000fea0003800000 */
.L_x_12677:
[----:B-1-3--:R1:W3:-:S06]  /*c260*/  DMUL R46, R2, R46 ;  /* 0x0000002e022e7228 */ /* 0x00a2cc0000000000 */
.L_x_12667:
[----:B------:R-:W-:Y:S05]  /*c270*/  BSYNC B4 ;  /* 0x0000000000047941 */ /* 0x000fea0003800000 */
.L_x_12652:
[----:B------:R-:W-:Y:S05]  /*c280*/  BRA `(.L_x_12679) ;  /* 0x0000002000007947 */ /* 0x000fea0003800000 */
.L_x_12646:
[----:B------:R3:W4:-:S04]  /*c290*/  DMUL R46, R44, 9.00719925474099200000e+15 ;  /* 0x434000002c2e7828 */ /* 0x0007080000000000 */
[----:B------:R-:W0:-:S06]  /*c2a0*/  DMUL R66, R66, 9.00719925474099200000e+15 ;  /* 0x4340000042427828 */ /* 0x000e0c0000000000 */
.L_x_12679:
[----:B---34-:R-:W-:Y:S05]  /*c2b0*/  BSYNC B2 ;  /* 0x0000000000027941 */ /* 0x018fea0003800000 */
.L_x_12645:
        /* <DEDUP_REMOVED lines=27> */
[----:B--2---:R-:W-:Y:S05]  /*c470*/  CALL.REL.NOINC `($__internal_26_$__cuda_sm20_div_rn_f64_full) ;  /* 0x0007ba3000007944 */ /* 0x004fea0003c00000 */
.L_x_12681:
[----:B------:R-:W-:Y:S05]  /*c480*/  BSYNC B2 ;  /* 0x0000000000027941 */ /* 0x000fea0003800000 */
.L_x_12680:
        /* <DEDUP_REMOVED lines=43> */
.L_x_12683:
[----:B------:R-:W-:Y:S02]  /*c740*/  FSEL R2, RZ, 3.37028055040000000000e+12, P1 ;  /* 0x54442d18ff027808 */ /* 0x000fe40000800000 */
[----:B------:R-:W-:Y:S02]  /*c750*/  FSEL R3, RZ, 2.1426990032196044922, P1 ;  /* 0x400921fbff037808 */ /* 0x000fe40000800000 */
.L_x_12684:
[----:B------:R-:W-:Y:S05]  /*c760*/  BSYNC B0 ;  /* 0x0000000000007941 */ /* 0x000fea0003800000 */
.L_x_12682:
[----:B------:R0:W1:Y:S02]  /*c770*/  DADD R46, |R46|, |R66| ;  /* 0x000000002e2e7229 */ /* 0x0000640000000642 */
[----:B0-----:R-:W-:-:S04]  /*c780*/  LOP3.LUT R67, R3, 0x80000000, R67, 0xb8, !PT ;  /* 0x8000000003437812 */ /* 0x001fc800078eb843 */
[----:B-1----:R-:W0:-:S06]  /*c790*/  DSETP.GTU.AND P0, PT, |R46|, +INF , PT ;  /* 0x7ff000002e00742a */ /* 0x002e0c0003f0c200 */
[----:B0-----:R-:W-:Y:S02]  /*c7a0*/  FSEL R2, R46, R2, P0 ;  /* 0x000000022e027208 */ /* 0x001fe40000000000 */
[----:B------:R-:W-:Y:S02]  /*c7b0*/  FSEL R3, R47, R67, P0 ;  /* 0x000000432f037208 */ /* 0x000fe40000000000 */
.L_x_12651:
[----:B------:R-:W-:Y:S05]  /*c7c0*/  BSYNC B3 ;  /* 0x0000000000037941 */ /* 0x000fea0003800000 */
.L_x_12644:
[----:B---3--:R-:W-:Y:S01]  /*c7d0*/  LOP3.LUT R43, R3, 0x80000000, R43, 0xb8, !PT ;  /* 0x80000000032b7812 */ /* 0x008fe200078eb82b */
[----:B------:R-:W-:Y:S01]  /*c7e0*/  IMAD.MOV.U32 R42, RZ, RZ, R2 ;  /* 0x000000ffff2a7224 */ /* 0x000fe200078e0002 */
[----:B-12---:R-:W-:Y:S01]  /*c7f0*/  LOP3.LUT R41, R65, 0x80000000, R41, 0xb8, !PT ;  /* 0x8000000041297812 */ /* 0x006fe200078eb829 */
[----:B------:R-:W-:Y:S01]  /*c800*/  IMAD.MOV.U32 R40, RZ, RZ, R64 ;  /* 0x000000ffff287224 */ /* 0x000fe200078e0040 */
[----:B------:R-:W-:Y:S05]  /*c810*/  BRA `(.L_x_12608) ;  /* 0x000044f000007947 */ /* 0x000fea0003800000 */
.L_x_12607:
[----:B------:R-:W-:Y:S01]  /*c820*/  ISETP.GT.AND P0, PT, R41, -0x1, PT ;  /* 0xffffffff2900780c */ /* 0x000fe20003f04270 */
[----:B------:R-:W-:-:S12]  /*c830*/  BSSY B2, `(.L_x_12685) ;  /* 0x0000436000027945 */ /* 0x000fd80003800000 */
[----:B------:R-:W-:Y:S05]  /*c840*/  @P0 BRA `(.L_x_12686) ;  /* 0x000022f000000947 */ /* 0x000fea0003800000 */
[----:B------:R-:W1:-:S04]  /*c850*/  DSETP.GEU.AND P4, PT, |R40|, |R42|, PT ;  /* 0x4000002a2800722a */ /* 0x000e480003f8e200 */
[----:B------:R-:W2:Y:S02]  /*c860*/  DADD R2, -RZ, -R42 ;  /* 0x00000000ff027229 */ /* 0x000ea4000000092a */
[----:B-1----:R-:W-:Y:S02]  /*c870*/  FSEL R50, R66, R68, !P4 ;  /* 0x0000004442327208 */ /* 0x002fe40006000000 */
[----:B------:R-:W-:Y:S01]  /*c880*/  FSEL R51, R67, R69, !P4 ;  /* 0x0000004543337208 */ /* 0x000fe20006000000 */
[----:B------:R-:W-:Y:S01]  /*c890*/  DADD R44, -RZ, -R40 ;  /* 0x00000000ff2c7229 */ /* 0x000fe20000000928 */
[----:B------:R-:W-:Y:S02]  /*c8a0*/  FSEL R48, R68, R66, !P4 ;  /* 0x0000004244307208 */ /* 0x000fe40006000000 */
[----:B------:R-:W-:Y:S02]  /*c8b0*/  FSEL R49, R69, R67, !P4 ;  /* 0x0000004345317208 */ /* 0x000fe40006000000 */
[----:B------:R-:W1:Y:S01]  /*c8c0*/  DSETP.GT.AND P0, PT, R50, c[0x2][0x1b0], PT ;  /* 0x00806c003200762a */ /* 0x000e620003f04000 */
[----:B--2---:R-:W-:-:S13]  /*c8d0*/  IMAD.MOV.U32 R11, RZ, RZ, R3 ;  /* 0x000000ffff0b7224 */ /* 0x004fda00078e0003 */
[----:B-1----:R-:W-:Y:S05]  /*c8e0*/  @P0 BRA `(.L_x_12687) ;  /* 0x000013f000000947 */ /* 0x002fea0003800000 */
[----:B------:R-:W1:-:S06]  /*c8f0*/  DSETP.GEU.AND P0, PT, R48, 1.4916681462400413487e-154, PT ;  /* 0x200000003000742a */ /* 0x000e4c0003f0e000 */
[----:B-1----:R-:W1:-:S14]  /*c900*/  DSETP.GT.OR P0, PT, R50, 5.9666725849601653946e-154, !P0 ;  /* 0x202000003200742a */ /* 0x002e5c0004704400 */
[----:B-1----:R-:W-:Y:S05]  /*c910*/  @P0 BRA `(.L_x_12688) ;  /* 0x000008b000000947 */ /* 0x002fea0003800000 */
[----:B------:R-:W1:Y:S01]  /*c920*/  DMUL R2, R48, R48 ;  /* 0x0000003030027228 */ /* 0x000e620000000000 */
[----:B0-----:R-:W0:Y:S01]  /*c930*/  MUFU.RCP64H R7, R51 ;  /* 0x0000003300077308 */ /* 0x001e220000001800 */
[----:B------:R-:W-:Y:S01]  /*c940*/  IMAD.MOV.U32 R6, RZ, RZ, 0x1 ;  /* 0x00000001ff067424 */ /* 0x000fe200078e00ff */
[----:B------:R-:W-:Y:S01]  /*c950*/  BSSY B0, `(.L_x_12689) ;  /* 0x0000048000007945 */ /* 0x000fe20003800000 */
[----:B------:R-:W-:Y:S01]  /*c960*/  IMAD.MOV.U32 R44, RZ, RZ, -0x3ff ;  /* 0xfffffc01ff2c7424 */ /* 0x000fe200078e00ff */
[----:B------:R-:W-:Y:S01]  /*c970*/  FSETP.GEU.AND P5, PT, |R49|, 6.5827683646048100446e-37, PT ;  /* 0x036000003100780b */ /* 0x000fe20003fae200 */
[----:B-1----:R-:W1:-:S10]  /*c980*/  DFMA R52, R50, R50, R2 ;  /* 0x000000323234722b */ /* 0x002e540000000002 */
[----:B-1----:R-:W-:Y:S01]  /*c990*/  ISETP.GT.AND P0, PT, R53, 0xfffff, PT ;  /* 0x000fffff3500780c */ /* 0x002fe20003f04270 */
[----:B0-----:R-:W0:Y:S01]  /*c9a0*/  DFMA R2, -R50, R6, 1 ;  /* 0x3ff000003202742b */ /* 0x001e220000000106 */
[----:B------:R-:W-:Y:S01]  /*c9b0*/  IMAD.MOV.U32 R4, RZ, RZ, R52 ;  /* 0x000000ffff047224 */ /* 0x000fe200078e0034 */
[----:B------:R-:W-:-:S04]  /*c9c0*/  MOV R5, R53 ;  /* 0x0000003500057202 */ /* 0x000fc80000000f00 */
        /* <DEDUP_REMOVED lines=64> */
.L_x_12690:
[----:B------:R-:W-:Y:S05]  /*cdd0*/  BSYNC B0 ;  /* 0x0000000000007941 */ /* 0x000fea0003800000 */
.L_x_12689:
[----:B------:R-:W-:Y:S01]  /*cde0*/  BSSY B3, `(.L_x_12691) ;  /* 0x0000008000037945 */ /* 0x000fe20003800000 */
[----:B------:R-:W-:Y:S05]  /*cdf0*/  @P3 BRA P5, `(.L_x_12692) ;  /* 0x0000006000003947 */ /* 0x000fea0002800000 */
[----:B------:R-:W-:Y:S01]  /*ce00*/  IMAD.MOV.U32 R6, RZ, RZ, R48 ;  /* 0x000000ffff067224 */ /* 0x000fe200078e0030 */
[----:B0-----:R-:W-:Y:S01]  /*ce10*/  MOV R4, 0xce60 ;  /* 0x0000ce6000047802 */ /* 0x001fe20000000f00 */
[----:B------:R-:W-:Y:S02]  /*ce20*/  IMAD.MOV.U32 R5, RZ, RZ, R49 ;  /* 0x000000ffff057224 */ /* 0x000fe400078e0031 */
[----:B------:R-:W-:Y:S02]  /*ce30*/  IMAD.MOV.U32 R2, RZ, RZ, R50 ;  /* 0x000000ffff027224 */ /* 0x000fe400078e0032 */
[----:B------:R-:W-:Y:S02]  /*ce40*/  IMAD.MOV.U32 R3, RZ, RZ, R51 ;  /* 0x000000ffff037224 */ /* 0x000fe400078e0033 */
[----:B-1----:R-:W-:Y:S05]  /*ce50*/  CALL.REL.NOINC `($__internal_26_$__cuda_sm20_div_rn_f64_full) ;  /* 0x0007b05000007944 */ /* 0x002fea0003c00000 */
.L_x_12692:
[----:B------:R-:W-:Y:S05]  /*ce60*/  BSYNC B3 ;  /* 0x0000000000037941 */ /* 0x000fea0003800000 */
.L_x_12691:
        /* <DEDUP_REMOVED lines=43> */
.L_x_12694:
[----:B------:R-:W-:-:S04]  /*d120*/  ISETP.GE.AND P0, PT, R45, RZ, PT ;  /* 0x000000ff2d00720c */ /* 0x000fc80003f06270 */
[----:B------:R-:W-:Y:S02]  /*d130*/  FSEL R6, RZ, 3.37028055040000000000e+12, P0 ;  /* 0x54442d18ff067808 */ /* 0x000fe40000000000 */
[----:B------:R-:W-:Y:S02]  /*d140*/  FSEL R7, RZ, 2.1426990032196044922, P0 ;  /* 0x400921fbff077808 */ /* 0x000fe40000000000 */
.L_x_12695:
[----:B------:R-:W-:Y:S05]  /*d150*/  BSYNC B0 ;  /* 0x0000000000007941 */ /* 0x000fea0003800000 */
.L_x_12693:
[----:B------:R-:W2:Y:S01]  /*d160*/  DADD R2, |R40|, |R42| ;  /* 0x0000000028027229 */ /* 0x000ea2000000062a */
[----:B------:R-:W-:-:S03]  /*d170*/  LOP3.LUT R11, R7, 0x80000000, R11, 0xb8, !PT ;  /* 0x80000000070b7812 */ /* 0x000fc600078eb80b */
[----:B-1----:R-:W-:-:S04]  /*d180*/  DMUL R46, R46, 0.5 ;  /* 0x3fe000002e2e7828 */ /* 0x002fc80000000000 */
[----:B--2---:R-:W1:-:S06]  /*d190*/  DSETP.GTU.AND P0, PT, |R2|, +INF , PT ;  /* 0x7ff000000200742a */ /* 0x004e4c0003f0c200 */
[----:B-1----:R-:W-:Y:S02]  /*d1a0*/  FSEL R6, R2, R6, P0 ;  /* 0x0000000602067208 */ /* 0x002fe40000000000 */
[----:B------:R-:W-:Y:S01]  /*d1b0*/  FSEL R7, R3, R11, P0 ;  /* 0x0000000b03077208 */ /* 0x000fe20000000000 */
[----:B------:R-:W-:Y:S05]  /*d1c0*/  BRA `(.L_x_12696) ;  /* 0x000039c000007947 */ /* 0x000fea0003800000 */
.L_x_12688:
        /* <DEDUP_REMOVED lines=12> */
[----:B0-----:R-:W-:-:S02]  /*d290*/  LOP3.LUT R6, R5, 0xffc00000, RZ, 0xc0, !PT ;  /* 0xffc0000005067812 */ /* 0x001fc400078ec0ff */
        /* <DEDUP_REMOVED lines=99> */
.L_x_12698:
[----:B------:R-:W-:Y:S05]  /*d8d0*/  BSYNC B0 ;  /* 0x0000000000007941 */ /* 0x000fea0003800000 */
.L_x_12697:
[----:B------:R-:W-:Y:S01]  /*d8e0*/  BSSY B3, `(.L_x_12699) ;  /* 0x000000a000037945 */ /* 0x000fe20003800000 */
[----:B------:R-:W-:Y:S05]  /*d8f0*/  @P3 BRA P5, `(.L_x_12700) ;  /* 0x0000008000003947 */ /* 0x000fea0002800000 */
[----:B0-----:R-:W-:Y:S01]  /*d900*/  IMAD.MOV.U32 R6, RZ, RZ, R48 ;  /* 0x000000ffff067224 */ /* 0x001fe200078e0030 */
[----:B------:R-:W-:Y:S01]  /*d910*/  MOV R4, 0xd960 ;  /* 0x0000d96000047802 */ /* 0x000fe20000000f00 */
[----:B------:R-:W-:Y:S02]  /*d920*/  IMAD.MOV.U32 R5, RZ, RZ, R49 ;  /* 0x000000ffff057224 */ /* 0x000fe400078e0031 */
[----:B------:R-:W-:Y:S02]  /*d930*/  IMAD.MOV.U32 R2, RZ, RZ, R50 ;  /* 0x000000ffff027224 */ /* 0x000fe400078e0032 */
[----:B------:R-:W-:Y:S02]  /*d940*/  IMAD.MOV.U32 R3, RZ, RZ, R51 ;  /* 0x000000ffff037224 */ /* 0x000fe400078e0033 */
[----:B-1----:R-:W-:Y:S05]  /*d950*/  CALL.REL.NOINC `($__internal_26_$__cuda_sm20_div_rn_f64_full) ;  /* 0x0007a55000007944 */ /* 0x002fea0003c00000 */
[----:B------:R-:W-:Y:S02]  /*d960*/  IMAD.MOV.U32 R4, RZ, RZ, R2 ;  /* 0x000000ffff047224 */ /* 0x000fe400078e0002 */
[----:B------:R-:W-:Y:S02]  /*d970*/  IMAD.MOV.U32 R5, RZ, RZ, R3 ;  /* 0x000000ffff057224 */ /* 0x000fe400078e0003 */
.L_x_12700:
[----:B------:R-:W-:Y:S05]  /*d980*/  BSYNC B3 ;  /* 0x0000000000037941 */ /* 0x000fea0003800000 */
.L_x_12699:
        /* <DEDUP_REMOVED lines=43> */
.L_x_12702:
[----:B------:R-:W-:-:S04]  /*dc40*/  ISETP.GE.AND P0, PT, R45, RZ, PT ;  /* 0x000000ff2d00720c */ /* 0x000fc80003f06270 */
[----:B0-----:R-:W-:Y:S02]  /*dc50*/  FSEL R6, RZ, 3.37028055040000000000e+12, P0 ;  /* 0x54442d18ff067808 */ /* 0x001fe40000000000 */
[----:B------:R-:W-:Y:S02]  /*dc60*/  FSEL R7, RZ, 2.1426990032196044922, P0 ;  /* 0x400921fbff077808 */ /* 0x000fe40000000000 */
.L_x_12703:
[----:B------:R-:W-:Y:S05]  /*dc70*/  BSYNC B0 ;  /* 0x0000000000007941 */ /* 0x000fea0003800000 */
.L_x_12701:
[----:B------:R-:W0:Y:S01]  /*dc80*/  DADD R2, |R40|, |R42| ;  /* 0x0000000028027229 */ /* 0x000e22000000062a */
[----:B------:R-:W-:-:S05]  /*dc90*/  LOP3.LUT R11, R7, 0x80000000, R11, 0xb8, !PT ;  /* 0x80000000070b7812 */ /* 0x000fca00078eb80b */
[----:B0-----:R-:W0:-:S06]  /*dca0*/  DSETP.GTU.AND P0, PT, |R2|, +INF , PT ;  /* 0x7ff000000200742a */ /* 0x001e0c0003f0c200 */
[----:B0-----:R-:W-:Y:S02]  /*dcb0*/  FSEL R6, R2, R6, P0 ;  /* 0x0000000602067208 */ /* 0x001fe40000000000 */
[----:B------:R-:W-:Y:S01]  /*dcc0*/  FSEL R7, R3, R11, P0 ;  /* 0x0000000b03077208 */ /* 0x000fe20000000000 */
[----:B------:R-:W-:Y:S05]  /*dcd0*/  BRA `(.L_x_12696) ;  /* 0x00002eb000007947 */ /* 0x000fea0003800000 */
.L_x_12687:
[----:B------:R-:W1:Y:S01]  /*dce0*/  MUFU.RCP64H R3, -2.718280792236328125 ;  /* 0xc005bf0a00037908 */ /* 0x000e620000001800 */
[----:B------:R-:W-:Y:S01]  /*dcf0*/  IMAD.MOV.U32 R4, RZ, RZ, -0x74eba897 ;  /* 0x8b145769ff047424 */ /* 0x000fe200078e00ff */
[----:B------:R-:W-:Y:S01]  /*dd00*/  FSETP.GEU.AND P1, PT, |R41|, 6.5827683646048100446e-37, PT ;  /* 0x036000002900780b */ /* 0x000fe20003f2e200 */
[----:B------:R-:W-:Y:S01]  /*dd10*/  IMAD.MOV.U32 R5, RZ, RZ, 0x4005bf0a ;  /* 0x4005bf0aff057424 */ /* 0x000fe200078e00ff */
[----:B------:R-:W-:Y:S01]  /*dd20*/  BSSY B3, `(.L_x_12704) ;  /* 0x0000013000037945 */ /* 0x000fe20003800000 */
[----:B------:R-:W-:-:S06]  /*dd30*/  IMAD.MOV.U32 R2, RZ, RZ, 0x1 ;  /* 0x00000001ff027424 */ /* 0x000fcc00078e00ff */
[----:B01----:R-:W0:-:S06]  /*dd40*/  DFMA R6, R2, R4, 1 ;  /* 0x3ff000000206742b */ /* 0x003e0c0000000004 */
        /* <DEDUP_REMOVED lines=15> */
[----:B------:R-:W-:Y:S05]  /*de40*/  CALL.REL.NOINC `($__internal_26_$__cuda_sm20_div_rn_f64_full) ;  /* 0x0007a06000007944 */ /* 0x000fea0003c00000 */
.L_x_12705:
[----:B------:R-:W-:Y:S05]  /*de50*/  BSYNC B3 ;  /* 0x0000000000037941 */ /* 0x000fea0003800000 */
.L_x_12704:
        /* <DEDUP_REMOVED lines=23> */
[----:B------:R-:W-:Y:S05]  /*dfd0*/  CALL.REL.NOINC `($__internal_26_$__cuda_sm20_div_rn_f64_full) ;  /* 0x00079ed000007944 */ /* 0x000fea0003c00000 */
[----:B------:R-:W-:Y:S02]  /*dfe0*/  IMAD.MOV.U32 R4, RZ, RZ, R2 ;  /* 0x000000ffff047224 */ /* 0x000fe400078e0002 */
[----:B------:R-:W-:Y:S02]  /*dff0*/  IMAD.MOV.U32 R5, RZ, RZ, R3 ;  /* 0x000000ffff057224 */ /* 0x000fe400078e0003 */
.L_x_12707:
[----:B------:R-:W-:Y:S05]  /*e000*/  BSYNC B3 ;  /* 0x0000000000037941 */ /* 0x000fea0003800000 */
.L_x_12706:
[----:B------:R-:W0:Y:S01]  /*e010*/  DADD R8, -RZ, |R4| ;  /* 0x00000000ff087229 */ /* 0x000e220000000504 */
[----:B------:R-:W-:Y:S01]  /*e020*/  IMAD.MOV.U32 R44, RZ, RZ, c[0x2][0xc] ;  /* 0x00800300ff2c7624 */ /* 0x000fe200078e00ff */
[----:B------:R-:W-:Y:S01]  /*e030*/  MOV R57, 0x3fd80000 ;  /* 0x3fd8000000397802 */ /* 0x000fe20000000f00 */
[----:B------:R-:W-:Y:S01]  /*e040*/  IMAD.MOV.U32 R52, RZ, RZ, RZ ;  /* 0x000000ffff347224 */ /* 0x000fe200078e00ff */
[----:B------:R-:W-:Y:S01]  /*e050*/  BSSY B0, `(.L_x_12708) ;  /* 0x000006d000007945 */ /* 0x000fe20003800000 */
[----:B------:R-:W-:Y:S01]  /*e060*/  IMAD.MOV.U32 R56, RZ, RZ, 0x0 ;  /* 0x00000000ff387424 */ /* 0x000fe200078e00ff */
[----:B------:R-:W-:-:S04]  /*e070*/  FSETP.GEU.AND P5, PT, |R49|, 6.5827683646048100446e-37, PT ;  /* 0x036000003100780b */ /* 0x000fc80003fae200 */
        /* <DEDUP_REMOVED lines=106> */
.L_x_12709:
[----:B------:R-:W-:Y:S05]  /*e720*/  BSYNC B0 ;  /* 0x0000000000007941 */ /* 0x000fea0003800000 */
.L_x_12708:
[----:B------:R-:W-:Y:S01]  /*e730*/  BSSY B3, `(.L_x_12710) ;  /* 0x000000a000037945 */ /* 0x000fe20003800000 */
[----:B------:R-:W-:Y:S05]  /*e740*/  @P3 BRA P5, `(.L_x_12711) ;  /* 0x0000008000003947 */ /* 0x000fea0002800000 */
[----:B0-----:R-:W-:Y:S01]  /*e750*/  IMAD.MOV.U32 R6, RZ, RZ, R48 ;  /* 0x000000ffff067224 */ /* 0x001fe200078e0030 */
[----:B------:R-:W-:Y:S01]  /*e760*/  MOV R2, R50 ;  /* 0x0000003200027202 */ /* 0x000fe20000000f00 */
[----:B------:R-:W-:Y:S01]  /*e770*/  IMAD.MOV.U32 R5, RZ, RZ, R49 ;  /* 0x000000ffff057224 */ /* 0x000fe200078e0031 */
[----:B------:R-:W-:Y:S01]  /*e780*/  MOV R4, 0xe7b0 ;  /* 0x0000e7b000047802 */ /* 0x000fe20000000f00 */
[----:B------:R-:W-:Y:S02]  /*e790*/  IMAD.MOV.U32 R3, RZ, RZ, R51 ;  /* 0x000000ffff037224 */ /* 0x000fe400078e0033 */
[----:B-1----:R-:W-:Y:S05]  /*e7a0*/  CALL.REL.NOINC `($__internal_26_$__cuda_sm20_div_rn_f64_full) ;  /* 0x0007970000007944 */ /* 0x002fea0003c00000 */
[----:B------:R-:W-:Y:S02]  /*e7b0*/  IMAD.MOV.U32 R4, RZ, RZ, R2 ;  /* 0x000000ffff047224 */ /* 0x000fe400078e0002 */
[----:B------:R-:W-:Y:S02]  /*e7c0*/  IMAD.MOV.U32 R5, RZ, RZ, R3 ;  /* 0x000000ffff057224 */ /* 0x000fe400078e0003 */
.L_x_12711:
[----:B------:R-:W-:Y:S05]  /*e7d0*/  BSYNC B3 ;  /* 0x0000000000037941 */ /* 0x000fea0003800000 */
.L_x_12710:
        /* <DEDUP_REMOVED lines=43> */
.L_x_12713:
[----:B------:R-:W-:-:S04]  /*ea90*/  ISETP.GE.AND P0, PT, R45, RZ, PT ;  /* 0x000000ff2d00720c */ /* 0x000fc80003f06270 */
[----:B0-----:R-:W-:Y:S02]  /*eaa0*/  FSEL R6, RZ, 3.37028055040000000000e+12, P0 ;  /* 0x54442d18ff067808 */ /* 0x001fe40000000000 */
[----:B------:R-:W-:Y:S02]  /*eab0*/  FSEL R7, RZ, 2.1426990032196044922, P0 ;  /* 0x400921fbff077808 */ /* 0x000fe40000000000 */
.L_x_12714:
[----:B------:R-:W-:Y:S05]  /*eac0*/  BSYNC B0 ;  /* 0x0000000000007941 */ /* 0x000fea0003800000 */
.L_x_12712:
[----:B------:R-:W0:Y:S01]  /*ead0*/  DADD R2, |R40|, |R42| ;  /* 0x0000000028027229 */ /* 0x000e22000000062a */
[----:B------:R-:W-:-:S03]  /*eae0*/  LOP3.LUT R11, R7, 0x80000000, R11, 0xb8, !PT ;  /* 0x80000000070b7812 */ /* 0x000fc600078eb80b */
[----:B-1----:R-:W-:-:S04]  /*eaf0*/  DADD R46, R46, 1 ;  /* 0x3ff000002e2e7429 */ /* 0x002fc80000000000 */
[----:B0-----:R-:W0:-:S06]  /*eb00*/  DSETP.GTU.AND P0, PT, |R2|, +INF , PT ;  /* 0x7ff000000200742a */ /* 0x001e0c0003f0c200 */
[----:B0-----:R-:W-:Y:S02]  /*eb10*/  FSEL R6, R2, R6, P0 ;  /* 0x0000000602067208 */ /* 0x001fe40000000000 */
[----:B------:R-:W-:Y:S01]  /*eb20*/  FSEL R7, R3, R11, P0 ;  /* 0x0000000b03077208 */ /* 0x000fe20000000000 */
[----:B------:R-:W-:Y:S05]  /*eb30*/  BRA `(.L_x_12696) ;  /* 0x0000205000007947 */ /* 0x000fea0003800000 */
.L_x_12686:
[----:B------:R-:W1:-:S06]  /*eb40*/  DSETP.GEU.AND P4, PT, R68, R66, PT ;  /* 0x000000424400722a */ /* 0x000e4c0003f8e000 */
[----:B-1----:R-:W-:Y:S02]  /*eb50*/  FSEL R48, R66, R68, !P4 ;  /* 0x0000004442307208 */ /* 0x002fe40006000000 */
[----:B------:R-:W-:Y:S02]  /*eb60*/  FSEL R49, R67, R69, !P4 ;  /* 0x0000004543317208 */ /* 0x000fe40006000000 */
[----:B------:R-:W-:Y:S02]  /*eb70*/  FSEL R44, R68, R66, !P4 ;  /* 0x00000042442c7208 */ /* 0x000fe40006000000 */
[----:B------:R-:W-:Y:S02]  /*eb80*/  FSEL R45, R69, R67, !P4 ;  /* 0x00000043452d7208 */ /* 0x000fe40006000000 */
[----:B------:R-:W1:-:S14]  /*eb90*/  DSETP.GT.AND P0, PT, R48, c[0x2][0x1b0], PT ;  /* 0x00806c003000762a */ /* 0x000e5c0003f04000 */
[----:B-1----:R-:W-:Y:S05]  /*eba0*/  @P0 BRA `(.L_x_12715) ;  /* 0x0000126000000947 */ /* 0x002fea0003800000 */
[----:B------:R-:W1:-:S06]  /*ebb0*/  DSETP.GEU.AND P0, PT, R44, 1.4916681462400413487e-154, PT ;  /* 0x200000002c00742a */ /* 0x000e4c0003f0e000 */
[----:B-1----:R-:W1:-:S14]  /*ebc0*/  DSETP.GT.OR P0, PT, R48, 5.9666725849601653946e-154, !P0 ;  /* 0x202000003000742a */ /* 0x002e5c0004704400 */
[----:B-1----:R-:W-:Y:S05]  /*ebd0*/  @P0 BRA `(.L_x_12716) ;  /* 0x000007f000000947 */ /* 0x002fea0003800000 */
[----:B------:R-:W1:Y:S01]  /*ebe0*/  DMUL R2, R44, R44 ;  /* 0x0000002c2c027228 */ /* 0x000e620000000000 */
[----:B------:R-:W2:Y:S01]  /*ebf0*/  MUFU.RCP64H R9, R49 ;  /* 0x0000003100097308 */ /* 0x000ea20000001800 */
[----:B------:R-:W-:Y:S01]  /*ec00*/  IMAD.MOV.U32 R8, RZ, RZ, 0x1 ;  /* 0x00000001ff087424 */ /* 0x000fe200078e00ff */
[----:B------:R-:W-:Y:S01]  /*ec10*/  BSSY B0, `(.L_x_12717) ;  /* 0x0000049000007945 */ /* 0x000fe20003800000 */
[----:B------:R-:W-:Y:S02]  /*ec20*/  FSETP.GEU.AND P5, PT, |R45|, 6.5827683646048100446e-37, PT ;  /* 0x036000002d00780b */ /* 0x000fe40003fae200 */
[----:B-1----:R-:W1:-:S10]  /*ec30*/  DFMA R4, R48, R48, R2 ;  /* 0x000000303004722b */ /* 0x002e540000000002 */
[----:B-1----:R-:W-:Y:S01]  /*ec40*/  ISETP.GT.AND P0, PT, R5, 0xfffff, PT ;  /* 0x000fffff0500780c */ /* 0x002fe20003f04270 */
[----:B--2---:R-:W1:Y:S01]  /*ec50*/  DFMA R2, -R48, R8, 1 ;  /* 0x3ff000003002742b */ /* 0x004e620000000108 */
[--C-:B0-----:R-:W-:Y:S02]  /*ec60*/  IMAD.MOV.U32 R6, RZ, RZ, R4.reuse ;  /* 0x000000ffff067224 */ /* 0x101fe400078e0004 */
[----:B------:R-:W-:Y:S02]  /*ec70*/  IMAD.MOV.U32 R7, RZ, RZ, R5 ;  /* 0x000000ffff077224 */ /* 0x000fe400078e0005 */
[----:B------:R-:W-:Y:S01]  /*ec80*/  IMAD.MOV.U32 R11, RZ, RZ, R4 ;  /* 0x000000ffff0b7224 */ /* 0x000fe200078e0004 */
[----:B-1----:R-:W0:Y:S01]  /*ec90*/  DFMA R2, R2, R2, R2 ;  /* 0x000000020202722b */ /* 0x002e220000000002 */
        /* <DEDUP_REMOVED lines=64> */
.L_x_12718:
[----:B------:R-:W-:Y:S05]  /*f0a0*/  BSYNC B0 ;  /* 0x0000000000007941 */ /* 0x000fea0003800000 */
.L_x_12717:
        /* <DEDUP_REMOVED lines=8> */
.L_x_12720:
[----:B------:R-:W-:Y:S05]  /*f130*/  BSYNC B3 ;  /* 0x0000000000037941 */ /* 0x000fea0003800000 */
.L_x_12719:
        /* <DEDUP_REMOVED lines=35> */
.L_x_12722:
[----:B0-2---:R-:W-:Y:S05]  /*f370*/  BSYNC B0 ;  /* 0x0000000000007941 */ /* 0x005fea0003800000 */
.L_x_12721:
[----:B------:R-:W-:Y:S01]  /*f380*/  LOP3.LUT R3, R7, 0x80000000, R43, 0xb8, !PT ;  /* 0x8000000007037812 */ /* 0x000fe200078eb82b */
[----:B-1----:R-:W0:Y:S01]  /*f390*/  DMUL R46, R46, 0.5 ;  /* 0x3fe000002e2e7828 */ /* 0x002e220000000000 */
[----:B------:R-:W-:Y:S02]  /*f3a0*/  FSEL R6, R4, R6, P0 ;  /* 0x0000000604067208 */ /* 0x000fe40000000000 */
[----:B------:R-:W-:Y:S01]  /*f3b0*/  FSEL R7, R5, R3, P0 ;  /* 0x0000000305077208 */ /* 0x000fe20000000000 */
[----:B------:R-:W-:Y:S05]  /*f3c0*/  BRA `(.L_x_12696) ;  /* 0x000017c000007947 */ /* 0x000fea0003800000 */
.L_x_12716:
[CC--:B------:R-:W-:Y:S01]  /*f3d0*/  ISETP.GT.U32.AND P1, PT, R66.reuse, R68.reuse, PT ;  /* 0x000000444200720c */ /* 0x0c0fe20003f24070 */
[----:B0-----:R-:W-:Y:S01]  /*f3e0*/  IMAD.MOV.U32 R6, RZ, RZ, RZ ;  /* 0x000000ffff067224 */ /* 0x001fe200078e00ff */
[CC--:B------:R-:W-:Y:S01]  /*f3f0*/  ISETP.LT.U32.AND P0, PT, R66.reuse, R68.reuse, PT ;  /* 0x000000444200720c */ /* 0x0c0fe20003f01070 */
[----:B------:R-:W-:Y:S01]  /*f400*/  IMAD.MOV.U32 R11, RZ, RZ, c[0x2][0xc] ;  /* 0x00800300ff0b7624 */ /* 0x000fe200078e00ff */
[CC--:B------:R-:W-:Y:S01]  /*f410*/  ISETP.GT.U32.AND.EX P1, PT, R67.reuse, R69.reuse, PT, P1 ;  /* 0x000000454300720c */ /* 0x0c0fe20003f24110 */
[----:B------:R-:W-:Y:S01]  /*f420*/  IMAD.MOV.U32 R50, RZ, RZ, RZ ;  /* 0x000000ffff327224 */ /* 0x000fe200078e00ff */
        /* <DEDUP_REMOVED lines=9> */
[----:B------:R-:W-:Y:S02]  /*f4c0*/  MOV R55, 0x3fd80000 ;  /* 0x3fd8000000377802 */ /* 0x000fe40000000f00 */
[----:B------:R-:W0:Y:S01]  /*f4d0*/  DMUL R46, R6, R2 ;  /* 0x00000002062e7228 */ /* 0x000e220000000000 */
[----:B------:R-:W-:-:S02]  /*f4e0*/  ISETP.GE.U32.AND P2, PT, R3, 0x7ff00000, PT ;  /* 0x7ff000000300780c */ /* 0x000fc40003f46070 */
        /* <DEDUP_REMOVED lines=94> */
.L_x_12724:
[----:B------:R-:W-:Y:S05]  /*fad0*/  BSYNC B0 ;  /* 0x0000000000007941 */ /* 0x000fea0003800000 */
.L_x_12723:
        /* <DEDUP_REMOVED lines=10> */
.L_x_12726:
[----:B------:R-:W-:Y:S05]  /*fb80*/  BSYNC B3 ;  /* 0x0000000000037941 */ /* 0x000fea0003800000 */
.L_x_12725:
        /* <DEDUP_REMOVED lines=35> */
.L_x_12728:
[----:B0-2---:R-:W-:Y:S05]  /*fdc0*/  BSYNC B0 ;  /* 0x0000000000007941 */ /* 0x005fea0003800000 */
.L_x_12727:
[----:B------:R-:W-:Y:S02]  /*fdd0*/  LOP3.LUT R5, R7, 0x80000000, R43, 0xb8, !PT ;  /* 0x8000000007057812 */ /* 0x000fe400078eb82b */
[----:B------:R-:W-:Y:S02]  /*fde0*/  FSEL R6, R2, R6, P1 ;  /* 0x0000000602067208 */ /* 0x000fe40000800000 */
[----:B------:R-:W-:Y:S01]  /*fdf0*/  FSEL R7, R3, R5, P1 ;  /* 0x0000000503077208 */ /* 0x000fe20000800000 */
[----:B------:R-:W-:Y:S05]  /*fe00*/  BRA `(.L_x_12696) ;  /* 0x00000d8000007947 */ /* 0x000fea0003800000 */
.L_x_12715:
[----:B------:R-:W1:Y:S01]  /*fe10*/  MUFU.RCP64H R3, 2.718280792236328125 ;  /* 0x4005bf0a00037908 */ /* 0x000e620000001800 */
[----:B------:R-:W-:Y:S01]  /*fe20*/  IMAD.MOV.U32 R4, RZ, RZ, -0x74eba897 ;  /* 0x8b145769ff047424 */ /* 0x000fe200078e00ff */
[----:B------:R-:W-:Y:S01]  /*fe30*/  FSETP.GEU.AND P1, PT, |R41|, 6.5827683646048100446e-37, PT ;  /* 0x036000002900780b */ /* 0x000fe20003f2e200 */
[----:B------:R-:W-:Y:S01]  /*fe40*/  IMAD.MOV.U32 R5, RZ, RZ, 0x4005bf0a ;  /* 0x4005bf0aff057424 */ /* 0x000fe200078e00ff */
[----:B------:R-:W-:Y:S01]  /*fe50*/  BSSY B3, `(.L_x_12729) ;  /* 0x0000013000037945 */ /* 0x000fe20003800000 */
[----:B------:R-:W-:-:S06]  /*fe60*/  IMAD.MOV.U32 R2, RZ, RZ, 0x1 ;  /* 0x00000001ff027424 */ /* 0x000fcc00078e00ff */
[----:B01----:R-:W0:-:S06]  /*fe70*/  DFMA R6, R2, -R4, 1 ;  /* 0x3ff000000206742b */ /* 0x003e0c0000000804 */
        /* <DEDUP_REMOVED lines=15> */
[----:B------:R-:W-:Y:S05]  /*ff70*/  CALL.REL.NOINC `($__internal_26_$__cuda_sm20_div_rn_f64_full) ;  /* 0x00077f3000007944 */ /* 0x000fea0003c00000 */
.L_x_12730:
[----:B------:R-:W-:Y:S05]  /*ff80*/  BSYNC B3 ;  /* 0x0000000000037941 */ /* 0x000fea0003800000 */
.L_x_12729:
        /* <DEDUP_REMOVED lines=23> */
[----:B------:R-:W-:Y:S05]  /*10100*/  CALL.REL.NOINC `($__internal_26_$__cuda_sm20_div_rn_f64_full) ;  /* 0x00077da000007944 */ /* 0x000fea0003c00000 */
[----:B------:R-:W-:Y:S02]  /*10110*/  IMAD.MOV.U32 R4, RZ, RZ, R2 ;  /* 0x000000ffff047224 */ /* 0x000fe400078e0002 */
[----:B------:R-:W-:Y:S02]  /*10120*/  IMAD.MOV.U32 R5, RZ, RZ, R3 ;  /* 0x000000ffff057224 */ /* 0x000fe400078e0003 */
.L_x_12732:
[----:B------:R-:W-:Y:S05]  /*10130*/  BSYNC B3 ;  /* 0x0000000000037941 */ /* 0x000fea0003800000 */
.L_x_12731:
        /* <DEDUP_REMOVED lines=45> */
[----:B------:R-:W-:Y:S02]  /*10410*/  ISETP.GT.AND P0, PT, R3, 0xfffff, PT ;  /* 0x000fffff0300780c */ /* 0x000fe40003f04270 */
[----:B------:R-:W-:Y:S01]  /*10420*/  MOV R52, 0xfffffc01 ;  /* 0xfffffc0100347802 */ /* 0x000fe20000000f00 */
        /* <DEDUP_REMOVED lines=66> */
.L_x_12734:
[----:B------:R-:W-:Y:S05]  /*10850*/  BSYNC B0 ;  /* 0x0000000000007941 */ /* 0x000fea0003800000 */
.L_x_12733:
        /* <DEDUP_REMOVED lines=10> */
.L_x_12736:
[----:B------:R-:W-:Y:S05]  /*10900*/  BSYNC B3 ;  /* 0x0000000000037941 */ /* 0x000fea0003800000 */
.L_x_12735:
        /* <DEDUP_REMOVED lines=36> */
.L_x_12738:
[----:B012---:R-:W-:Y:S05]  /*10b50*/  BSYNC B0 ;  /* 0x0000000000007941 */ /* 0x007fea0003800000 */
.L_x_12737:
[----:B------:R-:W-:Y:S02]  /*10b60*/  LOP3.LUT R5, R7, 0x80000000, R43, 0xb8, !PT ;  /* 0x8000000007057812 */ /* 0x000fe400078eb82b */
[----:B------:R-:W-:Y:S02]  /*10b70*/  FSEL R6, R2, R6, P1 ;  /* 0x0000000602067208 */ /* 0x000fe40000800000 */
[----:B------:R-:W-:Y:S02]  /*10b80*/  FSEL R7, R3, R5, P1 ;  /* 0x0000000503077208 */ /* 0x000fe40000800000 */
.L_x_12696:
[----:B0-----:R-:W-:Y:S05]  /*10b90*/  BSYNC B2 ;  /* 0x0000000000027941 */ /* 0x001fea0003800000 */
.L_x_12685:
[----:B-1----:R-:W0:Y:S01]  /*10ba0*/  DADD R46, R46, c[0x2][0x50] ;  /* 0x008014002e2e7629 */ /* 0x002e220000000000 */
[----:B------:R-:W-:Y:S02]  /*10bb0*/  LOP3.LUT R43, R7, 0x80000000, R43, 0xb8, !PT ;  /* 0x80000000072b7812 */ /* 0x000fe400078eb82b */
[----:B------:R-:W-:-:S07]  /*10bc0*/  MOV R42, R6 ;  /* 0x00000006002a7202 */ /* 0x000fce0000000f00 */
[----:B0-----:R-:W-:Y:S01]  /*10bd0*/  LOP3.LUT R41, R47, 0x80000000, R41, 0xb8, !PT ;  /* 0x800000002f297812 */ /* 0x001fe200078eb829 */
[----:B------:R-:W-:Y:S01]  /*10be0*/  IMAD.MOV.U32 R40, RZ, RZ, R46 ;  /* 0x000000ffff287224 */ /* 0x000fe200078e002e */
[----:B------:R-:W-:Y:S05]  /*10bf0*/  BRA `(.L_x_12608) ;  /* 0x0000011000007947 */ /* 0x000fea0003800000 */
.L_x_12606:
[----:B--23--:R-:W1:-:S14]  /*10c00*/  DSETP.NEU.AND P0, PT, R68, +INF , PT ;  /* 0x7ff000004400742a */ /* 0x00ce5c0003f0d000 */
[----:B-1----:R-:W1:Y:S01]  /*10c10*/  @!P0 DADD R42, R42, R42 ;  /* 0x000000002a2a8229 */ /* 0x002e62000000002a */
[----:B------:R-:W-:Y:S05]  /*10c20*/  @!P0 BRA `(.L_x_12608) ;  /* 0x000000e000008947 */ /* 0x000fea0003800000 */
[----:B------:R-:W2:-:S14]  /*10c30*/  DSETP.NEU.AND P0, PT, R66, +INF , PT ;  /* 0x7ff000004200742a */ /* 0x000e9c0003f0d000 */
[----:B--2---:R2:W3:Y:S02]  /*10c40*/  @!P0 DADD R2, R40, R40 ;  /* 0x0000000028028229 */ /* 0x0044e40000000028 */
[----:B-12---:R-:W-:Y:S02]  /*10c50*/  @!P0 IMAD.MOV.U32 R40, RZ, RZ, R42 ;  /* 0x000000ffff288224 */ /* 0x006fe400078e002a */
[----:B------:R-:W-:-:S06]  /*10c60*/  @!P0 IMAD.MOV.U32 R41, RZ, RZ, R43 ;  /* 0x000000ffff298224 */ /* 0x000fcc00078e002b */
[----:B---3--:R-:W-:Y:S02]  /*10c70*/  @!P0 IMAD.MOV.U32 R42, RZ, RZ, R2 ;  /* 0x000000ffff2a8224 */ /* 0x008fe400078e0002 */
[----:B------:R-:W-:Y:S01]  /*10c80*/  @!P0 IMAD.MOV.U32 R43, RZ, RZ, R3 ;  /* 0x000000ffff2b8224 */ /* 0x000fe200078e0003 */
[----:B------:R-:W-:Y:S05]  /*10c90*/  @!P0 BRA `(.L_x_12608) ;  /* 0x0000007000008947 */ /* 0x000fea0003800000 */
[----:B------:R-:W1:-:S14]  /*10ca0*/  DSETP.NEU.AND P0, PT, R42, RZ, PT ;  /* 0x000000ff2a00722a */ /* 0x000e5c0003f0d000 */
[----:B-1----:R-:W-:-:S04]  /*10cb0*/  @P0 DADD R2, RZ, R40 ;  /* 0x00000000ff020229 */ /* 0x002fc80000000028 */
[----:B------:R-:W1:-:S06]  /*10cc0*/  @P0 DADD R4, RZ, R42 ;  /* 0x00000000ff040229 */ /* 0x000e4c000000002a */
[----:B-1----:R-:W1:-:S10]  /*10cd0*/  @P0 DADD R42, R2, R4 ;  /* 0x00000000022a0229 */ /* 0x002e540000000004 */
[----:B-1----:R-:W-:Y:S02]  /*10ce0*/  @P0 IMAD.MOV.U32 R40, RZ, RZ, R42 ;  /* 0x000000ffff280224 */ /* 0x002fe400078e002a */
[----:B------:R-:W-:-:S06]  /*10cf0*/  @P0 IMAD.MOV.U32 R41, RZ, RZ, R43 ;  /* 0x000000ffff290224 */ /* 0x000fcc00078e002b */
[----:B------:R-:W1:-:S06]  /*10d00*/  @!P0 DADD R40, R40, R40 ;  /* 0x0000000028288229 */ /* 0x000e4c0000000028 */
.L_x_12608:
[----:B------:R-:W-:Y:S05]  /*10d10*/  BSYNC B1 ;  /* 0x0000000000017941 */ /* 0x000fea0003800000 */
.L_x_12605:
[----:B------:R-:W-:Y:S01]  /*10d20*/  WARPSYNC 0xffffffff ;  /* 0xffffffff00007948 */ /* 0x000fe20003800000 */
[----:B------:R-:W2:Y:S01]  /*10d30*/  DSETP.GTU.AND P0, PT, |R38|, +INF , PT ;  /* 0x7ff000002600742a */ /* 0x000ea20003f0c200 */
[----:B------:R-:W-:Y:S03]  /*10d40*/  BSSY B1, `(.L_x_12739) ;  /* 0x000085c000017945 */ /* 0x000fe60003800000 */
[----:B------:R-:W-:-:S04]  /*10d50*/  DADD R68, -RZ, |R36| ;  /* 0x00000000ff447229 */ /* 0x000fc80000000524 */
[----:B--2---:R-:W2:-:S04]  /*10d60*/  DSETP.GTU.OR P0, PT, |R36|, +INF , P0 ;  /* 0x7ff000002400742a */ /* 0x004e88000070c600 */
[----:B------:R3:W4:-:S10]  /*10d70*/  DADD R66, -RZ, |R38| ;  /* 0x00000000ff427229 */ /* 0x0007140000000526 */
[----:B--2---:R-:W-:Y:S05]  /*10d80*/  @P0 BRA `(.L_x_12740) ;  /* 0x0000846000000947 */ /* 0x004fea0003800000 */
[----:B---34-:R-:W2:-:S06]  /*10d90*/  DSETP.GT.AND P0, PT, R66, 4.50359962737049600000e+15, PT ;  /* 0x433000004200742a */ /* 0x018e8c0003f04000 */
[----:B--2---:R-:W2:-:S14]  /*10da0*/  DSETP.GT.OR P0, PT, R68, 4.50359962737049600000e+15, P0 ;  /* 0x433000004400742a */ /* 0x004e9c0000704400 */
[----:B--2---:R-:W-:Y:S05]  /*10db0*/  @P0 BRA `(.L_x_12741) ;  /* 0x0000405000000947 */ /* 0x004fea0003800000 */
[----:B------:R-:W2:-:S04]  /*10dc0*/  DSETP.NEU.AND P0, PT, R38, RZ, PT ;  /* 0x000000ff2600722a */ /* 0x000e880003f0d000 */
[----:B------:R-:W3:-:S04]  /*10dd0*/  DSETP.GEU.AND P1, PT, R66, c[0x2][0x0], PT ;  /* 0x008000004200762a */ /* 0x000ec80003f2e000 */
[----:B--2---:R-:W-:-:S04]  /*10de0*/  DSETP.EQ.AND P0, PT, R36, RZ, !P0 ;  /* 0x000000ff2400722a */ /* 0x004fc80004702000 */
[----:B---3--:R-:W2:-:S06]  /*10df0*/  DSETP.LT.AND P1, PT, R68, c[0x2][0x0], !P1 ;  /* 0x008000004400762a */ /* 0x008e8c0004f21000 */
[----:B--2---:R-:W-:-:S13]  /*10e00*/  PLOP3.LUT P0, PT, P0, P1, PT, 0xa8, 0x0 ;  /* 0x000000000000781c */ /* 0x004fda0000703570 */
[----:B------:R-:W-:Y:S05]  /*10e10*/  @P0 BRA `(.L_x_12742) ;  /* 0x000084e000000947 */ /* 0x000fea0003800000 */
[----:B------:R-:W2:Y:S01]  /*10e20*/  DADD R62, R66, 1 ;  /* 0x3ff00000423e7429 */ /* 0x000ea20000000000 */
[----:B------:R-:W-:Y:S01]  /*10e30*/  IMAD.MOV.U32 R54, RZ, RZ, c[0x2][0xc] ;  /* 0x00800300ff367624 */ /* 0x000fe200078e00ff */
[----:B------:R-:W-:Y:S01]  /*10e40*/  BSSY B2, `(.L_x_12743) ;  /* 0x0000251000027945 */ /* 0x000fe20003800000 */
[----:B------:R-:W-:Y:S01]  /*10e50*/  IMAD.MOV.U32 R58, RZ, RZ, RZ ;  /* 0x000000ffff3a7224 */ /* 0x000fe200078e00ff */
[----:B------:R-:W-:-:S04]  /*10e60*/  DADD R2, -RZ, |R68| ;  /* 0x00000000ff027229 */ /* 0x000fc80000000544 */
[----:B--2---:R-:W2:-:S04]  /*10e70*/  DADD R4, -RZ, |R62| ;  /* 0x00000000ff047229 */ /* 0x004e88000000053e */
[----:B------:R-:W3:-:S06]  /*10e80*/  DADD R48, R66, -1 ;  /* 0xbff0000042307429 */ /* 0x000ecc0000000000 */
[CC--:B--2---:R-:W-:Y:S01]  /*10e90*/  ISETP.GT.U32.AND P1, PT, R4.reuse, R2.reuse, PT ;  /* 0x000000020400720c */ /* 0x0c4fe20003f24070 */
[----:B---3--:R-:W2:Y:S01]  /*10ea0*/  DADD R8, -RZ, |R48| ;  /* 0x00000000ff087229 */ /* 0x008ea20000000530 */
        /* <DEDUP_REMOVED lines=10> */
[CC--:B--2---:R-:W-:Y:S02]  /*10f50*/  ISETP.GT.U32.AND P1, PT, R8.reuse, R2.reuse, PT ;  /* 0x000000020800720c */ /* 0x0c4fe40003f24070 */
[----:B------:R-:W-:-:S02]  /*10f60*/  ISETP.LT.U32.AND P0, PT, R8, R2, PT ;  /* 0x000000020800720c */ /* 0x000fc40003f01070 */
[C---:B------:R-:W0:Y:S01]  /*10f70*/  DMUL R44, R4.reuse, R50 ;  /* 0x00000032042c7228 */ /* 0x040e220000000000 */
[CC--:B------:R-:W-:Y:S02]  /*10f80*/  ISETP.GT.U32.AND.EX P1, PT, R9.reuse, R3.reuse, PT, P1 ;  /* 0x000000030900720c */ /* 0x0c0fe40003f24110 */
[CC--:B------:R-:W-:Y:S01]  /*10f90*/  ISETP.LT.U32.AND.EX P0, PT, R9.reuse, R3.reuse, PT, P0 ;  /* 0x000000030900720c */ /* 0x0c0fe20003f01100 */
[----:B------:R2:W-:Y:S01]  /*10fa0*/  DMUL R52, R4, R6 ;  /* 0x0000000604347228 */ /* 0x0005e20000000000 */
[----:B------:R-:W-:Y:S01]  /*10fb0*/  LOP3.LUT R65, R64, 0x100000, RZ, 0xfc, !PT ;  /* 0x0010000040417812 */ /* 0x000fe200078efcff */
[----:B------:R-:W-:Y:S01]  /*10fc0*/  IMAD.MOV.U32 R64, RZ, RZ, RZ ;  /* 0x000000ffff407224 */ /* 0x000fe200078e00ff */
[----:B--2---:R-:W-:Y:S01]  /*10fd0*/  SEL R5, R9, R3, P1 ;  /* 0x0000000309057207 */ /* 0x004fe20000800000 */
[----:B0-----:R-:W0:Y:S01]  /*10fe0*/  DMUL R44, R44, R44 ;  /* 0x0000002c2c2c7228 */ /* 0x001e220000000000 */
[----:B------:R-:W-:Y:S02]  /*10ff0*/  SEL R46, R8, R2, P0 ;  /* 0x00000002082e7207 */ /* 0x000fe40000000000 */
[----:B------:R-:W-:-:S02]  /*11000*/  LOP3.LUT R11, R5, 0xffc00000, RZ, 0xc0, !PT ;  /* 0xffc00000050b7812 */ /* 0x000fc400078ec0ff */
[----:B------:R-:W-:Y:S01]  /*11010*/  SEL R47, R9, R3, P0 ;  /* 0x00000003092f7207 */ /* 0x000fe20000000000 */
[----:B0-----:R0:W2:Y:S01]  /*11020*/  DFMA R52, R52, R52, R44 ;  /* 0x000000343434722b */ /* 0x0010a2000000002c */
[----:B------:R-:W-:Y:S01]  /*11030*/  SEL R4, R8, R2, P1 ;  /* 0x0000000208047207 */ /* 0x000fe20000800000 */
[----:B0-----:R-:W-:Y:S01]  /*11040*/  IMAD.MOV.U32 R44, RZ, RZ, RZ ;  /* 0x000000ffff2c7224 */ /* 0x001fe200078e00ff */
[----:B------:R-:W-:Y:S02]  /*11050*/  IADD3 R45, -R11, 0x7fd00000, RZ ;  /* 0x7fd000000b2d7810 */ /* 0x000fe40007ffe1ff */
[----:B------:R-:W-:Y:S01]  /*11060*/  ISETP.GE.U32.AND P3, PT, R47, 0x7ff00000, PT ;  /* 0x7ff000002f00780c */ /* 0x000fe20003f66070 */
[----:B--2---:R-:W0:-:S04]  /*11070*/  DSETP.MIN.AND P0, P2, R52, c[0x2][0x8], PT ;  /* 0x008002003400762a */ /* 0x004e080003a00000 */
[----:B------:R-:W2:Y:S01]  /*11080*/  DMUL R2, R44, R46 ;  /* 0x0000002e2c027228 */ /* 0x000ea20000000000 */
[----:B------:R-:W-:-:S03]  /*11090*/  IMAD.MOV.U32 R8, RZ, RZ, R53 ;  /* 0x000000ffff087224 */ /* 0x000fc600078e0035 */
[----:B------:R-:W-:Y:S02]  /*110a0*/  DMUL R44, R44, R4 ;  /* 0x000000042c2c7228 */ /* 0x000fe40000000000 */
[----:B0-----:R-:W-:Y:S02]  /*110b0*/  FSEL R55, R8, c[0x2][0xc], P0 ;  /* 0x0080030008377a08 */ /* 0x001fe40000000000 */
[----:B--2---:R0:W2:Y:S02]  /*110c0*/  DMUL R8, R2, R2 ;  /* 0x0000000202087228 */ /* 0x0040a40000000000 */
[----:B------:R-:W-:Y:S01]  /*110d0*/  @P2 LOP3.LUT R55, R54, 0x80000, RZ, 0xfc, !PT ;  /* 0x0008000036372812 */ /* 0x000fe200078efcff */
[----:B0-----:R-:W-:Y:S01]  /*110e0*/  IMAD.MOV.U32 R2, RZ, RZ, R52 ;  /* 0x000000ffff027224 */ /* 0x001fe200078e0034 */
[----:B------:R-:W-:-:S03]  /*110f0*/  DSETP.NEU.AND P2, PT, R46, RZ, PT ;  /* 0x000000ff2e00722a */ /* 0x000fc60003f4d000 */
[----:B------:R-:W-:Y:S01]  /*11100*/  IMAD.MOV.U32 R3, RZ, RZ, R55 ;  /* 0x000000ffff037224 */ /* 0x000fe200078e0037 */
[----:B--2---:R0:W2:Y:S01]  /*11110*/  DFMA R44, R44, R44, R8 ;  /* 0x0000002c2c2c722b */ /* 0x0040a20000000008 */
[----:B------:R-:W-:Y:S01]  /*11120*/  SEL R2, R2, c[0x2][0x8], P0 ;  /* 0x0080020002027a07 */ /* 0x000fe20000000000 */
[----:B0-----:R-:W-:Y:S01]  /*11130*/  IMAD.MOV.U32 R9, RZ, RZ, c[0x2][0xc] ;  /* 0x00800300ff097624 */ /* 0x001fe200078e00ff */
[----:B------:R-:W0:Y:S03]  /*11140*/  MUFU.RSQ64H R59, R3 ;  /* 0x00000003003b7308 */ /* 0x000e260000001c00 */
[----:B--2---:R-:W2:-:S04]  /*11150*/  DSETP.MIN.AND P0, P1, R44, c[0x2][0x8], PT ;  /* 0x008002002c00762a */ /* 0x004e880003900000 */
[----:B------:R-:W-:-:S05]  /*11160*/  IMAD.MOV.U32 R8, RZ, RZ, R45 ;  /* 0x000000ffff087224 */ /* 0x000fca00078e002d */
[----:B--2---:R-:W-:Y:S01]  /*11170*/  FSEL R55, R8, c[0x2][0xc], P0 ;  /* 0x0080030008377a08 */ /* 0x004fe20000000000 */
[----:B------:R-:W-:Y:S01]  /*11180*/  IMAD.MOV.U32 R8, RZ, RZ, R44 ;  /* 0x000000ffff087224 */ /* 0x000fe200078e002c */
[----:B0-----:R-:W0:-:S03]  /*11190*/  DMUL R60, R58, R58 ;  /* 0x0000003a3a3c7228 */ /* 0x001e060000000000 */
[----:B------:R-:W-:Y:S02]  /*111a0*/  @P1 LOP3.LUT R55, R9, 0x80000, RZ, 0xfc, !PT ;  /* 0x0008000009371812 */ /* 0x000fe400078efcff */
[----:B------:R-:W-:Y:S01]  /*111b0*/  SEL R54, R8, c[0x2][0x8], P0 ;  /* 0x0080020008367a07 */ /* 0x000fe20000000000 */
[----:B------:R-:W-:Y:S01]  /*111c0*/  IMAD.MOV.U32 R8, RZ, RZ, RZ ;  /* 0x000000ffff087224 */ /* 0x000fe200078e00ff */
[----:B------:R-:W2:Y:S01]  /*111d0*/  MUFU.RSQ64H R9, R55 ;  /* 0x0000003700097308 */ /* 0x000ea20000001c00 */
[----:B0-----:R0:W3:Y:S01]  /*111e0*/  DFMA R60, R2, -R60, 1 ;  /* 0x3ff00000023c742b */ /* 0x0010e2000000083c */
[----:B------:R-:W-:Y:S01]  /*111f0*/  ISETP.GE.U32.AND P1, PT, R51, 0x7ff00000, PT ;  /* 0x7ff000003300780c */ /* 0x000fe20003f26070 */
[----:B0-----:R-:W-:Y:S01]  /*11200*/  IMAD.MOV.U32 R2, RZ, RZ, 0x0 ;  /* 0x00000000ff027424 */ /* 0x001fe200078e00ff */
[----:B------:R-:W-:Y:S01]  /*11210*/  MOV R3, 0x3fd80000 ;  /* 0x3fd8000000037802 */ /* 0x000fe20000000f00 */
[----:B------:R-:W-:-:S04]  /*11220*/  DSETP.NEU.AND P0, PT, R50, RZ, PT ;  /* 0x000000ff3200722a */ /* 0x000fc80003f0d000 */
[----:B---3--:R-:W-:-:S04]  /*11230*/  DMUL R56, R58, R60 ;  /* 0x0000003c3a387228 */ /* 0x008fc80000000000 */
[----:B------:R-:W0:-:S06]  /*11240*/  DFMA R60, R60, R2, 0.5 ;  /* 0x3fe000003c3c742b */ /* 0x000e0c0000000002 */
[----:B0-----:R-:W0:-:S04]  /*11250*/  DFMA R60, R60, R56, R58 ;  /* 0x000000383c3c722b */ /* 0x001e08000000003a */
[----:B--2---:R-:W2:-:S04]  /*11260*/  DMUL R56, R8, R8 ;  /* 0x0000000808387228 */ /* 0x004e880000000000 */
[----:B0-----:R-:W0:-:S04]  /*11270*/  DMUL R60, R52, R60 ;  /* 0x0000003c343c7228 */ /* 0x001e080000000000 */
[----:B--2---:R-:W2:-:S04]  /*11280*/  DFMA R56, R54, -R56, 1 ;  /* 0x3ff000003638742b */ /* 0x004e880000000838 */
[----:B0-----:R-:W0:-:S04]  /*11290*/  DMUL R60, R60, R64 ;  /* 0x000000403c3c7228 */ /* 0x001e080000000000 */
[----:B--2---:R-:W-:-:S04]  /*112a0*/  DFMA R58, R56, R2, 0.5 ;  /* 0x3fe00000383a742b */ /* 0x004fc80000000002 */
[----:B------:R-:W2:Y:S02]  /*112b0*/  DMUL R56, R8, R56 ;  /* 0x0000003808387228 */ /* 0x000ea40000000000 */
[----:B0-----:R-:W-:Y:S02]  /*112c0*/  @!P1 FSEL R50, R6, R60, !P0 ;  /* 0x0000003c06329208 */ /* 0x001fe40004000000 */
[----:B------:R-:W-:Y:S02]  /*112d0*/  @!P1 FSEL R51, R7, R61, !P0 ;  /* 0x0000003d07339208 */ /* 0x000fe40004000000 */
[----:B--2---:R0:W2:Y:S02]  /*112e0*/  DFMA R56, R58, R56, R8 ;  /* 0x000000383a38722b */ /* 0x0040a40000000008 */
[----:B0-----:R-:W-:-:S04]  /*112f0*/  LOP3.LUT R9, R11, 0x100000, RZ, 0xfc, !PT ;  /* 0x001000000b097812 */ /* 0x001fc800078efcff */
[----:B--2---:R-:W0:-:S06]  /*11300*/  DMUL R56, R44, R56 ;  /* 0x000000382c387228 */ /* 0x004e0c0000000000 */
        /* <DEDUP_REMOVED lines=27> */
[----:B--2---:R-:W-:Y:S01]  /*114c0*/  MOV R2, 0x11510 ;  /* 0x0001151000027802 */ /* 0x004fe20000000f00 */
[----:B------:R-:W-:Y:S02]  /*114d0*/  IMAD.MOV.U32 R3, RZ, RZ, R55 ;  /* 0x000000ffff037224 */ /* 0x000fe400078e0037 */
[----:B------:R-:W-:Y:S02]  /*114e0*/  IMAD.MOV.U32 R6, RZ, RZ, R56 ;  /* 0x000000ffff067224 */ /* 0x000fe400078e0038 */
[----:B------:R-:W-:Y:S02]  /*114f0*/  IMAD.MOV.U32 R7, RZ, RZ, R57 ;  /* 0x000000ffff077224 */ /* 0x000fe400078e0039 */
[----:B-1----:R-:W-:Y:S05]  /*11500*/  CALL.REL.NOINC `($__internal_27_$__cuda_sm20_dsqrt_rn_f64_mediumpath_v1) ;  /* 0x0007700000007944 */ /* 0x002fea0003c00000 */
[----:B------:R-:W-:Y:S02]  /*11510*/  IMAD.MOV.U32 R2, RZ, RZ, R4 ;  /* 0x000000ffff027224 */ /* 0x000fe400078e0004 */
.L_x_12746:
[----:B------:R-:W-:Y:S05]  /*11520*/  BSYNC B3 ;  /* 0x0000000000037941 */ /* 0x000fea0003800000 */
.L_x_12745:
[----:B--2---:R-:W2:-:S10]  /*11530*/  DADD R2, R44, R2 ;  /* 0x000000002c027229 */ /* 0x004e940000000002 */
[----:B--2---:R-:W-:Y:S01]  /*11540*/  ISETP.GT.AND P0, PT, R3, 0xfffff, PT ;  /* 0x000fffff0300780c */ /* 0x004fe20003f04270 */
        /* <DEDUP_REMOVED lines=58> */
[----:B0-----:R0:W2:Y:S01]  /*118f0*/  DADD R64, R64, R4 ;  /* 0x0000000040407229 */ /* 0x0010a20000000004 */
[----:B------:R-:W-:Y:S05]  /*11900*/  BRA `(.L_x_12747) ;  /* 0x00001a4000007947 */ /* 0x000fea0003800000 */
.L_x_12744:
        /* <DEDUP_REMOVED lines=33> */
[----:B-1----:R-:W-:Y:S05]  /*11b20*/  CALL.REL.NOINC `($__internal_26_$__cuda_sm20_div_rn_f64_full) ;  /* 0x0007638000007944 */ /* 0x002fea0003c00000 */
[----:B------:R-:W-:Y:S02]  /*11b30*/  IMAD.MOV.U32 R52, RZ, RZ, R2 ;  /* 0x000000ffff347224 */ /* 0x000fe400078e0002 */
[----:B------:R-:W-:Y:S02]  /*11b40*/  IMAD.MOV.U32 R53, RZ, RZ, R3 ;  /* 0x000000ffff357224 */ /* 0x000fe400078e0003 */
.L_x_12754:
[----:B------:R-:W-:Y:S05]  /*11b50*/  BSYNC B4 ;  /* 0x0000000000047941 */ /* 0x000fea0003800000 */
.L_x_12753:
[----:B------:R-:W-:Y:S05]  /*11b60*/  BRA `(.L_x_12752) ;  /* 0x0000001000007947 */ /* 0x000fea0003800000 */
.L_x_12751:
[----:B------:R0:W2:-:S06]  /*11b70*/  DADD R52, -R62, R50 ;  /* 0x000000003e347229 */ /* 0x00008c0000000132 */
.L_x_12752:
[----:B------:R-:W-:Y:S05]  /*11b80*/  BSYNC B3 ;  /* 0x0000000000037941 */ /* 0x000fea0003800000 */
.L_x_12750:
[----:B------:R-:W3:Y:S01]  /*11b90*/  DADD R4, -R66, 1 ;  /* 0x3ff0000042047429 */ /* 0x000ee20000000100 */
[----:B------:R-:W-:Y:S05]  /*11ba0*/  BSSY B3, `(.L_x_12755) ;  /* 0x0000023000037945 */ /* 0x000fea0003800000 */
[----:B---3--:R-:W3:-:S14]  /*11bb0*/  DSETP.GEU.AND P0, PT, R4, RZ, PT ;  /* 0x000000ff0400722a */ /* 0x008edc0003f0e000 */
[----:B---3--:R-:W-:Y:S05]  /*11bc0*/  @!P0 BRA `(.L_x_12756) ;  /* 0x000001f000008947 */ /* 0x008fea0003800000 */
[----:B------:R-:W3:Y:S01]  /*11bd0*/  DSETP.NEU.AND P0, PT, R4, RZ, PT ;  /* 0x000000ff0400722a */ /* 0x000ee20003f0d000 */
[----:B------:R-:W-:Y:S02]  /*11be0*/  IMAD.MOV.U32 R2, RZ, RZ, R68 ;  /* 0x000000ffff027224 */ /* 0x000fe400078e0044 */
[----:B------:R-:W-:-:S11]  /*11bf0*/  IMAD.MOV.U32 R3, RZ, RZ, R69 ;  /* 0x000000ffff037224 */ /* 0x000fd600078e0045 */
[----:B---3--:R-:W-:Y:S05]  /*11c00*/  @!P0 BRA `(.L_x_12757) ;  /* 0x000001c000008947 */ /* 0x008fea0003800000 */
[----:B------:R3:W4:Y:S01]  /*11c10*/  DADD R2, R46, R4 ;  /* 0x000000002e027229 */ /* 0x0007220000000004 */
[----:B------:R-:W-:Y:S01]  /*11c20*/  BSSY B4, `(.L_x_12758) ;  /* 0x0000016000047945 */ /* 0x000fe20003800000 */
[----:B---3--:R-:W-:Y:S02]  /*11c30*/  IMAD.MOV.U32 R4, RZ, RZ, 0x1 ;  /* 0x00000001ff047424 */ /* 0x008fe400078e00ff */
[----:B------:R-:W3:Y:S02]  /*11c40*/  DMUL R54, R68, R68 ;  /* 0x0000004444367228 */ /* 0x000ee40000000000 */
[----:B----4-:R-:W4:Y:S08]  /*11c50*/  MUFU.RCP64H R5, R3 ;  /* 0x0000000300057308 */ /* 0x010f300000001800 */
[----:B---3--:R-:W-:Y:S01]  /*11c60*/  FSETP.GEU.AND P1, PT, |R55|, 6.5827683646048100446e-37, PT ;  /* 0x036000003700780b */ /* 0x008fe20003f2e200 */
[----:B----4-:R-:W3:-:S06]  /*11c70*/  DFMA R6, -R2, R4, 1 ;  /* 0x3ff000000206742b */ /* 0x010ecc0000000104 */
        /* <DEDUP_REMOVED lines=13> */
[----:B012---:R-:W-:Y:S05]  /*11d50*/  CALL.REL.NOINC `($__internal_26_$__cuda_sm20_div_rn_f64_full) ;  /* 0x0007615000007944 */ /* 0x007fea0003c00000 */
[----:B------:R-:W-:Y:S02]  /*11d60*/  IMAD.MOV.U32 R4, RZ, RZ, R2 ;  /* 0x000000ffff047224 */ /* 0x000fe400078e0002 */
[----:B------:R-:W-:Y:S02]  /*11d70*/  IMAD.MOV.U32 R5, RZ, RZ, R3 ;  /* 0x000000ffff057224 */ /* 0x000fe400078e0003 */
.L_x_12759:
[----:B------:R-:W-:Y:S05]  /*11d80*/  BSYNC B4 ;  /* 0x0000000000047941 */ /* 0x000fea0003800000 */
.L_x_12758:
[----:B------:R-:W-:Y:S01]  /*11d90*/  MOV R2, R4 ;  /* 0x0000000400027202 */ /* 0x000fe20000000f00 */
[----:B------:R-:W-:Y:S01]  /*11da0*/  IMAD.MOV.U32 R3, RZ, RZ, R5 ;  /* 0x000000ffff037224 */ /* 0x000fe200078e0005 */
[----:B------:R-:W-:Y:S05]  /*11db0*/  BRA `(.L_x_12757) ;  /* 0x0000001000007947 */ /* 0x000fea0003800000 */
.L_x_12756:
[----:B------:R3:W4:-:S06]  /*11dc0*/  DADD R2, R46, -R4 ;  /* 0x000000002e027229 */ /* 0x00070c0000000804 */
.L_x_12757:
[----:B------:R-:W-:Y:S05]  /*11dd0*/  BSYNC B3 ;  /* 0x0000000000037941 */ /* 0x000fea0003800000 */
.L_x_12755:
[----:B----4-:R-:W4:Y:S01]  /*11de0*/  DMUL R64, R2, 0.5 ;  /* 0x3fe0000002407828 */ /* 0x010f220000000000 */
[----:B------:R-:W-:Y:S01]  /*11df0*/  IMAD.MOV.U32 R6, RZ, RZ, 0x0 ;  /* 0x00000000ff067424 */ /* 0x000fe200078e00ff */
[----:B------:R-:W-:Y:S01]  /*11e00*/  BSSY B3, `(.L_x_12760) ;  /* 0x000001b000037945 */ /* 0x000fe20003800000 */
[----:B------:R-:W-:Y:S01]  /*11e10*/  IMAD.MOV.U32 R7, RZ, RZ, 0x3fd80000 ;  /* 0x3fd80000ff077424 */ /* 0x000fe200078e00ff */
[----:B------:R-:W-:-:S04]  /*11e20*/  DADD R2, R44, 1 ;  /* 0x3ff000002c027429 */ /* 0x000fc80000000000 */
[----:B--2-4-:R-:W2:-:S06]  /*11e30*/  DFMA R64, R52, 0.5, R64 ;  /* 0x3fe000003440782b */ /* 0x014e8c0000000040 */
[----:B--2---:R-:W2:-:S06]  /*11e40*/  DMUL R2, R64, R2 ;  /* 0x0000000240027228 */ /* 0x004e8c0000000000 */
[----:B--2---:R-:W2:Y:S04]  /*11e50*/  MUFU.RSQ64H R53, R3 ;  /* 0x0000000300357308 */ /* 0x004ea80000001c00 */
[----:B------:R-:W-:-:S04]  /*11e60*/  IADD3 R52, R3, -0x3500000, RZ ;  /* 0xfcb0000003347810 */ /* 0x000fc80007ffe0ff */
[----:B------:R-:W-:Y:S02]  /*11e70*/  ISETP.GE.U32.AND P0, PT, R52, 0x7ca00000, PT ;  /* 0x7ca000003400780c */ /* 0x000fe40003f06070 */
[----:B--23--:R-:W2:-:S06]  /*11e80*/  DMUL R4, R52, R52 ;  /* 0x0000003434047228 */ /* 0x00ce8c0000000000 */
        /* <DEDUP_REMOVED lines=8> */
[----:B--2---:R2:W3:Y:S01]  /*11f10*/  DFMA R6, R56, R4, R8 ;  /* 0x000000043806722b */ /* 0x0044e20000000008 */
[----:B------:R-:W-:Y:S05]  /*11f20*/  @!P0 BRA `(.L_x_12761) ;  /* 0x0000008000008947 */ /* 0x000fea0003800000 */
[----:B--2---:R-:W-:Y:S02]  /*11f30*/  IMAD.MOV.U32 R4, RZ, RZ, R54 ;  /* 0x000000ffff047224 */ /* 0x004fe400078e0036 */
[----:B------:R-:W-:Y:S01]  /*11f40*/  IMAD.MOV.U32 R54, RZ, RZ, R2 ;  /* 0x000000ffff367224 */ /* 0x000fe200078e0002 */
[----:B------:R-:W-:Y:S01]  /*11f50*/  MOV R2, 0x11f90 ;  /* 0x00011f9000027802 */ /* 0x000fe20000000f00 */
[----:B---3--:R-:W-:Y:S02]  /*11f60*/  IMAD.MOV.U32 R6, RZ, RZ, R56 ;  /* 0x000000ffff067224 */ /* 0x008fe400078e0038 */
[----:B------:R-:W-:Y:S02]  /*11f70*/  IMAD.MOV.U32 R7, RZ, RZ, R57 ;  /* 0x000000ffff077224 */ /* 0x000fe400078e0039 */
[----:B01----:R-:W-:Y:S05]  /*11f80*/  CALL.REL.NOINC `($__internal_27_$__cuda_sm20_dsqrt_rn_f64_mediumpath_v1) ;  /* 0x0007658000007944 */ /* 0x003fea0003c00000 */
[----:B------:R-:W-:Y:S02]  /*11f90*/  IMAD.MOV.U32 R6, RZ, RZ, R4 ;  /* 0x000000ffff067224 */ /* 0x000fe400078e0004 */
[----:B------:R-:W-:Y:S02]  /*11fa0*/  IMAD.MOV.U32 R7, RZ, RZ, R3 ;  /* 0x000000ffff077224 */ /* 0x000fe400078e0003 */
.L_x_12761:
[----:B------:R-:W-:Y:S05]  /*11fb0*/  BSYNC B3 ;  /* 0x0000000000037941 */ /* 0x000fea0003800000 */
.L_x_12760:
[----:B---3--:R-:W3:-:S10]  /*11fc0*/  DADD R64, R64, R6 ;  /* 0x0000000040407229 */ /* 0x008ed40000000006 */
[C---:B---3--:R-:W-:Y:S02]  /*11fd0*/  FSETP.GEU.FTZ.AND P1, PT, R65.reuse, 1.7916666269302368164, PT ;  /* 0x3fe555554100780b */ /* 0x048fe40003f3e000 */
[----:B------:R-:W-:-:S13]  /*11fe0*/  FSETP.GT.FTZ.AND P0, PT, R65, -1.6999999284744262695, PT ;  /* 0xbfd999994100780b */ /* 0x000fda0003f14000 */
[----:B------:R-:W-:Y:S05]  /*11ff0*/  @P0 BRA !P1, `(.L_x_12762) ;  /* 0x000003e000000947 */ /* 0x000fea0004800000 */
[----:B------:R-:W3:-:S10]  /*12000*/  DADD R2, R64, 1 ;  /* 0x3ff0000040027429 */ /* 0x000ed40000000000 */
[----:B---3--:R-:W-:Y:S01]  /*12010*/  ISETP.GT.AND P0, PT, R3, 0xfffff, PT ;  /* 0x000fffff0300780c */ /* 0x008fe20003f04270 */
[--C-:B--2---:R-:W-:Y:S02]  /*12020*/  IMAD.MOV.U32 R4, RZ, RZ, R2.reuse ;  /* 0x000000ffff047224 */ /* 0x104fe400078e0002 */
[----:B------:R-:W-:Y:S02]  /*12030*/  IMAD.MOV.U32 R5, RZ, RZ, R3 ;  /* 0x000000ffff057224 */ /* 0x000fe400078e0003 */
[----:B------:R-:W-:Y:S02]  /*12040*/  IMAD.MOV.U32 R8, RZ, RZ, R2 ;  /* 0x000000ffff087224 */ /* 0x000fe400078e0002 */
[----:B------:R-:W-:-:S06]  /*12050*/  IMAD.MOV.U32 R2, RZ, RZ, -0x3ff ;  /* 0xfffffc01ff027424 */ /* 0x000fcc00078e00ff */
[----:B------:R-:W2:Y:S01]  /*12060*/  @!P0 DMUL R4, R4, 1.80143985094819840000e+16 ;  /* 0x4350000004048828 */ /* 0x000ea20000000000 */
[----:B------:R-:W-:-:S09]  /*12070*/  @!P0 MOV R2, 0xfffffbcb ;  /* 0xfffffbcb00028802 */ /* 0x000fd20000000f00 */
[----:B--2---:R-:W-:Y:S02]  /*12080*/  @!P0 IMAD.MOV.U32 R3, RZ, RZ, R5 ;  /* 0x000000ffff038224 */ /* 0x004fe400078e0005 */
[----:B------:R-:W-:-:S03]  /*12090*/  @!P0 IMAD.MOV.U32 R8, RZ, RZ, R4 ;  /* 0x000000ffff088224 */ /* 0x000fc600078e0004 */
[----:B------:R-:W-:-:S04]  /*120a0*/  IADD3 R6, R3, -0x1, RZ ;  /* 0xffffffff03067810 */ /* 0x000fc80007ffe0ff */
[----:B------:R-:W-:-:S13]  /*120b0*/  ISETP.GE.U32.AND P1, PT, R6, 0x7fefffff, PT ;  /* 0x7fefffff0600780c */ /* 0x000fda0003f26070 */
[----:B------:R-:W-:Y:S01]  /*120c0*/  @P1 IMAD.MOV.U32 R6, RZ, RZ, 0x0 ;  /* 0x00000000ff061424 */ /* 0x000fe200078e00ff */
[----:B------:R-:W-:Y:S01]  /*120d0*/  @P1 FSETP.NEU.FTZ.AND P2, PT, R5, RZ, PT ;  /* 0x000000ff0500120b */ /* 0x000fe20003f5d000 */
[----:B------:R-:W-:-:S06]  /*120e0*/  @P1 IMAD.MOV.U32 R7, RZ, RZ, 0x7ff00000 ;  /* 0x7ff00000ff071424 */ /* 0x000fcc00078e00ff */
[----:B------:R-:W2:-:S10]  /*120f0*/  @P1 DFMA R6, R4, R6, +INF ;  /* 0x7ff000000406142b */ /* 0x000e940000000006 */
[----:B--2---:R-:W-:Y:S02]  /*12100*/  @P1 FSEL R64, R6, RZ, P2 ;  /* 0x000000ff06401208 */ /* 0x004fe40001000000 */
        /* <DEDUP_REMOVED lines=45> */
.L_x_12762:
[----:B--2---:R-:W2:Y:S01]  /*123e0*/  DADD R8, R64, 2 ;  /* 0x4000000040087429 */ /* 0x004ea20000000000 */
[----:B------:R-:W-:Y:S01]  /*123f0*/  IMAD.MOV.U32 R2, RZ, RZ, 0x1 ;  /* 0x00000001ff027424 */ /* 0x000fe200078e00ff */
[----:B------:R-:W-:Y:S01]  /*12400*/  FSETP.GEU.AND P1, PT, |R65|, 6.5827683646048100446e-37, PT ;  /* 0x036000004100780b */ /* 0x000fe20003f2e200 */
[----:B------:R-:W-:Y:S03]  /*12410*/  BSSY B3, `(.L_x_12763) ;  /* 0x0000013000037945 */ /* 0x000fe60003800000 */
[----:B--2---:R-:W2:Y:S02]  /*12420*/  MUFU.RCP64H R3, R9 ;  /* 0x0000000900037308 */ /* 0x004ea40000001800 */
        /* <DEDUP_REMOVED lines=14> */
[----:B------:R-:W-:Y:S02]  /*12510*/  IMAD.MOV.U32 R6, RZ, RZ, R64 ;  /* 0x000000ffff067224 */ /* 0x000fe400078e0040 */
[----:B------:R-:W-:Y:S02]  /*12520*/  IMAD.MOV.U32 R5, RZ, RZ, R65 ;  /* 0x000000ffff057224 */ /* 0x000fe400078e0041 */
[----:B01----:R-:W-:Y:S05]  /*12530*/  CALL.REL.NOINC `($__internal_26_$__cuda_sm20_div_rn_f64_full) ;  /* 0x0007597000007944 */ /* 0x003fea0003c00000 */
.L_x_12764:
[----:B------:R-:W-:Y:S05]  /*12540*/  BSYNC B3 ;  /* 0x0000000000037941 */ /* 0x000fea0003800000 */
.L_x_12763:
        /* <DEDUP_REMOVED lines=14> */
[----:B--2---:R2:W3:Y:S01]  /*12630*/  DADD R64, R64, R8 ;  /* 0x0000000040407229 */ /* 0x0044e20000000008 */
[----:B------:R-:W-:Y:S05]  /*12640*/  BRA `(.L_x_12747) ;  /* 0x00000d0000007947 */ /* 0x000fea0003800000 */
.L_x_12749:
        /* <DEDUP_REMOVED lines=24> */
[----:B------:R-:W-:Y:S02]  /*127d0*/  MOV R2, R4 ;  /* 0x0000000400027202 */ /* 0x000fe40000000f00 */
.L_x_12767:
[----:B------:R-:W-:Y:S05]  /*127e0*/  BSYNC B3 ;  /* 0x0000000000037941 */ /* 0x000fea0003800000 */
.L_x_12766:
[----:B--2---:R-:W2:-:S10]  /*127f0*/  DADD R64, R48, R2 ;  /* 0x0000000030407229 */ /* 0x004e940000000002 */
[C---:B--2---:R-:W-:Y:S02]  /*12800*/  FSETP.GEU.FTZ.AND P1, PT, R65.reuse, 1.7916666269302368164, PT ;  /* 0x3fe555554100780b */ /* 0x044fe40003f3e000 */
        /* <DEDUP_REMOVED lines=24> */
[----:B-1----:R-:W-:Y:S05]  /*12990*/  CALL.REL.NOINC `($__internal_26_$__cuda_sm20_div_rn_f64_full) ;  /* 0x0007551000007944 */ /* 0x002fea0003c00000 */
.L_x_12770:
[----:B------:R-:W-:Y:S05]  /*129a0*/  BSYNC B3 ;  /* 0x0000000000037941 */ /* 0x000fea0003800000 */
.L_x_12769:
        /* <DEDUP_REMOVED lines=16> */
.L_x_12768:
[----:B------:R-:W2:-:S10]  /*12ab0*/  DADD R64, R64, 1 ;  /* 0x3ff0000040407429 */ /* 0x000e940000000000 */
[----:B--2---:R-:W-:Y:S01]  /*12ac0*/  ISETP.GT.AND P0, PT, R65, 0xfffff, PT ;  /* 0x000fffff4100780c */ /* 0x004fe20003f04270 */
        /* <DEDUP_REMOVED lines=54> */
.L_x_12771:
[----:B------:R-:W-:Y:S01]  /*12e30*/  IMAD.MOV.U32 R2, RZ, RZ, 0x0 ;  /* 0x00000000ff027424 */ /* 0x000fe200078e00ff */
[----:B------:R-:W-:Y:S01]  /*12e40*/  FSETP.NEU.FTZ.AND P0, PT, R5, RZ, PT ;  /* 0x000000ff0500720b */ /* 0x000fe20003f1d000 */
[----:B------:R-:W-:-:S06]  /*12e50*/  IMAD.MOV.U32 R3, RZ, RZ, 0x7ff00000 ;  /* 0x7ff00000ff037424 */ /* 0x000fcc00078e00ff */
[----:B------:R-:W0:-:S10]  /*12e60*/  DFMA R2, R4, R2, +INF ;  /* 0x7ff000000402742b */ /* 0x000e140000000002 */
[----:B0-----:R-:W-:Y:S02]  /*12e70*/  FSEL R64, R2, RZ, P0 ;  /* 0x000000ff02407208 */ /* 0x001fe40000000000 */
[----:B------:R-:W-:Y:S01]  /*12e80*/  FSEL R65, R3, -QNAN , P0 ;  /* 0xfff0000003417808 */ /* 0x000fe20000000000 */
[----:B------:R-:W-:Y:S05]  /*12e90*/  BRA `(.L_x_12747) ;  /* 0x000004b000007947 */ /* 0x000fea0003800000 */
.L_x_12765:
        /* <DEDUP_REMOVED lines=24> */
.L_x_12773:
[----:B------:R-:W-:Y:S05]  /*13020*/  BSYNC B3 ;  /* 0x0000000000037941 */ /* 0x000fea0003800000 */
.L_x_12772:
        /* <DEDUP_REMOVED lines=21> */
.L_x_12775:
[----:B------:R-:W-:Y:S05]  /*13180*/  BSYNC B3 ;  /* 0x0000000000037941 */ /* 0x000fea0003800000 */
.L_x_12774:
[----:B------:R-:W-:Y:S05]  /*13190*/  BRA `(.L_x_12747) ;  /* 0x000001b000007947 */ /* 0x000fea0003800000 */
.L_x_12748:
        /* <DEDUP_REMOVED lines=16> */
[----:B------:R-:W-:Y:S01]  /*132a0*/  MOV R5, R3 ;  /* 0x0000000300057202 */ /* 0x000fe20000000f00 */
[----:B------:R-:W-:Y:S01]  /*132b0*/  IMAD.MOV.U32 R6, RZ, RZ, R54 ;  /* 0x000000ffff067224 */ /* 0x000fe200078e0036 */
[----:B0-----:R-:W-:Y:S01]  /*132c0*/  MOV R2, 0x13310 ;  /* 0x0001331000027802 */ /* 0x001fe20000000f00 */
[----:B------:R-:W-:Y:S02]  /*132d0*/  IMAD.MOV.U32 R7, RZ, RZ, R55 ;  /* 0x000000ffff077224 */ /* 0x000fe400078e0037 */
[----:B------:R-:W-:Y:S02]  /*132e0*/  IMAD.MOV.U32 R54, RZ, RZ, R68 ;  /* 0x000000ffff367224 */ /* 0x000fe400078e0044 */
[----:B------:R-:W-:Y:S02]  /*132f0*/  IMAD.MOV.U32 R3, RZ, RZ, R69 ;  /* 0x000000ffff037224 */ /* 0x000fe400078e0045 */
[----:B-1----:R-:W-:Y:S05]  /*13300*/  CALL.REL.NOINC `($__internal_27_$__cuda_sm20_dsqrt_rn_f64_mediumpath_v1) ;  /* 0x0007520000007944 */ /* 0x002fea0003c00000 */
[----:B------:R-:W-:Y:S02]  /*13310*/  IMAD.MOV.U32 R5, RZ, RZ, R3 ;  /* 0x000000ffff057224 */ /* 0x000fe400078e0003 */
.L_x_12777:
[----:B------:R-:W-:Y:S05]  /*13320*/  BSYNC B3 ;  /* 0x0000000000037941 */ /* 0x000fea0003800000 */
.L_x_12776:
[----:B--2---:R-:W-:Y:S02]  /*13330*/  IMAD.MOV.U32 R64, RZ, RZ, R4 ;  /* 0x000000ffff407224 */ /* 0x004fe400078e0004 */
[----:B------:R-:W-:-:S02]  /*13340*/  IMAD.MOV.U32 R65, RZ, RZ, R5 ;  /* 0x000000ffff417224 */ /* 0x000fc400078e0005 */
.L_x_12747:
[----:B------:R-:W-:Y:S05]  /*13350*/  BSYNC B2 ;  /* 0x0000000000027941 */ /* 0x000fea0003800000 */
.L_x_12743:
        /* <DEDUP_REMOVED lines=24> */
[----:B-123--:R-:W-:Y:S05]  /*134e0*/  CALL.REL.NOINC `($__internal_26_$__cuda_sm20_div_rn_f64_full) ;  /* 0x000749c000007944 */ /* 0x00efea0003c00000 */
.L_x_12782:
[----:B------:R-:W-:Y:S05]  /*134f0*/  BSYNC B4 ;  /* 0x0000000000047941 */ /* 0x000fea0003800000 */
.L_x_12781:
        /* <DEDUP_REMOVED lines=23> */
.L_x_12784:
[----:B------:R-:W-:Y:S02]  /*13670*/  IMAD.MOV.U32 R4, RZ, RZ, 0x0 ;  /* 0x00000000ff047424 */ /* 0x000fe400078e00ff */
[----:B------:R-:W-:Y:S02]  /*13680*/  IMAD.MOV.U32 R5, RZ, RZ, 0x3fe00000 ;  /* 0x3fe00000ff057424 */ /* 0x000fe400078e00ff */
[----:B--2---:R-:W-:Y:S02]  /*13690*/  IMAD.MOV.U32 R8, RZ, RZ, -0x23e76a17 ;  /* 0xdc1895e9ff087424 */ /* 0x004fe400078e00ff */
        /* <DEDUP_REMOVED lines=37> */
[----:B0-----:R-:W-:Y:S02]  /*138f0*/  LOP3.LUT R3, R5, 0x80000000, R3, 0xb8, !PT ;  /* 0x8000000005037812 */ /* 0x001fe400078eb803 */
[----:B------:R-:W-:Y:S01]  /*13900*/  MOV R2, R4 ;  /* 0x0000000400027202 */ /* 0x000fe20000000f00 */
[----:B------:R-:W-:Y:S05]  /*13910*/  BRA `(.L_x_12785) ;  /* 0x0000149000007947 */ /* 0x000fea0003800000 */
.L_x_12783:
        /* <DEDUP_REMOVED lines=26> */
[----:B0-2---:R-:W0:-:S06]  /*13ac0*/  DFMA R8, -R2, R6, R50 ;  /* 0x000000060208722b */ /* 0x005e0c0000000132 */
[----:B0-----:R-:W0:-:S10]  /*13ad0*/  DFMA R52, R4, R8, R6 ;  /* 0x000000080434722b */ /* 0x001e140000000006 */
[----:B0-----:R-:W-:-:S05]  /*13ae0*/  FFMA R4, RZ, R3, R53 ;  /* 0x00000003ff047223 */ /* 0x001fca0000000035 */
[----:B------:R-:W-:-:S13]  /*13af0*/  FSETP.GT.AND P0, PT, |R4|, 1.469367938527859385e-39, PT ;  /* 0x001000000400780b */ /* 0x000fda0003f04200 */
[----:B------:R-:W-:Y:S05]  /*13b00*/  @P0 BRA P1, `(.L_x_12793) ;  /* 0x0000006000000947 */ /* 0x000fea0000800000 */
[----:B------:R-:W-:Y:S01]  /*13b10*/  IMAD.MOV.U32 R6, RZ, RZ, R50 ;  /* 0x000000ffff067224 */ /* 0x000fe200078e0032 */
[----:B------:R-:W-:Y:S01]  /*13b20*/  MOV R4, 0x13b50 ;  /* 0x00013b5000047802 */ /* 0x000fe20000000f00 */
[----:B------:R-:W-:Y:S02]  /*13b30*/  IMAD.MOV.U32 R5, RZ, RZ, R51 ;  /* 0x000000ffff057224 */ /* 0x000fe400078e0033 */
[----:B-1-3--:R-:W-:Y:S05]  /*13b40*/  CALL.REL.NOINC `($__internal_26_$__cuda_sm20_div_rn_f64_full) ;  /* 0x0007436000007944 */ /* 0x00afea0003c00000 */
[----:B------:R-:W-:Y:S02]  /*13b50*/  IMAD.MOV.U32 R52, RZ, RZ, R2 ;  /* 0x000000ffff347224 */ /* 0x000fe400078e0002 */
[----:B------:R-:W-:Y:S02]  /*13b60*/  IMAD.MOV.U32 R53, RZ, RZ, R3 ;  /* 0x000000ffff357224 */ /* 0x000fe400078e0003 */
.L_x_12793:
[----:B------:R-:W-:Y:S05]  /*13b70*/  BSYNC B6 ;  /* 0x0000000000067941 */ /* 0x000fea0003800000 */
.L_x_12792:
[----:B------:R-:W-:Y:S05]  /*13b80*/  BRA `(.L_x_12791) ;  /* 0x0000001000007947 */ /* 0x000fea0003800000 */
.L_x_12790:
[----:B------:R0:W4:-:S06]  /*13b90*/  DADD R52, -R62, R50 ;  /* 0x000000003e347229 */ /* 0x00010c0000000132 */
.L_x_12791:
[----:B------:R-:W-:Y:S05]  /*13ba0*/  BSYNC B5 ;  /* 0x0000000000057941 */ /* 0x000fea0003800000 */
.L_x_12789:
        /* <DEDUP_REMOVED lines=8> */
[----:B--2---:R-:W2:Y:S02]  /*13c30*/  DMUL R8, R68, R68 ;  /* 0x0000004444087228 */ /* 0x004ea40000000000 */
[----:B-----5:R-:W5:Y:S08]  /*13c40*/  MUFU.RCP64H R3, R47 ;  /* 0x0000002f00037308 */ /* 0x020f700000001800 */
[----:B--2---:R-:W-:Y:S01]  /*13c50*/  FSETP.GEU.AND P1, PT, |R9|, 6.5827683646048100446e-37, PT ;  /* 0x036000000900780b */ /* 0x004fe20003f2e200 */
[----:B-----5:R-:W2:-:S06]  /*13c60*/  DFMA R4, -R46, R2, 1 ;  /* 0x3ff000002e04742b */ /* 0x020e8c0000000102 */
        /* <DEDUP_REMOVED lines=15> */
[----:B01-34-:R-:W-:Y:S05]  /*13d60*/  CALL.REL.NOINC `($__internal_26_$__cuda_sm20_div_rn_f64_full) ;  /* 0x0007414000007944 */ /* 0x01bfea0003c00000 */
.L_x_12798:
[----:B------:R-:W-:Y:S05]  /*13d70*/  BSYNC B6 ;  /* 0x0000000000067941 */ /* 0x000fea0003800000 */
.L_x_12797:
[----:B------:R-:W-:Y:S02]  /*13d80*/  IMAD.MOV.U32 R68, RZ, RZ, R2 ;  /* 0x000000ffff447224 */ /* 0x000fe400078e0002 */
[----:B------:R-:W-:Y:S01]  /*13d90*/  IMAD.MOV.U32 R69, RZ, RZ, R3 ;  /* 0x000000ffff457224 */ /* 0x000fe200078e0003 */
[----:B------:R-:W-:Y:S05]  /*13da0*/  BRA `(.L_x_12796) ;  /* 0x0000001000007947 */ /* 0x000fea0003800000 */
.L_x_12795:
[----:B------:R0:W4:-:S06]  /*13db0*/  DADD R68, -R48, R46 ;  /* 0x0000000030447229 */ /* 0x00010c000000012e */
.L_x_12796:
[----:B------:R-:W-:Y:S05]  /*13dc0*/  BSYNC B5 ;  /* 0x0000000000057941 */ /* 0x000fea0003800000 */
.L_x_12794:
[----:B----4-:R-:W4:Y:S01]  /*13dd0*/  DMUL R2, R68, 0.5 ;  /* 0x3fe0000044027828 */ /* 0x010f220000000000 */
[----:B------:R-:W-:Y:S01]  /*13de0*/  IMAD.MOV.U32 R4, RZ, RZ, 0x0 ;  /* 0x00000000ff047424 */ /* 0x000fe200078e00ff */
[----:B------:R-:W-:Y:S01]  /*13df0*/  BSSY B5, `(.L_x_12799) ;  /* 0x0000019000057945 */ /* 0x000fe20003800000 */
[----:B------:R-:W-:Y:S01]  /*13e00*/  IMAD.MOV.U32 R5, RZ, RZ, 0x3fd80000 ;  /* 0x3fd80000ff057424 */ /* 0x000fe200078e00ff */
[----:B------:R-:W-:-:S04]  /*13e10*/  DADD R44, R66, R44 ;  /* 0x00000000422c7229 */ /* 0x000fc8000000002c */
[----:B----4-:R-:W4:-:S06]  /*13e20*/  DFMA R2, R52, 0.5, R2 ;  /* 0x3fe000003402782b */ /* 0x010f0c0000000002 */
[----:B----4-:R-:W4:-:S06]  /*13e30*/  DMUL R54, R2, R44 ;  /* 0x0000002c02367228 */ /* 0x010f0c0000000000 */
        /* <DEDUP_REMOVED lines=8> */
[----:B--2-4-:R-:W2:-:S04]  /*13ec0*/  DMUL R8, R54, R2 ;  /* 0x0000000236087228 */ /* 0x014e880000000000 */
[----:B------:R-:W-:Y:S01]  /*13ed0*/  IADD3 R45, R3, -0x100000, RZ ;  /* 0xfff00000032d7810 */ /* 0x000fe20007ffe0ff */
[----:B------:R-:W-:Y:S01]  /*13ee0*/  IMAD.MOV.U32 R44, RZ, RZ, R2 ;  /* 0x000000ffff2c7224 */ /* 0x000fe200078e0002 */
[----:B--2---:R-:W2:-:S06]  /*13ef0*/  DFMA R6, R8, -R8, R54 ;  /* 0x800000080806722b */ /* 0x004e8c0000000036 */
[----:B--2---:R2:W4:Y:S01]  /*13f00*/  DFMA R4, R6, R44, R8 ;  /* 0x0000002c0604722b */ /* 0x0045220000000008 */
[----:B------:R-:W-:Y:S05]  /*13f10*/  @!P0 BRA `(.L_x_12800) ;  /* 0x0000006000008947 */ /* 0x000fea0003800000 */
[----:B----4-:R-:W-:Y:S01]  /*13f20*/  IMAD.MOV.U32 R4, RZ, RZ, R2 ;  /* 0x000000ffff047224 */ /* 0x010fe200078e0002 */
[----:B------:R-:W-:Y:S01]  /*13f30*/  MOV R3, R55 ;  /* 0x0000003700037202 */ /* 0x000fe20000000f00 */
[----:B------:R-:W-:Y:S01]  /*13f40*/  IMAD.MOV.U32 R5, RZ, RZ, R45 ;  /* 0x000000ffff057224 */ /* 0x000fe200078e002d */
[----:B------:R-:W-:Y:S02]  /*13f50*/  MOV R2, 0x13f70 ;  /* 0x00013f7000027802 */ /* 0x000fe40000000f00 */
[----:B0123--:R-:W-:Y:S05]  /*13f60*/  CALL.REL.NOINC `($__internal_27_$__cuda_sm20_dsqrt_rn_f64_mediumpath_v1) ;  /* 0x000745a000007944 */ /* 0x00ffea0003c00000 */
[----:B------:R-:W-:Y:S02]  /*13f70*/  IMAD.MOV.U32 R5, RZ, RZ, R3 ;  /* 0x000000ffff057224 */ /* 0x000fe400078e0003 */
.L_x_12800:
[----:B------:R-:W-:Y:S05]  /*13f80*/  BSYNC B5 ;  /* 0x0000000000057941 */ /* 0x000fea0003800000 */
.L_x_12799:
[----:B0---4-:R-:W-:Y:S02]  /*13f90*/  IMAD.MOV.U32 R46, RZ, RZ, R4 ;  /* 0x000000ffff2e7224 */ /* 0x011fe400078e0004 */
[----:B------:R-:W-:Y:S01]  /*13fa0*/  IMAD.MOV.U32 R47, RZ, RZ, R5 ;  /* 0x000000ffff2f7224 */ /* 0x000fe200078e0005 */
[----:B------:R-:W-:Y:S05]  /*13fb0*/  BRA `(.L_x_12801) ;  /* 0x000008a000007947 */ /* 0x000fea0003800000 */
.L_x_12788:
        /* <DEDUP_REMOVED lines=15> */
[----:B0-2---:R-:W0:-:S04]  /*140b0*/  DMUL R8, R54, R2 ;  /* 0x0000000236087228 */ /* 0x005e080000000000 */
        /* <DEDUP_REMOVED lines=9> */
[----:B01-3--:R-:W-:Y:S05]  /*14150*/  CALL.REL.NOINC `($__internal_27_$__cuda_sm20_dsqrt_rn_f64_mediumpath_v1) ;  /* 0x000743b000007944 */ /* 0x00bfea0003c00000 */
[----:B------:R-:W-:Y:S02]  /*14160*/  IMAD.MOV.U32 R5, RZ, RZ, R3 ;  /* 0x000000ffff057224 */ /* 0x000fe400078e0003 */
.L_x_12804:
[----:B------:R-:W-:Y:S05]  /*14170*/  BSYNC B5 ;  /* 0x0000000000057941 */ /* 0x000fea0003800000 */
.L_x_12803:
[----:B--2---:R-:W-:Y:S02]  /*14180*/  IMAD.MOV.U32 R46, RZ, RZ, R4 ;  /* 0x000000ffff2e7224 */ /* 0x004fe400078e0004 */
[----:B------:R-:W-:Y:S01]  /*14190*/  IMAD.MOV.U32 R47, RZ, RZ, R5 ;  /* 0x000000ffff2f7224 */ /* 0x000fe200078e0005 */
[----:B------:R-:W-:Y:S05]  /*141a0*/  BRA `(.L_x_12801) ;  /* 0x000006b000007947 */ /* 0x000fea0003800000 */
.L_x_12802:
[----:B------:R-:W0:Y:S01]  /*141b0*/  DMUL R54, R62, R48 ;  /* 0x000000303e367228 */ /* 0x000e220000000000 */
[----:B------:R-:W-:Y:S01]  /*141c0*/  IMAD.MOV.U32 R4, RZ, RZ, 0x0 ;  /* 0x00000000ff047424 */ /* 0x000fe200078e00ff */
[----:B------:R-:W-:Y:S01]  /*141d0*/  BSSY B5, `(.L_x_12805) ;  /* 0x0000019000057945 */ /* 0x000fe20003800000 */
[----:B------:R-:W-:Y:S01]  /*141e0*/  IMAD.MOV.U32 R5, RZ, RZ, 0x3fd80000 ;  /* 0x3fd80000ff057424 */ /* 0x000fe200078e00ff */
[----:B------:R-:W4:-:S02]  /*141f0*/  DMUL R44, R68, 8.11296384146066816958e+31 ;  /* 0x46900000442c7828 */ /* 0x000f040000000000 */
[----:B0-----:R-:W0:Y:S04]  /*14200*/  MUFU.RSQ64H R53, R55 ;  /* 0x0000003700357308 */ /* 0x001e280000001c00 */
[----:B------:R-:W-:Y:S01]  /*14210*/  IADD3 R52, R55, -0x3500000, RZ ;  /* 0xfcb0000037347810 */ /* 0x000fe20007ffe0ff */
[----:B----4-:R-:W-:-:S03]  /*14220*/  DMUL R44, R66, R44 ;  /* 0x0000002c422c7228 */ /* 0x010fc60000000000 */
        /* <DEDUP_REMOVED lines=12> */
[----:B0-----:R-:W-:Y:S01]  /*142f0*/  IMAD.MOV.U32 R4, RZ, RZ, R6 ;  /* 0x000000ffff047224 */ /* 0x001fe200078e0006 */
[----:B------:R-:W-:Y:S01]  /*14300*/  MOV R6, R46 ;  /* 0x0000002e00067202 */ /* 0x000fe20000000f00 */
[----:B--2---:R-:W-:Y:S01]  /*14310*/  IMAD.MOV.U32 R3, RZ, RZ, R55 ;  /* 0x000000ffff037224 */ /* 0x004fe200078e0037 */
[----:B------:R-:W-:Y:S01]  /*14320*/  MOV R2, 0x14350 ;  /* 0x0001435000027802 */ /* 0x000fe20000000f00 */
[----:B------:R-:W-:Y:S02]  /*14330*/  IMAD.MOV.U32 R7, RZ, RZ, R47 ;  /* 0x000000ffff077224 */ /* 0x000fe400078e002f */
[----:B-1-3--:R-:W-:Y:S05]  /*14340*/  CALL.REL.NOINC `($__internal_27_$__cuda_sm20_dsqrt_rn_f64_mediumpath_v1) ;  /* 0x000741c000007944 */ /* 0x00afea0003c00000 */
[----:B------:R-:W-:Y:S02]  /*14350*/  IMAD.MOV.U32 R2, RZ, RZ, R4 ;  /* 0x000000ffff027224 */ /* 0x000fe400078e0004 */
.L_x_12806:
[----:B------:R-:W-:Y:S05]  /*14360*/  BSYNC B5 ;  /* 0x0000000000057941 */ /* 0x000fea0003800000 */
.L_x_12805:
        /* <DEDUP_REMOVED lines=21> */
.L_x_12808:
[----:B------:R-:W-:Y:S05]  /*144c0*/  BSYNC B5 ;  /* 0x0000000000057941 */ /* 0x000fea0003800000 */
.L_x_12807:
[----:B------:R-:W0:Y:S01]  /*144d0*/  DMUL R66, R66, 8.11296384146066816958e+31 ;  /* 0x4690000042427828 */ /* 0x000e220000000000 */
[----:B------:R-:W-:Y:S05]  /*144e0*/  BRA `(.L_x_12801) ;  /* 0x0000037000007947 */ /* 0x000fea0003800000 */
.L_x_12787:
        /* <DEDUP_REMOVED lines=18> */
[----:B------:R-:W-:Y:S01]  /*14610*/  MOV R2, 0x14650 ;  /* 0x0001465000027802 */ /* 0x000fe20000000f00 */
[----:B------:R-:W-:Y:S02]  /*14620*/  IMAD.MOV.U32 R54, RZ, RZ, R68 ;  /* 0x000000ffff367224 */ /* 0x000fe400078e0044 */
[----:B------:R-:W-:Y:S02]  /*14630*/  IMAD.MOV.U32 R3, RZ, RZ, R69 ;  /* 0x000000ffff037224 */ /* 0x000fe400078e0045 */
[----:B-123--:R-:W-:Y:S05]  /*14640*/  CALL.REL.NOINC `($__internal_27_$__cuda_sm20_dsqrt_rn_f64_mediumpath_v1) ;  /* 0x00073ec000007944 */ /* 0x00efea0003c00000 */
[----:B------:R-:W-:Y:S02]  /*14650*/  IMAD.MOV.U32 R46, RZ, RZ, R4 ;  /* 0x000000ffff2e7224 */ /* 0x000fe400078e0004 */
[----:B------:R-:W-:Y:S02]  /*14660*/  IMAD.MOV.U32 R47, RZ, RZ, R3 ;  /* 0x000000ffff2f7224 */ /* 0x000fe400078e0003 */
.L_x_12810:
[----:B------:R-:W-:Y:S05]  /*14670*/  BSYNC B5 ;  /* 0x0000000000057941 */ /* 0x000fea0003800000 */
.L_x_12809:
        /* <DEDUP_REMOVED lines=21> */
[----:B0-----:R-:W-:Y:S01]  /*147d0*/  IMAD.MOV.U32 R4, RZ, RZ, R6 ;  /* 0x000000ffff047224 */ /* 0x001fe200078e0006 */
[----:B----4-:R-:W-:Y:S01]  /*147e0*/  MOV R2, 0x14830 ;  /* 0x0001483000027802 */ /* 0x010fe20000000f00 */
[----:B------:R-:W-:Y:S02]  /*147f0*/  IMAD.MOV.U32 R3, RZ, RZ, R55 ;  /* 0x000000ffff037224 */ /* 0x000fe400078e0037 */
[----:B------:R-:W-:Y:S02]  /*14800*/  IMAD.MOV.U32 R6, RZ, RZ, R44 ;  /* 0x000000ffff067224 */ /* 0x000fe400078e002c */
[----:B------:R-:W-:Y:S02]  /*14810*/  IMAD.MOV.U32 R7, RZ, RZ, R45 ;  /* 0x000000ffff077224 */ /* 0x000fe400078e002d */
[----:B-123--:R-:W-:Y:S05]  /*14820*/  CALL.REL.NOINC `($__internal_27_$__cuda_sm20_dsqrt_rn_f64_mediumpath_v1) ;  /* 0x00073ce000007944 */ /* 0x00efea0003c00000 */
[----:B------:R-:W-:Y:S02]  /*14830*/  IMAD.MOV.U32 R2, RZ, RZ, R4 ;  /* 0x000000ffff027224 */ /* 0x000fe400078e0004 */
.L_x_12812:
[----:B------:R-:W-:Y:S05]  /*14840*/  BSYNC B5 ;  /* 0x0000000000057941 */ /* 0x000fea0003800000 */
.L_x_12811:
[----:B--2-4-:R2:W4:-:S06]  /*14850*/  DMUL R46, R2, R46 ;  /* 0x0000002e022e7228 */ /* 0x01450c0000000000 */
.L_x_12801:
[----:B------:R-:W-:Y:S05]  /*14860*/  BSYNC B4 ;  /* 0x0000000000047941 */ /* 0x000fea0003800000 */
.L_x_12786:
[----:B------:R-:W-:Y:S05]  /*14870*/  BRA `(.L_x_12813) ;  /* 0x0000002000007947 */ /* 0x000fea0003800000 */
.L_x_12780:
[----:B------:R4:W0:-:S04]  /*14880*/  DMUL R46, R44, 9.00719925474099200000e+15 ;  /* 0x434000002c2e7828 */ /* 0x0008080000000000 */
[----:B------:R-:W3:-:S06]  /*14890*/  DMUL R66, R66, 9.00719925474099200000e+15 ;  /* 0x4340000042427828 */ /* 0x000ecc0000000000 */
.L_x_12813:
[----:B0---4-:R-:W-:Y:S05]  /*148a0*/  BSYNC B2 ;  /* 0x0000000000027941 */ /* 0x011fea0003800000 */
.L_x_12779:
[----:B--23--:R-:W-:Y:S01]  /*148b0*/  DADD R6, -RZ, |R66| ;  /* 0x00000000ff067229 */ /* 0x00cfe20000000542 */
        /* <DEDUP_REMOVED lines=27> */
.L_x_12815:
[----:B------:R-:W-:Y:S05]  /*14a70*/  BSYNC B2 ;  /* 0x0000000000027941 */ /* 0x000fea0003800000 */
.L_x_12814:
        /* <DEDUP_REMOVED lines=43> */
.L_x_12817:
[----:B------:R-:W-:Y:S02]  /*14d30*/  FSEL R2, RZ, 3.37028055040000000000e+12, P1 ;  /* 0x54442d18ff027808 */ /* 0x000fe40000800000 */
[----:B------:R-:W-:Y:S02]  /*14d40*/  FSEL R3, RZ, 2.1426990032196044922, P1 ;  /* 0x400921fbff037808 */ /* 0x000fe40000800000 */
.L_x_12818:
[----:B------:R-:W-:Y:S05]  /*14d50*/  BSYNC B0 ;  /* 0x0000000000007941 */ /* 0x000fea0003800000 */
.L_x_12816:
[----:B------:R0:W2:Y:S02]  /*14d60*/  DADD R46, |R46|, |R66| ;  /* 0x000000002e2e7229 */ /* 0x0000a40000000642 */
[----:B0-----:R-:W-:-:S04]  /*14d70*/  LOP3.LUT R67, R3, 0x80000000, R67, 0xb8, !PT ;  /* 0x8000000003437812 */ /* 0x001fc800078eb843 */
[----:B--2---:R-:W0:-:S06]  /*14d80*/  DSETP.GTU.AND P0, PT, |R46|, +INF , PT ;  /* 0x7ff000002e00742a */ /* 0x004e0c0003f0c200 */
[----:B0-----:R-:W-:Y:S02]  /*14d90*/  FSEL R2, R46, R2, P0 ;  /* 0x000000022e027208 */ /* 0x001fe40000000000 */
[----:B------:R-:W-:Y:S02]  /*14da0*/  FSEL R3, R47, R67, P0 ;  /* 0x000000432f037208 */ /* 0x000fe40000000000 */
.L_x_12785:
[----:B------:R-:W-:Y:S05]  /*14db0*/  BSYNC B3 ;  /* 0x0000000000037941 */ /* 0x000fea0003800000 */
.L_x_12778:
[----:B----4-:R-:W-:Y:S01]  /*14dc0*/  LOP3.LUT R39, R3, 0x80000000, R39, 0xb8, !PT ;  /* 0x8000000003277812 */ /* 0x010fe200078eb827 */
[----:B------:R-:W-:Y:S01]  /*14dd0*/  IMAD.MOV.U32 R38, RZ, RZ, R2 ;  /* 0x000000ffff267224 */ /* 0x000fe200078e0002 */
[----:B--23--:R-:W-:Y:S01]  /*14de0*/  LOP3.LUT R37, R65, 0x80000000, R37, 0xb8, !PT ;  /* 0x8000000041257812 */ /* 0x00cfe200078eb825 */
[----:B------:R-:W-:Y:S01]  /*14df0*/  IMAD.MOV.U32 R36, RZ, RZ, R64 ;  /* 0x000000ffff247224 */ /* 0x000fe200078e0040 */
[----:B------:R-:W-:Y:S05]  /*14e00*/  BRA `(.L_x_12742) ;  /* 0x000044f000007947 */ /* 0x000fea0003800000 */
.L_x_12741:
[----:B------:R-:W-:Y:S01]  /*14e10*/  ISETP.GT.AND P0, PT, R37, -0x1, PT ;  /* 0xffffffff2500780c */ /* 0x000fe20003f04270 */
[----:B------:R-:W-:-:S12]  /*14e20*/  BSSY B2, `(.L_x_12819) ;  /* 0x0000436000027945 */ /* 0x000fd80003800000 */
[----:B------:R-:W-:Y:S05]  /*14e30*/  @P0 BRA `(.L_x_12820) ;  /* 0x000022f000000947 */ /* 0x000fea0003800000 */
[----:B------:R-:W2:-:S04]  /*14e40*/  DSETP.GEU.AND P4, PT, |R36|, |R38|, PT ;  /* 0x400000262400722a */ /* 0x000e880003f8e200 */
[----:B------:R-:W3:Y:S02]  /*14e50*/  DADD R2, -RZ, -R38 ;  /* 0x00000000ff027229 */ /* 0x000ee40000000926 */
[----:B--2---:R-:W-:Y:S02]  /*14e60*/  FSEL R50, R66, R68, !P4 ;  /* 0x0000004442327208 */ /* 0x004fe40006000000 */
[----:B------:R-:W-:Y:S01]  /*14e70*/  FSEL R51, R67, R69, !P4 ;  /* 0x0000004543337208 */ /* 0x000fe20006000000 */
[----:B------:R-:W-:Y:S01]  /*14e80*/  DADD R44, -RZ, -R36 ;  /* 0x00000000ff2c7229 */ /* 0x000fe20000000924 */
[----:B------:R-:W-:Y:S02]  /*14e90*/  FSEL R48, R68, R66, !P4 ;  /* 0x0000004244307208 */ /* 0x000fe40006000000 */
[----:B------:R-:W-:Y:S02]  /*14ea0*/  FSEL R49, R69, R67, !P4 ;  /* 0x0000004345317208 */ /* 0x000fe40006000000 */
[----:B------:R-:W2:Y:S01]  /*14eb0*/  DSETP.GT.AND P0, PT, R50, c[0x2][0x1b0], PT ;  /* 0x00806c003200762a */ /* 0x000ea20003f04000 */
[----:B---3--:R-:W-:-:S13]  /*14ec0*/  IMAD.MOV.U32 R11, RZ, RZ, R3 ;  /* 0x000000ffff0b7224 */ /* 0x008fda00078e0003 */
[----:B--2---:R-:W-:Y:S05]  /*14ed0*/  @P0 BRA `(.L_x_12821) ;  /* 0x000013f000000947 */ /* 0x004fea0003800000 */
[----:B------:R-:W2:-:S06]  /*14ee0*/  DSETP.GEU.AND P0, PT, R48, 1.4916681462400413487e-154, PT ;  /* 0x200000003000742a */ /* 0x000e8c0003f0e000 */
[----:B--2---:R-:W2:-:S14]  /*14ef0*/  DSETP.GT.OR P0, PT, R50, 5.9666725849601653946e-154, !P0 ;  /* 0x202000003200742a */ /* 0x004e9c0004704400 */
[----:B--2---:R-:W-:Y:S05]  /*14f00*/  @P0 BRA `(.L_x_12822) ;  /* 0x000008b000000947 */ /* 0x004fea0003800000 */
[----:B------:R-:W2:Y:S01]  /*14f10*/  DMUL R2, R48, R48 ;  /* 0x0000003030027228 */ /* 0x000ea20000000000 */
[----:B0-----:R-:W0:Y:S01]  /*14f20*/  MUFU.RCP64H R7, R51 ;  /* 0x0000003300077308 */ /* 0x001e220000001800 */
[----:B------:R-:W-:Y:S01]  /*14f30*/  MOV R6, 0x1 ;  /* 0x0000000100067802 */ /* 0x000fe20000000f00 */
[----:B------:R-:W-:Y:S01]  /*14f40*/  BSSY B0, `(.L_x_12823) ;  /* 0x0000048000007945 */ /* 0x000fe20003800000 */
[----:B------:R-:W-:Y:S01]  /*14f50*/  IMAD.MOV.U32 R44, RZ, RZ, -0x3ff ;  /* 0xfffffc01ff2c7424 */ /* 0x000fe200078e00ff */
[----:B------:R-:W-:Y:S01]  /*14f60*/  FSETP.GEU.AND P5, PT, |R49|, 6.5827683646048100446e-37, PT ;  /* 0x036000003100780b */ /* 0x000fe20003fae200 */
[----:B--2---:R-:W2:-:S10]  /*14f70*/  DFMA R52, R50, R50, R2 ;  /* 0x000000323234722b */ /* 0x004e940000000002 */
[----:B--2---:R-:W-:Y:S01]  /*14f80*/  ISETP.GT.AND P0, PT, R53, 0xfffff, PT ;  /* 0x000fffff3500780c */ /* 0x004fe20003f04270 */
[----:B0-----:R-:W0:Y:S01]  /*14f90*/  DFMA R2, -R50, R6, 1 ;  /* 0x3ff000003202742b */ /* 0x001e220000000106 */
        /* <DEDUP_REMOVED lines=9> */
[----:B0-----:R0:W2:Y:S02]  /*15030*/  DFMA R2, R2, R6, R2 ;  /* 0x000000060202722b */ /* 0x0010a40000000002 */
[----:B0-----:R-:W-:-:S04]  /*15040*/  IADD3 R6, R53, -0x1, RZ ;  /* 0xffffffff35067810 */ /* 0x001fc80007ffe0ff */
[----:B------:R-:W-:Y:S01]  /*15050*/  ISETP.GE.U32.AND P1, PT, R6, 0x7fefffff, PT ;  /* 0x7fefffff0600780c */ /* 0x000fe20003f26070 */
[----:B--2---:R-:W0:-:S06]  /*15060*/  DMUL R6, R48, R2 ;  /* 0x0000000230067228 */ /* 0x004e0c0000000000 */
[----:B0-----:R-:W0:-:S06]  /*15070*/  DFMA R8, -R50, R6, R48 ;  /* 0x000000063208722b */ /* 0x001e0c0000000130 */
[----:B0-----:R0:W2:Y:S01]  /*15080*/  DFMA R2, R2, R8, R6 ;  /* 0x000000080202722b */ /* 0x0010a20000000006 */
[----:B------:R-:W-:Y:S01]  /*15090*/  @P1 FSETP.NEU.FTZ.AND P2, PT, R5, RZ, PT ;  /* 0x000000ff0500120b */ /* 0x000fe20003f5d000 */
[----:B0-----:R-:W-:Y:S02]  /*150a0*/  @P1 IMAD.MOV.U32 R6, RZ, RZ, 0x0 ;  /* 0x00000000ff061424 */ /* 0x001fe400078e00ff */
[----:B------:R-:W-:-:S06]  /*150b0*/  @P1 IMAD.MOV.U32 R7, RZ, RZ, 0x7ff00000 ;  /* 0x7ff00000ff071424 */ /* 0x000fcc00078e00ff */
[----:B------:R-:W0:Y:S01]  /*150c0*/  @P1 DFMA R6, R4, R6, +INF ;  /* 0x7ff000000406142b */ /* 0x000e220000000006 */
[----:B--2---:R-:W-:-:S05]  /*150d0*/  FFMA R8, RZ, R51, R3 ;  /* 0x00000033ff087223 */ /* 0x004fca0000000003 */
        /* <DEDUP_REMOVED lines=46> */
.L_x_12824:
[----:B------:R-:W-:Y:S05]  /*153c0*/  BSYNC B0 ;  /* 0x0000000000007941 */ /* 0x000fea0003800000 */
.L_x_12823:
[----:B------:R-:W-:Y:S01]  /*153d0*/  BSSY B3, `(.L_x_12825) ;  /* 0x0000008000037945 */ /* 0x000fe20003800000 */
[----:B------:R-:W-:Y:S05]  /*153e0*/  @P3 BRA P5, `(.L_x_12826) ;  /* 0x0000006000003947 */ /* 0x000fea0002800000 */
[----:B------:R-:W-:Y:S01]  /*153f0*/  IMAD.MOV.U32 R6, RZ, RZ, R48 ;  /* 0x000000ffff067224 */ /* 0x000fe200078e0030 */
[----:B0-----:R-:W-:Y:S01]  /*15400*/  MOV R4, 0x15450 ;  /* 0x0001545000047802 */ /* 0x001fe20000000f00 */
[----:B------:R-:W-:Y:S02]  /*15410*/  IMAD.MOV.U32 R5, RZ, RZ, R49 ;  /* 0x000000ffff057224 */ /* 0x000fe400078e0031 */
[----:B------:R-:W-:Y:S02]  /*15420*/  IMAD.MOV.U32 R2, RZ, RZ, R50 ;  /* 0x000000ffff027224 */ /* 0x000fe400078e0032 */
[----:B------:R-:W-:Y:S02]  /*15430*/  IMAD.MOV.U32 R3, RZ, RZ, R51 ;  /* 0x000000ffff037224 */ /* 0x000fe400078e0033 */
[----:B-12---:R-:W-:Y:S05]  /*15440*/  CALL.REL.NOINC `($__internal_26_$__cuda_sm20_div_rn_f64_full) ;  /* 0x00072a6000007944 */ /* 0x006fea0003c00000 */
.L_x_12826:
[----:B------:R-:W-:Y:S05]  /*15450*/  BSYNC B3 ;  /* 0x0000000000037941 */ /* 0x000fea0003800000 */
.L_x_12825:
[----:B------:R-:W3:Y:S01]  /*15460*/  DSETP.NEU.AND P0, PT, R50, RZ, PT ;  /* 0x000000ff3200722a */ /* 0x000ee20003f0d000 */
[----:B------:R-:W-:-:S13]  /*15470*/  BSSY B0, `(.L_x_12827) ;  /* 0x000002d000007945 */ /* 0x000fda0003800000 */
[----:B---3--:R-:W-:Y:S05]  /*15480*/  @!P0 BRA `(.L_x_12828) ;  /* 0x0000028000008947 */ /* 0x008fea0003800000 */
        /* <DEDUP_REMOVED lines=40> */
.L_x_12828:
[----:B------:R-:W-:-:S04]  /*15710*/  ISETP.GE.AND P0, PT, R45, RZ, PT ;  /* 0x000000ff2d00720c */ /* 0x000fc80003f06270 */
[----:B------:R-:W-:Y:S02]  /*15720*/  FSEL R6, RZ, 3.37028055040000000000e+12, P0 ;  /* 0x54442d18ff067808 */ /* 0x000fe40000000000 */
[----:B------:R-:W-:Y:S02]  /*15730*/  FSEL R7, RZ, 2.1426990032196044922, P0 ;  /* 0x400921fbff077808 */ /* 0x000fe40000000000 */
.L_x_12829:
[----:B------:R-:W-:Y:S05]  /*15740*/  BSYNC B0 ;  /* 0x0000000000007941 */ /* 0x000fea0003800000 */
.L_x_12827:
[----:B------:R-:W3:Y:S01]  /*15750*/  DADD R2, |R36|, |R38| ;  /* 0x0000000024027229 */ /* 0x000ee20000000626 */
[----:B------:R-:W-:-:S03]  /*15760*/  LOP3.LUT R11, R7, 0x80000000, R11, 0xb8, !PT ;  /* 0x80000000070b7812 */ /* 0x000fc600078eb80b */
[----:B--2---:R-:W-:-:S04]  /*15770*/  DMUL R46, R46, 0.5 ;  /* 0x3fe000002e2e7828 */ /* 0x004fc80000000000 */
[----:B---3--:R-:W2:-:S06]  /*15780*/  DSETP.GTU.AND P0, PT, |R2|, +INF , PT ;  /* 0x7ff000000200742a */ /* 0x008e8c0003f0c200 */
[----:B--2---:R-:W-:Y:S02]  /*15790*/  FSEL R6, R2, R6, P0 ;  /* 0x0000000602067208 */ /* 0x004fe40000000000 */
[----:B------:R-:W-:Y:S01]  /*157a0*/  FSEL R7, R3, R11, P0 ;  /* 0x0000000b03077208 */ /* 0x000fe20000000000 */
[----:B------:R-:W-:Y:S05]  /*157b0*/  BRA `(.L_x_12830) ;  /* 0x000039c000007947 */ /* 0x000fea0003800000 */
.L_x_12822:
        /* <DEDUP_REMOVED lines=37> */
[----:B0-----:R0:W2:Y:S02]  /*15a10*/  DMUL R54, R8, R54 ;  /* 0x0000003608367228 */ /* 0x0010a40000000000 */
        /* <DEDUP_REMOVED lines=16> */
[----:B------:R-:W-:-:S03]  /*15b20*/  @!P0 MOV R2, R6 ;  /* 0x0000000600028202 */ /* 0x000fc60000000f00 */
        /* <DEDUP_REMOVED lines=57> */
.L_x_12832:
[----:B------:R-:W-:Y:S05]  /*15ec0*/  BSYNC B0 ;  /* 0x0000000000007941 */ /* 0x000fea0003800000 */
.L_x_12831:
[----:B------:R-:W-:Y:S01]  /*15ed0*/  BSSY B3, `(.L_x_12833) ;  /* 0x000000a000037945 */ /* 0x000fe20003800000 */
[----:B------:R-:W-:Y:S05]  /*15ee0*/  @P3 BRA P5, `(.L_x_12834) ;  /* 0x0000008000003947 */ /* 0x000fea0002800000 */
[----:B0-----:R-:W-:Y:S01]  /*15ef0*/  IMAD.MOV.U32 R6, RZ, RZ, R48 ;  /* 0x000000ffff067224 */ /* 0x001fe200078e0030 */
[----:B------:R-:W-:Y:S01]  /*15f00*/  MOV R4, 0x15f50 ;  /* 0x00015f5000047802 */ /* 0x000fe20000000f00 */
[----:B------:R-:W-:Y:S02]  /*15f10*/  IMAD.MOV.U32 R5, RZ, RZ, R49 ;  /* 0x000000ffff057224 */ /* 0x000fe400078e0031 */
[----:B------:R-:W-:Y:S02]  /*15f20*/  IMAD.MOV.U32 R2, RZ, RZ, R50 ;  /* 0x000000ffff027224 */ /* 0x000fe400078e0032 */
[----:B------:R-:W-:Y:S02]  /*15f30*/  IMAD.MOV.U32 R3, RZ, RZ, R51 ;  /* 0x000000ffff037224 */ /* 0x000fe400078e0033 */
[----:B-12---:R-:W-:Y:S05]  /*15f40*/  CALL.REL.NOINC `($__internal_26_$__cuda_sm20_div_rn_f64_full) ;  /* 0x00071f6000007944 */ /* 0x006fea0003c00000 */
[----:B------:R-:W-:Y:S02]  /*15f50*/  IMAD.MOV.U32 R4, RZ, RZ, R2 ;  /* 0x000000ffff047224 */ /* 0x000fe400078e0002 */
[----:B------:R-:W-:Y:S02]  /*15f60*/  IMAD.MOV.U32 R5, RZ, RZ, R3 ;  /* 0x000000ffff057224 */ /* 0x000fe400078e0003 */
.L_x_12834:
[----:B------:R-:W-:Y:S05]  /*15f70*/  BSYNC B3 ;  /* 0x0000000000037941 */ /* 0x000fea0003800000 */
.L_x_12833:
        /* <DEDUP_REMOVED lines=43> */
.L_x_12836:
[----:B------:R-:W-:-:S04]  /*16230*/  ISETP.GE.AND P0, PT, R45, RZ, PT ;  /* 0x000000ff2d00720c */ /* 0x000fc80003f06270 */
[----:B0-----:R-:W-:Y:S02]  /*16240*/  FSEL R6, RZ, 3.37028055040000000000e+12, P0 ;  /* 0x54442d18ff067808 */ /* 0x001fe40000000000 */
[----:B------:R-:W-:Y:S02]  /*16250*/  FSEL R7, RZ, 2.1426990032196044922, P0 ;  /* 0x400921fbff077808 */ /* 0x000fe40000000000 */
.L_x_12837:
[----:B------:R-:W-:Y:S05]  /*16260*/  BSYNC B0 ;  /* 0x0000000000007941 */ /* 0x000fea0003800000 */
.L_x_12835:
[----:B------:R-:W0:Y:S01]  /*16270*/  DADD R2, |R36|, |R38| ;  /* 0x0000000024027229 */ /* 0x000e220000000626 */
[----:B------:R-:W-:-:S05]  /*16280*/  LOP3.LUT R11, R7, 0x80000000, R11, 0xb8, !PT ;  /* 0x80000000070b7812 */ /* 0x000fca00078eb80b */
[----:B0-----:R-:W0:-:S06]  /*16290*/  DSETP.GTU.AND P0, PT, |R2|, +INF , PT ;  /* 0x7ff000000200742a */ /* 0x001e0c0003f0c200 */
[----:B0-----:R-:W-:Y:S02]  /*162a0*/  FSEL R6, R2, R6, P0 ;  /* 0x0000000602067208 */ /* 0x001fe40000000000 */
[----:B------:R-:W-:Y:S01]  /*162b0*/  FSEL R7, R3, R11, P0 ;  /* 0x0000000b03077208 */ /* 0x000fe20000000000 */
[----:B------:R-:W-:Y:S05]  /*162c0*/  BRA `(.L_x_12830) ;  /* 0x00002eb000007947 */ /* 0x000fea0003800000 */
.L_x_12821:
[----:B------:R-:W2:Y:S01]  /*162d0*/  MUFU.RCP64H R3, -2.718280792236328125 ;  /* 0xc005bf0a00037908 */ /* 0x000ea20000001800 */
[----:B------:R-:W-:Y:S01]  /*162e0*/  IMAD.MOV.U32 R4, RZ, RZ, -0x74eba897 ;  /* 0x8b145769ff047424 */ /* 0x000fe200078e00ff */
[----:B------:R-:W-:Y:S01]  /*162f0*/  MOV R5, 0x4005bf0a ;  /* 0x4005bf0a00057802 */ /* 0x000fe20000000f00 */
[----:B------:R-:W-:Y:S01]  /*16300*/  IMAD.MOV.U32 R2, RZ, RZ, 0x1 ;  /* 0x00000001ff027424 */ /* 0x000fe200078e00ff */
[----:B------:R-:W-:Y:S01]  /*16310*/  FSETP.GEU.AND P1, PT, |R37|, 6.5827683646048100446e-37, PT ;  /* 0x036000002500780b */ /* 0x000fe20003f2e200 */
[----:B------:R-:W-:Y:S04]  /*16320*/  BSSY B3, `(.L_x_12838) ;  /* 0x0000012000037945 */ /* 0x000fe80003800000 */
[----:B0-2---:R-:W0:-:S06]  /*16330*/  DFMA R6, R2, R4, 1 ;  /* 0x3ff000000206742b */ /* 0x005e0c0000000004 */
        /* <DEDUP_REMOVED lines=15> */
[----:B-1----:R-:W-:Y:S05]  /*16430*/  CALL.REL.NOINC `($__internal_26_$__cuda_sm20_div_rn_f64_full) ;  /* 0x00071a7000007944 */ /* 0x002fea0003c00000 */
.L_x_12839:
[----:B------:R-:W-:Y:S05]  /*16440*/  BSYNC B3 ;  /* 0x0000000000037941 */ /* 0x000fea0003800000 */
.L_x_12838:
        /* <DEDUP_REMOVED lines=24> */
[----:B------:R-:W-:Y:S02]  /*165d0*/  IMAD.MOV.U32 R4, RZ, RZ, R2 ;  /* 0x000000ffff047224 */ /* 0x000fe400078e0002 */
[----:B------:R-:W-:Y:S02]  /*165e0*/  IMAD.MOV.U32 R5, RZ, RZ, R3 ;  /* 0x000000ffff057224 */ /* 0x000fe400078e0003 */
.L_x_12841:
[----:B------:R-:W-:Y:S05]  /*165f0*/  BSYNC B3 ;  /* 0x0000000000037941 */ /* 0x000fea0003800000 */
.L_x_12840:
[----:B------:R-:W0:Y:S01]  /*16600*/  DADD R8, -RZ, |R4| ;  /* 0x00000000ff087229 */ /* 0x000e220000000504 */
[----:B------:R-:W-:Y:S01]  /*16610*/  IMAD.MOV.U32 R44, RZ, RZ, c[0x2][0xc] ;  /* 0x00800300ff2c7624 */ /* 0x000fe200078e00ff */
[----:B------:R-:W-:Y:S01]  /*16620*/  MOV R52, RZ ;  /* 0x000000ff00347202 */ /* 0x000fe20000000f00 */
[----:B------:R-:W-:Y:S01]  /*16630*/  IMAD.MOV.U32 R56, RZ, RZ, 0x0 ;  /* 0x00000000ff387424 */ /* 0x000fe200078e00ff */
        /* <DEDUP_REMOVED lines=109> */
.L_x_12843:
[----:B------:R-:W-:Y:S05]  /*16d10*/  BSYNC B0 ;  /* 0x0000000000007941 */ /* 0x000fea0003800000 */
.L_x_12842:
[----:B------:R-:W-:Y:S01]  /*16d20*/  BSSY B3, `(.L_x_12844) ;  /* 0x000000a000037945 */ /* 0x000fe20003800000 */
[----:B------:R-:W-:Y:S05]  /*16d30*/  @P3 BRA P5, `(.L_x_12845) ;  /* 0x0000008000003947 */ /* 0x000fea0002800000 */
[----:B0-----:R-:W-:Y:S01]  /*16d40*/  MOV R6, R48 ;  /* 0x0000003000067202 */ /* 0x001fe20000000f00 */
[----:B------:R-:W-:Y:S01]  /*16d50*/  IMAD.MOV.U32 R5, RZ, RZ, R49 ;  /* 0x000000ffff057224 */ /* 0x000fe200078e0031 */
[----:B------:R-:W-:Y:S01]  /*16d60*/  MOV R4, 0x16da0 ;  /* 0x00016da000047802 */ /* 0x000fe20000000f00 */
[----:B------:R-:W-:Y:S02]  /*16d70*/  IMAD.MOV.U32 R2, RZ, RZ, R50 ;  /* 0x000000ffff027224 */ /* 0x000fe400078e0032 */
[----:B------:R-:W-:Y:S02]  /*16d80*/  IMAD.MOV.U32 R3, RZ, RZ, R51 ;  /* 0x000000ffff037224 */ /* 0x000fe400078e0033 */
[----:B-12---:R-:W-:Y:S05]  /*16d90*/  CALL.REL.NOINC `($__internal_26_$__cuda_sm20_div_rn_f64_full) ;  /* 0x0007111000007944 */ /* 0x006fea0003c00000 */
[----:B------:R-:W-:Y:S02]  /*16da0*/  IMAD.MOV.U32 R4, RZ, RZ, R2 ;  /* 0x000000ffff047224 */ /* 0x000fe400078e0002 */
[----:B------:R-:W-:Y:S02]  /*16db0*/  IMAD.MOV.U32 R5, RZ, RZ, R3 ;  /* 0x000000ffff057224 */ /* 0x000fe400078e0003 */
.L_x_12845:
[----:B------:R-:W-:Y:S05]  /*16dc0*/  BSYNC B3 ;  /* 0x0000000000037941 */ /* 0x000fea0003800000 */
.L_x_12844:
        /* <DEDUP_REMOVED lines=43> */
.L_x_12847:
[----:B------:R-:W-:-:S04]  /*17080*/  ISETP.GE.AND P0, PT, R45, RZ, PT ;  /* 0x000000ff2d00720c */ /* 0x000fc80003f06270 */
[----:B0-----:R-:W-:Y:S02]  /*17090*/  FSEL R6, RZ, 3.37028055040000000000e+12, P0 ;  /* 0x54442d18ff067808 */ /* 0x001fe40000000000 */
[----:B------:R-:W-:Y:S02]  /*170a0*/  FSEL R7, RZ, 2.1426990032196044922, P0 ;  /* 0x400921fbff077808 */ /* 0x000fe40000000000 */
.L_x_12848:
[----:B------:R-:W-:Y:S05]  /*170b0*/  BSYNC B0 ;  /* 0x0000000000007941 */ /* 0x000fea0003800000 */
.L_x_12846:
[----:B------:R-:W0:Y:S01]  /*170c0*/  DADD R2, |R36|, |R38| ;  /* 0x0000000024027229 */ /* 0x000e220000000626 */
[----:B------:R-:W-:-:S03]  /*170d0*/  LOP3.LUT R11, R7, 0x80000000, R11, 0xb8, !PT ;  /* 0x80000000070b7812 */ /* 0x000fc600078eb80b */
[----:B--2---:R-:W-:-:S04]  /*170e0*/  DADD R46, R46, 1 ;  /* 0x3ff000002e2e7429 */ /* 0x004fc80000000000 */
[----:B0-----:R-:W0:-:S06]  /*170f0*/  DSETP.GTU.AND P0, PT, |R2|, +INF , PT ;  /* 0x7ff000000200742a */ /* 0x001e0c0003f0c200 */
[----:B0-----:R-:W-:Y:S02]  /*17100*/  FSEL R6, R2, R6, P0 ;  /* 0x0000000602067208 */ /* 0x001fe40000000000 */
[----:B------:R-:W-:Y:S01]  /*17110*/  FSEL R7, R3, R11, P0 ;  /* 0x0000000b03077208 */ /* 0x000fe20000000000 */
[----:B------:R-:W-:Y:S05]  /*17120*/  BRA `(.L_x_12830) ;  /* 0x0000205000007947 */ /* 0x000fea0003800000 */
.L_x_12820:
[----:B------:R-:W2:-:S06]  /*17130*/  DSETP.GEU.AND P4, PT, R68, R66, PT ;  /* 0x000000424400722a */ /* 0x000e8c0003f8e000 */
[----:B--2---:R-:W-:Y:S02]  /*17140*/  FSEL R48, R66, R68, !P4 ;  /* 0x0000004442307208 */ /* 0x004fe40006000000 */
[----:B------:R-:W-:Y:S02]  /*17150*/  FSEL R49, R67, R69, !P4 ;  /* 0x0000004543317208 */ /* 0x000fe40006000000 */
[----:B------:R-:W-:Y:S02]  /*17160*/  FSEL R44, R68, R66, !P4 ;  /* 0x00000042442c7208 */ /* 0x000fe40006000000 */
[----:B------:R-:W-:Y:S02]  /*17170*/  FSEL R45, R69, R67, !P4 ;  /* 0x00000043452d7208 */ /* 0x000fe40006000000 */
[----:B------:R-:W2:-:S14]  /*17180*/  DSETP.GT.AND P0, PT, R48, c[0x2][0x1b0], PT ;  /* 0x00806c003000762a */ /* 0x000e9c0003f04000 */
[----:B--2---:R-:W-:Y:S05]  /*17190*/  @P0 BRA `(.L_x_12849) ;  /* 0x0000126000000947 */ /* 0x004fea0003800000 */
[----:B------:R-:W2:-:S06]  /*171a0*/  DSETP.GEU.AND P0, PT, R44, 1.4916681462400413487e-154, PT ;  /* 0x200000002c00742a */ /* 0x000e8c0003f0e000 */
[----:B--2---:R-:W2:-:S14]  /*171b0*/  DSETP.GT.OR P0, PT, R48, 5.9666725849601653946e-154, !P0 ;  /* 0x202000003000742a */ /* 0x004e9c0004704400 */
[----:B--2---:R-:W-:Y:S05]  /*171c0*/  @P0 BRA `(.L_x_12850) ;  /* 0x000007f000000947 */ /* 0x004fea0003800000 */
[----:B------:R-:W2:Y:S01]  /*171d0*/  DMUL R2, R44, R44 ;  /* 0x0000002c2c027228 */ /* 0x000ea20000000000 */
[----:B------:R-:W3:Y:S01]  /*171e0*/  MUFU.RCP64H R9, R49 ;  /* 0x0000003100097308 */ /* 0x000ee20000001800 */
[----:B------:R-:W-:Y:S01]  /*171f0*/  IMAD.MOV.U32 R8, RZ, RZ, 0x1 ;  /* 0x00000001ff087424 */ /* 0x000fe200078e00ff */
[----:B------:R-:W-:Y:S01]  /*17200*/  BSSY B0, `(.L_x_12851) ;  /* 0x0000049000007945 */ /* 0x000fe20003800000 */
[----:B------:R-:W-:Y:S02]  /*17210*/  FSETP.GEU.AND P5, PT, |R45|, 6.5827683646048100446e-37, PT ;  /* 0x036000002d00780b */ /* 0x000fe40003fae200 */
[----:B--2---:R-:W2:-:S10]  /*17220*/  DFMA R4, R48, R48, R2 ;  /* 0x000000303004722b */ /* 0x004e940000000002 */
[----:B--2---:R-:W-:Y:S01]  /*17230*/  ISETP.GT.AND P0, PT, R5, 0xfffff, PT ;  /* 0x000fffff0500780c */ /* 0x004fe20003f04270 */
[----:B---3--:R-:W2:Y:S01]  /*17240*/  DFMA R2, -R48, R8, 1 ;  /* 0x3ff000003002742b */ /* 0x008ea20000000108 */
[--C-:B0-----:R-:W-:Y:S02]  /*17250*/  IMAD.MOV.U32 R6, RZ, RZ, R4.reuse ;  /* 0x000000ffff067224 */ /* 0x101fe400078e0004 */
[----:B------:R-:W-:Y:S02]  /*17260*/  IMAD.MOV.U32 R7, RZ, RZ, R5 ;  /* 0x000000ffff077224 */ /* 0x000fe400078e0005 */
[----:B------:R-:W-:Y:S01]  /*17270*/  IMAD.MOV.U32 R11, RZ, RZ, R4 ;  /* 0x000000ffff0b7224 */ /* 0x000fe200078e0004 */
[----:B--2---:R-:W0:Y:S01]  /*17280*/  DFMA R2, R2, R2, R2 ;  /* 0x000000020202722b */ /* 0x004e220000000002 */
[----:B------:R-:W-:-:S05]  /*17290*/  IMAD.MOV.U32 R4, RZ, RZ, -0x3ff ;  /* 0xfffffc01ff047424 */ /* 0x000fca00078e00ff */
[----:B------:R-:W-:Y:S01]  /*172a0*/  @!P0 DMUL R6, R6, 1.80143985094819840000e+16 ;  /* 0x4350000006068828 */ /* 0x000fe20000000000 */
[----:B------:R-:W-:-:S03]  /*172b0*/  @!P0 MOV R4, 0xfffffbcb ;  /* 0xfffffbcb00048802 */ /* 0x000fc60000000f00 */
        /* <DEDUP_REMOVED lines=61> */
.L_x_12852:
[----:B------:R-:W-:Y:S05]  /*17690*/  BSYNC B0 ;  /* 0x0000000000007941 */ /* 0x000fea0003800000 */
.L_x_12851:
        /* <DEDUP_REMOVED lines=8> */
.L_x_12854:
[----:B------:R-:W-:Y:S05]  /*17720*/  BSYNC B3 ;  /* 0x0000000000037941 */ /* 0x000fea0003800000 */
.L_x_12853:
[----:B------:R-:W-:Y:S01]  /*17730*/  DSETP.NEU.AND P1, PT, R48, RZ, PT ;  /* 0x000000ff3000722a */ /* 0x000fe20003f2d000 */
[----:B------:R-:W-:Y:S01]  /*17740*/  BSSY B0, `(.L_x_12855) ;  /* 0x0000022000007945 */ /* 0x000fe20003800000 */
[----:B0-----:R-:W-:Y:S02]  /*17750*/  CS2R R6, SRZ ;  /* 0x0000000000067805 */ /* 0x001fe4000001ff00 */
[----:B------:R-:W0:-:S06]  /*17760*/  DADD R4, R68, R66 ;  /* 0x0000000044047229 */ /* 0x000e0c0000000042 */
[----:B0-----:R0:W3:-:S04]  /*17770*/  DSETP.GTU.AND P0, PT, |R4|, +INF , PT ;  /* 0x7ff000000400742a */ /* 0x0010c80003f0c200 */
[----:B------:R-:W-:Y:S05]  /*17780*/  @!P1 BRA `(.L_x_12856) ;  /* 0x000001d000009947 */ /* 0x000fea0003800000 */
[----:B0--3--:R-:W0:Y:S01]  /*17790*/  DMUL R6, R2, R2 ;  /* 0x0000000202067228 */ /* 0x009e220000000000 */
        /* <DEDUP_REMOVED lines=28> */
.L_x_12856:
[----:B0--3--:R-:W-:Y:S05]  /*17960*/  BSYNC B0 ;  /* 0x0000000000007941 */ /* 0x009fea0003800000 */
.L_x_12855:
[----:B------:R-:W-:Y:S01]  /*17970*/  LOP3.LUT R3, R7, 0x80000000, R39, 0xb8, !PT ;  /* 0x8000000007037812 */ /* 0x000fe200078eb827 */
[----:B--2---:R-:W0:Y:S01]  /*17980*/  DMUL R46, R46, 0.5 ;  /* 0x3fe000002e2e7828 */ /* 0x004e220000000000 */
[----:B------:R-:W-:Y:S02]  /*17990*/  FSEL R6, R4, R6, P0 ;  /* 0x0000000604067208 */ /* 0x000fe40000000000 */
[----:B------:R-:W-:Y:S01]  /*179a0*/  FSEL R7, R5, R3, P0 ;  /* 0x0000000305077208 */ /* 0x000fe20000000000 */
[----:B------:R-:W-:Y:S05]  /*179b0*/  BRA `(.L_x_12830) ;  /* 0x000017c000007947 */ /* 0x000fea0003800000 */
.L_x_12850:
[CC--:B------:R-:W-:Y:S01]  /*179c0*/  ISETP.GT.U32.AND P1, PT, R66.reuse, R68.reuse, PT ;  /* 0x000000444200720c */ /* 0x0c0fe20003f24070 */
[----:B0-----:R-:W-:Y:S01]  /*179d0*/  IMAD.MOV.U32 R6, RZ, RZ, RZ ;  /* 0x000000ffff067224 */ /* 0x001fe200078e00ff */
        /* <DEDUP_REMOVED lines=13> */
[----:B------:R-:W-:Y:S02]  /*17ab0*/  MOV R50, RZ ;  /* 0x000000ff00327202 */ /* 0x000fe40000000f00 */
        /* <DEDUP_REMOVED lines=27> */
[----:B------:R-:W-:Y:S01]  /*17c70*/  @!P2 FSEL R2, R4, R52, !P1 ;  /* 0x000000340402a208 */ /* 0x000fe20004800000 */
[----:B------:R-:W-:Y:S01]  /*17c80*/  IMAD.MOV.U32 R52, RZ, RZ, -0x3ff ;  /* 0xfffffc01ff347424 */ /* 0x000fe200078e00ff */
[----:B------:R-:W-:-:S03]  /*17c90*/  ISETP.GT.AND P0, PT, R3, 0xfffff, PT ;  /* 0x000fffff0300780c */ /* 0x000fc60003f04270 */
[----:B0-----:R-:W0:-:S06]  /*17ca0*/  DFMA R8, R8, R8, R8 ;  /* 0x000000080808722b */ /* 0x001e0c0000000008 */
[----:B0-----:R0:W2:Y:S02]  /*17cb0*/  DFMA R8, R6, R8, R6 ;  /* 0x000000080608722b */ /* 0x0010a40000000006 */
[----:B0-----:R-:W-:Y:S02]  /*17cc0*/  IMAD.MOV.U32 R6, RZ, RZ, R2 ;  /* 0x000000ffff067224 */ /* 0x001fe400078e0002 */
[----:B------:R-:W-:Y:S02]  /*17cd0*/  IMAD.MOV.U32 R7, RZ, RZ, R3 ;  /* 0x000000ffff077224 */ /* 0x000fe400078e0003 */
[----:B--2---:R-:W0:Y:S01]  /*17ce0*/  DFMA R4, -R48, R8, 1 ;  /* 0x3ff000003004742b */ /* 0x004e220000000108 */
[----:B------:R-:W-:-:S03]  /*17cf0*/  @!P0 IMAD.MOV.U32 R52, RZ, RZ, -0x435 ;  /* 0xfffffbcbff348424 */ /* 0x000fc600078e00ff */
        /* <DEDUP_REMOVED lines=60> */
.L_x_12858:
[----:B------:R-:W-:Y:S05]  /*180c0*/  BSYNC B0 ;  /* 0x0000000000007941 */ /* 0x000fea0003800000 */
.L_x_12857:
        /* <DEDUP_REMOVED lines=10> */
.L_x_12860:
[----:B------:R-:W-:Y:S05]  /*18170*/  BSYNC B3 ;  /* 0x0000000000037941 */ /* 0x000fea0003800000 */
.L_x_12859:
[----:B------:R-:W-:Y:S01]  /*18180*/  DSETP.NEU.AND P0, PT, R48, RZ, PT ;  /* 0x000000ff3000722a */ /* 0x000fe20003f0d000 */
[----:B------:R-:W-:Y:S01]  /*18190*/  BSSY B0, `(.L_x_12861) ;  /* 0x0000022000007945 */ /* 0x000fe20003800000 */
[----:B0-----:R-:W-:-:S02]  /*181a0*/  CS2R R6, SRZ ;  /* 0x0000000000067805 */ /* 0x001fc4000001ff00 */
        /* <DEDUP_REMOVED lines=32> */
.L_x_12862:
[----:B0--3--:R-:W-:Y:S05]  /*183b0*/  BSYNC B0 ;  /* 0x0000000000007941 */ /* 0x009fea0003800000 */
.L_x_12861:
[----:B------:R-:W-:Y:S02]  /*183c0*/  LOP3.LUT R5, R7, 0x80000000, R39, 0xb8, !PT ;  /* 0x8000000007057812 */ /* 0x000fe400078eb827 */
[----:B------:R-:W-:Y:S02]  /*183d0*/  FSEL R6, R2, R6, P1 ;  /* 0x0000000602067208 */ /* 0x000fe40000800000 */
[----:B------:R-:W-:Y:S01]  /*183e0*/  FSEL R7, R3, R5, P1 ;  /* 0x0000000503077208 */ /* 0x000fe20000800000 */
[----:B------:R-:W-:Y:S05]  /*183f0*/  BRA `(.L_x_12830) ;  /* 0x00000d8000007947 */ /* 0x000fea0003800000 */
.L_x_12849:
[----:B------:R-:W2:Y:S01]  /*18400*/  MUFU.RCP64H R3, 2.718280792236328125 ;  /* 0x4005bf0a00037908 */ /* 0x000ea20000001800 */
[----:B------:R-:W-:Y:S01]  /*18410*/  IMAD.MOV.U32 R4, RZ, RZ, -0x74eba897 ;  /* 0x8b145769ff047424 */ /* 0x000fe200078e00ff */
[----:B------:R-:W-:Y:S01]  /*18420*/  FSETP.GEU.AND P1, PT, |R37|, 6.5827683646048100446e-37, PT ;  /* 0x036000002500780b */ /* 0x000fe20003f2e200 */
[----:B------:R-:W-:Y:S01]  /*18430*/  IMAD.MOV.U32 R5, RZ, RZ, 0x4005bf0a ;  /* 0x4005bf0aff057424 */ /* 0x000fe200078e00ff */
[----:B------:R-:W-:Y:S01]  /*18440*/  BSSY B3, `(.L_x_12863) ;  /* 0x0000013000037945 */ /* 0x000fe20003800000 */
[----:B------:R-:W-:-:S06]  /*18450*/  IMAD.MOV.U32 R2, RZ, RZ, 0x1 ;  /* 0x00000001ff027424 */ /* 0x000fcc00078e00ff */
[----:B0-2---:R-:W0:-:S06]  /*18460*/  DFMA R6, R2, -R4, 1 ;  /* 0x3ff000000206742b */ /* 0x005e0c0000000804 */
        /* <DEDUP_REMOVED lines=15> */
[----:B-1----:R-:W-:Y:S05]  /*18560*/  CALL.REL.NOINC `($__internal_26_$__cuda_sm20_div_rn_f64_full) ;  /* 0x0006f94000007944 */ /* 0x002fea0003c00000 */
.L_x_12864:
[----:B------:R-:W-:Y:S05]  /*18570*/  BSYNC B3 ;  /* 0x0000000000037941 */ /* 0x000fea0003800000 */
.L_x_12863:
[----:B------:R-:W0:Y:S01]  /*18580*/  MUFU.RCP64H R5, 2.718280792236328125 ;  /* 0x4005bf0a00057908 */ /* 0x000e220000001800 */
[----:B------:R-:W-:Y:S01]  /*18590*/  IMAD.MOV.U32 R6, RZ, RZ, -0x74eba897 ;  /* 0x8b145769ff067424 */ /* 0x000fe200078e00ff */
[----:B------:R-:W-:Y:S01]  /*185a0*/  MOV R4, 0x1 ;  /* 0x0000000100047802 */ /* 0x000fe20000000f00 */
[----:B------:R-:W-:Y:S01]  /*185b0*/  IMAD.MOV.U32 R7, RZ, RZ, 0x4005bf0a ;  /* 0x4005bf0aff077424 */ /* 0x000fe200078e00ff */
[----:B------:R-:W-:Y:S01]  /*185c0*/  FSETP.GEU.AND P1, PT, |R39|, 6.5827683646048100446e-37, PT ;  /* 0x036000002700780b */ /* 0x000fe20003f2e200 */
[----:B------:R-:W-:Y:S01]  /*185d0*/  BSSY B3, `(.L_x_12865) ;  /* 0x0000015000037945 */ /* 0x000fe20003800000 */
[----:B------:R-:W-:-:S04]  /*185e0*/  DADD R46, -RZ, |R2| ;  /* 0x00000000ff2e7229 */ /* 0x000fc80000000502 */
        /* <DEDUP_REMOVED lines=17> */
[----:B------:R-:W-:Y:S02]  /*18700*/  IMAD.MOV.U32 R4, RZ, RZ, R2 ;  /* 0x000000ffff047224 */ /* 0x000fe400078e0002 */
[----:B------:R-:W-:Y:S02]  /*18710*/  IMAD.MOV.U32 R5, RZ, RZ, R3 ;  /* 0x000000ffff057224 */ /* 0x000fe400078e0003 */
.L_x_12866:
[----:B------:R-:W-:Y:S05]  /*18720*/  BSYNC B3 ;  /* 0x0000000000037941 */ /* 0x000fea0003800000 */
.L_x_12865:
        /* <DEDUP_REMOVED lines=62> */
[----:B0-----:R-:W-:Y:S01]  /*18b10*/  @P1 MOV R8, 0x0 ;  /* 0x0000000000081802 */ /* 0x001fe20000000f00 */
[----:B------:R-:W-:Y:S01]  /*18b20*/  @P1 IMAD.MOV.U32 R9, RZ, RZ, 0x7ff00000 ;  /* 0x7ff00000ff091424 */ /* 0x000fe200078e00ff */
[----:B------:R-:W-:Y:S01]  /*18b30*/  @P1 FSETP.NEU.FTZ.AND P2, PT, R7, RZ, PT ;  /* 0x000000ff0700120b */ /* 0x000fe20003f5d000 */
        /* <DEDUP_REMOVED lines=48> */
.L_x_12868:
[----:B------:R-:W-:Y:S05]  /*18e40*/  BSYNC B0 ;  /* 0x0000000000007941 */ /* 0x000fea0003800000 */
.L_x_12867:
        /* <DEDUP_REMOVED lines=10> */
.L_x_12870:
[----:B------:R-:W-:Y:S05]  /*18ef0*/  BSYNC B3 ;  /* 0x0000000000037941 */ /* 0x000fea0003800000 */
.L_x_12869:
[----:B------:R-:W-:Y:S01]  /*18f00*/  DSETP.NEU.AND P0, PT, R48, RZ, PT ;  /* 0x000000ff3000722a */ /* 0x000fe20003f0d000 */
[----:B------:R-:W-:Y:S01]  /*18f10*/  BSSY B0, `(.L_x_12871) ;  /* 0x0000023000007945 */ /* 0x000fe20003800000 */
[----:B0-----:R-:W-:-:S02]  /*18f20*/  CS2R R6, SRZ ;  /* 0x0000000000067805 */ /* 0x001fc4000001ff00 */
        /* <DEDUP_REMOVED lines=33> */
.L_x_12872:
[----:B0-23--:R-:W-:Y:S05]  /*19140*/  BSYNC B0 ;  /* 0x0000000000007941 */ /* 0x00dfea0003800000 */
.L_x_12871:
[----:B------:R-:W-:Y:S02]  /*19150*/  LOP3.LUT R5, R7, 0x80000000, R39, 0xb8, !PT ;  /* 0x8000000007057812 */ /* 0x000fe400078eb827 */
[----:B------:R-:W-:Y:S02]  /*19160*/  FSEL R6, R2, R6, P1 ;  /* 0x0000000602067208 */ /* 0x000fe40000800000 */
[----:B------:R-:W-:Y:S02]  /*19170*/  FSEL R7, R3, R5, P1 ;  /* 0x0000000503077208 */ /* 0x000fe40000800000 */
.L_x_12830:
[----:B0-----:R-:W-:Y:S05]  /*19180*/  BSYNC B2 ;  /* 0x0000000000027941 */ /* 0x001fea0003800000 */
.L_x_12819:
[----:B--2---:R-:W0:Y:S01]  /*19190*/  DADD R46, R46, c[0x2][0x50] ;  /* 0x008014002e2e7629 */ /* 0x004e220000000000 */
[----:B------:R-:W-:Y:S01]  /*191a0*/  LOP3.LUT R39, R7, 0x80000000, R39, 0xb8, !PT ;  /* 0x8000000007277812 */ /* 0x000fe200078eb827 */
[----:B------:R-:W-:-:S08]  /*191b0*/  IMAD.MOV.U32 R38, RZ, RZ, R6 ;  /* 0x000000ffff267224 */ /* 0x000fd000078e0006 */
[----:B0-----:R-:W-:Y:S01]  /*191c0*/  LOP3.LUT R37, R47, 0x80000000, R37, 0xb8, !PT ;  /* 0x800000002f257812 */ /* 0x001fe200078eb825 */
[----:B------:R-:W-:Y:S01]  /*191d0*/  IMAD.MOV.U32 R36, RZ, RZ, R46 ;  /* 0x000000ffff247224 */ /* 0x000fe200078e002e */
[----:B------:R-:W-:Y:S05]  /*191e0*/  BRA `(.L_x_12742) ;  /* 0x0000011000007947 */ /* 0x000fea0003800000 */
.L_x_12740:
[----:B---34-:R-:W2:-:S14]  /*191f0*/  DSETP.NEU.AND P0, PT, R68, +INF , PT ;  /* 0x7ff000004400742a */ /* 0x018e9c0003f0d000 */
[----:B--2---:R-:W2:Y:S01]  /*19200*/  @!P0 DADD R38, R38, R38 ;  /* 0x0000000026268229 */ /* 0x004ea20000000026 */
[----:B------:R-:W-:Y:S05]  /*19210*/  @!P0 BRA `(.L_x_12742) ;  /* 0x000000e000008947 */ /* 0x000fea0003800000 */
[----:B------:R-:W3:-:S14]  /*19220*/  DSETP.NEU.AND P0, PT, R66, +INF , PT ;  /* 0x7ff000004200742a */ /* 0x000edc0003f0d000 */
[----:B---3--:R3:W4:Y:S02]  /*19230*/  @!P0 DADD R2, R36, R36 ;  /* 0x0000000024028229 */ /* 0x0087240000000024 */
[----:B--23--:R-:W-:Y:S02]  /*19240*/  @!P0 IMAD.MOV.U32 R36, RZ, RZ, R38 ;  /* 0x000000ffff248224 */ /* 0x00cfe400078e0026 */
[----:B------:R-:W-:-:S06]  /*19250*/  @!P0 IMAD.MOV.U32 R37, RZ, RZ, R39 ;  /* 0x000000ffff258224 */ /* 0x000fcc00078e0027 */
[----:B----4-:R-:W-:Y:S02]  /*19260*/  @!P0 IMAD.MOV.U32 R38, RZ, RZ, R2 ;  /* 0x000000ffff268224 */ /* 0x010fe400078e0002 */
[----:B------:R-:W-:Y:S01]  /*19270*/  @!P0 IMAD.MOV.U32 R39, RZ, RZ, R3 ;  /* 0x000000ffff278224 */ /* 0x000fe200078e0003 */
[----:B------:R-:W-:Y:S05]  /*19280*/  @!P0 BRA `(.L_x_12742) ;  /* 0x0000007000008947 */ /* 0x000fea0003800000 */
[----:B------:R-:W2:-:S14]  /*19290*/  DSETP.NEU.AND P0, PT, R38, RZ, PT ;  /* 0x000000ff2600722a */ /* 0x000e9c0003f0d000 */
[----:B--2---:R-:W-:-:S04]  /*192a0*/  @P0 DADD R2, RZ, R36 ;  /* 0x00000000ff020229 */ /* 0x004fc80000000024 */
[----:B------:R-:W2:-:S06]  /*192b0*/  @P0 DADD R4, RZ, R38 ;  /* 0x00000000ff040229 */ /* 0x000e8c0000000026 */
[----:B--2---:R-:W2:-:S10]  /*192c0*/  @P0 DADD R38, R2, R4 ;  /* 0x0000000002260229 */ /* 0x004e940000000004 */
[----:B--2---:R-:W-:Y:S02]  /*192d0*/  @P0 IMAD.MOV.U32 R36, RZ, RZ, R38 ;  /* 0x000000ffff240224 */ /* 0x004fe400078e0026 */
[----:B------:R-:W-:-:S06]  /*192e0*/  @P0 IMAD.MOV.U32 R37, RZ, RZ, R39 ;  /* 0x000000ffff250224 */ /* 0x000fcc00078e0027 */
[----:B------:R-:W2:-:S06]  /*192f0*/  @!P0 DADD R36, R36, R36 ;  /* 0x0000000024248229 */ /* 0x000e8c0000000024 */
.L_x_12742:
[----:B------:R-:W-:Y:S05]  /*19300*/  BSYNC B1 ;  /* 0x0000000000017941 */ /* 0x000fea0003800000 */
.L_x_12739:
[----:B------:R-:W-:Y:S01]  /*19310*/  WARPSYNC 0xffffffff ;  /* 0xffffffff00007948 */ /* 0x000fe20003800000 */
[----:B------:R-:W3:Y:S01]  /*19320*/  DSETP.GTU.AND P0, PT, |R34|, +INF , PT ;  /* 0x7ff000002200742a */ /* 0x000ee20003f0c200 */
[----:B------:R-:W-:Y:S03]  /*19330*/  BSSY B1, `(.L_x_12873) ;  /* 0x000085c000017945 */ /* 0x000fe60003800000 */
[----:B------:R-:W-:-:S04]  /*19340*/  DADD R68, -RZ, |R32| ;  /* 0x00000000ff447229 */ /* 0x000fc80000000520 */
[----:B---3--:R-:W3:-:S04]  /*19350*/  DSETP.GTU.OR P0, PT, |R32|, +INF , P0 ;  /* 0x7ff000002000742a */ /* 0x008ec8000070c600 */
[----:B------:R4:W2:-:S10]  /*19360*/  DADD R66, -RZ, |R34| ;  /* 0x00000000ff427229 */ /* 0x0008940000000522 */
[----:B---3--:R-:W-:Y:S05]  /*19370*/  @P0 BRA `(.L_x_12874) ;  /* 0x0000846000000947 */ /* 0x008fea0003800000 */
[----:B--2-4-:R-:W2:-:S06]  /*19380*/  DSETP.GT.AND P0, PT, R66, 4.50359962737049600000e+15, PT ;  /* 0x433000004200742a */ /* 0x014e8c0003f04000 */
        /* <DEDUP_REMOVED lines=10> */
[----:B------:R-:W-:Y:S01]  /*19430*/  MOV R58, RZ ;  /* 0x000000ff003a7202 */ /* 0x000fe20000000f00 */
[----:B------:R-:W-:Y:S01]  /*19440*/  BSSY B2, `(.L_x_12877) ;  /* 0x0000250000027945 */ /* 0x000fe20003800000 */
        /* <DEDUP_REMOVED lines=58> */
[----:B0-----:R-:W-:Y:S02]  /*197f0*/  IMAD.MOV.U32 R2, RZ, RZ, 0x0 ;  /* 0x00000000ff027424 */ /* 0x001fe400078e00ff */
[----:B------:R-:W-:Y:S01]  /*19800*/  IMAD.MOV.U32 R3, RZ, RZ, 0x3fd80000 ;  /* 0x3fd80000ff037424 */ /* 0x000fe200078e00ff */
        /* <DEDUP_REMOVED lines=48> */
.L_x_12880:
[----:B------:R-:W-:Y:S05]  /*19b10*/  BSYNC B3 ;  /* 0x0000000000037941 */ /* 0x000fea0003800000 */
.L_x_12879:
[----:B--2---:R-:W2:-:S10]  /*19b20*/  DADD R2, R44, R2 ;  /* 0x000000002c027229 */ /* 0x004e940000000002 */
[----:B--2---:R-:W-:Y:S01]  /*19b30*/  ISETP.GT.AND P0, PT, R3, 0xfffff, PT ;  /* 0x000fffff0300780c */ /* 0x004fe20003f04270 */
[--C-:B0-----:R-:W-:Y:S02]  /*19b40*/  IMAD.MOV.U32 R4, RZ, RZ, R2.reuse ;  /* 0x000000ffff047224 */ /* 0x101fe400078e0002 */
[----:B------:R-:W-:Y:S02]  /*19b50*/  IMAD.MOV.U32 R5, RZ, RZ, R3 ;  /* 0x000000ffff057224 */ /* 0x000fe400078e0003 */
[----:B------:R-:W-:Y:S02]  /*19b60*/  IMAD.MOV.U32 R8, RZ, RZ, R2 ;  /* 0x000000ffff087224 */ /* 0x000fe400078e0002 */
[----:B------:R-:W-:-:S06]  /*19b70*/  IMAD.MOV.U32 R2, RZ, RZ, -0x3ff ;  /* 0xfffffc01ff027424 */ /* 0x000fcc00078e00ff */
[----:B------:R-:W0:Y:S01]  /*19b80*/  @!P0 DMUL R4, R4, 1.80143985094819840000e+16 ;  /* 0x4350000004048828 */ /* 0x000e220000000000 */
[----:B------:R-:W-:-:S09]  /*19b90*/  @!P0 MOV R2, 0xfffffbcb ;  /* 0xfffffbcb00028802 */ /* 0x000fd20000000f00 */
        /* <DEDUP_REMOVED lines=54> */
.L_x_12878:
        /* <DEDUP_REMOVED lines=36> */
.L_x_12888:
[----:B------:R-:W-:Y:S05]  /*1a140*/  BSYNC B4 ;  /* 0x0000000000047941 */ /* 0x000fea0003800000 */
.L_x_12887:
[----:B------:R-:W-:Y:S05]  /*1a150*/  BRA `(.L_x_12886) ;  /* 0x0000001000007947 */ /* 0x000fea0003800000 */
.L_x_12885:
[----:B------:R0:W2:-:S06]  /*1a160*/  DADD R52, -R62, R50 ;  /* 0x000000003e347229 */ /* 0x00008c0000000132 */
.L_x_12886:
[----:B------:R-:W-:Y:S05]  /*1a170*/  BSYNC B3 ;  /* 0x0000000000037941 */ /* 0x000fea0003800000 */
.L_x_12884:
        /* <DEDUP_REMOVED lines=29> */
[----:B------:R-:W-:Y:S01]  /*1a350*/  MOV R4, R2 ;  /* 0x0000000200047202 */ /* 0x000fe20000000f00 */
[----:B------:R-:W-:Y:S02]  /*1a360*/  IMAD.MOV.U32 R5, RZ, RZ, R3 ;  /* 0x000000ffff057224 */ /* 0x000fe400078e0003 */
.L_x_12893:
[----:B------:R-:W-:Y:S05]  /*1a370*/  BSYNC B4 ;  /* 0x0000000000047941 */ /* 0x000fea0003800000 */
.L_x_12892:
[----:B------:R-:W-:Y:S02]  /*1a380*/  IMAD.MOV.U32 R2, RZ, RZ, R4 ;  /* 0x000000ffff027224 */ /* 0x000fe400078e0004 */
[----:B------:R-:W-:Y:S01]  /*1a390*/  IMAD.MOV.U32 R3, RZ, RZ, R5 ;  /* 0x000000ffff037224 */ /* 0x000fe200078e0005 */
[----:B------:R-:W-:Y:S05]  /*1a3a0*/  BRA `(.L_x_12891) ;  /* 0x0000001000007947 */ /* 0x000fea0003800000 */
.L_x_12890:
[----:B------:R3:W4:-:S06]  /*1a3b0*/  DADD R2, R46, -R4 ;  /* 0x000000002e027229 */ /* 0x00070c0000000804 */
.L_x_12891:
[----:B------:R-:W-:Y:S05]  /*1a3c0*/  BSYNC B3 ;  /* 0x0000000000037941 */ /* 0x000fea0003800000 */
.L_x_12889:
        /* <DEDUP_REMOVED lines=29> */
.L_x_12895:
[----:B------:R-:W-:Y:S05]  /*1a5a0*/  BSYNC B3 ;  /* 0x0000000000037941 */ /* 0x000fea0003800000 */
.L_x_12894:
        /* <DEDUP_REMOVED lines=8> */
[----:B------:R-:W-:Y:S01]  /*1a630*/  IMAD.MOV.U32 R8, RZ, RZ, R2 ;  /* 0x000000ffff087224 */ /* 0x000fe200078e0002 */
[----:B------:R-:W-:-:S07]  /*1a640*/  MOV R2, 0xfffffc01 ;  /* 0xfffffc0100027802 */ /* 0x000fce0000000f00 */
[----:B------:R-:W2:Y:S01]  /*1a650*/  @!P0 DMUL R4, R4, 1.80143985094819840000e+16 ;  /* 0x4350000004048828 */ /* 0x000ea20000000000 */
[----:B------:R-:W-:-:S09]  /*1a660*/  @!P0 IMAD.MOV.U32 R2, RZ, RZ, -0x435 ;  /* 0xfffffbcbff028424 */ /* 0x000fd200078e00ff */
        /* <DEDUP_REMOVED lines=54> */
.L_x_12896:
        /* <DEDUP_REMOVED lines=22> */
.L_x_12898:
[----:B------:R-:W-:Y:S05]  /*1ab30*/  BSYNC B3 ;  /* 0x0000000000037941 */ /* 0x000fea0003800000 */
.L_x_12897:
        /* <DEDUP_REMOVED lines=16> */
.L_x_12883:
        /* <DEDUP_REMOVED lines=23> */
[----:B-1----:R-:W-:Y:S05]  /*1adb0*/  CALL.REL.NOINC `($__internal_27_$__cuda_sm20_dsqrt_rn_f64_mediumpath_v1) ;  /* 0x0006d75000007944 */ /* 0x002fea0003c00000 */
[----:B------:R-:W-:Y:S02]  /*1adc0*/  IMAD.MOV.U32 R2, RZ, RZ, R4 ;  /* 0x000000ffff027224 */ /* 0x000fe400078e0004 */
.L_x_12901:
[----:B------:R-:W-:Y:S05]  /*1add0*/  BSYNC B3 ;  /* 0x0000000000037941 */ /* 0x000fea0003800000 */
.L_x_12900:
        /* <DEDUP_REMOVED lines=27> */
.L_x_12904:
[----:B------:R-:W-:Y:S05]  /*1af90*/  BSYNC B3 ;  /* 0x0000000000037941 */ /* 0x000fea0003800000 */
.L_x_12903:
        /* <DEDUP_REMOVED lines=16> */
.L_x_12902:
        /* <DEDUP_REMOVED lines=14> */
[----:B------:R-:W-:Y:S01]  /*1b180*/  IMAD.MOV.U32 R56, RZ, RZ, 0x3ae80f1e ;  /* 0x3ae80f1eff387424 */ /* 0x000fe200078e00ff */
[----:B------:R-:W-:Y:S01]  /*1b190*/  MOV R6, RZ ;  /* 0x000000ff00067202 */ /* 0x000fe20000000f00 */
        /* <DEDUP_REMOVED lines=40> */
.L_x_12905:
[----:B------:R-:W-:Y:S01]  /*1b420*/  IMAD.MOV.U32 R2, RZ, RZ, 0x0 ;  /* 0x00000000ff027424 */ /* 0x000fe200078e00ff */
[----:B------:R-:W-:Y:S01]  /*1b430*/  FSETP.NEU.FTZ.AND P0, PT, R5, RZ, PT ;  /* 0x000000ff0500720b */ /* 0x000fe20003f1d000 */
[----:B------:R-:W-:-:S06]  /*1b440*/  IMAD.MOV.U32 R3, RZ, RZ, 0x7ff00000 ;  /* 0x7ff00000ff037424 */ /* 0x000fcc00078e00ff */
[----:B------:R-:W0:-:S10]  /*1b450*/  DFMA R2, R4, R2, +INF ;  /* 0x7ff000000402742b */ /* 0x000e140000000002 */
[----:B0-----:R-:W-:Y:S02]  /*1b460*/  FSEL R64, R2, RZ, P0 ;  /* 0x000000ff02407208 */ /* 0x001fe40000000000 */
[----:B------:R-:W-:Y:S01]  /*1b470*/  FSEL R65, R3, -QNAN , P0 ;  /* 0xfff0000003417808 */ /* 0x000fe20000000000 */
[----:B------:R-:W-:Y:S05]  /*1b480*/  BRA `(.L_x_12881) ;  /* 0x000004b000007947 */ /* 0x000fea0003800000 */
.L_x_12899:
        /* <DEDUP_REMOVED lines=24> */
.L_x_12907:
[----:B------:R-:W-:Y:S05]  /*1b610*/  BSYNC B3 ;  /* 0x0000000000037941 */ /* 0x000fea0003800000 */
.L_x_12906:
        /* <DEDUP_REMOVED lines=21> */
.L_x_12909:
[----:B------:R-:W-:Y:S05]  /*1b770*/  BSYNC B3 ;  /* 0x0000000000037941 */ /* 0x000fea0003800000 */
.L_x_12908:
[----:B------:R-:W-:Y:S05]  /*1b780*/  BRA `(.L_x_12881) ;  /* 0x000001b000007947 */ /* 0x000fea0003800000 */
.L_x_12882:
        /* <DEDUP_REMOVED lines=24> */
.L_x_12911:
[----:B------:R-:W-:Y:S05]  /*1b910*/  BSYNC B3 ;  /* 0x0000000000037941 */ /* 0x000fea0003800000 */
.L_x_12910:
[----:B--2---:R-:W-:Y:S02]  /*1b920*/  IMAD.MOV.U32 R64, RZ, RZ, R4 ;  /* 0x000000ffff407224 */ /* 0x004fe400078e0004 */
[----:B------:R-:W-:-:S02]  /*1b930*/  IMAD.MOV.U32 R65, RZ, RZ, R5 ;  /* 0x000000ffff417224 */ /* 0x000fc400078e0005 */
.L_x_12881:
[----:B------:R-:W-:Y:S05]  /*1b940*/  BSYNC B2 ;  /* 0x0000000000027941 */ /* 0x000fea0003800000 */
.L_x_12877:
        /* <DEDUP_REMOVED lines=25> */
.L_x_12916:
[----:B------:R-:W-:Y:S05]  /*1bae0*/  BSYNC B4 ;  /* 0x0000000000047941 */ /* 0x000fea0003800000 */
.L_x_12915:
        /* <DEDUP_REMOVED lines=23> */
.L_x_12918:
[----:B------:R-:W-:Y:S01]  /*1bc60*/  IMAD.MOV.U32 R4, RZ, RZ, 0x0 ;  /* 0x00000000ff047424 */ /* 0x000fe200078e00ff */
[----:B------:R-:W-:Y:S01]  /*1bc70*/  MOV R6, RZ ;  /* 0x000000ff00067202 */ /* 0x000fe20000000f00 */
[----:B------:R-:W-:Y:S02]  /*1bc80*/  IMAD.MOV.U32 R5, RZ, RZ, 0x3fe00000 ;  /* 0x3fe00000ff057424 */ /* 0x000fe400078e00ff */
[----:B--2---:R-:W-:Y:S02]  /*1bc90*/  IMAD.MOV.U32 R8, RZ, RZ, -0x23e76a17 ;  /* 0xdc1895e9ff087424 */ /* 0x004fe400078e00ff */
        /* <DEDUP_REMOVED lines=39> */
.L_x_12917:
        /* <DEDUP_REMOVED lines=37> */
.L_x_12927:
[----:B------:R-:W-:Y:S05]  /*1c160*/  BSYNC B6 ;  /* 0x0000000000067941 */ /* 0x000fea0003800000 */
.L_x_12926:
[----:B------:R-:W-:Y:S05]  /*1c170*/  BRA `(.L_x_12925) ;  /* 0x0000001000007947 */ /* 0x000fea0003800000 */
.L_x_12924:
[----:B------:R0:W4:-:S06]  /*1c180*/  DADD R52, -R62, R50 ;  /* 0x000000003e347229 */ /* 0x00010c0000000132 */
.L_x_12925:
[----:B------:R-:W-:Y:S05]  /*1c190*/  BSYNC B5 ;  /* 0x0000000000057941 */ /* 0x000fea0003800000 */
.L_x_12923:
        /* <DEDUP_REMOVED lines=28> */
.L_x_12932:
[----:B------:R-:W-:Y:S05]  /*1c360*/  BSYNC B6 ;  /* 0x0000000000067941 */ /* 0x000fea0003800000 */
.L_x_12931:
[----:B------:R-:W-:Y:S02]  /*1c370*/  IMAD.MOV.U32 R68, RZ, RZ, R2 ;  /* 0x000000ffff447224 */ /* 0x000fe400078e0002 */
[----:B------:R-:W-:Y:S01]  /*1c380*/  IMAD.MOV.U32 R69, RZ, RZ, R3 ;  /* 0x000000ffff457224 */ /* 0x000fe200078e0003 */
[----:B------:R-:W-:Y:S05]  /*1c390*/  BRA `(.L_x_12930) ;  /* 0x0000001000007947 */ /* 0x000fea0003800000 */
.L_x_12929:
[----:B------:R0:W4:-:S06]  /*1c3a0*/  DADD R68, -R48, R46 ;  /* 0x0000000030447229 */ /* 0x00010c000000012e */
.L_x_12930:
[----:B------:R-:W-:Y:S05]  /*1c3b0*/  BSYNC B5 ;  /* 0x0000000000057941 */ /* 0x000fea0003800000 */
.L_x_12928:
        /* <DEDUP_REMOVED lines=16> */
[----:B------:R-:W-:Y:S02]  /*1c4c0*/  IADD3 R45, R3, -0x100000, RZ ;  /* 0xfff00000032d7810 */ /* 0x000fe40007ffe0ff */
[----:B--2---:R-:W2:Y:S01]  /*1c4d0*/  DFMA R6, R8, -R8, R54 ;  /* 0x800000080806722b */ /* 0x004ea20000000036 */
[----:B------:R-:W-:-:S06]  /*1c4e0*/  MOV R44, R2 ;  /* 0x00000002002c7202 */ /* 0x000fcc0000000f00 */
[----:B--2---:R2:W4:Y:S01]  /*1c4f0*/  DFMA R4, R6, R44, R8 ;  /* 0x0000002c0604722b */ /* 0x0045220000000008 */
[----:B------:R-:W-:Y:S05]  /*1c500*/  @!P0 BRA `(.L_x_12934) ;  /* 0x0000006000008947 */ /* 0x000fea0003800000 */
[----:B----4-:R-:W-:Y:S01]  /*1c510*/  IMAD.MOV.U32 R4, RZ, RZ, R2 ;  /* 0x000000ffff047224 */ /* 0x010fe200078e0002 */
[----:B------:R-:W-:Y:S01]  /*1c520*/  MOV R2, 0x1c560 ;  /* 0x0001c56000027802 */ /* 0x000fe20000000f00 */
[----:B------:R-:W-:Y:S02]  /*1c530*/  IMAD.MOV.U32 R3, RZ, RZ, R55 ;  /* 0x000000ffff037224 */ /* 0x000fe400078e0037 */
[----:B------:R-:W-:Y:S02]  /*1c540*/  IMAD.MOV.U32 R5, RZ, RZ, R45 ;  /* 0x000000ffff057224 */ /* 0x000fe400078e002d */
[----:B0123--:R-:W-:Y:S05]  /*1c550*/  CALL.REL.NOINC `($__internal_27_$__cuda_sm20_dsqrt_rn_f64_mediumpath_v1) ;  /* 0x0006bfb000007944 */ /* 0x00ffea0003c00000 */
[----:B------:R-:W-:Y:S02]  /*1c560*/  IMAD.MOV.U32 R5, RZ, RZ, R3 ;  /* 0x000000ffff057224 */ /* 0x000fe400078e0003 */
.L_x_12934:
[----:B------:R-:W-:Y:S05]  /*1c570*/  BSYNC B5 ;  /* 0x0000000000057941 */ /* 0x000fea0003800000 */
.L_x_12933:
[----:B0---4-:R-:W-:Y:S02]  /*1c580*/  IMAD.MOV.U32 R46, RZ, RZ, R4 ;  /* 0x000000ffff2e7224 */ /* 0x011fe400078e0004 */
[----:B------:R-:W-:Y:S01]  /*1c590*/  IMAD.MOV.U32 R47, RZ, RZ, R5 ;  /* 0x000000ffff2f7224 */ /* 0x000fe200078e0005 */
[----:B------:R-:W-:Y:S05]  /*1c5a0*/  BRA `(.L_x_12935) ;  /* 0x000008a000007947 */ /* 0x000fea0003800000 */
.L_x_12922:
        /* <DEDUP_REMOVED lines=27> */
.L_x_12938:
[----:B------:R-:W-:Y:S05]  /*1c760*/  BSYNC B5 ;  /* 0x0000000000057941 */ /* 0x000fea0003800000 */
.L_x_12937:
[----:B--2---:R-:W-:Y:S02]  /*1c770*/  IMAD.MOV.U32 R46, RZ, RZ, R4 ;  /* 0x000000ffff2e7224 */ /* 0x004fe400078e0004 */
[----:B------:R-:W-:Y:S01]  /*1c780*/  IMAD.MOV.U32 R47, RZ, RZ, R5 ;  /* 0x000000ffff2f7224 */ /* 0x000fe200078e0005 */
[----:B------:R-:W-:Y:S05]  /*1c790*/  BRA `(.L_x_12935) ;  /* 0x000006b000007947 */ /* 0x000fea0003800000 */
.L_x_12936:
        /* <DEDUP_REMOVED lines=25> */
[----:B-1-3--:R-:W-:Y:S05]  /*1c930*/  CALL.REL.NOINC `($__internal_27_$__cuda_sm20_dsqrt_rn_f64_mediumpath_v1) ;  /* 0x0006bbd000007944 */ /* 0x00afea0003c00000 */
[----:B------:R-:W-:Y:S02]  /*1c940*/  IMAD.MOV.U32 R2, RZ, RZ, R4 ;  /* 0x000000ffff027224 */ /* 0x000fe400078e0004 */
.L_x_12940:
[----:B------:R-:W-:Y:S05]  /*1c950*/  BSYNC B5 ;  /* 0x0000000000057941 */ /* 0x000fea0003800000 */
.L_x_12939:
        /* <DEDUP_REMOVED lines=21> */
.L_x_12942:
[----:B------:R-:W-:Y:S05]  /*1cab0*/  BSYNC B5 ;  /* 0x0000000000057941 */ /* 0x000fea0003800000 */
.L_x_12941:
[----:B------:R-:W0:Y:S01]  /*1cac0*/  DMUL R66, R66, 8.11296384146066816958e+31 ;  /* 0x4690000042427828 */ /* 0x000e220000000000 */
[----:B------:R-:W-:Y:S05]  /*1cad0*/  BRA `(.L_x_12935) ;  /* 0x0000037000007947 */ /* 0x000fea0003800000 */
.L_x_12921:
        /* <DEDUP_REMOVED lines=24> */
.L_x_12944:
[----:B------:R-:W-:Y:S05]  /*1cc60*/  BSYNC B5 ;  /* 0x0000000000057941 */ /* 0x000fea0003800000 */
.L_x_12943:
[----:B0-----:R-:W0:Y:S01]  /*1cc70*/  DADD R54, R44, 1 ;  /* 0x3ff000002c367429 */ /* 0x001e220000000000 */
[----:B------:R-:W-:Y:S01]  /*1cc80*/  IMAD.MOV.U32 R4, RZ, RZ, 0x0 ;  /* 0x00000000ff047424 */ /* 0x000fe200078e00ff */
[----:B------:R-:W-:Y:S01]  /*1cc90*/  MOV R5, 0x3fd80000 ;  /* 0x3fd8000000057802 */ /* 0x000fe20000000f00 */
[----:B------:R-:W-:Y:S01]  /*1cca0*/  BSSY B5, `(.L_x_12945) ;  /* 0x0000019000057945 */ /* 0x000fe20003800000 */
[----:B------:R-:W-:-:S02]  /*1ccb0*/  IMAD.MOV.U32 R66, RZ, RZ, 0x0 ;  /* 0x00000000ff427424 */ /* 0x000fc400078e00ff */
        /* <DEDUP_REMOVED lines=23> */
.L_x_12946:
[----:B------:R-:W-:Y:S05]  /*1ce30*/  BSYNC B5 ;  /* 0x0000000000057941 */ /* 0x000fea0003800000 */
.L_x_12945:
[----:B--2-4-:R2:W4:-:S06]  /*1ce40*/  DMUL R46, R2, R46 ;  /* 0x0000002e022e7228 */ /* 0x01450c0000000000 */
.L_x_12935:
[----:B------:R-:W-:Y:S05]  /*1ce50*/  BSYNC B4 ;  /* 0x0000000000047941 */ /* 0x000fea0003800000 */
.L_x_12920:
[----:B------:R-:W-:Y:S05]  /*1ce60*/  BRA `(.L_x_12947) ;  /* 0x0000002000007947 */ /* 0x000fea0003800000 */
.L_x_12914:
[----:B------:R4:W0:-:S04]  /*1ce70*/  DMUL R46, R44, 9.00719925474099200000e+15 ;  /* 0x434000002c2e7828 */ /* 0x0008080000000000 */
[----:B------:R-:W3:-:S06]  /*1ce80*/  DMUL R66, R66, 9.00719925474099200000e+15 ;  /* 0x4340000042427828 */ /* 0x000ecc0000000000 */
.L_x_12947:
[----:B0---4-:R-:W-:Y:S05]  /*1ce90*/  BSYNC B2 ;  /* 0x0000000000027941 */ /* 0x011fea0003800000 */
.L_x_12913:
        /* <DEDUP_REMOVED lines=28> */
.L_x_12949:
[----:B------:R-:W-:Y:S05]  /*1d060*/  BSYNC B2 ;  /* 0x0000000000027941 */ /* 0x000fea0003800000 */
.L_x_12948:
        /* <DEDUP_REMOVED lines=43> */
.L_x_12951:
[----:B------:R-:W-:Y:S02]  /*1d320*/  FSEL R2, RZ, 3.37028055040000000000e+12, P1 ;  /* 0x54442d18ff027808 */ /* 0x000fe40000800000 */
[----:B------:R-:W-:Y:S02]  /*1d330*/  FSEL R3, RZ, 2.1426990032196044922, P1 ;  /* 0x400921fbff037808 */ /* 0x000fe40000800000 */
.L_x_12952:
[----:B------:R-:W-:Y:S05]  /*1d340*/  BSYNC B0 ;  /* 0x0000000000007941 */ /* 0x000fea0003800000 */
.L_x_12950:
[----:B------:R0:W2:Y:S02]  /*1d350*/  DADD R46, |R46|, |R66| ;  /* 0x000000002e2e7229 */ /* 0x0000a40000000642 */
[----:B0-----:R-:W-:-:S04]  /*1d360*/  LOP3.LUT R67, R3, 0x80000000, R67, 0xb8, !PT ;  /* 0x8000000003437812 */ /* 0x001fc800078eb843 */
[----:B--2---:R-:W0:-:S06]  /*1d370*/  DSETP.GTU.AND P0, PT, |R46|, +INF , PT ;  /* 0x7ff000002e00742a */ /* 0x004e0c0003f0c200 */
[----:B0-----:R-:W-:Y:S02]  /*1d380*/  FSEL R2, R46, R2, P0 ;  /* 0x000000022e027208 */ /* 0x001fe40000000000 */
[----:B------:R-:W-:Y:S02]  /*1d390*/  FSEL R3, R47, R67, P0 ;  /* 0x000000432f037208 */ /* 0x000fe40000000000 */
.L_x_12919:
[----:B------:R-:W-:Y:S05]  /*1d3a0*/  BSYNC B3 ;  /* 0x0000000000037941 */ /* 0x000fea0003800000 */
.L_x_12912:
[----:B----4-:R-:W-:Y:S01]  /*1d3b0*/  LOP3.LUT R35, R3, 0x80000000, R35, 0xb8, !PT ;  /* 0x8000000003237812 */ /* 0x010fe200078eb823 */
[----:B------:R-:W-:Y:S01]  /*1d3c0*/  IMAD.MOV.U32 R34, RZ, RZ, R2 ;  /* 0x000000ffff227224 */ /* 0x000fe200078e0002 */
[----:B--23--:R-:W-:Y:S02]  /*1d3d0*/  LOP3.LUT R33, R65, 0x80000000, R33, 0xb8, !PT ;  /* 0x8000000041217812 */ /* 0x00cfe400078eb821 */
[----:B------:R-:W-:Y:S01]  /*1d3e0*/  MOV R32, R64 ;  /* 0x0000004000207202 */ /* 0x000fe20000000f00 */
[----:B------:R-:W-:Y:S05]  /*1d3f0*/  BRA `(.L_x_12876) ;  /* 0x000044f000007947 */ /* 0x000fea0003800000 */
.L_x_12875:
        /* <DEDUP_REMOVED lines=18> */
[----:B------:R-:W-:Y:S01]  /*1d520*/  IMAD.MOV.U32 R6, RZ, RZ, 0x1 ;  /* 0x00000001ff067424 */ /* 0x000fe200078e00ff */
        /* <DEDUP_REMOVED lines=72> */
.L_x_12958:
[----:B------:R-:W-:Y:S05]  /*1d9b0*/  BSYNC B0 ;  /* 0x0000000000007941 */ /* 0x000fea0003800000 */
.L_x_12957:
[----:B------:R-:W-:Y:S01]  /*1d9c0*/  BSSY B3, `(.L_x_12959) ;  /* 0x0000008000037945 */ /* 0x000fe20003800000 */
[----:B------:R-:W-:Y:S05]  /*1d9d0*/  @P3 BRA P5, `(.L_x_12960) ;  /* 0x0000006000003947 */ /* 0x000fea0002800000 */
[----:B------:R-:W-:Y:S01]  /*1d9e0*/  IMAD.MOV.U32 R6, RZ, RZ, R48 ;  /* 0x000000ffff067224 */ /* 0x000fe200078e0030 */
[----:B------:R-:W-:Y:S01]  /*1d9f0*/  MOV R2, R50 ;  /* 0x0000003200027202 */ /* 0x000fe20000000f00 */
[----:B0-----:R-:W-:Y:S01]  /*1da00*/  IMAD.MOV.U32 R5, RZ, RZ, R49 ;  /* 0x000000ffff057224 */ /* 0x001fe200078e0031 */
[----:B------:R-:W-:Y:S01]  /*1da10*/  MOV R4, 0x1da40 ;  /* 0x0001da4000047802 */ /* 0x000fe20000000f00 */
[----:B------:R-:W-:Y:S02]  /*1da20*/  IMAD.MOV.U32 R3, RZ, RZ, R51 ;  /* 0x000000ffff037224 */ /* 0x000fe400078e0033 */
[----:B-12---:R-:W-:Y:S05]  /*1da30*/  CALL.REL.NOINC `($__internal_26_$__cuda_sm20_div_rn_f64_full) ;  /* 0x0006a47000007944 */ /* 0x006fea0003c00000 */
.L_x_12960:
[----:B------:R-:W-:Y:S05]  /*1da40*/  BSYNC B3 ;  /* 0x0000000000037941 */ /* 0x000fea0003800000 */
.L_x_12959:
[----:B------:R-:W3:Y:S01]  /*1da50*/  DSETP.NEU.AND P0, PT, R50, RZ, PT ;  /* 0x000000ff3200722a */ /* 0x000ee20003f0d000 */
[----:B------:R-:W-:-:S13]  /*1da60*/  BSSY B0, `(.L_x_12961) ;  /* 0x000002d000007945 */ /* 0x000fda0003800000 */
[----:B---3--:R-:W-:Y:S05]  /*1da70*/  @!P0 BRA `(.L_x_12962) ;  /* 0x0000028000008947 */ /* 0x008fea0003800000 */
        /* <DEDUP_REMOVED lines=40> */
.L_x_12962:
[----:B------:R-:W-:-:S04]  /*1dd00*/  ISETP.GE.AND P0, PT, R45, RZ, PT ;  /* 0x000000ff2d00720c */ /* 0x000fc80003f06270 */
[----:B------:R-:W-:Y:S02]  /*1dd10*/  FSEL R6, RZ, 3.37028055040000000000e+12, P0 ;  /* 0x54442d18ff067808 */ /* 0x000fe40000000000 */
[----:B------:R-:W-:Y:S02]  /*1dd20*/  FSEL R7, RZ, 2.1426990032196044922, P0 ;  /* 0x400921fbff077808 */ /* 0x000fe40000000000 */
.L_x_12963:
[----:B------:R-:W-:Y:S05]  /*1dd30*/  BSYNC B0 ;  /* 0x0000000000007941 */ /* 0x000fea0003800000 */
.L_x_12961:
[----:B------:R-:W3:Y:S01]  /*1dd40*/  DADD R2, |R32|, |R34| ;  /* 0x0000000020027229 */ /* 0x000ee20000000622 */
[----:B------:R-:W-:-:S03]  /*1dd50*/  LOP3.LUT R11, R7, 0x80000000, R11, 0xb8, !PT ;  /* 0x80000000070b7812 */ /* 0x000fc600078eb80b */
[----:B--2---:R-:W-:-:S04]  /*1dd60*/  DMUL R46, R46, 0.5 ;  /* 0x3fe000002e2e7828 */ /* 0x004fc80000000000 */
[----:B---3--:R-:W2:-:S06]  /*1dd70*/  DSETP.GTU.AND P0, PT, |R2|, +INF , PT ;  /* 0x7ff000000200742a */ /* 0x008e8c0003f0c200 */
[----:B--2---:R-:W-:Y:S02]  /*1dd80*/  FSEL R6, R2, R6, P0 ;  /* 0x0000000602067208 */ /* 0x004fe40000000000 */
[----:B------:R-:W-:Y:S01]  /*1dd90*/  FSEL R7, R3, R11, P0 ;  /* 0x0000000b03077208 */ /* 0x000fe20000000000 */
[----:B------:R-:W-:Y:S05]  /*1dda0*/  BRA `(.L_x_12964) ;  /* 0x000039c000007947 */ /* 0x000fea0003800000 */
.L_x_12956:
        /* <DEDUP_REMOVED lines=112> */
.L_x_12966:
[----:B------:R-:W-:Y:S05]  /*1e4b0*/  BSYNC B0 ;  /* 0x0000000000007941 */ /* 0x000fea0003800000 */
.L_x_12965:
        /* <DEDUP_REMOVED lines=10> */
.L_x_12968:
[----:B------:R-:W-:Y:S05]  /*1e560*/  BSYNC B3 ;  /* 0x0000000000037941 */ /* 0x000fea0003800000 */
.L_x_12967:
        /* <DEDUP_REMOVED lines=43> */
.L_x_12970:
[----:B------:R-:W-:-:S04]  /*1e820*/  ISETP.GE.AND P0, PT, R45, RZ, PT ;  /* 0x000000ff2d00720c */ /* 0x000fc80003f06270 */
[----:B0-----:R-:W-:Y:S02]  /*1e830*/  FSEL R6, RZ, 3.37028055040000000000e+12, P0 ;  /* 0x54442d18ff067808 */ /* 0x001fe40000000000 */
[----:B------:R-:W-:Y:S02]  /*1e840*/  FSEL R7, RZ, 2.1426990032196044922, P0 ;  /* 0x400921fbff077808 */ /* 0x000fe40000000000 */
.L_x_12971:
[----:B------:R-:W-:Y:S05]  /*1e850*/  BSYNC B0 ;  /* 0x0000000000007941 */ /* 0x000fea0003800000 */
.L_x_12969:
[----:B------:R-:W0:Y:S01]  /*1e860*/  DADD R2, |R32|, |R34| ;  /* 0x0000000020027229 */ /* 0x000e220000000622 */
[----:B------:R-:W-:-:S05]  /*1e870*/  LOP3.LUT R11, R7, 0x80000000, R11, 0xb8, !PT ;  /* 0x80000000070b7812 */ /* 0x000fca00078eb80b */
[----:B0-----:R-:W0:-:S06]  /*1e880*/  DSETP.GTU.AND P0, PT, |R2|, +INF , PT ;  /* 0x7ff000000200742a */ /* 0x001e0c0003f0c200 */
[----:B0-----:R-:W-:Y:S02]  /*1e890*/  FSEL R6, R2, R6, P0 ;  /* 0x0000000602067208 */ /* 0x001fe40000000000 */
[----:B------:R-:W-:Y:S01]  /*1e8a0*/  FSEL R7, R3, R11, P0 ;  /* 0x0000000b03077208 */ /* 0x000fe20000000000 */
[----:B------:R-:W-:Y:S05]  /*1e8b0*/  BRA `(.L_x_12964) ;  /* 0x00002eb000007947 */ /* 0x000fea0003800000 */
.L_x_12955:
[----:B------:R-:W2:Y:S01]  /*1e8c0*/  MUFU.RCP64H R3, -2.718280792236328125 ;  /* 0xc005bf0a00037908 */ /* 0x000ea20000001800 */
[----:B------:R-:W-:Y:S01]  /*1e8d0*/  IMAD.MOV.U32 R4, RZ, RZ, -0x74eba897 ;  /* 0x8b145769ff047424 */ /* 0x000fe200078e00ff */
[----:B------:R-:W-:Y:S01]  /*1e8e0*/  FSETP.GEU.AND P1, PT, |R33|, 6.5827683646048100446e-37, PT ;  /* 0x036000002100780b */ /* 0x000fe20003f2e200 */
[----:B------:R-:W-:Y:S01]  /*1e8f0*/  IMAD.MOV.U32 R5, RZ, RZ, 0x4005bf0a ;  /* 0x4005bf0aff057424 */ /* 0x000fe200078e00ff */
[----:B------:R-:W-:Y:S01]  /*1e900*/  BSSY B3, `(.L_x_12972) ;  /* 0x0000013000037945 */ /* 0x000fe20003800000 */
[----:B------:R-:W-:-:S06]  /*1e910*/  IMAD.MOV.U32 R2, RZ, RZ, 0x1 ;  /* 0x00000001ff027424 */ /* 0x000fcc00078e00ff */
        /* <DEDUP_REMOVED lines=17> */
.L_x_12973:
[----:B------:R-:W-:Y:S05]  /*1ea30*/  BSYNC B3 ;  /* 0x0000000000037941 */ /* 0x000fea0003800000 */
.L_x_12972:
        /* <DEDUP_REMOVED lines=26> */
.L_x_12975:
[----:B------:R-:W-:Y:S05]  /*1ebe0*/  BSYNC B3 ;  /* 0x0000000000037941 */ /* 0x000fea0003800000 */
.L_x_12974:
        /* <DEDUP_REMOVED lines=24> */
[----:B------:R-:W-:-:S04]  /*1ed70*/  MOV R7, R9 ;  /* 0x0000000900077202 */ /* 0x000fc80000000f00 */
[----:B0-----:R-:W-:Y:S01]  /*1ed80*/  FSEL R47, R7, c[0x2][0xc], P0 ;  /* 0x00800300072f7a08 */ /* 0x001fe20000000000 */
[----:B------:R-:W-:-:S05]  /*1ed90*/  IMAD.MOV.U32 R7, RZ, RZ, R8 ;  /* 0x000000ffff077224 */ /* 0x000fca00078e0008 */
        /* <DEDUP_REMOVED lines=86> */
.L_x_12977:
[----:B------:R-:W-:Y:S05]  /*1f300*/  BSYNC B0 ;  /* 0x0000000000007941 */ /* 0x000fea0003800000 */
.L_x_12976:
        /* <DEDUP_REMOVED lines=10> */
.L_x_12979:
[----:B------:R-:W-:Y:S05]  /*1f3b0*/  BSYNC B3 ;  /* 0x0000000000037941 */ /* 0x000fea0003800000 */
.L_x_12978:
        /* <DEDUP_REMOVED lines=43> */
.L_x_12981:
[----:B------:R-:W-:-:S04]  /*1f670*/  ISETP.GE.AND P0, PT, R45, RZ, PT ;  /* 0x000000ff2d00720c */ /* 0x000fc80003f06270 */
[----:B0-----:R-:W-:Y:S02]  /*1f680*/  FSEL R6, RZ, 3.37028055040000000000e+12, P0 ;  /* 0x54442d18ff067808 */ /* 0x001fe40000000000 */
[----:B------:R-:W-:Y:S02]  /*1f690*/  FSEL R7, RZ, 2.1426990032196044922, P0 ;  /* 0x400921fbff077808 */ /* 0x000fe40000000000 */
.L_x_12982:
[----:B------:R-:W-:Y:S05]  /*1f6a0*/  BSYNC B0 ;  /* 0x0000000000007941 */ /* 0x000fea0003800000 */
.L_x_12980:
[----:B------:R-:W0:Y:S01]  /*1f6b0*/  DADD R2, |R32|, |R34| ;  /* 0x0000000020027229 */ /* 0x000e220000000622 */
[----:B------:R-:W-:-:S03]  /*1f6c0*/  LOP3.LUT R11, R7, 0x80000000, R11, 0xb8, !PT ;  /* 0x80000000070b7812 */ /* 0x000fc600078eb80b */
[----:B--2---:R-:W-:-:S04]  /*1f6d0*/  DADD R46, R46, 1 ;  /* 0x3ff000002e2e7429 */ /* 0x004fc80000000000 */
[----:B0-----:R-:W0:-:S06]  /*1f6e0*/  DSETP.GTU.AND P0, PT, |R2|, +INF , PT ;  /* 0x7ff000000200742a */ /* 0x001e0c0003f0c200 */
[----:B0-----:R-:W-:Y:S02]  /*1f6f0*/  FSEL R6, R2, R6, P0 ;  /* 0x0000000602067208 */ /* 0x001fe40000000000 */
[----:B------:R-:W-:Y:S01]  /*1f700*/  FSEL R7, R3, R11, P0 ;  /* 0x0000000b03077208 */ /* 0x000fe20000000000 */
[----:B------:R-:W-:Y:S05]  /*1f710*/  BRA `(.L_x_12964) ;  /* 0x0000205000007947 */ /* 0x000fea0003800000 */
.L_x_12954:
        /* <DEDUP_REMOVED lines=22> */
[----:B------:R-:W-:-:S05]  /*1f880*/  MOV R4, 0xfffffc01 ;  /* 0xfffffc0100047802 */ /* 0x000fca0000000f00 */
        /* <DEDUP_REMOVED lines=63> */
.L_x_12986:
[----:B------:R-:W-:Y:S05]  /*1fc80*/  BSYNC B0 ;  /* 0x0000000000007941 */ /* 0x000fea0003800000 */
.L_x_12985:
        /* <DEDUP_REMOVED lines=8> */
.L_x_12988:
[----:B------:R-:W-:Y:S05]  /*1fd10*/  BSYNC B3 ;  /* 0x0000000000037941 */ /* 0x000fea0003800000 */
.L_x_12987:
        /* <DEDUP_REMOVED lines=35> */
.L_x_12990:
[----:B0--3--:R-:W-:Y:S05]  /*1ff50*/  BSYNC B0 ;  /* 0x0000000000007941 */ /* 0x009fea0003800000 */
.L_x_12989:
[----:B------:R-:W-:Y:S01]  /*1ff60*/  LOP3.LUT R3, R7, 0x80000000, R35, 0xb8, !PT ;  /* 0x8000000007037812 */ /* 0x000fe200078eb823 */
[----:B--2---:R-:W0:Y:S01]  /*1ff70*/  DMUL R46, R46, 0.5 ;  /* 0x3fe000002e2e7828 */ /* 0x004e220000000000 */
[----:B------:R-:W-:Y:S02]  /*1ff80*/  FSEL R6, R4, R6, P0 ;  /* 0x0000000604067208 */ /* 0x000fe40000000000 */
[----:B------:R-:W-:Y:S01]  /*1ff90*/  FSEL R7, R5, R3, P0 ;  /* 0x0000000305077208 */ /* 0x000fe20000000000 */
[----:B------:R-:W-:Y:S05]  /*1ffa0*/  BRA `(.L_x_12964) ;  /* 0x000017c000007947 */ /* 0x000fea0003800000 */
.L_x_12984:
        /* <DEDUP_REMOVED lines=112> */
.L_x_12992:
[----:B------:R-:W-:Y:S05]  /*206b0*/  BSYNC B0 ;  /* 0x0000000000007941 */ /* 0x000fea0003800000 */
.L_x_12991:
        /* <DEDUP_REMOVED lines=10> */
.L_x_12994:
[----:B------:R-:W-:Y:S05]  /*20760*/  BSYNC B3 ;  /* 0x0000000000037941 */ /* 0x000fea0003800000 */
.L_x_12993:
        /* <DEDUP_REMOVED lines=35> */
.L_x_12996:
[----:B0--3--:R-:W-:Y:S05]  /*209a0*/  BSYNC B0 ;  /* 0x0000000000007941 */ /* 0x009fea0003800000 */
.L_x_12995:
[----:B------:R-:W-:Y:S02]  /*209b0*/  LOP3.LUT R5, R7, 0x80000000, R35, 0xb8, !PT ;  /* 0x8000000007057812 */ /* 0x000fe400078eb823 */
[----:B------:R-:W-:Y:S02]  /*209c0*/  FSEL R6, R2, R6, P1 ;  /* 0x0000000602067208 */ /* 0x000fe40000800000 */
[----:B------:R-:W-:Y:S01]  /*209d0*/  FSEL R7, R3, R5, P1 ;  /* 0x0000000503077208 */ /* 0x000fe20000800000 */
[----:B------:R-:W-:Y:S05]  /*209e0*/  BRA `(.L_x_12964) ;  /* 0x00000d8000007947 */ /* 0x000fea0003800000 */
.L_x_12983:
        /* <DEDUP_REMOVED lines=23> */
.L_x_12998:
[----:B------:R-:W-:Y:S05]  /*20b60*/  BSYNC B3 ;  /* 0x0000000000037941 */ /* 0x000fea0003800000 */
.L_x_12997:
[----:B------:R-:W0:Y:S01]  /*20b70*/  MUFU.RCP64H R5, 2.718280792236328125 ;  /* 0x4005bf0a00057908 */ /* 0x000e220000001800 */
[----:B------:R-:W-:Y:S01]  /*20b80*/  MOV R6, 0x8b145769 ;  /* 0x8b14576900067802 */ /* 0x000fe20000000f00 */
[----:B------:R-:W-:Y:S01]  /*20b90*/  IMAD.MOV.U32 R7, RZ, RZ, 0x4005bf0a ;  /* 0x4005bf0aff077424 */ /* 0x000fe200078e00ff */
[----:B------:R-:W-:Y:S01]  /*20ba0*/  FSETP.GEU.AND P1, PT, |R35|, 6.5827683646048100446e-37, PT ;  /* 0x036000002300780b */ /* 0x000fe20003f2e200 */
[----:B------:R-:W-:Y:S01]  /*20bb0*/  IMAD.MOV.U32 R4, RZ, RZ, 0x1 ;  /* 0x00000001ff047424 */ /* 0x000fe200078e00ff */
        /* <DEDUP_REMOVED lines=21> */
.L_x_13000:
[----:B------:R-:W-:Y:S05]  /*20d10*/  BSYNC B3 ;  /* 0x0000000000037941 */ /* 0x000fea0003800000 */
.L_x_12999:
        /* <DEDUP_REMOVED lines=49> */
[----:B0-----:R-:W-:Y:S01]  /*21030*/  IMAD.MOV.U32 R6, RZ, RZ, R2 ;  /* 0x000000ffff067224 */ /* 0x001fe200078e0002 */
[----:B------:R-:W-:Y:S01]  /*21040*/  MOV R7, R3 ;  /* 0x0000000300077202 */ /* 0x000fe20000000f00 */
[----:B------:R-:W-:Y:S02]  /*21050*/  @!P0 IMAD.MOV.U32 R52, RZ, RZ, -0x435 ;  /* 0xfffffbcbff348424 */ /* 0x000fe400078e00ff */
        /* <DEDUP_REMOVED lines=61> */
.L_x_13002:
[----:B------:R-:W-:Y:S05]  /*21430*/  BSYNC B0 ;  /* 0x0000000000007941 */ /* 0x000fea0003800000 */
.L_x_13001:
        /* <DEDUP_REMOVED lines=10> */
.L_x_13004:
[----:B------:R-:W-:Y:S05]  /*214e0*/  BSYNC B3 ;  /* 0x0000000000037941 */ /* 0x000fea0003800000 */
.L_x_13003:
        /* <DEDUP_REMOVED lines=36> */
.L_x_13006:
[----:B0-23--:R-:W-:Y:S05]  /*21730*/  BSYNC B0 ;  /* 0x0000000000007941 */ /* 0x00dfea0003800000 */
.L_x_13005:
[----:B------:R-:W-:Y:S02]  /*21740*/  LOP3.LUT R5, R7, 0x80000000, R35, 0xb8, !PT ;  /* 0x8000000007057812 */ /* 0x000fe400078eb823 */
[----:B------:R-:W-:Y:S02]  /*21750*/  FSEL R6, R2, R6, P1 ;  /* 0x0000000602067208 */ /* 0x000fe40000800000 */
[----:B------:R-:W-:Y:S02]  /*21760*/  FSEL R7, R3, R5, P1 ;  /* 0x0000000503077208 */ /* 0x000fe40000800000 */
.L_x_12964:
[----:B0-----:R-:W-:Y:S05]  /*21770*/  BSYNC B2 ;  /* 0x0000000000027941 */ /* 0x001fea0003800000 */
.L_x_12953:
[----:B--2---:R-:W0:Y:S01]  /*21780*/  DADD R46, R46, c[0x2][0x50] ;  /* 0x008014002e2e7629 */ /* 0x004e220000000000 */
[----:B------:R-:W-:Y:S01]  /*21790*/  LOP3.LUT R35, R7, 0x80000000, R35, 0xb8, !PT ;  /* 0x8000000007237812 */ /* 0x000fe200078eb823 */
[----:B------:R-:W-:-:S08]  /*217a0*/  IMAD.MOV.U32 R34, RZ, RZ, R6 ;  /* 0x000000ffff227224 */ /* 0x000fd000078e0006 */
[----:B0-----:R-:W-:Y:S01]  /*217b0*/  LOP3.LUT R33, R47, 0x80000000, R33, 0xb8, !PT ;  /* 0x800000002f217812 */ /* 0x001fe200078eb821 */
[----:B------:R-:W-:Y:S01]  /*217c0*/  IMAD.MOV.U32 R32, RZ, RZ, R46 ;  /* 0x000000ffff207224 */ /* 0x000fe200078e002e */
[----:B------:R-:W-:Y:S05]  /*217d0*/  BRA `(.L_x_12876) ;  /* 0x0000011000007947 */ /* 0x000fea0003800000 */
.L_x_12874:
[----:B--2-4-:R-:W2:-:S14]  /*217e0*/  DSETP.NEU.AND P0, PT, R68, +INF , PT ;  /* 0x7ff000004400742a */ /* 0x014e9c0003f0d000 */
        /* <DEDUP_REMOVED lines=16> */
.L_x_12876:
[----:B------:R-:W-:Y:S05]  /*218f0*/  BSYNC B1 ;  /* 0x0000000000017941 */ /* 0x000fea0003800000 */
.L_x_12873:
        /* <DEDUP_REMOVED lines=68> */
[----:B------:R-:W-:-:S04]  /*21d40*/  MOV R8, R45 ;  /* 0x0000002d00087202 */ /* 0x000fc80000000f00 */
[----:B--2---:R-:W-:Y:S01]  /*21d50*/  FSEL R55, R8, c[0x2][0xc], P0 ;  /* 0x0080030008377a08 */ /* 0x004fe20000000000 */
[----:B------:R-:W-:Y:S01]  /*21d60*/  IMAD.MOV.U32 R8, RZ, RZ, R44 ;  /* 0x000000ffff087224 */ /* 0x000fe200078e002c */
[----:B0-----:R-:W0:-:S04]  /*21d70*/  DMUL R60, R58, R58 ;  /* 0x0000003a3a3c7228 */ /* 0x001e080000000000 */
        /* <DEDUP_REMOVED lines=56> */
.L_x_13014:
[----:B------:R-:W-:Y:S05]  /*22100*/  BSYNC B3 ;  /* 0x0000000000037941 */ /* 0x000fea0003800000 */
.L_x_13013:
[----:B--2---:R-:W2:-:S10]  /*22110*/  DADD R2, R44, R2 ;  /* 0x000000002c027229 */ /* 0x004e940000000002 */
[----:B--2---:R-:W-:Y:S01]  /*22120*/  ISETP.GT.AND P0, PT, R3, 0xfffff, PT ;  /* 0x000fffff0300780c */ /* 0x004fe20003f04270 */
[--C-:B0-----:R-:W-:Y:S02]  /*22130*/  IMAD.MOV.U32 R4, RZ, RZ, R2.reuse ;  /* 0x000000ffff047224 */ /* 0x101fe400078e0002 */
[----:B------:R-:W-:Y:S02]  /*22140*/  IMAD.MOV.U32 R5, RZ, RZ, R3 ;  /* 0x000000ffff057224 */ /* 0x000fe400078e0003 */
[----:B------:R-:W-:Y:S01]  /*22150*/  IMAD.MOV.U32 R8, RZ, RZ, R2 ;  /* 0x000000ffff087224 */ /* 0x000fe200078e0002 */
[----:B------:R-:W-:-:S07]  /*22160*/  MOV R2, 0xfffffc01 ;  /* 0xfffffc0100027802 */ /* 0x000fce0000000f00 */
        /* <DEDUP_REMOVED lines=56> */
.L_x_13012:
        /* <DEDUP_REMOVED lines=36> */
.L_x_13022:
[----:B------:R-:W-:Y:S05]  /*22730*/  BSYNC B4 ;  /* 0x0000000000047941 */ /* 0x000fea0003800000 */
.L_x_13021:
[----:B------:R-:W-:Y:S05]  /*22740*/  BRA `(.L_x_13020) ;  /* 0x0000001000007947 */ /* 0x000fea0003800000 */
.L_x_13019:
[----:B------:R0:W2:-:S06]  /*22750*/  DADD R52, -R62, R50 ;  /* 0x000000003e347229 */ /* 0x00008c0000000132 */
.L_x_13020:
[----:B------:R-:W-:Y:S05]  /*22760*/  BSYNC B3 ;  /* 0x0000000000037941 */ /* 0x000fea0003800000 */
.L_x_13018:
        /* <DEDUP_REMOVED lines=25> */
[----:B------:R-:W-:Y:S01]  /*22900*/  MOV R6, R54 ;  /* 0x0000003600067202 */ /* 0x000fe20000000f00 */
[----:B------:R-:W-:Y:S01]  /*22910*/  IMAD.MOV.U32 R5, RZ, RZ, R55 ;  /* 0x000000ffff057224 */ /* 0x000fe200078e0037 */
[----:B------:R-:W-:Y:S02]  /*22920*/  MOV R4, 0x22940 ;  /* 0x0002294000047802 */ /* 0x000fe40000000f00 */
[----:B012---:R-:W-:Y:S05]  /*22930*/  CALL.REL.NOINC `($__internal_26_$__cuda_sm20_div_rn_f64_full) ;  /* 0x0006557000007944 */ /* 0x007fea0003c00000 */
[----:B------:R-:W-:Y:S02]  /*22940*/  IMAD.MOV.U32 R4, RZ, RZ, R2 ;  /* 0x000000ffff047224 */ /* 0x000fe400078e0002 */
[----:B------:R-:W-:Y:S02]  /*22950*/  IMAD.MOV.U32 R5, RZ, RZ, R3 ;  /* 0x000000ffff057224 */ /* 0x000fe400078e0003 */
.L_x_13027:
[----:B------:R-:W-:Y:S05]  /*22960*/  BSYNC B4 ;  /* 0x0000000000047941 */ /* 0x000fea0003800000 */
.L_x_13026:
[----:B------:R-:W-:Y:S02]  /*22970*/  IMAD.MOV.U32 R2, RZ, RZ, R4 ;  /* 0x000000ffff027224 */ /* 0x000fe400078e0004 */
[----:B------:R-:W-:Y:S01]  /*22980*/  IMAD.MOV.U32 R3, RZ, RZ, R5 ;  /* 0x000000ffff037224 */ /* 0x000fe200078e0005 */
[----:B------:R-:W-:Y:S05]  /*22990*/  BRA `(.L_x_13025) ;  /* 0x0000001000007947 */ /* 0x000fea0003800000 */
.L_x_13024:
[----:B------:R3:W4:-:S06]  /*229a0*/  DADD R2, R46, -R4 ;  /* 0x000000002e027229 */ /* 0x00070c0000000804 */
.L_x_13025:
[----:B------:R-:W-:Y:S05]  /*229b0*/  BSYNC B3 ;  /* 0x0000000000037941 */ /* 0x000fea0003800000 */
.L_x_13023:
        /* <DEDUP_REMOVED lines=29> */
.L_x_13029:
[----:B------:R-:W-:Y:S05]  /*22b90*/  BSYNC B3 ;  /* 0x0000000000037941 */ /* 0x000fea0003800000 */
.L_x_13028:
        /* <DEDUP_REMOVED lines=11> */
[----:B------:R-:W-:-:S09]  /*22c50*/  @!P0 IMAD.MOV.U32 R2, RZ, RZ, -0x435 ;  /* 0xfffffbcbff028424 */ /* 0x000fd200078e00ff */
[----:B--2---:R-:W-:Y:S02]  /*22c60*/  @!P0 IMAD.MOV.U32 R3, RZ, RZ, R5 ;  /* 0x000000ffff038224 */ /* 0x004fe400078e0005 */
[----:B------:R-:W-:-:S03]  /*22c70*/  @!P0 IMAD.MOV.U32 R8, RZ, RZ, R4 ;  /* 0x000000ffff088224 */ /* 0x000fc600078e0004 */
[----:B------:R-:W-:-:S04]  /*22c80*/  IADD3 R6, R3, -0x1, RZ ;  /* 0xffffffff03067810 */ /* 0x000fc80007ffe0ff */
[----:B------:R-:W-:-:S13]  /*22c90*/  ISETP.GE.U32.AND P1, PT, R6, 0x7fefffff, PT ;  /* 0x7fefffff0600780c */ /* 0x000fda0003f26070 */
[----:B------:R-:W-:Y:S01]  /*22ca0*/  @P1 IMAD.MOV.U32 R6, RZ, RZ, 0x0 ;  /* 0x00000000ff061424 */ /* 0x000fe200078e00ff */
[----:B------:R-:W-:Y:S02]  /*22cb0*/  @P1 MOV R7, 0x7ff00000 ;  /* 0x7ff0000000071802 */ /* 0x000fe40000000f00 */
[----:B------:R-:W-:-:S04]  /*22cc0*/  @P1 FSETP.NEU.FTZ.AND P2, PT, R5, RZ, PT ;  /* 0x000000ff0500120b */ /* 0x000fc80003f5d000 */
        /* <DEDUP_REMOVED lines=47> */
.L_x_13030:
        /* <DEDUP_REMOVED lines=22> */
.L_x_13032:
[----:B------:R-:W-:Y:S05]  /*23120*/  BSYNC B3 ;  /* 0x0000000000037941 */ /* 0x000fea0003800000 */
.L_x_13031:
        /* <DEDUP_REMOVED lines=16> */
.L_x_13017:
        /* <DEDUP_REMOVED lines=23> */
[----:B-1----:R-:W-:Y:S05]  /*233a0*/  CALL.REL.NOINC `($__internal_27_$__cuda_sm20_dsqrt_rn_f64_mediumpath_v1) ;  /* 0x0006516000007944 */ /* 0x002fea0003c00000 */
[----:B------:R-:W-:Y:S02]  /*233b0*/  IMAD.MOV.U32 R2, RZ, RZ, R4 ;  /* 0x000000ffff027224 */ /* 0x000fe400078e0004 */
.L_x_13035:
[----:B------:R-:W-:Y:S05]  /*233c0*/  BSYNC B3 ;  /* 0x0000000000037941 */ /* 0x000fea0003800000 */
.L_x_13034:
        /* <DEDUP_REMOVED lines=27> */
.L_x_13038:
[----:B------:R-:W-:Y:S05]  /*23580*/  BSYNC B3 ;  /* 0x0000000000037941 */ /* 0x000fea0003800000 */
.L_x_13037:
        /* <DEDUP_REMOVED lines=16> */
.L_x_13036:
        /* <DEDUP_REMOVED lines=18> */
[----:B------:R-:W-:Y:S01]  /*237b0*/  IMAD.MOV.U32 R57, RZ, RZ, 0x3eb1380b ;  /* 0x3eb1380bff397424 */ /* 0x000fe200078e00ff */
[----:B------:R-:W-:Y:S01]  /*237c0*/  MOV R4, R64 ;  /* 0x0000004000047202 */ /* 0x000fe20000000f00 */
        /* <DEDUP_REMOVED lines=36> */
.L_x_13039:
[----:B------:R-:W-:Y:S01]  /*23a10*/  IMAD.MOV.U32 R2, RZ, RZ, 0x0 ;  /* 0x00000000ff027424 */ /* 0x000fe200078e00ff */
[----:B------:R-:W-:Y:S01]  /*23a20*/  FSETP.NEU.FTZ.AND P0, PT, R5, RZ, PT ;  /* 0x000000ff0500720b */ /* 0x000fe20003f1d000 */
[----:B------:R-:W-:-:S06]  /*23a30*/  IMAD.MOV.U32 R3, RZ, RZ, 0x7ff00000 ;  /* 0x7ff00000ff037424 */ /* 0x000fcc00078e00ff */
[----:B------:R-:W0:-:S10]  /*23a40*/  DFMA R2, R4, R2, +INF ;  /* 0x7ff000000402742b */ /* 0x000e140000000002 */
[----:B0-----:R-:W-:Y:S02]  /*23a50*/  FSEL R64, R2, RZ, P0 ;  /* 0x000000ff02407208 */ /* 0x001fe40000000000 */
[----:B------:R-:W-:Y:S01]  /*23a60*/  FSEL R65, R3, -QNAN , P0 ;  /* 0xfff0000003417808 */ /* 0x000fe20000000000 */
[----:B------:R-:W-:Y:S05]  /*23a70*/  BRA `(.L_x_13015) ;  /* 0x000004b000007947 */ /* 0x000fea0003800000 */
.L_x_13033:
        /* <DEDUP_REMOVED lines=24> */
.L_x_13041:
[----:B------:R-:W-:Y:S05]  /*23c00*/  BSYNC B3 ;  /* 0x0000000000037941 */ /* 0x000fea0003800000 */
.L_x_13040:
        /* <DEDUP_REMOVED lines=21> */
.L_x_13043:
[----:B------:R-:W-:Y:S05]  /*23d60*/  BSYNC B3 ;  /* 0x0000000000037941 */ /* 0x000fea0003800000 */
.L_x_13042:
[----:B------:R-:W-:Y:S05]  /*23d70*/  BRA `(.L_x_13015) ;  /* 0x000001b000007947 */ /* 0x000fea0003800000 */
.L_x_13016:
        /* <DEDUP_REMOVED lines=15> */
[----:B--2---:R-:W-:Y:S01]  /*23e70*/  IMAD.MOV.U32 R4, RZ, RZ, R6 ;  /* 0x000000ffff047224 */ /* 0x004fe200078e0006 */
[----:B0-----:R-:W-:Y:S01]  /*23e80*/  MOV R2, 0x23ef0 ;  /* 0x00023ef000027802 */ /* 0x001fe20000000f00 */
[----:B------:R-:W-:Y:S02]  /*23e90*/  IMAD.MOV.U32 R6, RZ, RZ, R54 ;  /* 0x000000ffff067224 */ /* 0x000fe400078e0036 */
[----:B------:R-:W-:Y:S02]  /*23ea0*/  IMAD.MOV.U32 R5, RZ, RZ, R3 ;  /* 0x000000ffff057224 */ /* 0x000fe400078e0003 */
[----:B------:R-:W-:Y:S02]  /*23eb0*/  IMAD.MOV.U32 R7, RZ, RZ, R55 ;  /* 0x000000ffff077224 */ /* 0x000fe400078e0037 */
[----:B------:R-:W-:Y:S02]  /*23ec0*/  IMAD.MOV.U32 R54, RZ, RZ, R68 ;  /* 0x000000ffff367224 */ /* 0x000fe400078e0044 */
[----:B------:R-:W-:-:S02]  /*23ed0*/  IMAD.MOV.U32 R3, RZ, RZ, R69 ;  /* 0x000000ffff037224 */ /* 0x000fc400078e0045 */
[----:B-1----:R-:W-:Y:S05]  /*23ee0*/  CALL.REL.NOINC `($__internal_27_$__cuda_sm20_dsqrt_rn_f64_mediumpath_v1) ;  /* 0x0006462000007944 */ /* 0x002fea0003c00000 */
[----:B------:R-:W-:Y:S02]  /*23ef0*/  IMAD.MOV.U32 R5, RZ, RZ, R3 ;  /* 0x000000ffff057224 */ /* 0x000fe400078e0003 */
.L_x_13045:
[----:B------:R-:W-:Y:S05]  /*23f00*/  BSYNC B3 ;  /* 0x0000000000037941 */ /* 0x000fea0003800000 */
.L_x_13044:
[----:B--2---:R-:W-:Y:S02]  /*23f10*/  IMAD.MOV.U32 R64, RZ, RZ, R4 ;  /* 0x000000ffff407224 */ /* 0x004fe400078e0004 */
[----:B------:R-:W-:-:S02]  /*23f20*/  IMAD.MOV.U32 R65, RZ, RZ, R5 ;  /* 0x000000ffff417224 */ /* 0x000fc400078e0005 */
.L_x_13015:
[----:B------:R-:W-:Y:S05]  /*23f30*/  BSYNC B2 ;  /* 0x0000000000027941 */ /* 0x000fea0003800000 */
.L_x_13011:
        /* <DEDUP_REMOVED lines=25> */
.L_x_13050:
[----:B------:R-:W-:Y:S05]  /*240d0*/  BSYNC B4 ;  /* 0x0000000000047941 */ /* 0x000fea0003800000 */
.L_x_13049:
        /* <DEDUP_REMOVED lines=23> */
.L_x_13052:
[----:B------:R-:W-:Y:S01]  /*24250*/  IMAD.MOV.U32 R4, RZ, RZ, 0x0 ;  /* 0x00000000ff047424 */ /* 0x000fe200078e00ff */
[----:B--2---:R-:W-:Y:S01]  /*24260*/  MOV R8, 0xdc1895e9 ;  /* 0xdc1895e900087802 */ /* 0x004fe20000000f00 */
        /* <DEDUP_REMOVED lines=41> */
.L_x_13051:
        /* <DEDUP_REMOVED lines=37> */
.L_x_13061:
[----:B------:R-:W-:Y:S05]  /*24750*/  BSYNC B6 ;  /* 0x0000000000067941 */ /* 0x000fea0003800000 */
.L_x_13060:
[----:B------:R-:W-:Y:S05]  /*24760*/  BRA `(.L_x_13059) ;  /* 0x0000001000007947 */ /* 0x000fea0003800000 */
.L_x_13058:
[----:B------:R0:W4:-:S06]  /*24770*/  DADD R52, -R62, R50 ;  /* 0x000000003e347229 */ /* 0x00010c0000000132 */
.L_x_13059:
[----:B------:R-:W-:Y:S05]  /*24780*/  BSYNC B5 ;  /* 0x0000000000057941 */ /* 0x000fea0003800000 */
.L_x_13057:
        /* <DEDUP_REMOVED lines=28> */
.L_x_13066:
[----:B------:R-:W-:Y:S05]  /*24950*/  BSYNC B6 ;  /* 0x0000000000067941 */ /* 0x000fea0003800000 */
.L_x_13065:
[----:B------:R-:W-:Y:S02]  /*24960*/  IMAD.MOV.U32 R68, RZ, RZ, R2 ;  /* 0x000000ffff447224 */ /* 0x000fe400078e0002 */
[----:B------:R-:W-:Y:S01]  /*24970*/  IMAD.MOV.U32 R69, RZ, RZ, R3 ;  /* 0x000000ffff457224 */ /* 0x000fe200078e0003 */
[----:B------:R-:W-:Y:S05]  /*24980*/  BRA `(.L_x_13064) ;  /* 0x0000001000007947 */ /* 0x000fea0003800000 */
.L_x_13063:
[----:B------:R0:W4:-:S06]  /*24990*/  DADD R68, -R48, R46 ;  /* 0x0000000030447229 */ /* 0x00010c000000012e */
.L_x_13064:
[----:B------:R-:W-:Y:S05]  /*249a0*/  BSYNC B5 ;  /* 0x0000000000057941 */ /* 0x000fea0003800000 */
.L_x_13062:
[----:B----4-:R-:W4:Y:S01]  /*249b0*/  DMUL R2, R68, 0.5 ;  /* 0x3fe0000044027828 */ /* 0x010f220000000000 */
[----:B------:R-:W-:Y:S01]  /*249c0*/  MOV R4, 0x0 ;  /* 0x0000000000047802 */ /* 0x000fe20000000f00 */
[----:B------:R-:W-:Y:S01]  /*249d0*/  IMAD.MOV.U32 R5, RZ, RZ, 0x3fd80000 ;  /* 0x3fd80000ff057424 */ /* 0x000fe200078e00ff */
[----:B------:R-:W-:Y:S01]  /*249e0*/  BSSY B5, `(.L_x_13067) ;  /* 0x0000018000057945 */ /* 0x000fe20003800000 */
        /* <DEDUP_REMOVED lines=23> */
.L_x_13068:
[----:B------:R-:W-:Y:S05]  /*24b60*/  BSYNC B5 ;  /* 0x0000000000057941 */ /* 0x000fea0003800000 */
.L_x_13067:
[----:B0---4-:R-:W-:Y:S02]  /*24b70*/  IMAD.MOV.U32 R46, RZ, RZ, R4 ;  /* 0x000000ffff2e7224 */ /* 0x011fe400078e0004 */
[----:B------:R-:W-:Y:S01]  /*24b80*/  IMAD.MOV.U32 R47, RZ, RZ, R5 ;  /* 0x000000ffff2f7224 */ /* 0x000fe200078e0005 */
[----:B------:R-:W-:Y:S05]  /*24b90*/  BRA `(.L_x_13069) ;  /* 0x000008a000007947 */ /* 0x000fea0003800000 */
.L_x_13056:
        /* <DEDUP_REMOVED lines=27> */
.L_x_13072:
[----:B------:R-:W-:Y:S05]  /*24d50*/  BSYNC B5 ;  /* 0x0000000000057941 */ /* 0x000fea0003800000 */
.L_x_13071:
[----:B--2---:R-:W-:Y:S02]  /*24d60*/  IMAD.MOV.U32 R46, RZ, RZ, R4 ;  /* 0x000000ffff2e7224 */ /* 0x004fe400078e0004 */
[----:B------:R-:W-:Y:S01]  /*24d70*/  IMAD.MOV.U32 R47, RZ, RZ, R5 ;  /* 0x000000ffff2f7224 */ /* 0x000fe200078e0005 */
[----:B------:R-:W-:Y:S05]  /*24d80*/  BRA `(.L_x_13069) ;  /* 0x000006b000007947 */ /* 0x000fea0003800000 */
.L_x_13070:
[----:B------:R-:W0:Y:S01]  /*24d90*/  DMUL R54, R62, R48 ;  /* 0x000000303e367228 */ /* 0x000e220000000000 */
[----:B------:R-:W-:Y:S01]  /*24da0*/  IMAD.MOV.U32 R4, RZ, RZ, 0x0 ;  /* 0x00000000ff047424 */ /* 0x000fe200078e00ff */
[----:B------:R-:W-:Y:S01]  /*24db0*/  MOV R5, 0x3fd80000 ;  /* 0x3fd8000000057802 */ /* 0x000fe20000000f00 */
[----:B------:R-:W-:Y:S01]  /*24dc0*/  BSSY B5, `(.L_x_13073) ;  /* 0x0000018000057945 */ /* 0x000fe20003800000 */
        /* <DEDUP_REMOVED lines=21> */
[----:B-1-3--:R-:W-:Y:S05]  /*24f20*/  CALL.REL.NOINC `($__internal_27_$__cuda_sm20_dsqrt_rn_f64_mediumpath_v1) ;  /* 0x000635e000007944 */ /* 0x00afea0003c00000 */
[----:B------:R-:W-:Y:S02]  /*24f30*/  IMAD.MOV.U32 R2, RZ, RZ, R4 ;  /* 0x000000ffff027224 */ /* 0x000fe400078e0004 */
.L_x_13074:
[----:B------:R-:W-:Y:S05]  /*24f40*/  BSYNC B5 ;  /* 0x0000000000057941 */ /* 0x000fea0003800000 */
.L_x_13073:
        /* <DEDUP_REMOVED lines=21> */
.L_x_13076:
[----:B------:R-:W-:Y:S05]  /*250a0*/  BSYNC B5 ;  /* 0x0000000000057941 */ /* 0x000fea0003800000 */
.L_x_13075:
[----:B------:R-:W0:Y:S01]  /*250b0*/  DMUL R66, R66, 8.11296384146066816958e+31 ;  /* 0x4690000042427828 */ /* 0x000e220000000000 */
[----:B------:R-:W-:Y:S05]  /*250c0*/  BRA `(.L_x_13069) ;  /* 0x0000037000007947 */ /* 0x000fea0003800000 */
.L_x_13055:
        /* <DEDUP_REMOVED lines=22> */
[----:B------:R-:W-:Y:S01]  /*25230*/  IMAD.MOV.U32 R46, RZ, RZ, R4 ;  /* 0x000000ffff2e7224 */ /* 0x000fe200078e0004 */
[----:B------:R-:W-:Y:S02]  /*25240*/  MOV R47, R3 ;  /* 0x00000003002f7202 */ /* 0x000fe40000000f00 */
.L_x_13078:
[----:B------:R-:W-:Y:S05]  /*25250*/  BSYNC B5 ;  /* 0x0000000000057941 */ /* 0x000fea0003800000 */
.L_x_13077:
[----:B0-----:R-:W0:Y:S01]  /*25260*/  DADD R54, R44, 1 ;  /* 0x3ff000002c367429 */ /* 0x001e220000000000 */
[----:B------:R-:W-:Y:S01]  /*25270*/  IMAD.MOV.U32 R4, RZ, RZ, 0x0 ;  /* 0x00000000ff047424 */ /* 0x000fe200078e00ff */
[----:B------:R-:W-:Y:S01]  /*25280*/  BSSY B5, `(.L_x_13079) ;  /* 0x000001a000057945 */ /* 0x000fe20003800000 */
[----:B------:R-:W-:Y:S02]  /*25290*/  IMAD.MOV.U32 R5, RZ, RZ, 0x3fd80000 ;  /* 0x3fd80000ff057424 */ /* 0x000fe400078e00ff */
        /* <DEDUP_REMOVED lines=24> */
.L_x_13080:
[----:B------:R-:W-:Y:S05]  /*25420*/  BSYNC B5 ;  /* 0x0000000000057941 */ /* 0x000fea0003800000 */
.L_x_13079:
[----:B--2-4-:R2:W4:-:S06]  /*25430*/  DMUL R46, R2, R46 ;  /* 0x0000002e022e7228 */ /* 0x01450c0000000000 */
.L_x_13069:
[----:B------:R-:W-:Y:S05]  /*25440*/  BSYNC B4 ;  /* 0x0000000000047941 */ /* 0x000fea0003800000 */
.L_x_13054:
[----:B------:R-:W-:Y:S05]  /*25450*/  BRA `(.L_x_13081) ;  /* 0x0000002000007947 */ /* 0x000fea0003800000 */
.L_x_13048:
[----:B------:R4:W0:-:S04]  /*25460*/  DMUL R46, R44, 9.00719925474099200000e+15 ;  /* 0x434000002c2e7828 */ /* 0x0008080000000000 */
[----:B------:R-:W3:-:S06]  /*25470*/  DMUL R66, R66, 9.00719925474099200000e+15 ;  /* 0x4340000042427828 */ /* 0x000ecc0000000000 */
.L_x_13081:
[----:B0---4-:R-:W-:Y:S05]  /*25480*/  BSYNC B2 ;  /* 0x0000000000027941 */ /* 0x011fea0003800000 */
.L_x_13047:
        /* <DEDUP_REMOVED lines=28> */
.L_x_13083:
[----:B------:R-:W-:Y:S05]  /*25650*/  BSYNC B2 ;  /* 0x0000000000027941 */ /* 0x000fea0003800000 */
.L_x_13082:
        /* <DEDUP_REMOVED lines=43> */
.L_x_13085:
[----:B------:R-:W-:Y:S02]  /*25910*/  FSEL R2, RZ, 3.37028055040000000000e+12, P1 ;  /* 0x54442d18ff027808 */ /* 0x000fe40000800000 */
[----:B------:R-:W-:Y:S02]  /*25920*/  FSEL R3, RZ, 2.1426990032196044922, P1 ;  /* 0x400921fbff037808 */ /* 0x000fe40000800000 */
.L_x_13086:
[----:B------:R-:W-:Y:S05]  /*25930*/  BSYNC B0 ;  /* 0x0000000000007941 */ /* 0x000fea0003800000 */
.L_x_13084:
[----:B------:R0:W2:Y:S02]  /*25940*/  DADD R46, |R46|, |R66| ;  /* 0x000000002e2e7229 */ /* 0x0000a40000000642 */
[----:B0-----:R-:W-:-:S04]  /*25950*/  LOP3.LUT R67, R3, 0x80000000, R67, 0xb8, !PT ;  /* 0x8000000003437812 */ /* 0x001fc800078eb843 */
[----:B--2---:R-:W0:-:S06]  /*25960*/  DSETP.GTU.AND P0, PT, |R46|, +INF , PT ;  /* 0x7ff000002e00742a */ /* 0x004e0c0003f0c200 */
[----:B0-----:R-:W-:Y:S02]  /*25970*/  FSEL R2, R46, R2, P0 ;  /* 0x000000022e027208 */ /* 0x001fe40000000000 */
[----:B------:R-:W-:Y:S02]  /*25980*/  FSEL R3, R47, R67, P0 ;  /* 0x000000432f037208 */ /* 0x000fe40000000000 */
.L_x_13053:
[----:B------:R-:W-:Y:S05]  /*25990*/  BSYNC B3 ;  /* 0x0000000000037941 */ /* 0x000fea0003800000 */
.L_x_13046:
[----:B----4-:R-:W-:Y:S01]  /*259a0*/  LOP3.LUT R31, R3, 0x80000000, R31, 0xb8, !PT ;  /* 0x80000000031f7812 */ /* 0x010fe200078eb81f */
[----:B------:R-:W-:Y:S01]  /*259b0*/  IMAD.MOV.U32 R30, RZ, RZ, R2 ;  /* 0x000000ffff1e7224 */ /* 0x000fe200078e0002 */
[----:B--23--:R-:W-:Y:S01]  /*259c0*/  LOP3.LUT R29, R65, 0x80000000, R29, 0xb8, !PT ;  /* 0x80000000411d7812 */ /* 0x00cfe200078eb81d */
[----:B------:R-:W-:Y:S01]  /*259d0*/  IMAD.MOV.U32 R28, RZ, RZ, R64 ;  /* 0x000000ffff1c7224 */ /* 0x000fe200078e0040 */
[----:B------:R-:W-:Y:S05]  /*259e0*/  BRA `(.L_x_13010) ;  /* 0x000044f000007947 */ /* 0x000fea0003800000 */
.L_x_13009:
        /* <DEDUP_REMOVED lines=91> */
.L_x_13092:
[----:B------:R-:W-:Y:S05]  /*25fa0*/  BSYNC B0 ;  /* 0x0000000000007941 */ /* 0x000fea0003800000 */
.L_x_13091:
[----:B------:R-:W-:Y:S01]  /*25fb0*/  BSSY B3, `(.L_x_13093) ;  /* 0x0000008000037945 */ /* 0x000fe20003800000 */
[----:B------:R-:W-:Y:S05]  /*25fc0*/  @P3 BRA P5, `(.L_x_13094) ;  /* 0x0000006000003947 */ /* 0x000fea0002800000 */
[----:B------:R-:W-:Y:S01]  /*25fd0*/  MOV R6, R48 ;  /* 0x0000003000067202 */ /* 0x000fe20000000f00 */
[----:B0-----:R-:W-:Y:S01]  /*25fe0*/  IMAD.MOV.U32 R5, RZ, RZ, R49 ;  /* 0x000000ffff057224 */ /* 0x001fe200078e0031 */
[----:B------:R-:W-:Y:S01]  /*25ff0*/  MOV R4, 0x26030 ;  /* 0x0002603000047802 */ /* 0x000fe20000000f00 */
[----:B------:R-:W-:Y:S02]  /*26000*/  IMAD.MOV.U32 R2, RZ, RZ, R50 ;  /* 0x000000ffff027224 */ /* 0x000fe400078e0032 */
[----:B------:R-:W-:Y:S02]  /*26010*/  IMAD.MOV.U32 R3, RZ, RZ, R51 ;  /* 0x000000ffff037224 */ /* 0x000fe400078e0033 */
[----:B-12---:R-:W-:Y:S05]  /*26020*/  CALL.REL.NOINC `($__internal_26_$__cuda_sm20_div_rn_f64_full) ;  /* 0x00061e8000007944 */ /* 0x006fea0003c00000 */
.L_x_13094:
[----:B------:R-:W-:Y:S05]  /*26030*/  BSYNC B3 ;  /* 0x0000000000037941 */ /* 0x000fea0003800000 */
.L_x_13093:
        /* <DEDUP_REMOVED lines=43> */
.L_x_13096:
[----:B------:R-:W-:-:S04]  /*262f0*/  ISETP.GE.AND P0, PT, R45, RZ, PT ;  /* 0x000000ff2d00720c */ /* 0x000fc80003f06270 */
[----:B------:R-:W-:Y:S02]  /*26300*/  FSEL R6, RZ, 3.37028055040000000000e+12, P0 ;  /* 0x54442d18ff067808 */ /* 0x000fe40000000000 */
[----:B------:R-:W-:Y:S02]  /*26310*/  FSEL R7, RZ, 2.1426990032196044922, P0 ;  /* 0x400921fbff077808 */ /* 0x000fe40000000000 */
.L_x_13097:
[----:B------:R-:W-:Y:S05]  /*26320*/  BSYNC B0 ;  /* 0x0000000000007941 */ /* 0x000fea0003800000 */
.L_x_13095:
[----:B------:R-:W3:Y:S01]  /*26330*/  DADD R2, |R28|, |R30| ;  /* 0x000000001c027229 */ /* 0x000ee2000000061e */
[----:B------:R-:W-:-:S03]  /*26340*/  LOP3.LUT R11, R7, 0x80000000, R11, 0xb8, !PT ;  /* 0x80000000070b7812 */ /* 0x000fc600078eb80b */
[----:B--2---:R-:W-:-:S04]  /*26350*/  DMUL R46, R46, 0.5 ;  /* 0x3fe000002e2e7828 */ /* 0x004fc80000000000 */
[----:B---3--:R-:W2:-:S06]  /*26360*/  DSETP.GTU.AND P0, PT, |R2|, +INF , PT ;  /* 0x7ff000000200742a */ /* 0x008e8c0003f0c200 */
[----:B--2---:R-:W-:Y:S02]  /*26370*/  FSEL R6, R2, R6, P0 ;  /* 0x0000000602067208 */ /* 0x004fe40000000000 */
[----:B------:R-:W-:Y:S01]  /*26380*/  FSEL R7, R3, R11, P0 ;  /* 0x0000000b03077208 */ /* 0x000fe20000000000 */
[----:B------:R-:W-:Y:S05]  /*26390*/  BRA `(.L_x_13098) ;  /* 0x000039c000007947 */ /* 0x000fea0003800000 */
.L_x_13090:
        /* <DEDUP_REMOVED lines=52> */
[----:B--2---:R-:W-:Y:S01]  /*266e0*/  @!P0 MOV R3, R7 ;  /* 0x0000000700038202 */ /* 0x004fe20000000f00 */
[----:B0-----:R-:W0:Y:S01]  /*266f0*/  DMUL R8, R48, R4 ;  /* 0x0000000430087228 */ /* 0x001e220000000000 */
[----:B------:R-:W-:Y:S02]  /*26700*/  @!P0 IMAD.MOV.U32 R2, RZ, RZ, R6 ;  /* 0x000000ffff028224 */ /* 0x000fe400078e0006 */
[----:B------:R-:W-:-:S03]  /*26710*/  IADD3 R44, R3, -0x1, RZ ;  /* 0xffffffff032c7810 */ /* 0x000fc60007ffe0ff */
[----:B0-----:R-:W0:Y:S01]  /*26720*/  DFMA R46, -R50, R8, R48 ;  /* 0x00000008322e722b */ /* 0x001e220000000130 */
[----:B------:R-:W-:-:S05]  /*26730*/  ISETP.GE.U32.AND P1, PT, R44, 0x7fefffff, PT ;  /* 0x7fefffff2c00780c */ /* 0x000fca0003f26070 */
[----:B0-----:R0:W2:-:S08]  /*26740*/  DFMA R4, R4, R46, R8 ;  /* 0x0000002e0404722b */ /* 0x0010900000000008 */
        /* <DEDUP_REMOVED lines=53> */
.L_x_13100:
[----:B------:R-:W-:Y:S05]  /*26aa0*/  BSYNC B0 ;  /* 0x0000000000007941 */ /* 0x000fea0003800000 */
.L_x_13099:
        /* <DEDUP_REMOVED lines=10> */
.L_x_13102:
[----:B------:R-:W-:Y:S05]  /*26b50*/  BSYNC B3 ;  /* 0x0000000000037941 */ /* 0x000fea0003800000 */
.L_x_13101:
[----:B------:R-:W3:Y:S01]  /*26b60*/  DSETP.NEU.AND P0, PT, R50, RZ, PT ;  /* 0x000000ff3200722a */ /* 0x000ee20003f0d000 */
[----:B------:R-:W-:-:S13]  /*26b70*/  BSSY B0, `(.L_x_13103) ;  /* 0x000002d000007945 */ /* 0x000fda0003800000 */
[----:B---3--:R-:W-:Y:S05]  /*26b80*/  @!P0 BRA `(.L_x_13104) ;  /* 0x0000028000008947 */ /* 0x008fea0003800000 */
[----:B------:R-:W3:Y:S01]  /*26b90*/  DMUL R2, R4, R4 ;  /* 0x0000000404027228 */ /* 0x000ee20000000000 */
[----:B0-----:R-:W-:Y:S01]  /*26ba0*/  IMAD.MOV.U32 R6, RZ, RZ, 0x2a25ff7e ;  /* 0x2a25ff7eff067424 */ /* 0x001fe200078e00ff */
[----:B------:R-:W-:Y:S02]  /*26bb0*/  MOV R7, 0x3ef53e1d ;  /* 0x3ef53e1d00077802 */ /* 0x000fe40000000f00 */
[----:B------:R-:W-:Y:S01]  /*26bc0*/  ISETP.GE.AND P0, PT, R45, RZ, PT ;  /* 0x000000ff2d00720c */ /* 0x000fe20003f06270 */
[----:B------:R-:W-:-:S04]  /*26bd0*/  DSETP.NEU.AND P1, PT, |R28|, |R30|, PT ;  /* 0x4000001e1c00722a */ /* 0x000fc80003f2d200 */
        /* <DEDUP_REMOVED lines=35> */
.L_x_13104:
[----:B------:R-:W-:-:S04]  /*26e10*/  ISETP.GE.AND P0, PT, R45, RZ, PT ;  /* 0x000000ff2d00720c */ /* 0x000fc80003f06270 */
[----:B0-----:R-:W-:Y:S02]  /*26e20*/  FSEL R6, RZ, 3.37028055040000000000e+12, P0 ;  /* 0x54442d18ff067808 */ /* 0x001fe40000000000 */
[----:B------:R-:W-:Y:S02]  /*26e30*/  FSEL R7, RZ, 2.1426990032196044922, P0 ;  /* 0x400921fbff077808 */ /* 0x000fe40000000000 */
.L_x_13105:
[----:B------:R-:W-:Y:S05]  /*26e40*/  BSYNC B0 ;  /* 0x0000000000007941 */ /* 0x000fea0003800000 */
.L_x_13103:
[----:B------:R-:W0:Y:S01]  /*26e50*/  DADD R2, |R28|, |R30| ;  /* 0x000000001c027229 */ /* 0x000e22000000061e */
[----:B------:R-:W-:-:S05]  /*26e60*/  LOP3.LUT R11, R7, 0x80000000, R11, 0xb8, !PT ;  /* 0x80000000070b7812 */ /* 0x000fca00078eb80b */
[----:B0-----:R-:W0:-:S06]  /*26e70*/  DSETP.GTU.AND P0, PT, |R2|, +INF , PT ;  /* 0x7ff000000200742a */ /* 0x001e0c0003f0c200 */
[----:B0-----:R-:W-:Y:S02]  /*26e80*/  FSEL R6, R2, R6, P0 ;  /* 0x0000000602067208 */ /* 0x001fe40000000000 */
[----:B------:R-:W-:Y:S01]  /*26e90*/  FSEL R7, R3, R11, P0 ;  /* 0x0000000b03077208 */ /* 0x000fe20000000000 */
[----:B------:R-:W-:Y:S05]  /*26ea0*/  BRA `(.L_x_13098) ;  /* 0x00002eb000007947 */ /* 0x000fea0003800000 */
.L_x_13089:
        /* <DEDUP_REMOVED lines=23> */
.L_x_13107:
[----:B------:R-:W-:Y:S05]  /*27020*/  BSYNC B3 ;  /* 0x0000000000037941 */ /* 0x000fea0003800000 */
.L_x_13106:
        /* <DEDUP_REMOVED lines=26> */
.L_x_13109:
[----:B------:R-:W-:Y:S05]  /*271d0*/  BSYNC B3 ;  /* 0x0000000000037941 */ /* 0x000fea0003800000 */
.L_x_13108:
        /* <DEDUP_REMOVED lines=17> */
[----:B------:R-:W-:Y:S02]  /*272f0*/  MOV R8, RZ ;  /* 0x000000ff00087202 */ /* 0x000fe40000000f00 */
        /* <DEDUP_REMOVED lines=95> */
.L_x_13111:
[----:B------:R-:W-:Y:S05]  /*278f0*/  BSYNC B0 ;  /* 0x0000000000007941 */ /* 0x000fea0003800000 */
.L_x_13110:
        /* <DEDUP_REMOVED lines=10> */
.L_x_13113:
[----:B------:R-:W-:Y:S05]  /*279a0*/  BSYNC B3 ;  /* 0x0000000000037941 */ /* 0x000fea0003800000 */
.L_x_13112:
        /* <DEDUP_REMOVED lines=43> */
.L_x_13115:
[----:B------:R-:W-:-:S04]  /*27c60*/  ISETP.GE.AND P0, PT, R45, RZ, PT ;  /* 0x000000ff2d00720c */ /* 0x000fc80003f06270 */
[----:B0-----:R-:W-:Y:S02]  /*27c70*/  FSEL R6, RZ, 3.37028055040000000000e+12, P0 ;  /* 0x54442d18ff067808 */ /* 0x001fe40000000000 */
[----:B------:R-:W-:Y:S02]  /*27c80*/  FSEL R7, RZ, 2.1426990032196044922, P0 ;  /* 0x400921fbff077808 */ /* 0x000fe40000000000 */
.L_x_13116:
[----:B------:R-:W-:Y:S05]  /*27c90*/  BSYNC B0 ;  /* 0x0000000000007941 */ /* 0x000fea0003800000 */
.L_x_13114:
[----:B------:R-:W0:Y:S01]  /*27ca0*/  DADD R2, |R28|, |R30| ;  /* 0x000000001c027229 */ /* 0x000e22000000061e */
[----:B------:R-:W-:-:S03]  /*27cb0*/  LOP3.LUT R11, R7, 0x80000000, R11, 0xb8, !PT ;  /* 0x80000000070b7812 */ /* 0x000fc600078eb80b */
[----:B--2---:R-:W-:-:S04]  /*27cc0*/  DADD R46, R46, 1 ;  /* 0x3ff000002e2e7429 */ /* 0x004fc80000000000 */
[----:B0-----:R-:W0:-:S06]  /*27cd0*/  DSETP.GTU.AND P0, PT, |R2|, +INF , PT ;  /* 0x7ff000000200742a */ /* 0x001e0c0003f0c200 */
[----:B0-----:R-:W-:Y:S02]  /*27ce0*/  FSEL R6, R2, R6, P0 ;  /* 0x0000000602067208 */ /* 0x001fe40000000000 */
[----:B------:R-:W-:Y:S01]  /*27cf0*/  FSEL R7, R3, R11, P0 ;  /* 0x0000000b03077208 */ /* 0x000fe20000000000 */
[----:B------:R-:W-:Y:S05]  /*27d00*/  BRA `(.L_x_13098) ;  /* 0x0000205000007947 */ /* 0x000fea0003800000 */
.L_x_13088:
        /* <DEDUP_REMOVED lines=36> */
[----:B0-----:R-:W-:Y:S01]  /*27f50*/  @P1 IMAD.MOV.U32 R8, RZ, RZ, 0x0 ;  /* 0x00000000ff081424 */ /* 0x001fe200078e00ff */
[----:B------:R-:W-:-:S06]  /*27f60*/  @P1 MOV R9, 0x7ff00000 ;  /* 0x7ff0000000091802 */ /* 0x000fcc0000000f00 */
        /* <DEDUP_REMOVED lines=48> */
.L_x_13120:
[----:B------:R-:W-:Y:S05]  /*28270*/  BSYNC B0 ;  /* 0x0000000000007941 */ /* 0x000fea0003800000 */
.L_x_13119:
        /* <DEDUP_REMOVED lines=8> */
.L_x_13122:
[----:B------:R-:W-:Y:S05]  /*28300*/  BSYNC B3 ;  /* 0x0000000000037941 */ /* 0x000fea0003800000 */
.L_x_13121:
        /* <DEDUP_REMOVED lines=35> */
.L_x_13124:
[----:B0--3--:R-:W-:Y:S05]  /*28540*/  BSYNC B0 ;  /* 0x0000000000007941 */ /* 0x009fea0003800000 */
.L_x_13123:
[----:B------:R-:W-:Y:S01]  /*28550*/  LOP3.LUT R3, R7, 0x80000000, R31, 0xb8, !PT ;  /* 0x8000000007037812 */ /* 0x000fe200078eb81f */
[----:B--2---:R-:W0:Y:S01]  /*28560*/  DMUL R46, R46, 0.5 ;  /* 0x3fe000002e2e7828 */ /* 0x004e220000000000 */
[----:B------:R-:W-:Y:S02]  /*28570*/  FSEL R6, R4, R6, P0 ;  /* 0x0000000604067208 */ /* 0x000fe40000000000 */
[----:B------:R-:W-:Y:S01]  /*28580*/  FSEL R7, R5, R3, P0 ;  /* 0x0000000305077208 */ /* 0x000fe20000000000 */
[----:B------:R-:W-:Y:S05]  /*28590*/  BRA `(.L_x_13098) ;  /* 0x000017c000007947 */ /* 0x000fea0003800000 */
.L_x_13118:
        /* <DEDUP_REMOVED lines=13> */
[----:B0-----:R-:W-:Y:S02]  /*28670*/  IADD3 R7, -R8, 0x7fd00000, RZ ;  /* 0x7fd0000008077810 */ /* 0x001fe40007ffe1ff */
[----:B------:R-:W-:Y:S02]  /*28680*/  MOV R6, RZ ;  /* 0x000000ff00067202 */ /* 0x000fe40000000f00 */
[----:B------:R-:W-:Y:S02]  /*28690*/  SEL R4, R66, R68, P1 ;  /* 0x0000004442047207 */ /* 0x000fe40000800000 */
[----:B------:R-:W-:-:S02]  /*286a0*/  ISETP.GE.U32.AND P2, PT, R3, 0x7ff00000, PT ;  /* 0x7ff000000300780c */ /* 0x000fc40003f46070 */
        /* <DEDUP_REMOVED lines=95> */
.L_x_13126:
[----:B------:R-:W-:Y:S05]  /*28ca0*/  BSYNC B0 ;  /* 0x0000000000007941 */ /* 0x000fea0003800000 */
.L_x_13125:
        /* <DEDUP_REMOVED lines=10> */
.L_x_13128:
[----:B------:R-:W-:Y:S05]  /*28d50*/  BSYNC B3 ;  /* 0x0000000000037941 */ /* 0x000fea0003800000 */
.L_x_13127:
        /* <DEDUP_REMOVED lines=35> */
.L_x_13130:
[----:B0--3--:R-:W-:Y:S05]  /*28f90*/  BSYNC B0 ;  /* 0x0000000000007941 */ /* 0x009fea0003800000 */
.L_x_13129:
[----:B------:R-:W-:Y:S02]  /*28fa0*/  LOP3.LUT R5, R7, 0x80000000, R31, 0xb8, !PT ;  /* 0x8000000007057812 */ /* 0x000fe400078eb81f */
[----:B------:R-:W-:Y:S02]  /*28fb0*/  FSEL R6, R2, R6, P1 ;  /* 0x0000000602067208 */ /* 0x000fe40000800000 */
[----:B------:R-:W-:Y:S01]  /*28fc0*/  FSEL R7, R3, R5, P1 ;  /* 0x0000000503077208 */ /* 0x000fe20000800000 */
[----:B------:R-:W-:Y:S05]  /*28fd0*/  BRA `(.L_x_13098) ;  /* 0x00000d8000007947 */ /* 0x000fea0003800000 */
.L_x_13117:
        /* <DEDUP_REMOVED lines=22> */
[----:B-1----:R-:W-:Y:S05]  /*29140*/  CALL.REL.NOINC `($__internal_26_$__cuda_sm20_div_rn_f64_full) ;  /* 0x0005ed6000007944 */ /* 0x002fea0003c00000 */
.L_x_13132:
[----:B------:R-:W-:Y:S05]  /*29150*/  BSYNC B3 ;  /* 0x0000000000037941 */ /* 0x000fea0003800000 */
.L_x_13131:
        /* <DEDUP_REMOVED lines=26> */
.L_x_13134:
[----:B------:R-:W-:Y:S05]  /*29300*/  BSYNC B3 ;  /* 0x0000000000037941 */ /* 0x000fea0003800000 */
.L_x_13133:
        /* <DEDUP_REMOVED lines=40> */
[----:B------:R-:W-:-:S03]  /*29590*/  MOV R8, 0x1 ;  /* 0x0000000100087802 */ /* 0x000fc60000000f00 */
        /* <DEDUP_REMOVED lines=72> */
.L_x_13136:
[----:B------:R-:W-:Y:S05]  /*29a20*/  BSYNC B0 ;  /* 0x0000000000007941 */ /* 0x000fea0003800000 */
.L_x_13135:
        /* <DEDUP_REMOVED lines=8> */
[----:B------:R-:W-:Y:S01]  /*29ab0*/  MOV R4, R2 ;  /* 0x0000000200047202 */ /* 0x000fe20000000f00 */
[----:B------:R-:W-:Y:S02]  /*29ac0*/  IMAD.MOV.U32 R5, RZ, RZ, R3 ;  /* 0x000000ffff057224 */ /* 0x000fe400078e0003 */
.L_x_13138:
[----:B------:R-:W-:Y:S05]  /*29ad0*/  BSYNC B3 ;  /* 0x0000000000037941 */ /* 0x000fea0003800000 */
.L_x_13137:
        /* <DEDUP_REMOVED lines=36> */
.L_x_13140:
[----:B0-23--:R-:W-:Y:S05]  /*29d20*/  BSYNC B0 ;  /* 0x0000000000007941 */ /* 0x00dfea0003800000 */
.L_x_13139:
[----:B------:R-:W-:Y:S02]  /*29d30*/  LOP3.LUT R5, R7, 0x80000000, R31, 0xb8, !PT ;  /* 0x8000000007057812 */ /* 0x000fe400078eb81f */
[----:B------:R-:W-:Y:S02]  /*29d40*/  FSEL R6, R2, R6, P1 ;  /* 0x0000000602067208 */ /* 0x000fe40000800000 */
[----:B------:R-:W-:Y:S02]  /*29d50*/  FSEL R7, R3, R5, P1 ;  /* 0x0000000503077208 */ /* 0x000fe40000800000 */
.L_x_13098:
[----:B0-----:R-:W-:Y:S05]  /*29d60*/  BSYNC B2 ;  /* 0x0000000000027941 */ /* 0x001fea0003800000 */
.L_x_13087:
[----:B--2---:R-:W0:Y:S01]  /*29d70*/  DADD R46, R46, c[0x2][0x50] ;  /* 0x008014002e2e7629 */ /* 0x004e220000000000 */
[----:B------:R-:W-:Y:S01]  /*29d80*/  LOP3.LUT R31, R7, 0x80000000, R31, 0xb8, !PT ;  /* 0x80000000071f7812 */ /* 0x000fe200078eb81f */
[----:B------:R-:W-:-:S08]  /*29d90*/  IMAD.MOV.U32 R30, RZ, RZ, R6 ;  /* 0x000000ffff1e7224 */ /* 0x000fd000078e0006 */
[----:B0-----:R-:W-:Y:S01]  /*29da0*/  LOP3.LUT R29, R47, 0x80000000, R29, 0xb8, !PT ;  /* 0x800000002f1d7812 */ /* 0x001fe200078eb81d */
[----:B------:R-:W-:Y:S01]  /*29db0*/  IMAD.MOV.U32 R28, RZ, RZ, R46 ;  /* 0x000000ffff1c7224 */ /* 0x000fe200078e002e */
[----:B------:R-:W-:Y:S05]  /*29dc0*/  BRA `(.L_x_13010) ;  /* 0x0000011000007947 */ /* 0x000fea0003800000 */
.L_x_13008:
        /* <DEDUP_REMOVED lines=17> */
.L_x_13010:
[----:B------:R-:W-:Y:S05]  /*29ee0*/  BSYNC B1 ;  /* 0x0000000000017941 */ /* 0x000fea0003800000 */
.L_x_13007:
        /* <DEDUP_REMOVED lines=61> */
[----:B------:R-:W-:Y:S02]  /*2a2c0*/  DSETP.NEU.AND P2, PT, R46, RZ, PT ;  /* 0x000000ff2e00722a */ /* 0x000fe40003f4d000 */
[----:B------:R-:W-:-:S02]  /*2a2d0*/  MOV R3, R55 ;  /* 0x0000003700037202 */ /* 0x000fc40000000f00 */
[----:B--2---:R0:W2:Y:S01]  /*2a2e0*/  DFMA R44, R44, R44, R8 ;  /* 0x0000002c2c2c722b */ /* 0x0040a20000000008 */
[----:B------:R-:W-:Y:S01]  /*2a2f0*/  SEL R2, R2, c[0x2][0x8], P0 ;  /* 0x0080020002027a07 */ /* 0x000fe20000000000 */
[----:B------:R-:W3:Y:S01]  /*2a300*/  MUFU.RSQ64H R59, R3 ;  /* 0x00000003003b7308 */ /* 0x000ee20000001c00 */
[----:B0-----:R-:W-:-:S03]  /*2a310*/  IMAD.MOV.U32 R9, RZ, RZ, c[0x2][0xc] ;  /* 0x00800300ff097624 */ /* 0x001fc600078e00ff */
[----:B--2---:R-:W0:-:S04]  /*2a320*/  DSETP.MIN.AND P0, P1, R44, c[0x2][0x8], PT ;  /* 0x008002002c00762a */ /* 0x004e080003900000 */
[----:B------:R-:W-:-:S05]  /*2a330*/  IMAD.MOV.U32 R8, RZ, RZ, R45 ;  /* 0x000000ffff087224 */ /* 0x000fca00078e002d */
[----:B0-----:R-:W-:Y:S01]  /*2a340*/  FSEL R55, R8, c[0x2][0xc], P0 ;  /* 0x0080030008377a08 */ /* 0x001fe20000000000 */
[----:B------:R-:W-:Y:S01]  /*2a350*/  IMAD.MOV.U32 R8, RZ, RZ, R44 ;  /* 0x000000ffff087224 */ /* 0x000fe200078e002c */
[----:B---3--:R-:W0:-:S03]  /*2a360*/  DMUL R60, R58, R58 ;  /* 0x0000003a3a3c7228 */ /* 0x008e060000000000 */
        /* <DEDUP_REMOVED lines=56> */
.L_x_13148:
[----:B------:R-:W-:Y:S05]  /*2a6f0*/  BSYNC B3 ;  /* 0x0000000000037941 */ /* 0x000fea0003800000 */
.L_x_13147:
        /* <DEDUP_REMOVED lines=13> */
[----:B------:R-:W-:Y:S02]  /*2a7d0*/  @P1 MOV R7, 0x7ff00000 ;  /* 0x7ff0000000071802 */ /* 0x000fe40000000f00 */
[----:B------:R-:W-:-:S04]  /*2a7e0*/  @P1 FSETP.NEU.FTZ.AND P2, PT, R5, RZ, PT ;  /* 0x000000ff0500120b */ /* 0x000fc80003f5d000 */
        /* <DEDUP_REMOVED lines=47> */
.L_x_13146:
        /* <DEDUP_REMOVED lines=36> */
.L_x_13156:
[----:B------:R-:W-:Y:S05]  /*2ad20*/  BSYNC B4 ;  /* 0x0000000000047941 */ /* 0x000fea0003800000 */
.L_x_13155:
[----:B------:R-:W-:Y:S05]  /*2ad30*/  BRA `(.L_x_13154) ;  /* 0x0000001000007947 */ /* 0x000fea0003800000 */
.L_x_13153:
[----:B------:R0:W2:-:S06]  /*2ad40*/  DADD R52, -R62, R50 ;  /* 0x000000003e347229 */ /* 0x00008c0000000132 */
.L_x_13154:
[----:B------:R-:W-:Y:S05]  /*2ad50*/  BSYNC B3 ;  /* 0x0000000000037941 */ /* 0x000fea0003800000 */
.L_x_13152:
[----:B------:R-:W3:Y:S01]  /*2ad60*/  DADD R4, -R66, 1 ;  /* 0x3ff0000042047429 */ /* 0x000ee20000000100 */
[----:B------:R-:W-:Y:S05]  /*2ad70*/  BSSY B3, `(.L_x_13157) ;  /* 0x0000023000037945 */ /* 0x000fea0003800000 */
[----:B---3--:R-:W3:-:S14]  /*2ad80*/  DSETP.GEU.AND P0, PT, R4, RZ, PT ;  /* 0x000000ff0400722a */ /* 0x008edc0003f0e000 */
[----:B---3--:R-:W-:Y:S05]  /*2ad90*/  @!P0 BRA `(.L_x_13158) ;  /* 0x000001f000008947 */ /* 0x008fea0003800000 */
[----:B------:R-:W3:Y:S01]  /*2ada0*/  DSETP.NEU.AND P0, PT, R4, RZ, PT ;  /* 0x000000ff0400722a */ /* 0x000ee20003f0d000 */
[----:B------:R-:W-:Y:S01]  /*2adb0*/  IMAD.MOV.U32 R2, RZ, RZ, R68 ;  /* 0x000000ffff027224 */ /* 0x000fe200078e0044 */
[----:B------:R-:W-:-:S12]  /*2adc0*/  MOV R3, R69 ;  /* 0x0000004500037202 */ /* 0x000fd80000000f00 */
        /* <DEDUP_REMOVED lines=24> */
.L_x_13161:
[----:B------:R-:W-:Y:S05]  /*2af50*/  BSYNC B4 ;  /* 0x0000000000047941 */ /* 0x000fea0003800000 */
.L_x_13160:
[----:B------:R-:W-:Y:S02]  /*2af60*/  IMAD.MOV.U32 R2, RZ, RZ, R4 ;  /* 0x000000ffff027224 */ /* 0x000fe400078e0004 */
[----:B------:R-:W-:Y:S01]  /*2af70*/  IMAD.MOV.U32 R3, RZ, RZ, R5 ;  /* 0x000000ffff037224 */ /* 0x000fe200078e0005 */
[----:B------:R-:W-:Y:S05]  /*2af80*/  BRA `(.L_x_13159) ;  /* 0x0000001000007947 */ /* 0x000fea0003800000 */
.L_x_13158:
[----:B------:R3:W4:-:S06]  /*2af90*/  DADD R2, R46, -R4 ;  /* 0x000000002e027229 */ /* 0x00070c0000000804 */
.L_x_13159:
[----:B------:R-:W-:Y:S05]  /*2afa0*/  BSYNC B3 ;  /* 0x0000000000037941 */ /* 0x000fea0003800000 */
.L_x_13157:
        /* <DEDUP_REMOVED lines=29> */
.L_x_13163:
[----:B------:R-:W-:Y:S05]  /*2b180*/  BSYNC B3 ;  /* 0x0000000000037941 */ /* 0x000fea0003800000 */
.L_x_13162:
        /* <DEDUP_REMOVED lines=12> */
[----:B--2---:R-:W-:Y:S01]  /*2b250*/  @!P0 MOV R3, R5 ;  /* 0x0000000500038202 */ /* 0x004fe20000000f00 */
        /* <DEDUP_REMOVED lines=53> */
.L_x_13164:
        /* <DEDUP_REMOVED lines=22> */
.L_x_13166:
[----:B------:R-:W-:Y:S05]  /*2b710*/  BSYNC B3 ;  /* 0x0000000000037941 */ /* 0x000fea0003800000 */
.L_x_13165:
        /* <DEDUP_REMOVED lines=16> */
.L_x_13151:
        /* <DEDUP_REMOVED lines=25> */
.L_x_13169:
[----:B------:R-:W-:Y:S05]  /*2b9b0*/  BSYNC B3 ;  /* 0x0000000000037941 */ /* 0x000fea0003800000 */
.L_x_13168:
        /* <DEDUP_REMOVED lines=27> */
.L_x_13172:
[----:B------:R-:W-:Y:S05]  /*2bb70*/  BSYNC B3 ;  /* 0x0000000000037941 */ /* 0x000fea0003800000 */
.L_x_13171:
        /* <DEDUP_REMOVED lines=16> */
.L_x_13170:
        /* <DEDUP_REMOVED lines=56> */
.L_x_13173:
[----:B------:R-:W-:Y:S01]  /*2c000*/  IMAD.MOV.U32 R2, RZ, RZ, 0x0 ;  /* 0x00000000ff027424 */ /* 0x000fe200078e00ff */
[----:B------:R-:W-:Y:S01]  /*2c010*/  FSETP.NEU.FTZ.AND P0, PT, R5, RZ, PT ;  /* 0x000000ff0500720b */ /* 0x000fe20003f1d000 */
[----:B------:R-:W-:-:S06]  /*2c020*/  IMAD.MOV.U32 R3, RZ, RZ, 0x7ff00000 ;  /* 0x7ff00000ff037424 */ /* 0x000fcc00078e00ff */
[----:B------:R-:W0:-:S10]  /*2c030*/  DFMA R2, R4, R2, +INF ;  /* 0x7ff000000402742b */ /* 0x000e140000000002 */
[----:B0-----:R-:W-:Y:S02]  /*2c040*/  FSEL R64, R2, RZ, P0 ;  /* 0x000000ff02407208 */ /* 0x001fe40000000000 */
[----:B------:R-:W-:Y:S01]  /*2c050*/  FSEL R65, R3, -QNAN , P0 ;  /* 0xfff0000003417808 */ /* 0x000fe20000000000 */
[----:B------:R-:W-:Y:S05]  /*2c060*/  BRA `(.L_x_13149) ;  /* 0x000004b000007947 */ /* 0x000fea0003800000 */
.L_x_13167:
        /* <DEDUP_REMOVED lines=24> */
.L_x_13175:
[----:B------:R-:W-:Y:S05]  /*2c1f0*/  BSYNC B3 ;  /* 0x0000000000037941 */ /* 0x000fea0003800000 */
.L_x_13174:
        /* <DEDUP_REMOVED lines=19> */
[----:B------:R-:W-:Y:S01]  /*2c330*/  MOV R64, R2 ;  /* 0x0000000200407202 */ /* 0x000fe20000000f00 */
[----:B------:R-:W-:Y:S02]  /*2c340*/  IMAD.MOV.U32 R65, RZ, RZ, R3 ;  /* 0x000000ffff417224 */ /* 0x000fe400078e0003 */
.L_x_13177:
[----:B------:R-:W-:Y:S05]  /*2c350*/  BSYNC B3 ;  /* 0x0000000000037941 */ /* 0x000fea0003800000 */
.L_x_13176:
[----:B------:R-:W-:Y:S05]  /*2c360*/  BRA `(.L_x_13149) ;  /* 0x000001b000007947 */ /* 0x000fea0003800000 */
.L_x_13150:
        /* <DEDUP_REMOVED lines=24> */
.L_x_13179:
[----:B------:R-:W-:Y:S05]  /*2c4f0*/  BSYNC B3 ;  /* 0x0000000000037941 */ /* 0x000fea0003800000 */
.L_x_13178:
[----:B--2---:R-:W-:Y:S02]  /*2c500*/  IMAD.MOV.U32 R64, RZ, RZ, R4 ;  /* 0x000000ffff407224 */ /* 0x004fe400078e0004 */
[----:B------:R-:W-:-:S02]  /*2c510*/  IMAD.MOV.U32 R65, RZ, RZ, R5 ;  /* 0x000000ffff417224 */ /* 0x000fc400078e0005 */
.L_x_13149:
[----:B------:R-:W-:Y:S05]  /*2c520*/  BSYNC B2 ;  /* 0x0000000000027941 */ /* 0x000fea0003800000 */
.L_x_13145:
        /* <DEDUP_REMOVED lines=25> */
.L_x_13184:
[----:B------:R-:W-:Y:S05]  /*2c6c0*/  BSYNC B4 ;  /* 0x0000000000047941 */ /* 0x000fea0003800000 */
.L_x_13183:
        /* <DEDUP_REMOVED lines=23> */
.L_x_13186:
[----:B------:R-:W-:Y:S01]  /*2c840*/  MOV R4, 0x0 ;  /* 0x0000000000047802 */ /* 0x000fe20000000f00 */
        /* <DEDUP_REMOVED lines=42> */
.L_x_13185:
        /* <DEDUP_REMOVED lines=37> */
.L_x_13195:
[----:B------:R-:W-:Y:S05]  /*2cd40*/  BSYNC B6 ;  /* 0x0000000000067941 */ /* 0x000fea0003800000 */
.L_x_13194:
[----:B------:R-:W-:Y:S05]  /*2cd50*/  BRA `(.L_x_13193) ;  /* 0x0000001000007947 */ /* 0x000fea0003800000 */
.L_x_13192:
[----:B------:R0:W4:-:S06]  /*2cd60*/  DADD R52, -R62, R50 ;  /* 0x000000003e347229 */ /* 0x00010c0000000132 */
.L_x_13193:
[----:B------:R-:W-:Y:S05]  /*2cd70*/  BSYNC B5 ;  /* 0x0000000000057941 */ /* 0x000fea0003800000 */
.L_x_13191:
        /* <DEDUP_REMOVED lines=28> */
.L_x_13200:
[----:B------:R-:W-:Y:S05]  /*2cf40*/  BSYNC B6 ;  /* 0x0000000000067941 */ /* 0x000fea0003800000 */
.L_x_13199:
[----:B------:R-:W-:Y:S01]  /*2cf50*/  MOV R68, R2 ;  /* 0x0000000200447202 */ /* 0x000fe20000000f00 */
[----:B------:R-:W-:Y:S01]  /*2cf60*/  IMAD.MOV.U32 R69, RZ, RZ, R3 ;  /* 0x000000ffff457224 */ /* 0x000fe200078e0003 */
[----:B------:R-:W-:Y:S05]  /*2cf70*/  BRA `(.L_x_13198) ;  /* 0x0000001000007947 */ /* 0x000fea0003800000 */
.L_x_13197:
[----:B------:R0:W4:-:S06]  /*2cf80*/  DADD R68, -R48, R46 ;  /* 0x0000000030447229 */ /* 0x00010c000000012e */
.L_x_13198:
[----:B------:R-:W-:Y:S05]  /*2cf90*/  BSYNC B5 ;  /* 0x0000000000057941 */ /* 0x000fea0003800000 */
.L_x_13196:
        /* <DEDUP_REMOVED lines=27> */
.L_x_13202:
[----:B------:R-:W-:Y:S05]  /*2d150*/  BSYNC B5 ;  /* 0x0000000000057941 */ /* 0x000fea0003800000 */
.L_x_13201:
[----:B0---4-:R-:W-:Y:S02]  /*2d160*/  IMAD.MOV.U32 R46, RZ, RZ, R4 ;  /* 0x000000ffff2e7224 */ /* 0x011fe400078e0004 */
[----:B------:R-:W-:Y:S01]  /*2d170*/  IMAD.MOV.U32 R47, RZ, RZ, R5 ;  /* 0x000000ffff2f7224 */ /* 0x000fe200078e0005 */
[----:B------:R-:W-:Y:S05]  /*2d180*/  BRA `(.L_x_13203) ;  /* 0x000008a000007947 */ /* 0x000fea0003800000 */
.L_x_13190:
        /* <DEDUP_REMOVED lines=27> */
.L_x_13206:
[----:B------:R-:W-:Y:S05]  /*2d340*/  BSYNC B5 ;  /* 0x0000000000057941 */ /* 0x000fea0003800000 */
.L_x_13205:
[----:B--2---:R-:W-:Y:S01]  /*2d350*/  IMAD.MOV.U32 R46, RZ, RZ, R4 ;  /* 0x000000ffff2e7224 */ /* 0x004fe200078e0004 */
[----:B------:R-:W-:Y:S01]  /*2d360*/  MOV R47, R5 ;  /* 0x00000005002f7202 */ /* 0x000fe20000000f00 */
[----:B------:R-:W-:Y:S05]  /*2d370*/  BRA `(.L_x_13203) ;  /* 0x000006b000007947 */ /* 0x000fea0003800000 */
.L_x_13204:
        /* <DEDUP_REMOVED lines=27> */
.L_x_13208:
[----:B------:R-:W-:Y:S05]  /*2d530*/  BSYNC B5 ;  /* 0x0000000000057941 */ /* 0x000fea0003800000 */
.L_x_13207:
        /* <DEDUP_REMOVED lines=21> */
.L_x_13210:
[----:B------:R-:W-:Y:S05]  /*2d690*/  BSYNC B5 ;  /* 0x0000000000057941 */ /* 0x000fea0003800000 */
.L_x_13209:
[----:B------:R-:W0:Y:S01]  /*2d6a0*/  DMUL R66, R66, 8.11296384146066816958e+31 ;  /* 0x4690000042427828 */ /* 0x000e220000000000 */
[----:B------:R-:W-:Y:S05]  /*2d6b0*/  BRA `(.L_x_13203) ;  /* 0x0000037000007947 */ /* 0x000fea0003800000 */
.L_x_13189:
        /* <DEDUP_REMOVED lines=20> */
[----:B------:R-:W-:Y:S02]  /*2d800*/  MOV R2, 0x2d820 ;  /* 0x0002d82000027802 */ /* 0x000fe40000000f00 */
[----:B-123--:R-:W-:Y:S05]  /*2d810*/  CALL.REL.NOINC `($__internal_27_$__cuda_sm20_dsqrt_rn_f64_mediumpath_v1) ;  /* 0x0005acf000007944 */ /* 0x00efea0003c00000 */
[----:B------:R-:W-:Y:S02]  /*2d820*/  IMAD.MOV.U32 R46, RZ, RZ, R4 ;  /* 0x000000ffff2e7224 */ /* 0x000fe400078e0004 */
[----:B------:R-:W-:Y:S02]  /*2d830*/  IMAD.MOV.U32 R47, RZ, RZ, R3 ;  /* 0x000000ffff2f7224 */ /* 0x000fe400078e0003 */
.L_x_13212:
[----:B------:R-:W-:Y:S05]  /*2d840*/  BSYNC B5 ;  /* 0x0000000000057941 */ /* 0x000fea0003800000 */
.L_x_13211:
        /* <DEDUP_REMOVED lines=28> */
.L_x_13214:
[----:B------:R-:W-:Y:S05]  /*2da10*/  BSYNC B5 ;  /* 0x0000000000057941 */ /* 0x000fea0003800000 */
.L_x_13213:
[----:B--2-4-:R2:W4:-:S06]  /*2da20*/  DMUL R46, R2, R46 ;  /* 0x0000002e022e7228 */ /* 0x01450c0000000000 */
.L_x_13203:
[----:B------:R-:W-:Y:S05]  /*2da30*/  BSYNC B4 ;  /* 0x0000000000047941 */ /* 0x000fea0003800000 */
.L_x_13188:
[----:B------:R-:W-:Y:S05]  /*2da40*/  BRA `(.L_x_13215) ;  /* 0x0000002000007947 */ /* 0x000fea0003800000 */
.L_x_13182:
[----:B------:R4:W0:-:S04]  /*2da50*/  DMUL R46, R44, 9.00719925474099200000e+15 ;  /* 0x434000002c2e7828 */ /* 0x0008080000000000 */
[----:B------:R-:W3:-:S06]  /*2da60*/  DMUL R66, R66, 9.00719925474099200000e+15 ;  /* 0x4340000042427828 */ /* 0x000ecc0000000000 */
.L_x_13215:
[----:B0---4-:R-:W-:Y:S05]  /*2da70*/  BSYNC B2 ;  /* 0x0000000000027941 */ /* 0x011fea0003800000 */
.L_x_13181:
        /* <DEDUP_REMOVED lines=28> */
.L_x_13217:
[----:B------:R-:W-:Y:S05]  /*2dc40*/  BSYNC B2 ;  /* 0x0000000000027941 */ /* 0x000fea0003800000 */
.L_x_13216:
[----:B------:R-:W0:Y:S01]  /*2dc50*/  DMUL R4, R2, R2 ;  /* 0x0000000202047228 */ /* 0x000e220000000000 */
[----:B------:R-:W-:Y:S01]  /*2dc60*/  IMAD.MOV.U32 R6, RZ, RZ, 0x2a25ff7e ;  /* 0x2a25ff7eff067424 */ /* 0x000fe200078e00ff */
[----:B------:R-:W-:Y:S01]  /*2dc70*/  MOV R7, 0x3ef53e1d ;  /* 0x3ef53e1d00077802 */ /* 0x000fe20000000f00 */
[----:B------:R-:W-:Y:S01]  /*2dc80*/  BSSY B0, `(.L_x_13218) ;  /* 0x000002a000007945 */ /* 0x000fe20003800000 */
[----:B------:R-:W-:Y:S01]  /*2dc90*/  ISETP.GE.AND P1, PT, R47, RZ, PT ;  /* 0x000000ff2f00720c */ /* 0x000fe20003f26270 */
[----:B------:R-:W-:-:S04]  /*2dca0*/  DSETP.NEU.AND P0, PT, R44, RZ, PT ;  /* 0x000000ff2c00722a */ /* 0x000fc80003f0d000 */
        /* <DEDUP_REMOVED lines=37> */
.L_x_13219:
[----:B------:R-:W-:Y:S02]  /*2df00*/  FSEL R2, RZ, 3.37028055040000000000e+12, P1 ;  /* 0x54442d18ff027808 */ /* 0x000fe40000800000 */
[----:B------:R-:W-:Y:S02]  /*2df10*/  FSEL R3, RZ, 2.1426990032196044922, P1 ;  /* 0x400921fbff037808 */ /* 0x000fe40000800000 */
.L_x_13220:
[----:B------:R-:W-:Y:S05]  /*2df20*/  BSYNC B0 ;  /* 0x0000000000007941 */ /* 0x000fea0003800000 */
.L_x_13218:
[----:B------:R0:W2:Y:S02]  /*2df30*/  DADD R46, |R46|, |R66| ;  /* 0x000000002e2e7229 */ /* 0x0000a40000000642 */
[----:B0-----:R-:W-:-:S04]  /*2df40*/  LOP3.LUT R67, R3, 0x80000000, R67, 0xb8, !PT ;  /* 0x8000000003437812 */ /* 0x001fc800078eb843 */
[----:B--2---:R-:W0:-:S06]  /*2df50*/  DSETP.GTU.AND P0, PT, |R46|, +INF , PT ;  /* 0x7ff000002e00742a */ /* 0x004e0c0003f0c200 */
[----:B0-----:R-:W-:Y:S02]  /*2df60*/  FSEL R2, R46, R2, P0 ;  /* 0x000000022e027208 */ /* 0x001fe40000000000 */
[----:B------:R-:W-:Y:S02]  /*2df70*/  FSEL R3, R47, R67, P0 ;  /* 0x000000432f037208 */ /* 0x000fe40000000000 */
.L_x_13187:
[----:B------:R-:W-:Y:S05]  /*2df80*/  BSYNC B3 ;  /* 0x0000000000037941 */ /* 0x000fea0003800000 */
.L_x_13180:
[----:B----4-:R-:W-:Y:S01]  /*2df90*/  LOP3.LUT R27, R3, 0x80000000, R27, 0xb8, !PT ;  /* 0x80000000031b7812 */ /* 0x010fe200078eb81b */
[----:B------:R-:W-:Y:S01]  /*2dfa0*/  IMAD.MOV.U32 R26, RZ, RZ, R2 ;  /* 0x000000ffff1a7224 */ /* 0x000fe200078e0002 */
[----:B--23--:R-:W-:Y:S01]  /*2dfb0*/  LOP3.LUT R25, R65, 0x80000000, R25, 0xb8, !PT ;  /* 0x8000000041197812 */ /* 0x00cfe200078eb819 */
[----:B------:R-:W-:Y:S01]  /*2dfc0*/  IMAD.MOV.U32 R24, RZ, RZ, R64 ;  /* 0x000000ffff187224 */ /* 0x000fe200078e0040 */
[----:B------:R-:W-:Y:S05]  /*2dfd0*/  BRA `(.L_x_13144) ;  /* 0x000044f000007947 */ /* 0x000fea0003800000 */
.L_x_13143:
        /* <DEDUP_REMOVED lines=91> */
.L_x_13226:
[----:B------:R-:W-:Y:S05]  /*2e590*/  BSYNC B0 ;  /* 0x0000000000007941 */ /* 0x000fea0003800000 */
.L_x_13225:
        /* <DEDUP_REMOVED lines=8> */
.L_x_13228:
[----:B------:R-:W-:Y:S05]  /*2e620*/  BSYNC B3 ;  /* 0x0000000000037941 */ /* 0x000fea0003800000 */
.L_x_13227:
        /* <DEDUP_REMOVED lines=43> */
.L_x_13230:
[----:B------:R-:W-:-:S04]  /*2e8e0*/  ISETP.GE.AND P0, PT, R45, RZ, PT ;  /* 0x000000ff2d00720c */ /* 0x000fc80003f06270 */
[----:B------:R-:W-:Y:S02]  /*2e8f0*/  FSEL R6, RZ, 3.37028055040000000000e+12, P0 ;  /* 0x54442d18ff067808 */ /* 0x000fe40000000000 */
[----:B------:R-:W-:Y:S02]  /*2e900*/  FSEL R7, RZ, 2.1426990032196044922, P0 ;  /* 0x400921fbff077808 */ /* 0x000fe40000000000 */
.L_x_13231:
[----:B------:R-:W-:Y:S05]  /*2e910*/  BSYNC B0 ;  /* 0x0000000000007941 */ /* 0x000fea0003800000 */
.L_x_13229:
[----:B------:R-:W3:Y:S01]  /*2e920*/  DADD R2, |R24|, |R26| ;  /* 0x0000000018027229 */ /* 0x000ee2000000061a */
[----:B------:R-:W-:-:S03]  /*2e930*/  LOP3.LUT R11, R7, 0x80000000, R11, 0xb8, !PT ;  /* 0x80000000070b7812 */ /* 0x000fc600078eb80b */
[----:B--2---:R-:W-:-:S04]  /*2e940*/  DMUL R46, R46, 0.5 ;  /* 0x3fe000002e2e7828 */ /* 0x004fc80000000000 */
[----:B---3--:R-:W2:-:S06]  /*2e950*/  DSETP.GTU.AND P0, PT, |R2|, +INF , PT ;  /* 0x7ff000000200742a */ /* 0x008e8c0003f0c200 */
[----:B--2---:R-:W-:Y:S02]  /*2e960*/  FSEL R6, R2, R6, P0 ;  /* 0x0000000602067208 */ /* 0x004fe40000000000 */
[----:B------:R-:W-:Y:S01]  /*2e970*/  FSEL R7, R3, R11, P0 ;  /* 0x0000000b03077208 */ /* 0x000fe20000000000 */
[----:B------:R-:W-:Y:S05]  /*2e980*/  BRA `(.L_x_13232) ;  /* 0x000039c000007947 */ /* 0x000fea0003800000 */
.L_x_13224:
        /* <DEDUP_REMOVED lines=47> */
[----:B0-----:R-:W-:Y:S01]  /*2ec80*/  MOV R6, R2 ;  /* 0x0000000200067202 */ /* 0x001fe20000000f00 */
[----:B------:R-:W-:-:S03]  /*2ec90*/  IMAD.MOV.U32 R7, RZ, RZ, R3 ;  /* 0x000000ffff077224 */ /* 0x000fc600078e0003 */
        /* <DEDUP_REMOVED lines=63> */
.L_x_13234:
[----:B------:R-:W-:Y:S05]  /*2f090*/  BSYNC B0 ;  /* 0x0000000000007941 */ /* 0x000fea0003800000 */
.L_x_13233:
        /* <DEDUP_REMOVED lines=8> */
[----:B------:R-:W-:Y:S01]  /*2f120*/  IMAD.MOV.U32 R4, RZ, RZ, R2 ;  /* 0x000000ffff047224 */ /* 0x000fe200078e0002 */
[----:B------:R-:W-:Y:S02]  /*2f130*/  MOV R5, R3 ;  /* 0x0000000300057202 */ /* 0x000fe40000000f00 */
.L_x_13236:
[----:B------:R-:W-:Y:S05]  /*2f140*/  BSYNC B3 ;  /* 0x0000000000037941 */ /* 0x000fea0003800000 */
.L_x_13235:
        /* <DEDUP_REMOVED lines=43> */
.L_x_13238:
[----:B------:R-:W-:-:S04]  /*2f400*/  ISETP.GE.AND P0, PT, R45, RZ, PT ;  /* 0x000000ff2d00720c */ /* 0x000fc80003f06270 */
[----:B0-----:R-:W-:Y:S02]  /*2f410*/  FSEL R6, RZ, 3.37028055040000000000e+12, P0 ;  /* 0x54442d18ff067808 */ /* 0x001fe40000000000 */
[----:B------:R-:W-:Y:S02]  /*2f420*/  FSEL R7, RZ, 2.1426990032196044922, P0 ;  /* 0x400921fbff077808 */ /* 0x000fe40000000000 */
.L_x_13239:
[----:B------:R-:W-:Y:S05]  /*2f430*/  BSYNC B0 ;  /* 0x0000000000007941 */ /* 0x000fea0003800000 */
.L_x_13237:
[----:B------:R-:W0:Y:S01]  /*2f440*/  DADD R2, |R24|, |R26| ;  /* 0x0000000018027229 */ /* 0x000e22000000061a */
[----:B------:R-:W-:-:S05]  /*2f450*/  LOP3.LUT R11, R7, 0x80000000, R11, 0xb8, !PT ;  /* 0x80000000070b7812 */ /* 0x000fca00078eb80b */
[----:B0-----:R-:W0:-:S06]  /*2f460*/  DSETP.GTU.AND P0, PT, |R2|, +INF , PT ;  /* 0x7ff000000200742a */ /* 0x001e0c0003f0c200 */
[----:B0-----:R-:W-:Y:S02]  /*2f470*/  FSEL R6, R2, R6, P0 ;  /* 0x0000000602067208 */ /* 0x001fe40000000000 */
[----:B------:R-:W-:Y:S01]  /*2f480*/  FSEL R7, R3, R11, P0 ;  /* 0x0000000b03077208 */ /* 0x000fe20000000000 */
[----:B------:R-:W-:Y:S05]  /*2f490*/  BRA `(.L_x_13232) ;  /* 0x00002eb000007947 */ /* 0x000fea0003800000 */
.L_x_13223:
        /* <DEDUP_REMOVED lines=23> */
.L_x_13241:
[----:B------:R-:W-:Y:S05]  /*2f610*/  BSYNC B3 ;  /* 0x0000000000037941 */ /* 0x000fea0003800000 */
.L_x_13240:
        /* <DEDUP_REMOVED lines=24> */
[----:B------:R-:W-:Y:S01]  /*2f7a0*/  MOV R4, R2 ;  /* 0x0000000200047202 */ /* 0x000fe20000000f00 */
[----:B------:R-:W-:Y:S02]  /*2f7b0*/  IMAD.MOV.U32 R5, RZ, RZ, R3 ;  /* 0x000000ffff057224 */ /* 0x000fe400078e0003 */
.L_x_13243:
[----:B------:R-:W-:Y:S05]  /*2f7c0*/  BSYNC B3 ;  /* 0x0000000000037941 */ /* 0x000fea0003800000 */
.L_x_13242:
        /* <DEDUP_REMOVED lines=113> */
.L_x_13245:
[----:B------:R-:W-:Y:S05]  /*2fee0*/  BSYNC B0 ;  /* 0x0000000000007941 */ /* 0x000fea0003800000 */
.L_x_13244:
        /* <DEDUP_REMOVED lines=10> */
.L_x_13247:
[----:B------:R-:W-:Y:S05]  /*2ff90*/  BSYNC B3 ;  /* 0x0000000000037941 */ /* 0x000fea0003800000 */
.L_x_13246:
        /* <DEDUP_REMOVED lines=43> */
.L_x_13249:
[----:B------:R-:W-:-:S04]  /*30250*/  ISETP.GE.AND P0, PT, R45, RZ, PT ;  /* 0x000000ff2d00720c */ /* 0x000fc80003f06270 */
[----:B0-----:R-:W-:Y:S02]  /*30260*/  FSEL R6, RZ, 3.37028055040000000000e+12, P0 ;  /* 0x54442d18ff067808 */ /* 0x001fe40000000000 */
[----:B------:R-:W-:Y:S02]  /*30270*/  FSEL R7, RZ, 2.1426990032196044922, P0 ;  /* 0x400921fbff077808 */ /* 0x000fe40000000000 */
.L_x_13250:
[----:B------:R-:W-:Y:S05]  /*30280*/  BSYNC B0 ;  /* 0x0000000000007941 */ /* 0x000fea0003800000 */
.L_x_13248:
[----:B------:R-:W0:Y:S01]  /*30290*/  DADD R2, |R24|, |R26| ;  /* 0x0000000018027229 */ /* 0x000e22000000061a */
[----:B------:R-:W-:-:S03]  /*302a0*/  LOP3.LUT R11, R7, 0x80000000, R11, 0xb8, !PT ;  /* 0x80000000070b7812 */ /* 0x000fc600078eb80b */
[----:B--2---:R-:W-:-:S04]  /*302b0*/  DADD R46, R46, 1 ;  /* 0x3ff000002e2e7429 */ /* 0x004fc80000000000 */
[----:B0-----:R-:W0:-:S06]  /*302c0*/  DSETP.GTU.AND P0, PT, |R2|, +INF , PT ;  /* 0x7ff000000200742a */ /* 0x001e0c0003f0c200 */
[----:B0-----:R-:W-:Y:S02]  /*302d0*/  FSEL R6, R2, R6, P0 ;  /* 0x0000000602067208 */ /* 0x001fe40000000000 */
[----:B------:R-:W-:Y:S01]  /*302e0*/  FSEL R7, R3, R11, P0 ;  /* 0x0000000b03077208 */ /* 0x000fe20000000000 */
[----:B------:R-:W-:Y:S05]  /*302f0*/  BRA `(.L_x_13232) ;  /* 0x0000205000007947 */ /* 0x000fea0003800000 */
.L_x_13222:
        /* <DEDUP_REMOVED lines=27> */
[----:B------:R-:W-:Y:S01]  /*304b0*/  @!P0 MOV R5, R7 ;  /* 0x0000000700058202 */ /* 0x000fe20000000f00 */
[----:B------:R-:W-:-:S04]  /*304c0*/  @!P0 IMAD.MOV.U32 R11, RZ, RZ, R6 ;  /* 0x000000ffff0b8224 */ /* 0x000fc800078e0006 */
        /* <DEDUP_REMOVED lines=57> */
.L_x_13254:
[----:B------:R-:W-:Y:S05]  /*30860*/  BSYNC B0 ;  /* 0x0000000000007941 */ /* 0x000fea0003800000 */
.L_x_13253:
        /* <DEDUP_REMOVED lines=8> */
.L_x_13256:
[----:B------:R-:W-:Y:S05]  /*308f0*/  BSYNC B3 ;  /* 0x0000000000037941 */ /* 0x000fea0003800000 */
.L_x_13255:
        /* <DEDUP_REMOVED lines=35> */
.L_x_13258:
[----:B0--3--:R-:W-:Y:S05]  /*30b30*/  BSYNC B0 ;  /* 0x0000000000007941 */ /* 0x009fea0003800000 */
.L_x_13257:
[----:B------:R-:W-:Y:S01]  /*30b40*/  LOP3.LUT R3, R7, 0x80000000, R27, 0xb8, !PT ;  /* 0x8000000007037812 */ /* 0x000fe200078eb81b */
[----:B--2---:R-:W0:Y:S01]  /*30b50*/  DMUL R46, R46, 0.5 ;  /* 0x3fe000002e2e7828 */ /* 0x004e220000000000 */
[----:B------:R-:W-:Y:S02]  /*30b60*/  FSEL R6, R4, R6, P0 ;  /* 0x0000000604067208 */ /* 0x000fe40000000000 */
[----:B------:R-:W-:Y:S01]  /*30b70*/  FSEL R7, R5, R3, P0 ;  /* 0x0000000305077208 */ /* 0x000fe20000000000 */
[----:B------:R-:W-:Y:S05]  /*30b80*/  BRA `(.L_x_13232) ;  /* 0x000017c000007947 */ /* 0x000fea0003800000 */
.L_x_13252:
        /* <DEDUP_REMOVED lines=112> */
.L_x_13260:
[----:B------:R-:W-:Y:S05]  /*31290*/  BSYNC B0 ;  /* 0x0000000000007941 */ /* 0x000fea0003800000 */
.L_x_13259:
        /* <DEDUP_REMOVED lines=10> */
.L_x_13262:
[----:B------:R-:W-:Y:S05]  /*31340*/  BSYNC B3 ;  /* 0x0000000000037941 */ /* 0x000fea0003800000 */
.L_x_13261:
        /* <DEDUP_REMOVED lines=35> */
.L_x_13264:
[----:B0--3--:R-:W-:Y:S05]  /*31580*/  BSYNC B0 ;  /* 0x0000000000007941 */ /* 0x009fea0003800000 */
.L_x_13263:
[----:B------:R-:W-:Y:S02]  /*31590*/  LOP3.LUT R5, R7, 0x80000000, R27, 0xb8, !PT ;  /* 0x8000000007057812 */ /* 0x000fe400078eb81b */
[----:B------:R-:W-:Y:S02]  /*315a0*/  FSEL R6, R2, R6, P1 ;  /* 0x0000000602067208 */ /* 0x000fe40000800000 */
[----:B------:R-:W-:Y:S01]  /*315b0*/  FSEL R7, R3, R5, P1 ;  /* 0x0000000503077208 */ /* 0x000fe20000800000 */
[----:B------:R-:W-:Y:S05]  /*315c0*/  BRA `(.L_x_13232) ;  /* 0x00000d8000007947 */ /* 0x000fea0003800000 */
.L_x_13251:
        /* <DEDUP_REMOVED lines=17> */
[----:B------:R-:W-:Y:S01]  /*316e0*/  MOV R6, R24 ;  /* 0x0000001800067202 */ /* 0x000fe20000000f00 */
[----:B------:R-:W-:Y:S01]  /*316f0*/  IMAD.MOV.U32 R5, RZ, RZ, R25 ;  /* 0x000000ffff057224 */ /* 0x000fe200078e0019 */
[----:B------:R-:W-:Y:S01]  /*31700*/  MOV R4, 0x31740 ;  /* 0x0003174000047802 */ /* 0x000fe20000000f00 */
[----:B------:R-:W-:Y:S02]  /*31710*/  IMAD.MOV.U32 R2, RZ, RZ, -0x74eba897 ;  /* 0x8b145769ff027424 */ /* 0x000fe400078e00ff */
[----:B------:R-:W-:Y:S02]  /*31720*/  IMAD.MOV.U32 R3, RZ, RZ, 0x4005bf0a ;  /* 0x4005bf0aff037424 */ /* 0x000fe400078e00ff */
[----:B-1----:R-:W-:Y:S05]  /*31730*/  CALL.REL.NOINC `($__internal_26_$__cuda_sm20_div_rn_f64_full) ;  /* 0x0005677000007944 */ /* 0x002fea0003c00000 */
.L_x_13266:
[----:B------:R-:W-:Y:S05]  /*31740*/  BSYNC B3 ;  /* 0x0000000000037941 */ /* 0x000fea0003800000 */
.L_x_13265:
        /* <DEDUP_REMOVED lines=26> */
.L_x_13268:
[----:B------:R-:W-:Y:S05]  /*318f0*/  BSYNC B3 ;  /* 0x0000000000037941 */ /* 0x000fea0003800000 */
.L_x_13267:
        /* <DEDUP_REMOVED lines=113> */
.L_x_13270:
[----:B------:R-:W-:Y:S05]  /*32010*/  BSYNC B0 ;  /* 0x0000000000007941 */ /* 0x000fea0003800000 */
.L_x_13269:
[----:B------:R-:W-:Y:S01]  /*32020*/  BSSY B3, `(.L_x_13271) ;  /* 0x000000a000037945 */ /* 0x000fe20003800000 */
[----:B------:R-:W-:Y:S05]  /*32030*/  @P3 BRA P5, `(.L_x_13272) ;  /* 0x0000008000003947 */ /* 0x000fea0002800000 */
[----:B0-----:R-:W-:Y:S01]  /*32040*/  IMAD.MOV.U32 R6, RZ, RZ, R44 ;  /* 0x000000ffff067224 */ /* 0x001fe200078e002c */
[----:B------:R-:W-:Y:S01]  /*32050*/  MOV R2, R48 ;  /* 0x0000003000027202 */ /* 0x000fe20000000f00 */
[----:B------:R-:W-:Y:S01]  /*32060*/  IMAD.MOV.U32 R5, RZ, RZ, R45 ;  /* 0x000000ffff057224 */ /* 0x000fe200078e002d */
[----:B------:R-:W-:Y:S01]  /*32070*/  MOV R4, 0x320a0 ;  /* 0x000320a000047802 */ /* 0x000fe20000000f00 */
[----:B------:R-:W-:Y:S02]  /*32080*/  IMAD.MOV.U32 R3, RZ, RZ, R49 ;  /* 0x000000ffff037224 */ /* 0x000fe400078e0031 */
[----:B-12---:R-:W-:Y:S05]  /*32090*/  CALL.REL.NOINC `($__internal_26_$__cuda_sm20_div_rn_f64_full) ;  /* 0x00055e1000007944 */ /* 0x006fea0003c00000 */
[----:B------:R-:W-:Y:S02]  /*320a0*/  IMAD.MOV.U32 R4, RZ, RZ, R2 ;  /* 0x000000ffff047224 */ /* 0x000fe400078e0002 */
[----:B------:R-:W-:Y:S02]  /*320b0*/  IMAD.MOV.U32 R5, RZ, RZ, R3 ;  /* 0x000000ffff057224 */ /* 0x000fe400078e0003 */
.L_x_13272:
[----:B------:R-:W-:Y:S05]  /*320c0*/  BSYNC B3 ;  /* 0x0000000000037941 */ /* 0x000fea0003800000 */
.L_x_13271:
        /* <DEDUP_REMOVED lines=36> */
.L_x_13274:
[----:B0-23--:R-:W-:Y:S05]  /*32310*/  BSYNC B0 ;  /* 0x0000000000007941 */ /* 0x00dfea0003800000 */
.L_x_13273:
[----:B------:R-:W-:Y:S02]  /*32320*/  LOP3.LUT R5, R7, 0x80000000, R27, 0xb8, !PT ;  /* 0x8000000007057812 */ /* 0x000fe400078eb81b */
[----:B------:R-:W-:Y:S02]  /*32330*/  FSEL R6, R2, R6, P1 ;  /* 0x0000000602067208 */ /* 0x000fe40000800000 */
[----:B------:R-:W-:Y:S02]  /*32340*/  FSEL R7, R3, R5, P1 ;  /* 0x0000000503077208 */ /* 0x000fe40000800000 */
.L_x_13232:
[----:B0-----:R-:W-:Y:S05]  /*32350*/  BSYNC B2 ;  /* 0x0000000000027941 */ /* 0x001fea0003800000 */
.L_x_13221:
[----:B--2---:R-:W0:Y:S01]  /*32360*/  DADD R46, R46, c[0x2][0x50] ;  /* 0x008014002e2e7629 */ /* 0x004e220000000000 */
[----:B------:R-:W-:Y:S01]  /*32370*/  LOP3.LUT R27, R7, 0x80000000, R27, 0xb8, !PT ;  /* 0x80000000071b7812 */ /* 0x000fe200078eb81b */
[----:B------:R-:W-:-:S08]  /*32380*/  IMAD.MOV.U32 R26, RZ, RZ, R6 ;  /* 0x000000ffff1a7224 */ /* 0x000fd000078e0006 */
[----:B0-----:R-:W-:Y:S01]  /*32390*/  LOP3.LUT R25, R47, 0x80000000, R25, 0xb8, !PT ;  /* 0x800000002f197812 */ /* 0x001fe200078eb819 */
[----:B------:R-:W-:Y:S01]  /*323a0*/  IMAD.MOV.U32 R24, RZ, RZ, R46 ;  /* 0x000000ffff187224 */ /* 0x000fe200078e002e */
[----:B------:R-:W-:Y:S05]  /*323b0*/  BRA `(.L_x_13144) ;  /* 0x0000011000007947 */ /* 0x000fea0003800000 */
.L_x_13142:
        /* <DEDUP_REMOVED lines=17> */
.L_x_13144:
[----:B------:R-:W-:Y:S05]  /*324d0*/  BSYNC B1 ;  /* 0x0000000000017941 */ /* 0x000fea0003800000 */
.L_x_13141:
        /* <DEDUP_REMOVED lines=55> */
[----:B------:R-:W-:-:S03]  /*32850*/  MOV R8, R53 ;  /* 0x0000003500087202 */ /* 0x000fc60000000f00 */
[----:B------:R-:W-:Y:S01]  /*32860*/  DMUL R44, R44, R4 ;  /* 0x000000042c2c7228 */ /* 0x000fe20000000000 */
[----:B0-----:R-:W-:-:S03]  /*32870*/  FSEL R55, R8, c[0x2][0xc], P0 ;  /* 0x0080030008377a08 */ /* 0x001fc60000000000 */
        /* <DEDUP_REMOVED lines=70> */
.L_x_13282:
[----:B------:R-:W-:Y:S05]  /*32ce0*/  BSYNC B3 ;  /* 0x0000000000037941 */ /* 0x000fea0003800000 */
.L_x_13281:
        /* <DEDUP_REMOVED lines=8> */
[----:B0-----:R-:W-:Y:S01]  /*32d70*/  @!P0 MOV R3, R5 ;  /* 0x0000000500038202 */ /* 0x001fe20000000f00 */
        /* <DEDUP_REMOVED lines=53> */
.L_x_13280:
        /* <DEDUP_REMOVED lines=34> */
[----:B------:R-:W-:Y:S01]  /*332f0*/  IMAD.MOV.U32 R52, RZ, RZ, R2 ;  /* 0x000000ffff347224 */ /* 0x000fe200078e0002 */
[----:B------:R-:W-:Y:S02]  /*33300*/  MOV R53, R3 ;  /* 0x0000000300357202 */ /* 0x000fe40000000f00 */
.L_x_13290:
[----:B------:R-:W-:Y:S05]  /*33310*/  BSYNC B4 ;  /* 0x0000000000047941 */ /* 0x000fea0003800000 */
.L_x_13289:
[----:B------:R-:W-:Y:S05]  /*33320*/  BRA `(.L_x_13288) ;  /* 0x0000001000007947 */ /* 0x000fea0003800000 */
.L_x_13287:
[----:B------:R0:W2:-:S06]  /*33330*/  DADD R52, -R62, R50 ;  /* 0x000000003e347229 */ /* 0x00008c0000000132 */
.L_x_13288:
[----:B------:R-:W-:Y:S05]  /*33340*/  BSYNC B3 ;  /* 0x0000000000037941 */ /* 0x000fea0003800000 */
.L_x_13286:
        /* <DEDUP_REMOVED lines=31> */
.L_x_13295:
[----:B------:R-:W-:Y:S05]  /*33540*/  BSYNC B4 ;  /* 0x0000000000047941 */ /* 0x000fea0003800000 */
.L_x_13294:
[----:B------:R-:W-:Y:S02]  /*33550*/  IMAD.MOV.U32 R2, RZ, RZ, R4 ;  /* 0x000000ffff027224 */ /* 0x000fe400078e0004 */
[----:B------:R-:W-:Y:S01]  /*33560*/  IMAD.MOV.U32 R3, RZ, RZ, R5 ;  /* 0x000000ffff037224 */ /* 0x000fe200078e0005 */
[----:B------:R-:W-:Y:S05]  /*33570*/  BRA `(.L_x_13293) ;  /* 0x0000001000007947 */ /* 0x000fea0003800000 */
.L_x_13292:
[----:B------:R3:W4:-:S06]  /*33580*/  DADD R2, R46, -R4 ;  /* 0x000000002e027229 */ /* 0x00070c0000000804 */
.L_x_13293:
[----:B------:R-:W-:Y:S05]  /*33590*/  BSYNC B3 ;  /* 0x0000000000037941 */ /* 0x000fea0003800000 */
.L_x_13291:
        /* <DEDUP_REMOVED lines=29> */
.L_x_13297:
[----:B------:R-:W-:Y:S05]  /*33770*/  BSYNC B3 ;  /* 0x0000000000037941 */ /* 0x000fea0003800000 */
.L_x_13296:
[----:B---3--:R-:W3:-:S10]  /*33780*/  DADD R64, R64, R6 ;  /* 0x0000000040407229 */ /* 0x008ed40000000006 */
[C---:B---3--:R-:W-:Y:S02]  /*33790*/  FSETP.GEU.FTZ.AND P1, PT, R65.reuse, 1.7916666269302368164, PT ;  /* 0x3fe555554100780b */ /* 0x048fe40003f3e000 */
[----:B------:R-:W-:-:S13]  /*337a0*/  FSETP.GT.FTZ.AND P0, PT, R65, -1.6999999284744262695, PT ;  /* 0xbfd999994100780b */ /* 0x000fda0003f14000 */
[----:B------:R-:W-:Y:S05]  /*337b0*/  @P0 BRA !P1, `(.L_x_13298) ;  /* 0x000003e000000947 */ /* 0x000fea0004800000 */
[----:B------:R-:W3:-:S10]  /*337c0*/  DADD R2, R64, 1 ;  /* 0x3ff0000040027429 */ /* 0x000ed40000000000 */
[----:B---3--:R-:W-:Y:S01]  /*337d0*/  ISETP.GT.AND P0, PT, R3, 0xfffff, PT ;  /* 0x000fffff0300780c */ /* 0x008fe20003f04270 */
[----:B--2---:R-:W-:Y:S01]  /*337e0*/  IMAD.MOV.U32 R5, RZ, RZ, R3 ;  /* 0x000000ffff057224 */ /* 0x004fe200078e0003 */
[----:B------:R-:W-:Y:S01]  /*337f0*/  MOV R4, R2 ;  /* 0x0000000200047202 */ /* 0x000fe20000000f00 */
[----:B------:R-:W-:Y:S02]  /*33800*/  IMAD.MOV.U32 R8, RZ, RZ, R2 ;  /* 0x000000ffff087224 */ /* 0x000fe400078e0002 */
[----:B------:R-:W-:-:S08]  /*33810*/  IMAD.MOV.U32 R2, RZ, RZ, -0x3ff ;  /* 0xfffffc01ff027424 */ /* 0x000fd000078e00ff */
        /* <DEDUP_REMOVED lines=56> */
.L_x_13298:
        /* <DEDUP_REMOVED lines=17> */
[----:B------:R-:W-:Y:S01]  /*33cb0*/  MOV R5, R65 ;  /* 0x0000004100057202 */ /* 0x000fe20000000f00 */
[----:B------:R-:W-:Y:S01]  /*33cc0*/  IMAD.MOV.U32 R3, RZ, RZ, R9 ;  /* 0x000000ffff037224 */ /* 0x000fe200078e0009 */
[----:B------:R-:W-:Y:S01]  /*33cd0*/  MOV R4, 0x33d00 ;  /* 0x00033d0000047802 */ /* 0x000fe20000000f00 */
[----:B------:R-:W-:Y:S02]  /*33ce0*/  IMAD.MOV.U32 R6, RZ, RZ, R64 ;  /* 0x000000ffff067224 */ /* 0x000fe400078e0040 */
[----:B01----:R-:W-:Y:S05]  /*33cf0*/  CALL.REL.NOINC `($__internal_26_$__cuda_sm20_div_rn_f64_full) ;  /* 0x000541b000007944 */ /* 0x003fea0003c00000 */
.L_x_13300:
[----:B------:R-:W-:Y:S05]  /*33d00*/  BSYNC B3 ;  /* 0x0000000000037941 */ /* 0x000fea0003800000 */
.L_x_13299:
        /* <DEDUP_REMOVED lines=16> */
.L_x_13285:
        /* <DEDUP_REMOVED lines=25> */
.L_x_13303:
[----:B------:R-:W-:Y:S05]  /*33fa0*/  BSYNC B3 ;  /* 0x0000000000037941 */ /* 0x000fea0003800000 */
.L_x_13302:
        /* <DEDUP_REMOVED lines=27> */
.L_x_13306:
[----:B------:R-:W-:Y:S05]  /*34160*/  BSYNC B3 ;  /* 0x0000000000037941 */ /* 0x000fea0003800000 */
.L_x_13305:
        /* <DEDUP_REMOVED lines=16> */
.L_x_13304:
[----:B------:R-:W2:-:S10]  /*34270*/  DADD R64, R64, 1 ;  /* 0x3ff0000040407429 */ /* 0x000e940000000000 */
[----:B--2---:R-:W-:Y:S01]  /*34280*/  ISETP.GT.AND P0, PT, R65, 0xfffff, PT ;  /* 0x000fffff4100780c */ /* 0x004fe20003f04270 */
[----:B0-----:R-:W-:Y:S02]  /*34290*/  IMAD.MOV.U32 R4, RZ, RZ, R64 ;  /* 0x000000ffff047224 */ /* 0x001fe400078e0040 */
[--C-:B------:R-:W-:Y:S02]  /*342a0*/  IMAD.MOV.U32 R5, RZ, RZ, R65.reuse ;  /* 0x000000ffff057224 */ /* 0x100fe400078e0041 */
[----:B------:R-:W-:-:S08]  /*342b0*/  IMAD.MOV.U32 R3, RZ, RZ, R65 ;  /* 0x000000ffff037224 */ /* 0x000fd000078e0041 */
        /* <DEDUP_REMOVED lines=51> */
.L_x_13307:
[----:B------:R-:W-:Y:S01]  /*345f0*/  IMAD.MOV.U32 R2, RZ, RZ, 0x0 ;  /* 0x00000000ff027424 */ /* 0x000fe200078e00ff */
[----:B------:R-:W-:Y:S01]  /*34600*/  FSETP.NEU.FTZ.AND P0, PT, R5, RZ, PT ;  /* 0x000000ff0500720b */ /* 0x000fe20003f1d000 */
[----:B------:R-:W-:-:S06]  /*34610*/  IMAD.MOV.U32 R3, RZ, RZ, 0x7ff00000 ;  /* 0x7ff00000ff037424 */ /* 0x000fcc00078e00ff */
[----:B------:R-:W0:-:S10]  /*34620*/  DFMA R2, R4, R2, +INF ;  /* 0x7ff000000402742b */ /* 0x000e140000000002 */
[----:B0-----:R-:W-:Y:S02]  /*34630*/  FSEL R64, R2, RZ, P0 ;  /* 0x000000ff02407208 */ /* 0x001fe40000000000 */
[----:B------:R-:W-:Y:S01]  /*34640*/  FSEL R65, R3, -QNAN , P0 ;  /* 0xfff0000003417808 */ /* 0x000fe20000000000 */
[----:B------:R-:W-:Y:S05]  /*34650*/  BRA `(.L_x_13283) ;  /* 0x000004b000007947 */ /* 0x000fea0003800000 */
.L_x_13301:
        /* <DEDUP_REMOVED lines=24> */
.L_x_13309:
[----:B------:R-:W-:Y:S05]  /*347e0*/  BSYNC B3 ;  /* 0x0000000000037941 */ /* 0x000fea0003800000 */
.L_x_13308:
        /* <DEDUP_REMOVED lines=18> */
[----:B-1----:R-:W-:Y:S05]  /*34910*/  CALL.REL.NOINC `($__internal_26_$__cuda_sm20_div_rn_f64_full) ;  /* 0x0005359000007944 */ /* 0x002fea0003c00000 */
[----:B------:R-:W-:Y:S02]  /*34920*/  IMAD.MOV.U32 R64, RZ, RZ, R2 ;  /* 0x000000ffff407224 */ /* 0x000fe400078e0002 */
[----:B------:R-:W-:Y:S02]  /*34930*/  IMAD.MOV.U32 R65, RZ, RZ, R3 ;  /* 0x000000ffff417224 */ /* 0x000fe400078e0003 */
.L_x_13311:
[----:B------:R-:W-:Y:S05]  /*34940*/  BSYNC B3 ;  /* 0x0000000000037941 */ /* 0x000fea0003800000 */
.L_x_13310:
[----:B------:R-:W-:Y:S05]  /*34950*/  BRA `(.L_x_13283) ;  /* 0x000001b000007947 */ /* 0x000fea0003800000 */
.L_x_13284:
        /* <DEDUP_REMOVED lines=24> */
.L_x_13313:
[----:B------:R-:W-:Y:S05]  /*34ae0*/  BSYNC B3 ;  /* 0x0000000000037941 */ /* 0x000fea0003800000 */
.L_x_13312:
[----:B--2---:R-:W-:Y:S02]  /*34af0*/  IMAD.MOV.U32 R64, RZ, RZ, R4 ;  /* 0x000000ffff407224 */ /* 0x004fe400078e0004 */
[----:B------:R-:W-:-:S02]  /*34b00*/  IMAD.MOV.U32 R65, RZ, RZ, R5 ;  /* 0x000000ffff417224 */ /* 0x000fc400078e0005 */
.L_x_13283:
[----:B------:R-:W-:Y:S05]  /*34b10*/  BSYNC B2 ;  /* 0x0000000000027941 */ /* 0x000fea0003800000 */
.L_x_13279:
        /* <DEDUP_REMOVED lines=25> */
.L_x_13318:
[----:B------:R-:W-:Y:S05]  /*34cb0*/  BSYNC B4 ;  /* 0x0000000000047941 */ /* 0x000fea0003800000 */
.L_x_13317:
[----:B------:R-:W0:-:S14]  /*34cc0*/  DSETP.GT.AND P0, PT, R2, c[0x2][0x98], PT ;  /* 0x008026000200762a */ /* 0x000e1c0003f04000 */
[----:B0-----:R-:W-:Y:S01]  /*34cd0*/  @!P0 BREAK B2 ;  /* 0x0000000000028942 */ /* 0x001fe20003800000 */
[----:B------:R-:W-:Y:S05]  /*34ce0*/  @P0 BRA `(.L_x_13319) ;  /* 0x000003f000000947 */ /* 0x000fea0003800000 */
[----:B------:R-:W-:-:S13]  /*34cf0*/  FSETP.GEU.FTZ.AND P0, PT, |R3|, 1.7687499523162841797, PT ;  /* 0x3fe266660300780b */ /* 0x000fda0003f1e200 */
[----:B------:R-:W-:Y:S05]  /*34d00*/  @P0 BRA `(.L_x_13320) ;  /* 0x0000012000000947 */ /* 0x000fea0003800000 */
[----:B------:R-:W0:Y:S01]  /*34d10*/  DMUL R4, R2, R2 ;  /* 0x0000000202047228 */ /* 0x000e220000000000 */
[----:B------:R-:W-:Y:S01]  /*34d20*/  MOV R6, 0xdc1895e9 ;  /* 0xdc1895e900067802 */ /* 0x000fe20000000f00 */
        /* <DEDUP_REMOVED lines=16> */
.L_x_13320:
        /* <DEDUP_REMOVED lines=43> */
.L_x_13319:
        /* <DEDUP_REMOVED lines=37> */
.L_x_13329:
[----:B------:R-:W-:Y:S05]  /*35330*/  BSYNC B6 ;  /* 0x0000000000067941 */ /* 0x000fea0003800000 */
.L_x_13328:
[----:B------:R-:W-:Y:S05]  /*35340*/  BRA `(.L_x_13327) ;  /* 0x0000001000007947 */ /* 0x000fea0003800000 */
.L_x_13326:
[----:B------:R0:W4:-:S06]  /*35350*/  DADD R52, -R62, R50 ;  /* 0x000000003e347229 */ /* 0x00010c0000000132 */
.L_x_13327:
[----:B------:R-:W-:Y:S05]  /*35360*/  BSYNC B5 ;  /* 0x0000000000057941 */ /* 0x000fea0003800000 */
.L_x_13325:
        /* <DEDUP_REMOVED lines=27> */
[----:B01-34-:R-:W-:Y:S05]  /*35520*/  CALL.REL.NOINC `($__internal_26_$__cuda_sm20_div_rn_f64_full) ;  /* 0x0005298000007944 */ /* 0x01bfea0003c00000 */
.L_x_13334:
[----:B------:R-:W-:Y:S05]  /*35530*/  BSYNC B6 ;  /* 0x0000000000067941 */ /* 0x000fea0003800000 */
.L_x_13333:
[----:B------:R-:W-:Y:S02]  /*35540*/  IMAD.MOV.U32 R68, RZ, RZ, R2 ;  /* 0x000000ffff447224 */ /* 0x000fe400078e0002 */
[----:B------:R-:W-:Y:S01]  /*35550*/  IMAD.MOV.U32 R69, RZ, RZ, R3 ;  /* 0x000000ffff457224 */ /* 0x000fe200078e0003 */
[----:B------:R-:W-:Y:S05]  /*35560*/  BRA `(.L_x_13332) ;  /* 0x0000001000007947 */ /* 0x000fea0003800000 */
.L_x_13331:
[----:B------:R0:W4:-:S06]  /*35570*/  DADD R68, -R48, R46 ;  /* 0x0000000030447229 */ /* 0x00010c000000012e */
.L_x_13332:
[----:B------:R-:W-:Y:S05]  /*35580*/  BSYNC B5 ;  /* 0x0000000000057941 */ /* 0x000fea0003800000 */
.L_x_13330:
        /* <DEDUP_REMOVED lines=27> */
.L_x_13336:
[----:B------:R-:W-:Y:S05]  /*35740*/  BSYNC B5 ;  /* 0x0000000000057941 */ /* 0x000fea0003800000 */
.L_x_13335:
[----:B0---4-:R-:W-:Y:S02]  /*35750*/  IMAD.MOV.U32 R46, RZ, RZ, R4 ;  /* 0x000000ffff2e7224 */ /* 0x011fe400078e0004 */
[----:B------:R-:W-:Y:S01]  /*35760*/  IMAD.MOV.U32 R47, RZ, RZ, R5 ;  /* 0x000000ffff2f7224 */ /* 0x000fe200078e0005 */
[----:B------:R-:W-:Y:S05]  /*35770*/  BRA `(.L_x_13337) ;  /* 0x000008a000007947 */ /* 0x000fea0003800000 */
.L_x_13324:
        /* <DEDUP_REMOVED lines=26> */
[----:B------:R-:W-:Y:S02]  /*35920*/  MOV R5, R3 ;  /* 0x0000000300057202 */ /* 0x000fe40000000f00 */
.L_x_13340:
[----:B------:R-:W-:Y:S05]  /*35930*/  BSYNC B5 ;  /* 0x0000000000057941 */ /* 0x000fea0003800000 */
.L_x_13339:
[----:B--2---:R-:W-:Y:S02]  /*35940*/  IMAD.MOV.U32 R46, RZ, RZ, R4 ;  /* 0x000000ffff2e7224 */ /* 0x004fe400078e0004 */
[----:B------:R-:W-:Y:S01]  /*35950*/  IMAD.MOV.U32 R47, RZ, RZ, R5 ;  /* 0x000000ffff2f7224 */ /* 0x000fe200078e0005 */
[----:B------:R-:W-:Y:S05]  /*35960*/  BRA `(.L_x_13337) ;  /* 0x000006b000007947 */ /* 0x000fea0003800000 */
.L_x_13338:
        /* <DEDUP_REMOVED lines=27> */
.L_x_13342:
[----:B------:R-:W-:Y:S05]  /*35b20*/  BSYNC B5 ;  /* 0x0000000000057941 */ /* 0x000fea0003800000 */
.L_x_13341:
        /* <DEDUP_REMOVED lines=21> */
.L_x_13344:
[----:B------:R-:W-:Y:S05]  /*35c80*/  BSYNC B5 ;  /* 0x0000000000057941 */ /* 0x000fea0003800000 */
.L_x_13343:
[----:B------:R-:W0:Y:S01]  /*35c90*/  DMUL R66, R66, 8.11296384146066816958e+31 ;  /* 0x4690000042427828 */ /* 0x000e220000000000 */
[----:B------:R-:W-:Y:S05]  /*35ca0*/  BRA `(.L_x_13337) ;  /* 0x0000037000007947 */ /* 0x000fea0003800000 */
.L_x_13323:
        /* <DEDUP_REMOVED lines=18> */
[----:B------:R-:W-:Y:S01]  /*35dd0*/  IMAD.MOV.U32 R54, RZ, RZ, R68 ;  /* 0x000000ffff367224 */ /* 0x000fe200078e0044 */
[----:B------:R-:W-:Y:S01]  /*35de0*/  MOV R2, 0x35e10 ;  /* 0x00035e1000027802 */ /* 0x000fe20000000f00 */
[----:B------:R-:W-:Y:S02]  /*35df0*/  IMAD.MOV.U32 R3, RZ, RZ, R69 ;  /* 0x000000ffff037224 */ /* 0x000fe400078e0045 */
[----:B-123--:R-:W-:Y:S05]  /*35e00*/  CALL.REL.NOINC `($__internal_27_$__cuda_sm20_dsqrt_rn_f64_mediumpath_v1) ;  /* 0x0005270000007944 */ /* 0x00efea0003c00000 */
[----:B------:R-:W-:Y:S02]  /*35e10*/  IMAD.MOV.U32 R46, RZ, RZ, R4 ;  /* 0x000000ffff2e7224 */ /* 0x000fe400078e0004 */
[----:B------:R-:W-:Y:S02]  /*35e20*/  IMAD.MOV.U32 R47, RZ, RZ, R3 ;  /* 0x000000ffff2f7224 */ /* 0x000fe400078e0003 */
.L_x_13346:
[----:B------:R-:W-:Y:S05]  /*35e30*/  BSYNC B5 ;  /* 0x0000000000057941 */ /* 0x000fea0003800000 */
.L_x_13345:
        /* <DEDUP_REMOVED lines=28> */
.L_x_13348:
[----:B------:R-:W-:Y:S05]  /*36000*/  BSYNC B5 ;  /* 0x0000000000057941 */ /* 0x000fea0003800000 */
.L_x_13347:
[----:B--2-4-:R2:W4:-:S06]  /*36010*/  DMUL R46, R2, R46 ;  /* 0x0000002e022e7228 */ /* 0x01450c0000000000 */
.L_x_13337:
[----:B------:R-:W-:Y:S05]  /*36020*/  BSYNC B4 ;  /* 0x0000000000047941 */ /* 0x000fea0003800000 */
.L_x_13322:
[----:B------:R-:W-:Y:S05]  /*36030*/  BRA `(.L_x_13349) ;  /* 0x0000002000007947 */ /* 0x000fea0003800000 */
.L_x_13316:
[----:B------:R4:W0:-:S04]  /*36040*/  DMUL R46, R44, 9.00719925474099200000e+15 ;  /* 0x434000002c2e7828 */ /* 0x0008080000000000 */
[----:B------:R-:W3:-:S06]  /*36050*/  DMUL R66, R66, 9.00719925474099200000e+15 ;  /* 0x4340000042427828 */ /* 0x000ecc0000000000 */
.L_x_13349:
[----:B0---4-:R-:W-:Y:S05]  /*36060*/  BSYNC B2 ;  /* 0x0000000000027941 */ /* 0x011fea0003800000 */
.L_x_13315:
        /* <DEDUP_REMOVED lines=27> */
[----:B-1----:R-:W-:Y:S05]  /*36220*/  CALL.REL.NOINC `($__internal_26_$__cuda_sm20_div_rn_f64_full) ;  /* 0x00051c8000007944 */ /* 0x002fea0003c00000 */
.L_x_13351:
[----:B------:R-:W-:Y:S05]  /*36230*/  BSYNC B2 ;  /* 0x0000000000027941 */ /* 0x000fea0003800000 */
.L_x_13350:
        /* <DEDUP_REMOVED lines=43> */
.L_x_13353:
[----:B------:R-:W-:Y:S02]  /*364f0*/  FSEL R2, RZ, 3.37028055040000000000e+12, P1 ;  /* 0x54442d18ff027808 */ /* 0x000fe40000800000 */
[----:B------:R-:W-:Y:S02]  /*36500*/  FSEL R3, RZ, 2.1426990032196044922, P1 ;  /* 0x400921fbff037808 */ /* 0x000fe40000800000 */
.L_x_13354:
[----:B------:R-:W-:Y:S05]  /*36510*/  BSYNC B0 ;  /* 0x0000000000007941 */ /* 0x000fea0003800000 */
.L_x_13352:
[----:B------:R0:W2:Y:S02]  /*36520*/  DADD R46, |R46|, |R66| ;  /* 0x000000002e2e7229 */ /* 0x0000a40000000642 */
[----:B0-----:R-:W-:-:S04]  /*36530*/  LOP3.LUT R67, R3, 0x80000000, R67, 0xb8, !PT ;  /* 0x8000000003437812 */ /* 0x001fc800078eb843 */
[----:B--2---:R-:W0:-:S06]  /*36540*/  DSETP.GTU.AND P0, PT, |R46|, +INF , PT ;  /* 0x7ff000002e00742a */ /* 0x004e0c0003f0c200 */
[----:B0-----:R-:W-:Y:S02]  /*36550*/  FSEL R2, R46, R2, P0 ;  /* 0x000000022e027208 */ /* 0x001fe40000000000 */
[----:B------:R-:W-:Y:S02]  /*36560*/  FSEL R3, R47, R67, P0 ;  /* 0x000000432f037208 */ /* 0x000fe40000000000 */
.L_x_13321:
[----:B------:R-:W-:Y:S05]  /*36570*/  BSYNC B3 ;  /* 0x0000000000037941 */ /* 0x000fea0003800000 */
.L_x_13314:
[----:B----4-:R-:W-:Y:S01]  /*36580*/  LOP3.LUT R23, R3, 0x80000000, R23, 0xb8, !PT ;  /* 0x8000000003177812 */ /* 0x010fe200078eb817 */
[----:B------:R-:W-:Y:S01]  /*36590*/  IMAD.MOV.U32 R22, RZ, RZ, R2 ;  /* 0x000000ffff167224 */ /* 0x000fe200078e0002 */
[----:B--23--:R-:W-:Y:S01]  /*365a0*/  LOP3.LUT R21, R65, 0x80000000, R21, 0xb8, !PT ;  /* 0x8000000041157812 */ /* 0x00cfe200078eb815 */
[----:B------:R-:W-:Y:S01]  /*365b0*/  IMAD.MOV.U32 R20, RZ, RZ, R64 ;  /* 0x000000ffff147224 */ /* 0x000fe200078e0040 */
[----:B------:R-:W-:Y:S05]  /*365c0*/  BRA `(.L_x_13278) ;  /* 0x000044f000007947 */ /* 0x000fea0003800000 */
.L_x_13277:
        /* <DEDUP_REMOVED lines=91> */
.L_x_13360:
[----:B------:R-:W-:Y:S05]  /*36b80*/  BSYNC B0 ;  /* 0x0000000000007941 */ /* 0x000fea0003800000 */
.L_x_13359:
        /* <DEDUP_REMOVED lines=8> */
.L_x_13362:
[----:B------:R-:W-:Y:S05]  /*36c10*/  BSYNC B3 ;  /* 0x0000000000037941 */ /* 0x000fea0003800000 */
.L_x_13361:
        /* <DEDUP_REMOVED lines=43> */
.L_x_13364:
[----:B------:R-:W-:-:S04]  /*36ed0*/  ISETP.GE.AND P0, PT, R45, RZ, PT ;  /* 0x000000ff2d00720c */ /* 0x000fc80003f06270 */
[----:B------:R-:W-:Y:S02]  /*36ee0*/  FSEL R6, RZ, 3.37028055040000000000e+12, P0 ;  /* 0x54442d18ff067808 */ /* 0x000fe40000000000 */
[----:B------:R-:W-:Y:S02]  /*36ef0*/  FSEL R7, RZ, 2.1426990032196044922, P0 ;  /* 0x400921fbff077808 */ /* 0x000fe40000000000 */
.L_x_13365:
[----:B------:R-:W-:Y:S05]  /*36f00*/  BSYNC B0 ;  /* 0x0000000000007941 */ /* 0x000fea0003800000 */
.L_x_13363:
[----:B------:R-:W3:Y:S01]  /*36f10*/  DADD R2, |R20|, |R22| ;  /* 0x0000000014027229 */ /* 0x000ee20000000616 */
[----:B------:R-:W-:-:S03]  /*36f20*/  LOP3.LUT R11, R7, 0x80000000, R11, 0xb8, !PT ;  /* 0x80000000070b7812 */ /* 0x000fc600078eb80b */
[----:B--2---:R-:W-:-:S04]  /*36f30*/  DMUL R46, R46, 0.5 ;  /* 0x3fe000002e2e7828 */ /* 0x004fc80000000000 */
[----:B---3--:R-:W2:-:S06]  /*36f40*/  DSETP.GTU.AND P0, PT, |R2|, +INF , PT ;  /* 0x7ff000000200742a */ /* 0x008e8c0003f0c200 */
[----:B--2---:R-:W-:Y:S02]  /*36f50*/  FSEL R6, R2, R6, P0 ;  /* 0x0000000602067208 */ /* 0x004fe40000000000 */
[----:B------:R-:W-:Y:S01]  /*36f60*/  FSEL R7, R3, R11, P0 ;  /* 0x0000000b03077208 */ /* 0x000fe20000000000 */
[----:B------:R-:W-:Y:S05]  /*36f70*/  BRA `(.L_x_13366) ;  /* 0x000039c000007947 */ /* 0x000fea0003800000 */
.L_x_13358:
        /* <DEDUP_REMOVED lines=30> */
[----:B------:R-:W-:Y:S02]  /*37160*/  LOP3.LUT R7, R6, 0x100000, RZ, 0xfc, !PT ;  /* 0x0010000006077812 */ /* 0x000fe400078efcff */
[----:B------:R-:W-:Y:S01]  /*37170*/  MOV R6, RZ ;  /* 0x000000ff00067202 */ /* 0x000fe20000000f00 */
        /* <DEDUP_REMOVED lines=80> */
.L_x_13368:
[----:B------:R-:W-:Y:S05]  /*37680*/  BSYNC B0 ;  /* 0x0000000000007941 */ /* 0x000fea0003800000 */
.L_x_13367:
        /* <DEDUP_REMOVED lines=10> */
.L_x_13370:
[----:B------:R-:W-:Y:S05]  /*37730*/  BSYNC B3 ;  /* 0x0000000000037941 */ /* 0x000fea0003800000 */
.L_x_13369:
        /* <DEDUP_REMOVED lines=43> */
.L_x_13372:
[----:B------:R-:W-:-:S04]  /*379f0*/  ISETP.GE.AND P0, PT, R45, RZ, PT ;  /* 0x000000ff2d00720c */ /* 0x000fc80003f06270 */
[----:B0-----:R-:W-:Y:S02]  /*37a00*/  FSEL R6, RZ, 3.37028055040000000000e+12, P0 ;  /* 0x54442d18ff067808 */ /* 0x001fe40000000000 */
[----:B------:R-:W-:Y:S02]  /*37a10*/  FSEL R7, RZ, 2.1426990032196044922, P0 ;  /* 0x400921fbff077808 */ /* 0x000fe40000000000 */
.L_x_13373:
[----:B------:R-:W-:Y:S05]  /*37a20*/  BSYNC B0 ;  /* 0x0000000000007941 */ /* 0x000fea0003800000 */
.L_x_13371:
[----:B------:R-:W0:Y:S01]  /*37a30*/  DADD R2, |R20|, |R22| ;  /* 0x0000000014027229 */ /* 0x000e220000000616 */
[----:B------:R-:W-:-:S05]  /*37a40*/  LOP3.LUT R11, R7, 0x80000000, R11, 0xb8, !PT ;  /* 0x80000000070b7812 */ /* 0x000fca00078eb80b */
[----:B0-----:R-:W0:-:S06]  /*37a50*/  DSETP.GTU.AND P0, PT, |R2|, +INF , PT ;  /* 0x7ff000000200742a */ /* 0x001e0c0003f0c200 */
[----:B0-----:R-:W-:Y:S02]  /*37a60*/  FSEL R6, R2, R6, P0 ;  /* 0x0000000602067208 */ /* 0x001fe40000000000 */
[----:B------:R-:W-:Y:S01]  /*37a70*/  FSEL R7, R3, R11, P0 ;  /* 0x0000000b03077208 */ /* 0x000fe20000000000 */
[----:B------:R-:W-:Y:S05]  /*37a80*/  BRA `(.L_x_13366) ;  /* 0x00002eb000007947 */ /* 0x000fea0003800000 */
.L_x_13357:
        /* <DEDUP_REMOVED lines=23> */
.L_x_13375:
[----:B------:R-:W-:Y:S05]  /*37c00*/  BSYNC B3 ;  /* 0x0000000000037941 */ /* 0x000fea0003800000 */
.L_x_13374:
        /* <DEDUP_REMOVED lines=23> */
[----:B-1----:R-:W-:Y:S05]  /*37d80*/  CALL.REL.NOINC `($__internal_26_$__cuda_sm20_div_rn_f64_full) ;  /* 0x0005012000007944 */ /* 0x002fea0003c00000 */
[----:B------:R-:W-:Y:S02]  /*37d90*/  IMAD.MOV.U32 R4, RZ, RZ, R2 ;  /* 0x000000ffff047224 */ /* 0x000fe400078e0002 */
[----:B------:R-:W-:Y:S02]  /*37da0*/  IMAD.MOV.U32 R5, RZ, RZ, R3 ;  /* 0x000000ffff057224 */ /* 0x000fe400078e0003 */
.L_x_13377:
[----:B------:R-:W-:Y:S05]  /*37db0*/  BSYNC B3 ;  /* 0x0000000000037941 */ /* 0x000fea0003800000 */
.L_x_13376:
        /* <DEDUP_REMOVED lines=113> */
.L_x_13379:
[----:B------:R-:W-:Y:S05]  /*384d0*/  BSYNC B0 ;  /* 0x0000000000007941 */ /* 0x000fea0003800000 */
.L_x_13378:
        /* <DEDUP_REMOVED lines=10> */
.L_x_13381:
[----:B------:R-:W-:Y:S05]  /*38580*/  BSYNC B3 ;  /* 0x0000000000037941 */ /* 0x000fea0003800000 */
.L_x_13380:
        /* <DEDUP_REMOVED lines=43> */
.L_x_13383:
[----:B------:R-:W-:-:S04]  /*38840*/  ISETP.GE.AND P0, PT, R45, RZ, PT ;  /* 0x000000ff2d00720c */ /* 0x000fc80003f06270 */
[----:B0-----:R-:W-:Y:S02]  /*38850*/  FSEL R6, RZ, 3.37028055040000000000e+12, P0 ;  /* 0x54442d18ff067808 */ /* 0x001fe40000000000 */
[----:B------:R-:W-:Y:S02]  /*38860*/  FSEL R7, RZ, 2.1426990032196044922, P0 ;  /* 0x400921fbff077808 */ /* 0x000fe40000000000 */
.L_x_13384:
[----:B------:R-:W-:Y:S05]  /*38870*/  BSYNC B0 ;  /* 0x0000000000007941 */ /* 0x000fea0003800000 */
.L_x_13382:
[----:B------:R-:W0:Y:S01]  /*38880*/  DADD R2, |R20|, |R22| ;  /* 0x0000000014027229 */ /* 0x000e220000000616 */
[----:B------:R-:W-:-:S03]  /*38890*/  LOP3.LUT R11, R7, 0x80000000, R11, 0xb8, !PT ;  /* 0x80000000070b7812 */ /* 0x000fc600078eb80b */
[----:B--2---:R-:W-:-:S04]  /*388a0*/  DADD R46, R46, 1 ;  /* 0x3ff000002e2e7429 */ /* 0x004fc80000000000 */
[----:B0-----:R-:W0:-:S06]  /*388b0*/  DSETP.GTU.AND P0, PT, |R2|, +INF , PT ;  /* 0x7ff000000200742a */ /* 0x001e0c0003f0c200 */
[----:B0-----:R-:W-:Y:S02]  /*388c0*/  FSEL R6, R2, R6, P0 ;  /* 0x0000000602067208 */ /* 0x001fe40000000000 */
[----:B------:R-:W-:Y:S01]  /*388d0*/  FSEL R7, R3, R11, P0 ;  /* 0x0000000b03077208 */ /* 0x000fe20000000000 */
[----:B------:R-:W-:Y:S05]  /*388e0*/  BRA `(.L_x_13366) ;  /* 0x0000205000007947 */ /* 0x000fea0003800000 */
.L_x_13356:
        /* <DEDUP_REMOVED lines=18> */
[----:B0-----:R-:W-:Y:S01]  /*38a10*/  MOV R6, R4 ;  /* 0x0000000400067202 */ /* 0x001fe20000000f00 */
[----:B------:R-:W-:Y:S02]  /*38a20*/  IMAD.MOV.U32 R7, RZ, RZ, R5 ;  /* 0x000000ffff077224 */ /* 0x000fe400078e0005 */
[----:B------:R-:W-:Y:S02]  /*38a30*/  IMAD.MOV.U32 R11, RZ, RZ, R4 ;  /* 0x000000ffff0b7224 */ /* 0x000fe400078e0004 */
        /* <DEDUP_REMOVED lines=65> */
.L_x_13388:
[----:B------:R-:W-:Y:S05]  /*38e50*/  BSYNC B0 ;  /* 0x0000000000007941 */ /* 0x000fea0003800000 */
.L_x_13387:
        /* <DEDUP_REMOVED lines=8> */
.L_x_13390:
[----:B------:R-:W-:Y:S05]  /*38ee0*/  BSYNC B3 ;  /* 0x0000000000037941 */ /* 0x000fea0003800000 */
.L_x_13389:
[----:B------:R-:W-:Y:S01]  /*38ef0*/  DSETP.NEU.AND P1, PT, R48, RZ, PT ;  /* 0x000000ff3000722a */ /* 0x000fe20003f2d000 */
[----:B------:R-:W-:Y:S01]  /*38f00*/  BSSY B0, `(.L_x_13391) ;  /* 0x0000022000007945 */ /* 0x000fe20003800000 */
[----:B0-----:R-:W-:Y:S02]  /*38f10*/  CS2R R6, SRZ ;  /* 0x0000000000067805 */ /* 0x001fe4000001ff00 */
[----:B------:R-:W0:-:S06]  /*38f20*/  DADD R4, R68, R66 ;  /* 0x0000000044047229 */ /* 0x000e0c0000000042 */
[----:B0-----:R0:W3:-:S04]  /*38f30*/  DSETP.GTU.AND P0, PT, |R4|, +INF , PT ;  /* 0x7ff000000400742a */ /* 0x0010c80003f0c200 */
[----:B------:R-:W-:Y:S05]  /*38f40*/  @!P1 BRA `(.L_x_13392) ;  /* 0x000001d000009947 */ /* 0x000fea0003800000 */
[----:B0--3--:R-:W0:Y:S01]  /*38f50*/  DMUL R6, R2, R2 ;  /* 0x0000000202067228 */ /* 0x009e220000000000 */
        /* <DEDUP_REMOVED lines=28> */
.L_x_13392:
[----:B0--3--:R-:W-:Y:S05]  /*39120*/  BSYNC B0 ;  /* 0x0000000000007941 */ /* 0x009fea0003800000 */
.L_x_13391:
[----:B------:R-:W-:Y:S01]  /*39130*/  LOP3.LUT R3, R7, 0x80000000, R23, 0xb8, !PT ;  /* 0x8000000007037812 */ /* 0x000fe200078eb817 */
[----:B--2---:R-:W0:Y:S01]  /*39140*/  DMUL R46, R46, 0.5 ;  /* 0x3fe000002e2e7828 */ /* 0x004e220000000000 */
[----:B------:R-:W-:Y:S02]  /*39150*/  FSEL R6, R4, R6, P0 ;  /* 0x0000000604067208 */ /* 0x000fe40000000000 */
[----:B------:R-:W-:Y:S01]  /*39160*/  FSEL R7, R5, R3, P0 ;  /* 0x0000000305077208 */ /* 0x000fe20000000000 */
[----:B------:R-:W-:Y:S05]  /*39170*/  BRA `(.L_x_13366) ;  /* 0x000017c000007947 */ /* 0x000fea0003800000 */
.L_x_13386:
        /* <DEDUP_REMOVED lines=112> */
.L_x_13394:
[----:B------:R-:W-:Y:S05]  /*39880*/  BSYNC B0 ;  /* 0x0000000000007941 */ /* 0x000fea0003800000 */
.L_x_13393:
        /* <DEDUP_REMOVED lines=10> */
.L_x_13396:
[----:B------:R-:W-:Y:S05]  /*39930*/  BSYNC B3 ;  /* 0x0000000000037941 */ /* 0x000fea0003800000 */
.L_x_13395:
        /* <DEDUP_REMOVED lines=35> */
.L_x_13398:
[----:B0--3--:R-:W-:Y:S05]  /*39b70*/  BSYNC B0 ;  /* 0x0000000000007941 */ /* 0x009fea0003800000 */
.L_x_13397:
[----:B------:R-:W-:Y:S02]  /*39b80*/  LOP3.LUT R5, R7, 0x80000000, R23, 0xb8, !PT ;  /* 0x8000000007057812 */ /* 0x000fe400078eb817 */
[----:B------:R-:W-:Y:S02]  /*39b90*/  FSEL R6, R2, R6, P1 ;  /* 0x0000000602067208 */ /* 0x000fe40000800000 */
[----:B------:R-:W-:Y:S01]  /*39ba0*/  FSEL R7, R3, R5, P1 ;  /* 0x0000000503077208 */ /* 0x000fe20000800000 */
[----:B------:R-:W-:Y:S05]  /*39bb0*/  BRA `(.L_x_13366) ;  /* 0x00000d8000007947 */ /* 0x000fea0003800000 */
.L_x_13385:
[----:B------:R-:W2:Y:S01]  /*39bc0*/  MUFU.RCP64H R3, 2.718280792236328125 ;  /* 0x4005bf0a00037908 */ /* 0x000ea20000001800 */
[----:B------:R-:W-:Y:S01]  /*39bd0*/  IMAD.MOV.U32 R4, RZ, RZ, -0x74eba897 ;  /* 0x8b145769ff047424 */ /* 0x000fe200078e00ff */
[----:B------:R-:W-:Y:S01]  /*39be0*/  MOV R5, 0x4005bf0a ;  /* 0x4005bf0a00057802 */ /* 0x000fe20000000f00 */
        /* <DEDUP_REMOVED lines=20> */
.L_x_13400:
[----:B------:R-:W-:Y:S05]  /*39d30*/  BSYNC B3 ;  /* 0x0000000000037941 */ /* 0x000fea0003800000 */
.L_x_13399:
        /* <DEDUP_REMOVED lines=26> */
.L_x_13402:
[----:B------:R-:W-:Y:S05]  /*39ee0*/  BSYNC B3 ;  /* 0x0000000000037941 */ /* 0x000fea0003800000 */
.L_x_13401:
        /* <DEDUP_REMOVED lines=113> */
.L_x_13404:
[----:B------:R-:W-:Y:S05]  /*3a600*/  BSYNC B0 ;  /* 0x0000000000007941 */ /* 0x000fea0003800000 */
.L_x_13403:
        /* <DEDUP_REMOVED lines=10> */
.L_x_13406:
[----:B------:R-:W-:Y:S05]  /*3a6b0*/  BSYNC B3 ;  /* 0x0000000000037941 */ /* 0x000fea0003800000 */
.L_x_13405:
        /* <DEDUP_REMOVED lines=36> */
.L_x_13408:
[----:B0-23--:R-:W-:Y:S05]  /*3a900*/  BSYNC B0 ;  /* 0x0000000000007941 */ /* 0x00dfea0003800000 */
.L_x_13407:
[----:B------:R-:W-:Y:S02]  /*3a910*/  LOP3.LUT R5, R7, 0x80000000, R23, 0xb8, !PT ;  /* 0x8000000007057812 */ /* 0x000fe400078eb817 */
[----:B------:R-:W-:Y:S02]  /*3a920*/  FSEL R6, R2, R6, P1 ;  /* 0x0000000602067208 */ /* 0x000fe40000800000 */
[----:B------:R-:W-:Y:S02]  /*3a930*/  FSEL R7, R3, R5, P1 ;  /* 0x0000000503077208 */ /* 0x000fe40000800000 */
.L_x_13366:
[----:B0-----:R-:W-:Y:S05]  /*3a940*/  BSYNC B2 ;  /* 0x0000000000027941 */ /* 0x001fea0003800000 */
.L_x_13355:
[----:B--2---:R-:W0:Y:S01]  /*3a950*/  DADD R46, R46, c[0x2][0x50] ;  /* 0x008014002e2e7629 */ /* 0x004e220000000000 */
[----:B------:R-:W-:Y:S01]  /*3a960*/  LOP3.LUT R23, R7, 0x80000000, R23, 0xb8, !PT ;  /* 0x8000000007177812 */ /* 0x000fe200078eb817 */
[----:B------:R-:W-:-:S08]  /*3a970*/  IMAD.MOV.U32 R22, RZ, RZ, R6 ;  /* 0x000000ffff167224 */ /* 0x000fd000078e0006 */
[----:B0-----:R-:W-:Y:S01]  /*3a980*/  LOP3.LUT R21, R47, 0x80000000, R21, 0xb8, !PT ;  /* 0x800000002f157812 */ /* 0x001fe200078eb815 */
[----:B------:R-:W-:Y:S01]  /*3a990*/  IMAD.MOV.U32 R20, RZ, RZ, R46 ;  /* 0x000000ffff147224 */ /* 0x000fe200078e002e */
[----:B------:R-:W-:Y:S05]  /*3a9a0*/  BRA `(.L_x_13278) ;  /* 0x0000011000007947 */ /* 0x000fea0003800000 */
.L_x_13276:
        /* <DEDUP_REMOVED lines=17> */
.L_x_13278:
[----:B------:R-:W-:Y:S05]  /*3aac0*/  BSYNC B1 ;  /* 0x0000000000017941 */ /* 0x000fea0003800000 */
.L_x_13275:
        /* <DEDUP_REMOVED lines=49> */
[----:B------:R-:W-:Y:S02]  /*3ade0*/  SEL R4, R8, R2, P1 ;  /* 0x0000000208047207 */ /* 0x000fe40000800000 */
[----:B0-----:R-:W-:Y:S02]  /*3adf0*/  IADD3 R45, -R11, 0x7fd00000, RZ ;  /* 0x7fd000000b2d7810 */ /* 0x001fe40007ffe1ff */
[----:B------:R-:W-:Y:S01]  /*3ae00*/  MOV R44, RZ ;  /* 0x000000ff002c7202 */ /* 0x000fe20000000f00 */
[----:B--2---:R-:W0:Y:S01]  /*3ae10*/  DSETP.MIN.AND P0, P2, R52, c[0x2][0x8], PT ;  /* 0x008002003400762a */ /* 0x004e220003a00000 */
[----:B------:R-:W-:-:S03]  /*3ae20*/  ISETP.GE.U32.AND P3, PT, R47, 0x7ff00000, PT ;  /* 0x7ff000002f00780c */ /* 0x000fc60003f66070 */
[----:B------:R-:W-:Y:S01]  /*3ae30*/  IMAD.MOV.U32 R8, RZ, RZ, R53 ;  /* 0x000000ffff087224 */ /* 0x000fe200078e0035 */
[----:B------:R-:W2:-:S04]  /*3ae40*/  DMUL R2, R44, R46 ;  /* 0x0000002e2c027228 */ /* 0x000e880000000000 */
[----:B0-----:R-:W-:Y:S01]  /*3ae50*/  FSEL R55, R8, c[0x2][0xc], P0 ;  /* 0x0080030008377a08 */ /* 0x001fe20000000000 */
[----:B------:R-:W-:-:S04]  /*3ae60*/  DMUL R44, R44, R4 ;  /* 0x000000042c2c7228 */ /* 0x000fc80000000000 */
[----:B--2---:R0:W2:Y:S01]  /*3ae70*/  DMUL R8, R2, R2 ;  /* 0x0000000202087228 */ /* 0x0040a20000000000 */
[----:B------:R-:W-:Y:S01]  /*3ae80*/  @P2 LOP3.LUT R55, R54, 0x80000, RZ, 0xfc, !PT ;  /* 0x0008000036372812 */ /* 0x000fe200078efcff */
[----:B0-----:R-:W-:Y:S02]  /*3ae90*/  IMAD.MOV.U32 R2, RZ, RZ, R52 ;  /* 0x000000ffff027224 */ /* 0x001fe400078e0034 */
[----:B------:R-:W-:Y:S02]  /*3aea0*/  DSETP.NEU.AND P2, PT, R46, RZ, PT ;  /* 0x000000ff2e00722a */ /* 0x000fe40003f4d000 */
[----:B------:R-:W-:Y:S01]  /*3aeb0*/  IMAD.MOV.U32 R3, RZ, RZ, R55 ;  /* 0x000000ffff037224 */ /* 0x000fe200078e0037 */
[----:B------:R-:W-:Y:S01]  /*3aec0*/  SEL R2, R2, c[0x2][0x8], P0 ;  /* 0x0080020002027a07 */ /* 0x000fe20000000000 */
[----:B--2---:R0:W2:Y:S02]  /*3aed0*/  DFMA R44, R44, R44, R8 ;  /* 0x0000002c2c2c722b */ /* 0x0040a40000000008 */
        /* <DEDUP_REMOVED lines=63> */
.L_x_13416:
[----:B------:R-:W-:Y:S05]  /*3b2d0*/  BSYNC B3 ;  /* 0x0000000000037941 */ /* 0x000fea0003800000 */
.L_x_13415:
[----:B--2---:R-:W2:-:S10]  /*3b2e0*/  DADD R2, R44, R2 ;  /* 0x000000002c027229 */ /* 0x004e940000000002 */
[----:B--2---:R-:W-:Y:S01]  /*3b2f0*/  ISETP.GT.AND P0, PT, R3, 0xfffff, PT ;  /* 0x000fffff0300780c */ /* 0x004fe20003f04270 */
[----:B0-----:R-:W-:Y:S01]  /*3b300*/  IMAD.MOV.U32 R5, RZ, RZ, R3 ;  /* 0x000000ffff057224 */ /* 0x001fe200078e0003 */
[----:B------:R-:W-:Y:S01]  /*3b310*/  MOV R4, R2 ;  /* 0x0000000200047202 */ /* 0x000fe20000000f00 */
[----:B------:R-:W-:Y:S02]  /*3b320*/  IMAD.MOV.U32 R8, RZ, RZ, R2 ;  /* 0x000000ffff087224 */ /* 0x000fe400078e0002 */
[----:B------:R-:W-:-:S08]  /*3b330*/  IMAD.MOV.U32 R2, RZ, RZ, -0x3ff ;  /* 0xfffffc01ff027424 */ /* 0x000fd000078e00ff */
        /* <DEDUP_REMOVED lines=56> */
.L_x_13414:
        /* <DEDUP_REMOVED lines=33> */
[----:B-1----:R-:W-:Y:S05]  /*3b8d0*/  CALL.REL.NOINC `($__internal_26_$__cuda_sm20_div_rn_f64_full) ;  /* 0x0004c5d000007944 */ /* 0x002fea0003c00000 */
[----:B------:R-:W-:Y:S02]  /*3b8e0*/  IMAD.MOV.U32 R52, RZ, RZ, R2 ;  /* 0x000000ffff347224 */ /* 0x000fe400078e0002 */
[----:B------:R-:W-:Y:S02]  /*3b8f0*/  IMAD.MOV.U32 R53, RZ, RZ, R3 ;  /* 0x000000ffff357224 */ /* 0x000fe400078e0003 */
.L_x_13424:
[----:B------:R-:W-:Y:S05]  /*3b900*/  BSYNC B4 ;  /* 0x0000000000047941 */ /* 0x000fea0003800000 */
.L_x_13423:
[----:B------:R-:W-:Y:S05]  /*3b910*/  BRA `(.L_x_13422) ;  /* 0x0000001000007947 */ /* 0x000fea0003800000 */
.L_x_13421:
[----:B------:R0:W2:-:S06]  /*3b920*/  DADD R52, -R62, R50 ;  /* 0x000000003e347229 */ /* 0x00008c0000000132 */
.L_x_13422:
[----:B------:R-:W-:Y:S05]  /*3b930*/  BSYNC B3 ;  /* 0x0000000000037941 */ /* 0x000fea0003800000 */
.L_x_13420:
        /* <DEDUP_REMOVED lines=31> */
.L_x_13429:
[----:B------:R-:W-:Y:S05]  /*3bb30*/  BSYNC B4 ;  /* 0x0000000000047941 */ /* 0x000fea0003800000 */
.L_x_13428:
[----:B------:R-:W-:Y:S02]  /*3bb40*/  IMAD.MOV.U32 R2, RZ, RZ, R4 ;  /* 0x000000ffff027224 */ /* 0x000fe400078e0004 */
[----:B------:R-:W-:Y:S01]  /*3bb50*/  IMAD.MOV.U32 R3, RZ, RZ, R5 ;  /* 0x000000ffff037224 */ /* 0x000fe200078e0005 */
[----:B------:R-:W-:Y:S05]  /*3bb60*/  BRA `(.L_x_13427) ;  /* 0x0000001000007947 */ /* 0x000fea0003800000 */
.L_x_13426:
[----:B------:R3:W4:-:S06]  /*3bb70*/  DADD R2, R46, -R4 ;  /* 0x000000002e027229 */ /* 0x00070c0000000804 */
.L_x_13427:
[----:B------:R-:W-:Y:S05]  /*3bb80*/  BSYNC B3 ;  /* 0x0000000000037941 */ /* 0x000fea0003800000 */
.L_x_13425:
        /* <DEDUP_REMOVED lines=27> */
[----:B------:R-:W-:Y:S01]  /*3bd40*/  MOV R6, R4 ;  /* 0x0000000400067202 */ /* 0x000fe20000000f00 */
[----:B------:R-:W-:Y:S02]  /*3bd50*/  IMAD.MOV.U32 R7, RZ, RZ, R3 ;  /* 0x000000ffff077224 */ /* 0x000fe400078e0003 */
.L_x_13431:
[----:B------:R-:W-:Y:S05]  /*3bd60*/  BSYNC B3 ;  /* 0x0000000000037941 */ /* 0x000fea0003800000 */
.L_x_13430:
        /* <DEDUP_REMOVED lines=66> */
.L_x_13432:
        /* <DEDUP_REMOVED lines=22> */
.L_x_13434:
[----:B------:R-:W-:Y:S05]  /*3c2f0*/  BSYNC B3 ;  /* 0x0000000000037941 */ /* 0x000fea0003800000 */
.L_x_13433:
        /* <DEDUP_REMOVED lines=16> */
.L_x_13419:
        /* <DEDUP_REMOVED lines=25> */
.L_x_13437:
[----:B------:R-:W-:Y:S05]  /*3c590*/  BSYNC B3 ;  /* 0x0000000000037941 */ /* 0x000fea0003800000 */
.L_x_13436:
        /* <DEDUP_REMOVED lines=27> */
.L_x_13440:
[----:B------:R-:W-:Y:S05]  /*3c750*/  BSYNC B3 ;  /* 0x0000000000037941 */ /* 0x000fea0003800000 */
.L_x_13439:
        /* <DEDUP_REMOVED lines=16> */
.L_x_13438:
[----:B------:R-:W2:-:S10]  /*3c860*/  DADD R64, R64, 1 ;  /* 0x3ff0000040407429 */ /* 0x000e940000000000 */
[----:B--2---:R-:W-:Y:S01]  /*3c870*/  ISETP.GT.AND P0, PT, R65, 0xfffff, PT ;  /* 0x000fffff4100780c */ /* 0x004fe20003f04270 */
[----:B0-----:R-:W-:Y:S01]  /*3c880*/  IMAD.MOV.U32 R4, RZ, RZ, R64 ;  /* 0x000000ffff047224 */ /* 0x001fe200078e0040 */
[----:B------:R-:W-:Y:S01]  /*3c890*/  MOV R5, R65 ;  /* 0x0000004100057202 */ /* 0x000fe20000000f00 */
        /* <DEDUP_REMOVED lines=52> */
.L_x_13441:
[----:B------:R-:W-:Y:S01]  /*3cbe0*/  IMAD.MOV.U32 R2, RZ, RZ, 0x0 ;  /* 0x00000000ff027424 */ /* 0x000fe200078e00ff */
[----:B------:R-:W-:Y:S01]  /*3cbf0*/  FSETP.NEU.FTZ.AND P0, PT, R5, RZ, PT ;  /* 0x000000ff0500720b */ /* 0x000fe20003f1d000 */
[----:B------:R-:W-:-:S06]  /*3cc00*/  IMAD.MOV.U32 R3, RZ, RZ, 0x7ff00000 ;  /* 0x7ff00000ff037424 */ /* 0x000fcc00078e00ff */
[----:B------:R-:W0:-:S10]  /*3cc10*/  DFMA R2, R4, R2, +INF ;  /* 0x7ff000000402742b */ /* 0x000e140000000002 */
[----:B0-----:R-:W-:Y:S02]  /*3cc20*/  FSEL R64, R2, RZ, P0 ;  /* 0x000000ff02407208 */ /* 0x001fe40000000000 */
[----:B------:R-:W-:Y:S01]  /*3cc30*/  FSEL R65, R3, -QNAN , P0 ;  /* 0xfff0000003417808 */ /* 0x000fe20000000000 */
[----:B------:R-:W-:Y:S05]  /*3cc40*/  BRA `(.L_x_13417) ;  /* 0x000004b000007947 */ /* 0x000fea0003800000 */
.L_x_13435:
        /* <DEDUP_REMOVED lines=24> */
.L_x_13443:
[----:B------:R-:W-:Y:S05]  /*3cdd0*/  BSYNC B3 ;  /* 0x0000000000037941 */ /* 0x000fea0003800000 */
.L_x_13442:
        /* <DEDUP_REMOVED lines=21> */
.L_x_13445:
[----:B------:R-:W-:Y:S05]  /*3cf30*/  BSYNC B3 ;  /* 0x0000000000037941 */ /* 0x000fea0003800000 */
.L_x_13444:
[----:B------:R-:W-:Y:S05]  /*3cf40*/  BRA `(.L_x_13417) ;  /* 0x000001b000007947 */ /* 0x000fea0003800000 */
.L_x_13418:
        /* <DEDUP_REMOVED lines=24> */
.L_x_13447:
[----:B------:R-:W-:Y:S05]  /*3d0d0*/  BSYNC B3 ;  /* 0x0000000000037941 */ /* 0x000fea0003800000 */
.L_x_13446:
[----:B--2---:R-:W-:Y:S02]  /*3d0e0*/  IMAD.MOV.U32 R64, RZ, RZ, R4 ;  /* 0x000000ffff407224 */ /* 0x004fe400078e0004 */
[----:B------:R-:W-:-:S02]  /*3d0f0*/  IMAD.MOV.U32 R65, RZ, RZ, R5 ;  /* 0x000000ffff417224 */ /* 0x000fc400078e0005 */
.L_x_13417:
[----:B------:R-:W-:Y:S05]  /*3d100*/  BSYNC B2 ;  /* 0x0000000000027941 */ /* 0x000fea0003800000 */
.L_x_13413:
        /* <DEDUP_REMOVED lines=24> */
[----:B-123--:R-:W-:Y:S05]  /*3d290*/  CALL.REL.NOINC `($__internal_26_$__cuda_sm20_div_rn_f64_full) ;  /* 0x0004ac1000007944 */ /* 0x00efea0003c00000 */
.L_x_13452:
[----:B------:R-:W-:Y:S05]  /*3d2a0*/  BSYNC B4 ;  /* 0x0000000000047941 */ /* 0x000fea0003800000 */
.L_x_13451:
        /* <DEDUP_REMOVED lines=23> */
.L_x_13454:
        /* <DEDUP_REMOVED lines=43> */
.L_x_13453:
        /* <DEDUP_REMOVED lines=37> */
.L_x_13463:
[----:B------:R-:W-:Y:S05]  /*3d920*/  BSYNC B6 ;  /* 0x0000000000067941 */ /* 0x000fea0003800000 */
.L_x_13462:
[----:B------:R-:W-:Y:S05]  /*3d930*/  BRA `(.L_x_13461) ;  /* 0x0000001000007947 */ /* 0x000fea0003800000 */
.L_x_13460:
[----:B------:R0:W4:-:S06]  /*3d940*/  DADD R52, -R62, R50 ;  /* 0x000000003e347229 */ /* 0x00010c0000000132 */
.L_x_13461:
[----:B------:R-:W-:Y:S05]  /*3d950*/  BSYNC B5 ;  /* 0x0000000000057941 */ /* 0x000fea0003800000 */
.L_x_13459:
        /* <DEDUP_REMOVED lines=22> */
[----:B------:R-:W-:Y:S01]  /*3dac0*/  MOV R6, R8 ;  /* 0x0000000800067202 */ /* 0x000fe20000000f00 */
[----:B------:R-:W-:Y:S01]  /*3dad0*/  IMAD.MOV.U32 R5, RZ, RZ, R9 ;  /* 0x000000ffff057224 */ /* 0x000fe200078e0009 */
[----:B------:R-:W-:Y:S01]  /*3dae0*/  MOV R4, 0x3db20 ;  /* 0x0003db2000047802 */ /* 0x000fe20000000f00 */
[----:B------:R-:W-:Y:S02]  /*3daf0*/  IMAD.MOV.U32 R2, RZ, RZ, R46 ;  /* 0x000000ffff027224 */ /* 0x000fe400078e002e */
[----:B------:R-:W-:Y:S02]  /*3db00*/  IMAD.MOV.U32 R3, RZ, RZ, R47 ;  /* 0x000000ffff037224 */ /* 0x000fe400078e002f */
[----:B01-34-:R-:W-:Y:S05]  /*3db10*/  CALL.REL.NOINC `($__internal_26_$__cuda_sm20_div_rn_f64_full) ;  /* 0x0004a39000007944 */ /* 0x01bfea0003c00000 */
.L_x_13468:
[----:B------:R-:W-:Y:S05]  /*3db20*/  BSYNC B6 ;  /* 0x0000000000067941 */ /* 0x000fea0003800000 */
.L_x_13467:
[----:B------:R-:W-:Y:S02]  /*3db30*/  IMAD.MOV.U32 R68, RZ, RZ, R2 ;  /* 0x000000ffff447224 */ /* 0x000fe400078e0002 */
[----:B------:R-:W-:Y:S01]  /*3db40*/  IMAD.MOV.U32 R69, RZ, RZ, R3 ;  /* 0x000000ffff457224 */ /* 0x000fe200078e0003 */
[----:B------:R-:W-:Y:S05]  /*3db50*/  BRA `(.L_x_13466) ;  /* 0x0000001000007947 */ /* 0x000fea0003800000 */
.L_x_13465:
[----:B------:R0:W4:-:S06]  /*3db60*/  DADD R68, -R48, R46 ;  /* 0x0000000030447229 */ /* 0x00010c000000012e */
.L_x_13466:
[----:B------:R-:W-:Y:S05]  /*3db70*/  BSYNC B5 ;  /* 0x0000000000057941 */ /* 0x000fea0003800000 */
.L_x_13464:
        /* <DEDUP_REMOVED lines=27> */
.L_x_13470:
[----:B------:R-:W-:Y:S05]  /*3dd30*/  BSYNC B5 ;  /* 0x0000000000057941 */ /* 0x000fea0003800000 */
.L_x_13469:
[----:B0---4-:R-:W-:Y:S02]  /*3dd40*/  IMAD.MOV.U32 R46, RZ, RZ, R4 ;  /* 0x000000ffff2e7224 */ /* 0x011fe400078e0004 */
[----:B------:R-:W-:Y:S01]  /*3dd50*/  IMAD.MOV.U32 R47, RZ, RZ, R5 ;  /* 0x000000ffff2f7224 */ /* 0x000fe200078e0005 */
[----:B------:R-:W-:Y:S05]  /*3dd60*/  BRA `(.L_x_13471) ;  /* 0x000008a000007947 */ /* 0x000fea0003800000 */
.L_x_13458:
        /* <DEDUP_REMOVED lines=24> */
[----:B------:R-:W-:Y:S02]  /*3def0*/  MOV R2, 0x3df10 ;  /* 0x0003df1000027802 */ /* 0x000fe40000000f00 */
[----:B01-3--:R-:W-:Y:S05]  /*3df00*/  CALL.REL.NOINC `($__internal_27_$__cuda_sm20_dsqrt_rn_f64_mediumpath_v1) ;  /* 0x0004a60000007944 */ /* 0x00bfea0003c00000 */
[----:B------:R-:W-:Y:S02]  /*3df10*/  IMAD.MOV.U32 R5, RZ, RZ, R3 ;  /* 0x000000ffff057224 */ /* 0x000fe400078e0003 */
.L_x_13474:
[----:B------:R-:W-:Y:S05]  /*3df20*/  BSYNC B5 ;  /* 0x0000000000057941 */ /* 0x000fea0003800000 */
.L_x_13473:
[----:B--2---:R-:W-:Y:S02]  /*3df30*/  IMAD.MOV.U32 R46, RZ, RZ, R4 ;  /* 0x000000ffff2e7224 */ /* 0x004fe400078e0004 */
[----:B------:R-:W-:Y:S01]  /*3df40*/  IMAD.MOV.U32 R47, RZ, RZ, R5 ;  /* 0x000000ffff2f7224 */ /* 0x000fe200078e0005 */
[----:B------:R-:W-:Y:S05]  /*3df50*/  BRA `(.L_x_13471) ;  /* 0x000006b000007947 */ /* 0x000fea0003800000 */
.L_x_13472:
        /* <DEDUP_REMOVED lines=27> */
.L_x_13476:
[----:B------:R-:W-:Y:S05]  /*3e110*/  BSYNC B5 ;  /* 0x0000000000057941 */ /* 0x000fea0003800000 */
.L_x_13475:
        /* <DEDUP_REMOVED lines=21> */
.L_x_13478:
[----:B------:R-:W-:Y:S05]  /*3e270*/  BSYNC B5 ;  /* 0x0000000000057941 */ /* 0x000fea0003800000 */
.L_x_13477:
[----:B------:R-:W0:Y:S01]  /*3e280*/  DMUL R66, R66, 8.11296384146066816958e+31 ;  /* 0x4690000042427828 */ /* 0x000e220000000000 */
[----:B------:R-:W-:Y:S05]  /*3e290*/  BRA `(.L_x_13471) ;  /* 0x0000037000007947 */ /* 0x000fea0003800000 */
.L_x_13457:
[----:B------:R-:W0:Y:S01]  /*3e2a0*/  MUFU.RSQ64H R53, R69 ;  /* 0x0000004500357308 */ /* 0x000e220000001c00 */
[----:B------:R-:W-:Y:S01]  /*3e2b0*/  IADD3 R52, R69, -0x3500000, RZ ;  /* 0xfcb0000045347810 */ /* 0x000fe20007ffe0ff */
[----:B------:R-:W-:Y:S01]  /*3e2c0*/  IMAD.MOV.U32 R4, RZ, RZ, 0x0 ;  /* 0x00000000ff047424 */ /* 0x000fe200078e00ff */
[----:B------:R-:W-:Y:S01]  /*3e2d0*/  MOV R5, 0x3fd80000 ;  /* 0x3fd8000000057802 */ /* 0x000fe20000000f00 */
[----:B------:R-:W-:Y:S01]  /*3e2e0*/  BSSY B5, `(.L_x_13479) ;  /* 0x0000014000057945 */ /* 0x000fe20003800000 */
        /* <DEDUP_REMOVED lines=19> */
.L_x_13480:
[----:B------:R-:W-:Y:S05]  /*3e420*/  BSYNC B5 ;  /* 0x0000000000057941 */ /* 0x000fea0003800000 */
.L_x_13479:
        /* <DEDUP_REMOVED lines=28> */
.L_x_13482:
[----:B------:R-:W-:Y:S05]  /*3e5f0*/  BSYNC B5 ;  /* 0x0000000000057941 */ /* 0x000fea0003800000 */
.L_x_13481:
[----:B--2-4-:R2:W4:-:S06]  /*3e600*/  DMUL R46, R2, R46 ;  /* 0x0000002e022e7228 */ /* 0x01450c0000000000 */
.L_x_13471:
[----:B------:R-:W-:Y:S05]  /*3e610*/  BSYNC B4 ;  /* 0x0000000000047941 */ /* 0x000fea0003800000 */
.L_x_13456:
[----:B------:R-:W-:Y:S05]  /*3e620*/  BRA `(.L_x_13483) ;  /* 0x0000002000007947 */ /* 0x000fea0003800000 */
.L_x_13450:
[----:B------:R4:W0:-:S04]  /*3e630*/  DMUL R46, R44, 9.00719925474099200000e+15 ;  /* 0x434000002c2e7828 */ /* 0x0008080000000000 */
[----:B------:R-:W3:-:S06]  /*3e640*/  DMUL R66, R66, 9.00719925474099200000e+15 ;  /* 0x4340000042427828 */ /* 0x000ecc0000000000 */
.L_x_13483:
[----:B0---4-:R-:W-:Y:S05]  /*3e650*/  BSYNC B2 ;  /* 0x0000000000027941 */ /* 0x011fea0003800000 */
.L_x_13449:
        /* <DEDUP_REMOVED lines=28> */
.L_x_13485:
[----:B------:R-:W-:Y:S05]  /*3e820*/  BSYNC B2 ;  /* 0x0000000000027941 */ /* 0x000fea0003800000 */
.L_x_13484:
        /* <DEDUP_REMOVED lines=43> */
.L_x_13487:
[----:B------:R-:W-:Y:S02]  /*3eae0*/  FSEL R2, RZ, 3.37028055040000000000e+12, P1 ;  /* 0x54442d18ff027808 */ /* 0x000fe40000800000 */
[----:B------:R-:W-:Y:S02]  /*3eaf0*/  FSEL R3, RZ, 2.1426990032196044922, P1 ;  /* 0x400921fbff037808 */ /* 0x000fe40000800000 */
.L_x_13488:
[----:B------:R-:W-:Y:S05]  /*3eb00*/  BSYNC B0 ;  /* 0x0000000000007941 */ /* 0x000fea0003800000 */
.L_x_13486:
[----:B------:R0:W2:Y:S02]  /*3eb10*/  DADD R46, |R46|, |R66| ;  /* 0x000000002e2e7229 */ /* 0x0000a40000000642 */
[----:B0-----:R-:W-:-:S04]  /*3eb20*/  LOP3.LUT R67, R3, 0x80000000, R67, 0xb8, !PT ;  /* 0x8000000003437812 */ /* 0x001fc800078eb843 */
[----:B--2---:R-:W0:-:S06]  /*3eb30*/  DSETP.GTU.AND P0, PT, |R46|, +INF , PT ;  /* 0x7ff000002e00742a */ /* 0x004e0c0003f0c200 */
[----:B0-----:R-:W-:Y:S02]  /*3eb40*/  FSEL R2, R46, R2, P0 ;  /* 0x000000022e027208 */ /* 0x001fe40000000000 */
[----:B------:R-:W-:Y:S02]  /*3eb50*/  FSEL R3, R47, R67, P0 ;  /* 0x000000432f037208 */ /* 0x000fe40000000000 */
.L_x_13455:
[----:B------:R-:W-:Y:S05]  /*3eb60*/  BSYNC B3 ;  /* 0x0000000000037941 */ /* 0x000fea0003800000 */
.L_x_13448:
[----:B----4-:R-:W-:Y:S01]  /*3eb70*/  LOP3.LUT R19, R3, 0x80000000, R19, 0xb8, !PT ;  /* 0x8000000003137812 */ /* 0x010fe200078eb813 */
[----:B------:R-:W-:Y:S01]  /*3eb80*/  IMAD.MOV.U32 R18, RZ, RZ, R2 ;  /* 0x000000ffff127224 */ /* 0x000fe200078e0002 */
[----:B--23--:R-:W-:Y:S01]  /*3eb90*/  LOP3.LUT R17, R65, 0x80000000, R17, 0xb8, !PT ;  /* 0x8000000041117812 */ /* 0x00cfe200078eb811 */
[----:B------:R-:W-:Y:S01]  /*3eba0*/  IMAD.MOV.U32 R16, RZ, RZ, R64 ;  /* 0x000000ffff107224 */ /* 0x000fe200078e0040 */
[----:B------:R-:W-:Y:S05]  /*3ebb0*/  BRA `(.L_x_13412) ;  /* 0x000044f000007947 */ /* 0x000fea0003800000 */
.L_x_13411:
        /* <DEDUP_REMOVED lines=91> */
.L_x_13494:
[----:B------:R-:W-:Y:S05]  /*3f170*/  BSYNC B0 ;  /* 0x0000000000007941 */ /* 0x000fea0003800000 */
.L_x_13493:
        /* <DEDUP_REMOVED lines=8> */
.L_x_13496:
[----:B------:R-:W-:Y:S05]  /*3f200*/  BSYNC B3 ;  /* 0x0000000000037941 */ /* 0x000fea0003800000 */
.L_x_13495:
        /* <DEDUP_REMOVED lines=43> */
.L_x_13498:
[----:B------:R-:W-:-:S04]  /*3f4c0*/  ISETP.GE.AND P0, PT, R45, RZ, PT ;  /* 0x000000ff2d00720c */ /* 0x000fc80003f06270 */
[----:B------:R-:W-:Y:S02]  /*3f4d0*/  FSEL R6, RZ, 3.37028055040000000000e+12, P0 ;  /* 0x54442d18ff067808 */ /* 0x000fe40000000000 */
[----:B------:R-:W-:Y:S02]  /*3f4e0*/  FSEL R7, RZ, 2.1426990032196044922, P0 ;  /* 0x400921fbff077808 */ /* 0x000fe40000000000 */
.L_x_13499:
[----:B------:R-:W-:Y:S05]  /*3f4f0*/  BSYNC B0 ;  /* 0x0000000000007941 */ /* 0x000fea0003800000 */
.L_x_13497:
[----:B------:R-:W3:Y:S01]  /*3f500*/  DADD R2, |R16|, |R18| ;  /* 0x0000000010027229 */ /* 0x000ee20000000612 */
[----:B------:R-:W-:-:S03]  /*3f510*/  LOP3.LUT R11, R7, 0x80000000, R11, 0xb8, !PT ;  /* 0x80000000070b7812 */ /* 0x000fc600078eb80b */
[----:B--2---:R-:W-:-:S04]  /*3f520*/  DMUL R46, R46, 0.5 ;  /* 0x3fe000002e2e7828 */ /* 0x004fc80000000000 */
[----:B---3--:R-:W2:-:S06]  /*3f530*/  DSETP.GTU.AND P0, PT, |R2|, +INF , PT ;  /* 0x7ff000000200742a */ /* 0x008e8c0003f0c200 */
[----:B--2---:R-:W-:Y:S02]  /*3f540*/  FSEL R6, R2, R6, P0 ;  /* 0x0000000602067208 */ /* 0x004fe40000000000 */
[----:B------:R-:W-:Y:S01]  /*3f550*/  FSEL R7, R3, R11, P0 ;  /* 0x0000000b03077208 */ /* 0x000fe20000000000 */
[----:B------:R-:W-:Y:S05]  /*3f560*/  BRA `(.L_x_13500) ;  /* 0x000039c000007947 */ /* 0x000fea0003800000 */
.L_x_13492:
        /* <DEDUP_REMOVED lines=11> */
[----:B0-----:R-:W-:Y:S02]  /*3f620*/  LOP3.LUT R6, R5, 0xffc00000, RZ, 0xc0, !PT ;  /* 0xffc0000005067812 */ /* 0x001fe400078ec0ff */
        /* <DEDUP_REMOVED lines=100> */
.L_x_13502:
[----:B------:R-:W-:Y:S05]  /*3fc70*/  BSYNC B0 ;  /* 0x0000000000007941 */ /* 0x000fea0003800000 */
.L_x_13501:
        /* <DEDUP_REMOVED lines=10> */
.L_x_13504:
[----:B------:R-:W-:Y:S05]  /*3fd20*/  BSYNC B3 ;  /* 0x0000000000037941 */ /* 0x000fea0003800000 */
.L_x_13503:
        /* <DEDUP_REMOVED lines=43> */
.L_x_13506:
[----:B------:R-:W-:-:S04]  /*3ffe0*/  ISETP.GE.AND P0, PT, R45, RZ, PT ;  /* 0x000000ff2d00720c */ /* 0x000fc80003f06270 */
[----:B0-----:R-:W-:Y:S02]  /*3fff0*/  FSEL R6, RZ, 3.37028055040000000000e+12, P0 ;  /* 0x54442d18ff067808 */ /* 0x001fe40000000000 */
[----:B------:R-:W-:Y:S02]  /*40000*/  FSEL R7, RZ, 2.1426990032196044922, P0 ;  /* 0x400921fbff077808 */ /* 0x000fe40000000000 */
.L_x_13507:
[----:B------:R-:W-:Y:S05]  /*40010*/  BSYNC B0 ;  /* 0x0000000000007941 */ /* 0x000fea0003800000 */
.L_x_13505:
[----:B------:R-:W0:Y:S01]  /*40020*/  DADD R2, |R16|, |R18| ;  /* 0x0000000010027229 */ /* 0x000e220000000612 */
[----:B------:R-:W-:-:S05]  /*40030*/  LOP3.LUT R11, R7, 0x80000000, R11, 0xb8, !PT ;  /* 0x80000000070b7812 */ /* 0x000fca00078eb80b */
[----:B0-----:R-:W0:-:S06]  /*40040*/  DSETP.GTU.AND P0, PT, |R2|, +INF , PT ;  /* 0x7ff000000200742a */ /* 0x001e0c0003f0c200 */
[----:B0-----:R-:W-:Y:S02]  /*40050*/  FSEL R6, R2, R6, P0 ;  /* 0x0000000602067208 */ /* 0x001fe40000000000 */
[----:B------:R-:W-:Y:S01]  /*40060*/  FSEL R7, R3, R11, P0 ;  /* 0x0000000b03077208 */ /* 0x000fe20000000000 */
[----:B------:R-:W-:Y:S05]  /*40070*/  BRA `(.L_x_13500) ;  /* 0x00002eb000007947 */ /* 0x000fea0003800000 */
.L_x_13491:
        /* <DEDUP_REMOVED lines=23> */
.L_x_13509:
[----:B------:R-:W-:Y:S05]  /*401f0*/  BSYNC B3 ;  /* 0x0000000000037941 */ /* 0x000fea0003800000 */
.L_x_13508:
        /* <DEDUP_REMOVED lines=23> */
[----:B-1----:R-:W-:Y:S05]  /*40370*/  CALL.REL.NOINC `($__internal_26_$__cuda_sm20_div_rn_f64_full) ;  /* 0x00047b3000007944 */ /* 0x002fea0003c00000 */
[----:B------:R-:W-:Y:S02]  /*40380*/  IMAD.MOV.U32 R4, RZ, RZ, R2 ;  /* 0x000000ffff047224 */ /* 0x000fe400078e0002 */
[----:B------:R-:W-:Y:S02]  /*40390*/  IMAD.MOV.U32 R5, RZ, RZ, R3 ;  /* 0x000000ffff057224 */ /* 0x000fe400078e0003 */
.L_x_13511:
[----:B------:R-:W-:Y:S05]  /*403a0*/  BSYNC B3 ;  /* 0x0000000000037941 */ /* 0x000fea0003800000 */
.L_x_13510:
        /* <DEDUP_REMOVED lines=113> */
.L_x_13513:
[----:B------:R-:W-:Y:S05]  /*40ac0*/  BSYNC B0 ;  /* 0x0000000000007941 */ /* 0x000fea0003800000 */
.L_x_13512:
        /* <DEDUP_REMOVED lines=10> */
.L_x_13515:
[----:B------:R-:W-:Y:S05]  /*40b70*/  BSYNC B3 ;  /* 0x0000000000037941 */ /* 0x000fea0003800000 */
.L_x_13514:
        /* <DEDUP_REMOVED lines=43> */
.L_x_13517:
[----:B------:R-:W-:-:S04]  /*40e30*/  ISETP.GE.AND P0, PT, R45, RZ, PT ;  /* 0x000000ff2d00720c */ /* 0x000fc80003f06270 */
[----:B0-----:R-:W-:Y:S02]  /*40e40*/  FSEL R6, RZ, 3.37028055040000000000e+12, P0 ;  /* 0x54442d18ff067808 */ /* 0x001fe40000000000 */
[----:B------:R-:W-:Y:S02]  /*40e50*/  FSEL R7, RZ, 2.1426990032196044922, P0 ;  /* 0x400921fbff077808 */ /* 0x000fe40000000000 */
.L_x_13518:
[----:B------:R-:W-:Y:S05]  /*40e60*/  BSYNC B0 ;  /* 0x0000000000007941 */ /* 0x000fea0003800000 */
.L_x_13516:
[----:B------:R-:W0:Y:S01]  /*40e70*/  DADD R2, |R16|, |R18| ;  /* 0x0000000010027229 */ /* 0x000e220000000612 */
[----:B------:R-:W-:-:S03]  /*40e80*/  LOP3.LUT R11, R7, 0x80000000, R11, 0xb8, !PT ;  /* 0x80000000070b7812 */ /* 0x000fc600078eb80b */
[----:B--2---:R-:W-:-:S04]  /*40e90*/  DADD R46, R46, 1 ;  /* 0x3ff000002e2e7429 */ /* 0x004fc80000000000 */
[----:B0-----:R-:W0:-:S06]  /*40ea0*/  DSETP.GTU.AND P0, PT, |R2|, +INF , PT ;  /* 0x7ff000000200742a */ /* 0x001e0c0003f0c200 */
[----:B0-----:R-:W-:Y:S02]  /*40eb0*/  FSEL R6, R2, R6, P0 ;  /* 0x0000000602067208 */ /* 0x001fe40000000000 */
[----:B------:R-:W-:Y:S01]  /*40ec0*/  FSEL R7, R3, R11, P0 ;  /* 0x0000000b03077208 */ /* 0x000fe20000000000 */
[----:B------:R-:W-:Y:S05]  /*40ed0*/  BRA `(.L_x_13500) ;  /* 0x0000205000007947 */ /* 0x000fea0003800000 */
.L_x_13490:
        /* <DEDUP_REMOVED lines=86> */
.L_x_13522:
[----:B------:R-:W-:Y:S05]  /*41440*/  BSYNC B0 ;  /* 0x0000000000007941 */ /* 0x000fea0003800000 */
.L_x_13521:
        /* <DEDUP_REMOVED lines=8> */
.L_x_13524:
[----:B------:R-:W-:Y:S05]  /*414d0*/  BSYNC B3 ;  /* 0x0000000000037941 */ /* 0x000fea0003800000 */
.L_x_13523:
        /* <DEDUP_REMOVED lines=35> */
.L_x_13526:
[----:B0--3--:R-:W-:Y:S05]  /*41710*/  BSYNC B0 ;  /* 0x0000000000007941 */ /* 0x009fea0003800000 */
.L_x_13525:
[----:B------:R-:W-:Y:S01]  /*41720*/  LOP3.LUT R3, R7, 0x80000000, R19, 0xb8, !PT ;  /* 0x8000000007037812 */ /* 0x000fe200078eb813 */
[----:B--2---:R-:W0:Y:S01]  /*41730*/  DMUL R46, R46, 0.5 ;  /* 0x3fe000002e2e7828 */ /* 0x004e220000000000 */
[----:B------:R-:W-:Y:S02]  /*41740*/  FSEL R6, R4, R6, P0 ;  /* 0x0000000604067208 */ /* 0x000fe40000000000 */
[----:B------:R-:W-:Y:S01]  /*41750*/  FSEL R7, R5, R3, P0 ;  /* 0x0000000305077208 */ /* 0x000fe20000000000 */
[----:B------:R-:W-:Y:S05]  /*41760*/  BRA `(.L_x_13500) ;  /* 0x000017c000007947 */ /* 0x000fea0003800000 */
.L_x_13520:
        /* <DEDUP_REMOVED lines=112> */
.L_x_13528:
[----:B------:R-:W-:Y:S05]  /*41e70*/  BSYNC B0 ;  /* 0x0000000000007941 */ /* 0x000fea0003800000 */
.L_x_13527:
        /* <DEDUP_REMOVED lines=10> */
.L_x_13530:
[----:B------:R-:W-:Y:S05]  /*41f20*/  BSYNC B3 ;  /* 0x0000000000037941 */ /* 0x000fea0003800000 */
.L_x_13529:
        /* <DEDUP_REMOVED lines=33> */
[----:B------:R-:W-:Y:S02]  /*42140*/  FSEL R7, R5, R9, !P4 ;  /* 0x0000000905077208 */ /* 0x000fe40006000000 */
[----:B------:R-:W-:Y:S02]  /*42150*/  @!P0 MOV R7, 0x3fe921fb ;  /* 0x3fe921fb00078802 */ /* 0x000fe40000000f00 */
.L_x_13532:
[----:B0--3--:R-:W-:Y:S05]  /*42160*/  BSYNC B0 ;  /* 0x0000000000007941 */ /* 0x009fea0003800000 */
.L_x_13531:
[----:B------:R-:W-:Y:S02]  /*42170*/  LOP3.LUT R5, R7, 0x80000000, R19, 0xb8, !PT ;  /* 0x8000000007057812 */ /* 0x000fe400078eb813 */
[----:B------:R-:W-:Y:S02]  /*42180*/  FSEL R6, R2, R6, P1 ;  /* 0x0000000602067208 */ /* 0x000fe40000800000 */
[----:B------:R-:W-:Y:S01]  /*42190*/  FSEL R7, R3, R5, P1 ;  /* 0x0000000503077208 */ /* 0x000fe20000800000 */
[----:B------:R-:W-:Y:S05]  /*421a0*/  BRA `(.L_x_13500) ;  /* 0x00000d8000007947 */ /* 0x000fea0003800000 */
.L_x_13519:
        /* <DEDUP_REMOVED lines=23> */
.L_x_13534:
[----:B------:R-:W-:Y:S05]  /*42320*/  BSYNC B3 ;  /* 0x0000000000037941 */ /* 0x000fea0003800000 */
.L_x_13533:
        /* <DEDUP_REMOVED lines=26> */
.L_x_13536:
[----:B------:R-:W-:Y:S05]  /*424d0*/  BSYNC B3 ;  /* 0x0000000000037941 */ /* 0x000fea0003800000 */
.L_x_13535:
        /* <DEDUP_REMOVED lines=113> */
.L_x_13538:
[----:B------:R-:W-:Y:S05]  /*42bf0*/  BSYNC B0 ;  /* 0x0000000000007941 */ /* 0x000fea0003800000 */
.L_x_13537:
        /* <DEDUP_REMOVED lines=10> */
.L_x_13540:
[----:B------:R-:W-:Y:S05]  /*42ca0*/  BSYNC B3 ;  /* 0x0000000000037941 */ /* 0x000fea0003800000 */
.L_x_13539:
        /* <DEDUP_REMOVED lines=36> */
.L_x_13542:
[----:B0-23--:R-:W-:Y:S05]  /*42ef0*/  BSYNC B0 ;  /* 0x0000000000007941 */ /* 0x00dfea0003800000 */
.L_x_13541:
[----:B------:R-:W-:Y:S02]  /*42f00*/  LOP3.LUT R5, R7, 0x80000000, R19, 0xb8, !PT ;  /* 0x8000000007057812 */ /* 0x000fe400078eb813 */
[----:B------:R-:W-:Y:S02]  /*42f10*/  FSEL R6, R2, R6, P1 ;  /* 0x0000000602067208 */ /* 0x000fe40000800000 */
[----:B------:R-:W-:Y:S02]  /*42f20*/  FSEL R7, R3, R5, P1 ;  /* 0x0000000503077208 */ /* 0x000fe40000800000 */
.L_x_13500:
[----:B0-----:R-:W-:Y:S05]  /*42f30*/  BSYNC B2 ;  /* 0x0000000000027941 */ /* 0x001fea0003800000 */
.L_x_13489:
[----:B--2---:R-:W0:Y:S01]  /*42f40*/  DADD R46, R46, c[0x2][0x50] ;  /* 0x008014002e2e7629 */ /* 0x004e220000000000 */
[----:B------:R-:W-:Y:S01]  /*42f50*/  LOP3.LUT R19, R7, 0x80000000, R19, 0xb8, !PT ;  /* 0x8000000007137812 */ /* 0x000fe200078eb813 */
[----:B------:R-:W-:-:S08]  /*42f60*/  IMAD.MOV.U32 R18, RZ, RZ, R6 ;  /* 0x000000ffff127224 */ /* 0x000fd000078e0006 */
[----:B0-----:R-:W-:Y:S01]  /*42f70*/  LOP3.LUT R17, R47, 0x80000000, R17, 0xb8, !PT ;  /* 0x800000002f117812 */ /* 0x001fe200078eb811 */
[----:B------:R-:W-:Y:S01]  /*42f80*/  IMAD.MOV.U32 R16, RZ, RZ, R46 ;  /* 0x000000ffff107224 */ /* 0x000fe200078e002e */
[----:B------:R-:W-:Y:S05]  /*42f90*/  BRA `(.L_x_13412) ;  /* 0x0000011000007947 */ /* 0x000fea0003800000 */
.L_x_13410:
        /* <DEDUP_REMOVED lines=14> */
[----:B--2---:R-:W-:Y:S01]  /*43080*/  @P0 IMAD.MOV.U32 R16, RZ, RZ, R18 ;  /* 0x000000ffff100224 */ /* 0x004fe200078e0012 */
[----:B------:R-:W-:-:S06]  /*43090*/  @P0 MOV R17, R19 ;  /* 0x0000001300110202 */ /* 0x000fcc0000000f00 */
[----:B------:R-:W2:-:S06]  /*430a0*/  @!P0 DADD R16, R16, R16 ;  /* 0x0000000010108229 */ /* 0x000e8c0000000010 */
.L_x_13412:
[----:B------:R-:W-:Y:S05]  /*430b0*/  BSYNC B1 ;  /* 0x0000000000017941 */ /* 0x000fea0003800000 */
.L_x_13409:
[----:B------:R-:W-:Y:S01]  /*430c0*/  WARPSYNC 0xffffffff ;  /* 0xffffffff00007948 */ /* 0x000fe20003800000 */
[----:B------:R-:W-:-:S04]  /*430d0*/  IMAD.MOV.U32 R3, RZ, RZ, 0x10 ;  /* 0x00000010ff037424 */ /* 0x000fc800078e00ff */
[----:B------:R-:W-:-:S06]  /*430e0*/  IMAD.WIDE.U32 R2, R0, R3, c[0x0][0x168] ;  /* 0x00005a0000027625 */ /* 0x000fcc00078e0003 */
[----:B------:R-:W-:-:S05]  /*430f0*/  IMAD.WIDE R2, R10, 0x20, R2 ;  /* 0x000000200a027825 */ /* 0x000fca00078e0202 */
[----:B0-----:R-:W-:Y:S04]  /*43100*/  STG.E.128 [R2.64], R12 ;  /* 0x0000000c02007986 */ /* 0x001fe8000c101d04 */
[----:B-1----:R-:W-:Y:S04]  /*43110*/  STG.E.128 [R2.64+0x10], R40 ;  /* 0x0000102802007986 */ /* 0x002fe8000c101d04 */
[----:B------:R-:W-:Y:S04]  /*43120*/  STG.E.128 [R2.64+0x1000], R36 ;  /* 0x0010002402007986 */ /* 0x000fe8000c101d04 */
[----:B------:R-:W-:Y:S04]  /*43130*/  STG.E.128 [R2.64+0x1010], R32 ;  /* 0x0010102002007986 */ /* 0x000fe8000c101d04 */
[----:B------:R-:W-:Y:S04]  /*43140*/  STG.E.128 [R2.64+0x2000], R28 ;  /* 0x0020001c02007986 */ /* 0x000fe8000c101d04 */
[----:B------:R-:W-:Y:S04]  /*43150*/  STG.E.128 [R2.64+0x2010], R24 ;  /* 0x0020101802007986 */ /* 0x000fe8000c101d04 */
[----:B------:R-:W-:Y:S04]  /*43160*/  STG.E.128 [R2.64+0x3000], R20 ;  /* 0x0030001402007986 */ /* 0x000fe8000c101d04 */
[----:B--2---:R-:W-:Y:S01]  /*43170*/  STG.E.128 [R2.64+0x3010], R16 ;  /* 0x0030101002007986 */ /* 0x004fe2000c101d04 */
[----:B------:R-:W-:Y:S05]  /*43180*/  EXIT ;  /* 0x000000000000794d */ /* 0x000fea0003800000 */
.L_x_12470:
[----:B------:R-:W0:Y:S01]  /*43190*/  S2R R8, SR_TID.X ;  /* 0x0000000000087919 */ /* 0x000e220000002100 */
[----:B------:R-:W-:Y:S01]  /*431a0*/  CS2R R26, SRZ ;  /* 0x00000000001a7805 */ /* 0x000fe2000001ff00 */
[----:B------:R-:W-:Y:S01]  /*431b0*/  CS2R R24, SRZ ;  /* 0x0000000000187805 */ /* 0x000fe2000001ff00 */
[----:B------:R-:W-:Y:S01]  /*431c0*/  CS2R R22, SRZ ;  /* 0x0000000000167805 */ /* 0x000fe2000001ff00 */
        /* <DEDUP_REMOVED lines=10> */
[----:B------:R0:W5:Y:S07]  /*43270*/  @!P0 LDG.E.128 R28, [R2.64] ;  /* 0x00000004021c8981 */ /* 0x00016e000c1e1d00 */
[----:B------:R-:W-:Y:S01]  /*43280*/  @!P5 IMAD.IADD R4, R0, 0x1, R8 ;  /* 0x000000010004d824 */ /* 0x000fe200078e0208 */
[----:B------:R-:W-:Y:S01]  /*43290*/  @!P5 IADD3 R8, R8, 0x80, RZ ;  /* 0x000000800808d810 */ /* 0x000fe20007ffe0ff */
[----:B------:R-:W-:-:S03]  /*432a0*/  @!P5 IMAD.MOV.U32 R5, RZ, RZ, 0x10 ;  /* 0x00000010ff05d424 */ /* 0x000fc600078e00ff */
[----:B------:R-:W-:Y:S01]  /*432b0*/  ISETP.GE.AND P6, PT, R8, R53, PT ;  /* 0x000000350800720c */ /* 0x000fe20003fc6270 */
[----:B------:R-:W-:-:S05]  /*432c0*/  @!P5 IMAD.WIDE.U32 R4, R4, R5, c[0x0][0x170] ;  /* 0x00005c000404d625 */ /* 0x000fca00078e0005 */
        /* <DEDUP_REMOVED lines=19> */
[----:B-1----:R-:W-:Y:S02]  /*43400*/  @!P1 IMAD.MOV.U32 R4, RZ, RZ, 0x10 ;  /* 0x00000010ff049424 */ /* 0x002fe400078e00ff */
[----:B--2---:R-:W-:Y:S02]  /*43410*/  @!P2 IMAD.MOV.U32 R7, RZ, RZ, 0x10 ;  /* 0x00000010ff07a424 */ /* 0x004fe400078e00ff */
[----:B------:R-:W-:Y:S02]  /*43420*/  @!P3 IMAD.MOV.U32 R32, RZ, RZ, 0x10 ;  /* 0x00000010ff20b424 */ /* 0x000fe400078e00ff */
[----:B------:R-:W-:Y:S01]  /*43430*/  @!P4 IMAD.MOV.U32 R34, RZ, RZ, 0x10 ;  /* 0x00000010ff22c424 */ /* 0x000fe200078e00ff */
[----:B------:R-:W-:Y:S01]  /*43440*/  CS2R R16, SRZ ;  /* 0x0000000000107805 */ /* 0x000fe2000001ff00 */
[----:B------:R-:W-:Y:S01]  /*43450*/  @!P1 IMAD.WIDE.U32 R4, R9, R4, c[0x0][0x170] ;  /* 0x00005c0009049625 */ /* 0x000fe200078e0004 */
[----:B------:R-:W-:-:S03]  /*43460*/  CS2R R46, SRZ ;  /* 0x00000000002e7805 */ /* 0x000fc6000001ff00 */
[----:B0-----:R-:W-:Y:S01]  /*43470*/  @!P5 IMAD.IADD R2, R0, 0x1, R8 ;  /* 0x000000010002d824 */ /* 0x001fe200078e0208 */
[----:B------:R-:W-:Y:S01]  /*43480*/  CS2R R44, SRZ ;  /* 0x00000000002c7805 */ /* 0x000fe2000001ff00 */
[----:B------:R-:W-:Y:S01]  /*43490*/  @!P5 IMAD.MOV.U32 R3, RZ, RZ, 0x10 ;  /* 0x00000010ff03d424 */ /* 0x000fe200078e00ff */
[----:B------:R-:W-:Y:S01]  /*434a0*/  CS2R R50, SRZ ;  /* 0x0000000000327805 */ /* 0x000fe2000001ff00 */
[----:B------:R-:W-:Y:S01]  /*434b0*/  CS2R R48, SRZ ;  /* 0x0000000000307805 */ /* 0x000fe2000001ff00 */
[----:B------:R-:W-:Y:S01]  /*434c0*/  CS2R R14, SRZ ;  /* 0x00000000000e7805 */ /* 0x000fe2000001ff00 */
[----:B------:R-:W-:Y:S01]  /*434d0*/  CS2R R12, SRZ ;  /* 0x00000000000c7805 */ /* 0x000fe2000001ff00 */
[----:B------:R-:W-:Y:S01]  /*434e0*/  CS2R R42, SRZ ;  /* 0x00000000002a7805 */ /* 0x000fe2000001ff00 */
[----:B------:R-:W-:Y:S01]  /*434f0*/  CS2R R40, SRZ ;  /* 0x0000000000287805 */ /* 0x000fe2000001ff00 */
[----:B------:R-:W-:Y:S01]  /*43500*/  @!P2 IMAD.WIDE.U32 R6, R10, R7, c[0x0][0x170] ;  /* 0x00005c000a06a625 */ /* 0x000fe200078e0007 */
[----:B------:R0:W5:Y:S03]  /*43510*/  @!P1 LDG.E.128 R16, [R4.64] ;  /* 0x0000000404109981 */ /* 0x000166000c1e1d00 */
[----:B------:R-:W-:Y:S01]  /*43520*/  @!P3 IMAD.WIDE.U32 R8, R11, R32, c[0x0][0x170] ;  /* 0x00005c000b08b625 */ /* 0x000fe200078e0020 */
[----:B------:R0:W5:Y:S03]  /*43530*/  @!P2 LDG.E.128 R44, [R6.64] ;  /* 0x00000004062ca981 */ /* 0x000166000c1e1d00 */
[----:B------:R-:W-:Y:S01]  /*43540*/  @!P4 IMAD.WIDE.U32 R10, R33, R34, c[0x0][0x170] ;  /* 0x00005c00210ac625 */ /* 0x000fe200078e0022 */
[----:B------:R0:W5:Y:S03]  /*43550*/  @!P3 LDG.E.128 R48, [R8.64] ;  /* 0x000000040830b981 */ /* 0x000166000c1e1d00 */
        /* <DEDUP_REMOVED lines=8> */
[----:B0-----:R-:W0:-:S04]  /*435e0*/  DADD R6, -RZ, |R30| ;  /* 0x00000000ff067229 */ /* 0x001e08000000051e */
[----:B-1----:R-:W1:-:S04]  /*435f0*/  DSETP.GTU.OR P0, PT, |R28|, +INF , P0 ;  /* 0x7ff000001c00742a */ /* 0x002e48000070c600 */
[----:B------:R2:W3:Y:S02]  /*43600*/  DADD R32, -RZ, |R28| ;  /* 0x00000000ff207229 */ /* 0x0004e4000000051c */
[----:B0-----:R-:W-:Y:S01]  /*43610*/  IMAD.MOV.U32 R10, RZ, RZ, R6 ;  /* 0x000000ffff0a7224 */ /* 0x001fe200078e0006 */
[----:B------:R-:W-:-:S07]  /*43620*/  MOV R11, R7 ;  /* 0x00000007000b7202 */ /* 0x000fce0000000f00 */
[----:B-1----:R-:W-:Y:S05]  /*43630*/  @P0 BRA `(.L_x_13545) ;  /* 0x0000883000000947 */ /* 0x002fea0003800000 */
        /* <DEDUP_REMOVED lines=79> */
[----:B0-----:R-:W-:Y:S01]  /*43b30*/  IMAD.MOV.U32 R3, RZ, RZ, 0x3fd80000 ;  /* 0x3fd80000ff037424 */ /* 0x001fe200078e00ff */
[----:B------:R-:W-:Y:S01]  /*43b40*/  MOV R2, 0x0 ;  /* 0x0000000000027802 */ /* 0x000fe20000000f00 */
        /* <DEDUP_REMOVED lines=46> */
[----:B------:R-:W-:Y:S02]  /*43e30*/  IMAD.MOV.U32 R52, RZ, RZ, R36 ;  /* 0x000000ffff347224 */ /* 0x000fe400078e0024 */
[----:B------:R-:W-:Y:S05]  /*43e40*/  CALL.REL.NOINC `($__internal_27_$__cuda_sm20_dsqrt_rn_f64_mediumpath_v1) ;  /* 0x000446c000007944 */ /* 0x000fea0003c00000 */
[----:B------:R-:W-:Y:S02]  /*43e50*/  IMAD.MOV.U32 R2, RZ, RZ, R4 ;  /* 0x000000ffff027224 */ /* 0x000fe400078e0004 */
.L_x_13550:
[----:B------:R-:W-:Y:S05]  /*43e60*/  BSYNC B3 ;  /* 0x0000000000037941 */ /* 0x000fea0003800000 */
.L_x_13549:
[----:B-1----:R-:W1:-:S10]  /*43e70*/  DADD R2, R34, R2 ;  /* 0x0000000022027229 */ /* 0x002e540000000002 */
[----:B-1----:R-:W-:Y:S01]  /*43e80*/  ISETP.GT.AND P0, PT, R3, 0xfffff, PT ;  /* 0x000fffff0300780c */ /* 0x002fe20003f04270 */
        /* <DEDUP_REMOVED lines=60> */
.L_x_13548:
        /* <DEDUP_REMOVED lines=36> */
.L_x_13558:
[----:B------:R-:W-:Y:S05]  /*44490*/  BSYNC B4 ;  /* 0x0000000000047941 */ /* 0x000fea0003800000 */
.L_x_13557:
[----:B------:R-:W-:Y:S05]  /*444a0*/  BRA `(.L_x_13556) ;  /* 0x0000001000007947 */ /* 0x000fea0003800000 */
.L_x_13555:
[----:B------:R0:W1:-:S06]  /*444b0*/  DADD R36, -R66, R64 ;  /* 0x0000000042247229 */ /* 0x00004c0000000140 */
.L_x_13556:
[----:B------:R-:W-:Y:S05]  /*444c0*/  BSYNC B3 ;  /* 0x0000000000037941 */ /* 0x000fea0003800000 */
.L_x_13554:
        /* <DEDUP_REMOVED lines=29> */
[----:B------:R-:W-:Y:S01]  /*446a0*/  MOV R4, R2 ;  /* 0x0000000200047202 */ /* 0x000fe20000000f00 */
[----:B------:R-:W-:Y:S02]  /*446b0*/  IMAD.MOV.U32 R5, RZ, RZ, R3 ;  /* 0x000000ffff057224 */ /* 0x000fe400078e0003 */
.L_x_13563:
[----:B------:R-:W-:Y:S05]  /*446c0*/  BSYNC B4 ;  /* 0x0000000000047941 */ /* 0x000fea0003800000 */
.L_x_13562:
[----:B------:R-:W-:Y:S02]  /*446d0*/  IMAD.MOV.U32 R2, RZ, RZ, R4 ;  /* 0x000000ffff027224 */ /* 0x000fe400078e0004 */
[----:B------:R-:W-:Y:S01]  /*446e0*/  IMAD.MOV.U32 R3, RZ, RZ, R5 ;  /* 0x000000ffff037224 */ /* 0x000fe200078e0005 */
[----:B------:R-:W-:Y:S05]  /*446f0*/  BRA `(.L_x_13561) ;  /* 0x0000001000007947 */ /* 0x000fea0003800000 */
.L_x_13560:
[----:B------:R2:W3:-:S06]  /*44700*/  DADD R2, R38, -R4 ;  /* 0x0000000026027229 */ /* 0x0004cc0000000804 */
.L_x_13561:
[----:B------:R-:W-:Y:S05]  /*44710*/  BSYNC B3 ;  /* 0x0000000000037941 */ /* 0x000fea0003800000 */
.L_x_13559:
        /* <DEDUP_REMOVED lines=23> */
[----:B-1----:R-:W-:Y:S02]  /*44890*/  IMAD.MOV.U32 R4, RZ, RZ, R56 ;  /* 0x000000ffff047224 */ /* 0x002fe400078e0038 */
[----:B------:R-:W-:Y:S02]  /*448a0*/  IMAD.MOV.U32 R3, RZ, RZ, R55 ;  /* 0x000000ffff037224 */ /* 0x000fe400078e0037 */
[----:B--2---:R-:W-:Y:S02]  /*448b0*/  IMAD.MOV.U32 R6, RZ, RZ, R58 ;  /* 0x000000ffff067224 */ /* 0x004fe400078e003a */
[----:B------:R-:W-:Y:S02]  /*448c0*/  IMAD.MOV.U32 R7, RZ, RZ, R59 ;  /* 0x000000ffff077224 */ /* 0x000fe400078e003b */
[----:B0-----:R-:W-:Y:S05]  /*448d0*/  CALL.REL.NOINC `($__internal_27_$__cuda_sm20_dsqrt_rn_f64_mediumpath_v1) ;  /* 0x00043c3000007944 */ /* 0x001fea0003c00000 */
[----:B------:R-:W-:Y:S02]  /*448e0*/  IMAD.MOV.U32 R6, RZ, RZ, R4 ;  /* 0x000000ffff067224 */ /* 0x000fe400078e0004 */
[----:B------:R-:W-:-:S02]  /*448f0*/  IMAD.MOV.U32 R7, RZ, RZ, R3 ;  /* 0x000000ffff077224 */ /* 0x000fc400078e0003 */
.L_x_13565:
[----:B------:R-:W-:Y:S05]  /*44900*/  BSYNC B3 ;  /* 0x0000000000037941 */ /* 0x000fea0003800000 */
.L_x_13564:
[----:B--2---:R-:W2:-:S10]  /*44910*/  DADD R36, R36, R6 ;  /* 0x0000000024247229 */ /* 0x004e940000000006 */
[C---:B--2---:R-:W-:Y:S02]  /*44920*/  FSETP.GEU.FTZ.AND P1, PT, R37.reuse, 1.7916666269302368164, PT ;  /* 0x3fe555552500780b */ /* 0x044fe40003f3e000 */
[----:B------:R-:W-:-:S13]  /*44930*/  FSETP.GT.FTZ.AND P0, PT, R37, -1.6999999284744262695, PT ;  /* 0xbfd999992500780b */ /* 0x000fda0003f14000 */
[----:B------:R-:W-:Y:S05]  /*44940*/  @P0 BRA !P1, `(.L_x_13566) ;  /* 0x000003e000000947 */ /* 0x000fea0004800000 */
[----:B------:R-:W2:-:S10]  /*44950*/  DADD R2, R36, 1 ;  /* 0x3ff0000024027429 */ /* 0x000e940000000000 */
[----:B--2---:R-:W-:Y:S01]  /*44960*/  ISETP.GT.AND P0, PT, R3, 0xfffff, PT ;  /* 0x000fffff0300780c */ /* 0x004fe20003f04270 */
[----:B-1----:R-:W-:Y:S01]  /*44970*/  IMAD.MOV.U32 R4, RZ, RZ, R2 ;  /* 0x000000ffff047224 */ /* 0x002fe200078e0002 */
[----:B------:R-:W-:Y:S01]  /*44980*/  MOV R8, R2 ;  /* 0x0000000200087202 */ /* 0x000fe20000000f00 */
[----:B------:R-:W-:Y:S02]  /*44990*/  IMAD.MOV.U32 R5, RZ, RZ, R3 ;  /* 0x000000ffff057224 */ /* 0x000fe400078e0003 */
[----:B------:R-:W-:-:S08]  /*449a0*/  IMAD.MOV.U32 R2, RZ, RZ, -0x3ff ;  /* 0xfffffc01ff027424 */ /* 0x000fd000078e00ff */
        /* <DEDUP_REMOVED lines=56> */
.L_x_13566:
        /* <DEDUP_REMOVED lines=22> */
.L_x_13568:
[----:B------:R-:W-:Y:S05]  /*44e90*/  BSYNC B3 ;  /* 0x0000000000037941 */ /* 0x000fea0003800000 */
.L_x_13567:
        /* <DEDUP_REMOVED lines=16> */
.L_x_13553:
        /* <DEDUP_REMOVED lines=24> */
[----:B------:R-:W-:Y:S05]  /*45120*/  CALL.REL.NOINC `($__internal_27_$__cuda_sm20_dsqrt_rn_f64_mediumpath_v1) ;  /* 0x000433e000007944 */ /* 0x000fea0003c00000 */
[----:B------:R-:W-:Y:S02]  /*45130*/  IMAD.MOV.U32 R2, RZ, RZ, R4 ;  /* 0x000000ffff027224 */ /* 0x000fe400078e0004 */
.L_x_13571:
[----:B------:R-:W-:Y:S05]  /*45140*/  BSYNC B3 ;  /* 0x0000000000037941 */ /* 0x000fea0003800000 */
.L_x_13570:
        /* <DEDUP_REMOVED lines=26> */
[----:B------:R-:W-:Y:S05]  /*452f0*/  CALL.REL.NOINC `($__internal_26_$__cuda_sm20_div_rn_f64_full) ;  /* 0x00042bb000007944 */ /* 0x000fea0003c00000 */
.L_x_13574:
[----:B------:R-:W-:Y:S05]  /*45300*/  BSYNC B3 ;  /* 0x0000000000037941 */ /* 0x000fea0003800000 */
.L_x_13573:
        /* <DEDUP_REMOVED lines=16> */
.L_x_13572:
        /* <DEDUP_REMOVED lines=56> */
.L_x_13575:
[----:B------:R-:W-:Y:S01]  /*45790*/  IMAD.MOV.U32 R2, RZ, RZ, 0x0 ;  /* 0x00000000ff027424 */ /* 0x000fe200078e00ff */
[----:B------:R-:W-:Y:S01]  /*457a0*/  FSETP.NEU.FTZ.AND P0, PT, R5, RZ, PT ;  /* 0x000000ff0500720b */ /* 0x000fe20003f1d000 */
[----:B------:R-:W-:-:S06]  /*457b0*/  IMAD.MOV.U32 R3, RZ, RZ, 0x7ff00000 ;  /* 0x7ff00000ff037424 */ /* 0x000fcc00078e00ff */
[----:B------:R-:W0:-:S10]  /*457c0*/  DFMA R2, R4, R2, +INF ;  /* 0x7ff000000402742b */ /* 0x000e140000000002 */
[----:B0-----:R-:W-:Y:S02]  /*457d0*/  FSEL R36, R2, RZ, P0 ;  /* 0x000000ff02247208 */ /* 0x001fe40000000000 */
[----:B------:R-:W-:Y:S01]  /*457e0*/  FSEL R37, R3, -QNAN , P0 ;  /* 0xfff0000003257808 */ /* 0x000fe20000000000 */
[----:B------:R-:W-:Y:S05]  /*457f0*/  BRA `(.L_x_13551) ;  /* 0x000004d000007947 */ /* 0x000fea0003800000 */
.L_x_13569:
        /* <DEDUP_REMOVED lines=25> */
.L_x_13577:
[----:B------:R-:W-:Y:S05]  /*45990*/  BSYNC B3 ;  /* 0x0000000000037941 */ /* 0x000fea0003800000 */
.L_x_13576:
        /* <DEDUP_REMOVED lines=19> */
[----:B------:R-:W-:Y:S01]  /*45ad0*/  IMAD.MOV.U32 R36, RZ, RZ, R2 ;  /* 0x000000ffff247224 */ /* 0x000fe200078e0002 */
[----:B------:R-:W-:Y:S02]  /*45ae0*/  MOV R37, R3 ;  /* 0x0000000300257202 */ /* 0x000fe40000000f00 */
.L_x_13579:
[----:B------:R-:W-:Y:S05]  /*45af0*/  BSYNC B3 ;  /* 0x0000000000037941 */ /* 0x000fea0003800000 */
.L_x_13578:
[----:B------:R-:W-:Y:S05]  /*45b00*/  BRA `(.L_x_13551) ;  /* 0x000001c000007947 */ /* 0x000fea0003800000 */
.L_x_13552:
        /* <DEDUP_REMOVED lines=22> */
[----:B------:R-:W-:Y:S02]  /*45c70*/  IMAD.MOV.U32 R3, RZ, RZ, R33 ;  /* 0x000000ffff037224 */ /* 0x000fe400078e0021 */
[----:B------:R-:W-:Y:S05]  /*45c80*/  CALL.REL.NOINC `($__internal_27_$__cuda_sm20_dsqrt_rn_f64_mediumpath_v1) ;  /* 0x0004288000007944 */ /* 0x000fea0003c00000 */
[----:B------:R-:W-:Y:S02]  /*45c90*/  IMAD.MOV.U32 R5, RZ, RZ, R3 ;  /* 0x000000ffff057224 */ /* 0x000fe400078e0003 */
.L_x_13581:
[----:B------:R-:W-:Y:S05]  /*45ca0*/  BSYNC B3 ;  /* 0x0000000000037941 */ /* 0x000fea0003800000 */
.L_x_13580:
[----:B-1----:R-:W-:Y:S02]  /*45cb0*/  IMAD.MOV.U32 R36, RZ, RZ, R4 ;  /* 0x000000ffff247224 */ /* 0x002fe400078e0004 */
[----:B------:R-:W-:Y:S02]  /*45cc0*/  IMAD.MOV.U32 R37, RZ, RZ, R5 ;  /* 0x000000ffff257224 */ /* 0x000fe400078e0005 */
.L_x_13551:
[----:B------:R-:W-:Y:S05]  /*45cd0*/  BSYNC B2 ;  /* 0x0000000000027941 */ /* 0x000fea0003800000 */
.L_x_13547:
        /* <DEDUP_REMOVED lines=25> */
.L_x_13586:
[----:B------:R-:W-:Y:S05]  /*45e70*/  BSYNC B4 ;  /* 0x0000000000047941 */ /* 0x000fea0003800000 */
.L_x_13585:
        /* <DEDUP_REMOVED lines=23> */
.L_x_13588:
[----:B------:R-:W-:Y:S01]  /*45ff0*/  MOV R4, 0x0 ;  /* 0x0000000000047802 */ /* 0x000fe20000000f00 */
        /* <DEDUP_REMOVED lines=42> */
.L_x_13587:
        /* <DEDUP_REMOVED lines=38> */
.L_x_13597:
[----:B------:R-:W-:Y:S05]  /*46500*/  BSYNC B6 ;  /* 0x0000000000067941 */ /* 0x000fea0003800000 */
.L_x_13596:
[----:B------:R-:W-:Y:S05]  /*46510*/  BRA `(.L_x_13595) ;  /* 0x0000001000007947 */ /* 0x000fea0003800000 */
.L_x_13594:
[----:B------:R0:W3:-:S06]  /*46520*/  DADD R68, -R66, R64 ;  /* 0x0000000042447229 */ /* 0x0000cc0000000140 */
.L_x_13595:
[----:B------:R-:W-:Y:S05]  /*46530*/  BSYNC B5 ;  /* 0x0000000000057941 */ /* 0x000fea0003800000 */
.L_x_13593:
        /* <DEDUP_REMOVED lines=28> */
.L_x_13602:
[----:B------:R-:W-:Y:S05]  /*46700*/  BSYNC B6 ;  /* 0x0000000000067941 */ /* 0x000fea0003800000 */
.L_x_13601:
[----:B------:R-:W-:Y:S01]  /*46710*/  MOV R32, R2 ;  /* 0x0000000200207202 */ /* 0x000fe20000000f00 */
[----:B------:R-:W-:Y:S01]  /*46720*/  IMAD.MOV.U32 R33, RZ, RZ, R3 ;  /* 0x000000ffff217224 */ /* 0x000fe200078e0003 */
[----:B------:R-:W-:Y:S05]  /*46730*/  BRA `(.L_x_13600) ;  /* 0x0000001000007947 */ /* 0x000fea0003800000 */
.L_x_13599:
[----:B------:R4:W0:-:S06]  /*46740*/  DADD R32, -R62, R38 ;  /* 0x000000003e207229 */ /* 0x00080c0000000126 */
.L_x_13600:
[----:B------:R-:W-:Y:S05]  /*46750*/  BSYNC B5 ;  /* 0x0000000000057941 */ /* 0x000fea0003800000 */
.L_x_13598:
        /* <DEDUP_REMOVED lines=21> */
[----:B-1----:R-:W-:Y:S02]  /*468b0*/  IMAD.MOV.U32 R4, RZ, RZ, R6 ;  /* 0x000000ffff047224 */ /* 0x002fe400078e0006 */
[----:B------:R-:W-:Y:S01]  /*468c0*/  IMAD.MOV.U32 R52, RZ, RZ, R2 ;  /* 0x000000ffff347224 */ /* 0x000fe200078e0002 */
[----:B------:R-:W-:Y:S01]  /*468d0*/  MOV R2, 0x46930 ;  /* 0x0004693000027802 */ /* 0x000fe20000000f00 */
[----:B------:R-:W-:Y:S02]  /*468e0*/  IMAD.MOV.U32 R3, RZ, RZ, R55 ;  /* 0x000000ffff037224 */ /* 0x000fe400078e0037 */
[----:B------:R-:W-:Y:S02]  /*468f0*/  IMAD.MOV.U32 R6, RZ, RZ, R34 ;  /* 0x000000ffff067224 */ /* 0x000fe400078e0022 */
[----:B------:R-:W-:Y:S02]  /*46900*/  IMAD.MOV.U32 R7, RZ, RZ, R35 ;  /* 0x000000ffff077224 */ /* 0x000fe400078e0023 */
[----:B------:R-:W-:-:S02]  /*46910*/  IMAD.MOV.U32 R5, RZ, RZ, R33 ;  /* 0x000000ffff057224 */ /* 0x000fc400078e0021 */
[----:B0-2-4-:R-:W-:Y:S05]  /*46920*/  CALL.REL.NOINC `($__internal_27_$__cuda_sm20_dsqrt_rn_f64_mediumpath_v1) ;  /* 0x00041be000007944 */ /* 0x015fea0003c00000 */
[----:B------:R-:W-:Y:S02]  /*46930*/  IMAD.MOV.U32 R5, RZ, RZ, R3 ;  /* 0x000000ffff057224 */ /* 0x000fe400078e0003 */
.L_x_13604:
[----:B------:R-:W-:Y:S05]  /*46940*/  BSYNC B5 ;  /* 0x0000000000057941 */ /* 0x000fea0003800000 */
.L_x_13603:
[----:B01----:R-:W-:Y:S02]  /*46950*/  IMAD.MOV.U32 R34, RZ, RZ, R4 ;  /* 0x000000ffff227224 */ /* 0x003fe400078e0004 */
[----:B------:R-:W-:Y:S01]  /*46960*/  IMAD.MOV.U32 R35, RZ, RZ, R5 ;  /* 0x000000ffff237224 */ /* 0x000fe200078e0005 */
[----:B------:R-:W-:Y:S05]  /*46970*/  BRA `(.L_x_13605) ;  /* 0x0000098000007947 */ /* 0x000fea0003800000 */
.L_x_13592:
        /* <DEDUP_REMOVED lines=22> */
[----:B------:R-:W-:Y:S01]  /*46ae0*/  MOV R6, R34 ;  /* 0x0000002200067202 */ /* 0x000fe20000000f00 */
[----:B------:R-:W-:Y:S01]  /*46af0*/  IMAD.MOV.U32 R52, RZ, RZ, R2 ;  /* 0x000000ffff347224 */ /* 0x000fe200078e0002 */
[----:B------:R-:W-:Y:S01]  /*46b00*/  MOV R2, 0x46b50 ;  /* 0x00046b5000027802 */ /* 0x000fe20000000f00 */
[----:B------:R-:W-:Y:S02]  /*46b10*/  IMAD.MOV.U32 R3, RZ, RZ, R55 ;  /* 0x000000ffff037224 */ /* 0x000fe400078e0037 */
[----:B------:R-:W-:Y:S02]  /*46b20*/  IMAD.MOV.U32 R7, RZ, RZ, R35 ;  /* 0x000000ffff077224 */ /* 0x000fe400078e0023 */
[----:B------:R-:W-:Y:S02]  /*46b30*/  IMAD.MOV.U32 R5, RZ, RZ, R33 ;  /* 0x000000ffff057224 */ /* 0x000fe400078e0021 */
[----:B0-2---:R-:W-:Y:S05]  /*46b40*/  CALL.REL.NOINC `($__internal_27_$__cuda_sm20_dsqrt_rn_f64_mediumpath_v1) ;  /* 0x000419c000007944 */ /* 0x005fea0003c00000 */
[----:B------:R-:W-:Y:S02]  /*46b50*/  IMAD.MOV.U32 R5, RZ, RZ, R3 ;  /* 0x000000ffff057224 */ /* 0x000fe400078e0003 */
.L_x_13608:
[----:B------:R-:W-:Y:S05]  /*46b60*/  BSYNC B5 ;  /* 0x0000000000057941 */ /* 0x000fea0003800000 */
.L_x_13607:
[----:B01----:R-:W-:Y:S02]  /*46b70*/  IMAD.MOV.U32 R34, RZ, RZ, R4 ;  /* 0x000000ffff227224 */ /* 0x003fe400078e0004 */
[----:B------:R-:W-:Y:S01]  /*46b80*/  IMAD.MOV.U32 R35, RZ, RZ, R5 ;  /* 0x000000ffff237224 */ /* 0x000fe200078e0005 */
[----:B------:R-:W-:Y:S05]  /*46b90*/  BRA `(.L_x_13605) ;  /* 0x0000076000007947 */ /* 0x000fea0003800000 */
.L_x_13606:
        /* <DEDUP_REMOVED lines=18> */
[----:B01----:R0:W1:Y:S01]  /*46cc0*/  DFMA R8, R38, R4, R34 ;  /* 0x000000042608722b */ /* 0x0030620000000022 */
[----:B------:R-:W-:Y:S05]  /*46cd0*/  @!P0 BRA `(.L_x_13610) ;  /* 0x000000b000008947 */ /* 0x000fea0003800000 */
[----:B0-----:R-:W-:Y:S02]  /*46ce0*/  IMAD.MOV.U32 R4, RZ, RZ, R6 ;  /* 0x000000ffff047224 */ /* 0x001fe400078e0006 */
[----:B------:R-:W-:Y:S01]  /*46cf0*/  IMAD.MOV.U32 R52, RZ, RZ, R2 ;  /* 0x000000ffff347224 */ /* 0x000fe200078e0002 */
[----:B------:R-:W-:Y:S01]  /*46d00*/  MOV R2, 0x46d70 ;  /* 0x00046d7000027802 */ /* 0x000fe20000000f00 */
[----:B------:R-:W-:Y:S02]  /*46d10*/  IMAD.MOV.U32 R3, RZ, RZ, R55 ;  /* 0x000000ffff037224 */ /* 0x000fe400078e0037 */
[----:B------:R-:W-:Y:S02]  /*46d20*/  IMAD.MOV.U32 R6, RZ, RZ, R38 ;  /* 0x000000ffff067224 */ /* 0x000fe400078e0026 */
[----:B------:R-:W-:Y:S02]  /*46d30*/  IMAD.MOV.U32 R7, RZ, RZ, R39 ;  /* 0x000000ffff077224 */ /* 0x000fe400078e0027 */
[----:B-1----:R-:W-:-:S02]  /*46d40*/  IMAD.MOV.U32 R8, RZ, RZ, R34 ;  /* 0x000000ffff087224 */ /* 0x002fc400078e0022 */
[----:B------:R-:W-:Y:S02]  /*46d50*/  IMAD.MOV.U32 R9, RZ, RZ, R35 ;  /* 0x000000ffff097224 */ /* 0x000fe400078e0023 */
[----:B--2---:R-:W-:Y:S05]  /*46d60*/  CALL.REL.NOINC `($__internal_27_$__cuda_sm20_dsqrt_rn_f64_mediumpath_v1) ;  /* 0x000417a000007944 */ /* 0x004fea0003c00000 */
[----:B------:R-:W-:Y:S02]  /*46d70*/  IMAD.MOV.U32 R8, RZ, RZ, R4 ;  /* 0x000000ffff087224 */ /* 0x000fe400078e0004 */
[----:B------:R-:W-:Y:S02]  /*46d80*/  IMAD.MOV.U32 R9, RZ, RZ, R3 ;  /* 0x000000ffff097224 */ /* 0x000fe400078e0003 */
.L_x_13610:
[----:B------:R-:W-:Y:S05]  /*46d90*/  BSYNC B5 ;  /* 0x0000000000057941 */ /* 0x000fea0003800000 */
.L_x_13609:
[----:B-1----:R-:W1:Y:S01]  /*46da0*/  MUFU.RCP64H R3, R9 ;  /* 0x0000000900037308 */ /* 0x002e620000001800 */
[----:B------:R-:W-:Y:S01]  /*46db0*/  MOV R2, 0x1 ;  /* 0x0000000100027802 */ /* 0x000fe20000000f00 */
[----:B------:R-:W-:Y:S01]  /*46dc0*/  BSSY B5, `(.L_x_13611) ;  /* 0x0000013000057945 */ /* 0x000fe20003800000 */
[----:B------:R-:W-:-:S04]  /*46dd0*/  FSETP.GEU.AND P1, PT, |R33|, 6.5827683646048100446e-37, PT ;  /* 0x036000002100780b */ /* 0x000fc80003f2e200 */
        /* <DEDUP_REMOVED lines=17> */
.L_x_13612:
[----:B------:R-:W-:Y:S05]  /*46ef0*/  BSYNC B5 ;  /* 0x0000000000057941 */ /* 0x000fea0003800000 */
.L_x_13611:
[----:B------:R-:W0:Y:S01]  /*46f00*/  DMUL R10, R10, 8.11296384146066816958e+31 ;  /* 0x469000000a0a7828 */ /* 0x000e220000000000 */
[----:B------:R-:W-:Y:S02]  /*46f10*/  IMAD.MOV.U32 R34, RZ, RZ, R2 ;  /* 0x000000ffff227224 */ /* 0x000fe400078e0002 */
[----:B------:R-:W-:Y:S01]  /*46f20*/  IMAD.MOV.U32 R35, RZ, RZ, R3 ;  /* 0x000000ffff237224 */ /* 0x000fe200078e0003 */
[----:B------:R-:W-:Y:S05]  /*46f30*/  BRA `(.L_x_13605) ;  /* 0x000003c000007947 */ /* 0x000fea0003800000 */
.L_x_13591:
        /* <DEDUP_REMOVED lines=24> */
[----:B-12---:R-:W-:Y:S05]  /*470c0*/  CALL.REL.NOINC `($__internal_27_$__cuda_sm20_dsqrt_rn_f64_mediumpath_v1) ;  /* 0x0004144000007944 */ /* 0x006fea0003c00000 */
[----:B------:R-:W-:Y:S02]  /*470d0*/  IMAD.MOV.U32 R38, RZ, RZ, R4 ;  /* 0x000000ffff267224 */ /* 0x000fe400078e0004 */
[----:B------:R-:W-:-:S02]  /*470e0*/  IMAD.MOV.U32 R39, RZ, RZ, R3 ;  /* 0x000000ffff277224 */ /* 0x000fc400078e0003 */
.L_x_13614:
[----:B------:R-:W-:Y:S05]  /*470f0*/  BSYNC B5 ;  /* 0x0000000000057941 */ /* 0x000fea0003800000 */
.L_x_13613:
        /* <DEDUP_REMOVED lines=23> */
[----:B------:R-:W-:Y:S01]  /*47270*/  MOV R2, 0x472d0 ;  /* 0x000472d000027802 */ /* 0x000fe20000000f00 */
[----:B------:R-:W-:Y:S02]  /*47280*/  IMAD.MOV.U32 R3, RZ, RZ, R55 ;  /* 0x000000ffff037224 */ /* 0x000fe400078e0037 */
[----:B------:R-:W-:Y:S02]  /*47290*/  IMAD.MOV.U32 R6, RZ, RZ, R34 ;  /* 0x000000ffff067224 */ /* 0x000fe400078e0022 */
[----:B------:R-:W-:Y:S02]  /*472a0*/  IMAD.MOV.U32 R7, RZ, RZ, R35 ;  /* 0x000000ffff077224 */ /* 0x000fe400078e0023 */
[----:B------:R-:W-:-:S02]  /*472b0*/  IMAD.MOV.U32 R5, RZ, RZ, R33 ;  /* 0x000000ffff057224 */ /* 0x000fc400078e0021 */
[----:B012---:R-:W-:Y:S05]  /*472c0*/  CALL.REL.NOINC `($__internal_27_$__cuda_sm20_dsqrt_rn_f64_mediumpath_v1) ;  /* 0x0004124000007944 */ /* 0x007fea0003c00000 */
[----:B------:R-:W-:Y:S02]  /*472d0*/  IMAD.MOV.U32 R5, RZ, RZ, R3 ;  /* 0x000000ffff057224 */ /* 0x000fe400078e0003 */
.L_x_13616:
[----:B------:R-:W-:Y:S05]  /*472e0*/  BSYNC B5 ;  /* 0x0000000000057941 */ /* 0x000fea0003800000 */
.L_x_13615:
[----:B01-3--:R0:W1:-:S06]  /*472f0*/  DMUL R34, R4, R38 ;  /* 0x0000002604227228 */ /* 0x00b04c0000000000 */
.L_x_13605:
[----:B0-----:R-:W-:Y:S05]  /*47300*/  BSYNC B4 ;  /* 0x0000000000047941 */ /* 0x001fea0003800000 */
.L_x_13590:
[----:B------:R-:W-:Y:S05]  /*47310*/  BRA `(.L_x_13617) ;  /* 0x0000002000007947 */ /* 0x000fea0003800000 */
.L_x_13584:
[----:B------:R-:W3:-:S04]  /*47320*/  DMUL R34, R34, 9.00719925474099200000e+15 ;  /* 0x4340000022227828 */ /* 0x000ec80000000000 */
[----:B------:R-:W4:-:S06]  /*47330*/  DMUL R10, R10, 9.00719925474099200000e+15 ;  /* 0x434000000a0a7828 */ /* 0x000f0c0000000000 */
.L_x_13617:
[----:B---3--:R-:W-:Y:S05]  /*47340*/  BSYNC B2 ;  /* 0x0000000000027941 */ /* 0x008fea0003800000 */
.L_x_13583:
[----:B----4-:R-:W-:Y:S01]  /*47350*/  DADD R6, -RZ, |R10| ;  /* 0x00000000ff067229 */ /* 0x010fe2000000050a */
[----:B0-----:R-:W-:Y:S01]  /*47360*/  IMAD.MOV.U32 R2, RZ, RZ, 0x1 ;  /* 0x00000001ff027424 */ /* 0x001fe200078e00ff */
[----:B------:R-:W-:Y:S02]  /*47370*/  BSSY B2, `(.L_x_13618) ;  /* 0x000001a000027945 */ /* 0x000fe40003800000 */
[----:B-1----:R-:W-:-:S04]  /*47380*/  DADD R8, -RZ, |R34| ;  /* 0x00000000ff087229 */ /* 0x002fc80000000522 */
        /* <DEDUP_REMOVED lines=24> */
.L_x_13619:
[----:B------:R-:W-:Y:S05]  /*47510*/  BSYNC B2 ;  /* 0x0000000000027941 */ /* 0x000fea0003800000 */
.L_x_13618:
        /* <DEDUP_REMOVED lines=43> */
.L_x_13621:
[----:B------:R-:W-:Y:S02]  /*477d0*/  FSEL R2, RZ, 3.37028055040000000000e+12, P0 ;  /* 0x54442d18ff027808 */ /* 0x000fe40000000000 */
[----:B------:R-:W-:Y:S02]  /*477e0*/  FSEL R3, RZ, 2.1426990032196044922, P0 ;  /* 0x400921fbff037808 */ /* 0x000fe40000000000 */
.L_x_13622:
[----:B------:R-:W-:Y:S05]  /*477f0*/  BSYNC B0 ;  /* 0x0000000000007941 */ /* 0x000fea0003800000 */
.L_x_13620:
[----:B------:R0:W1:Y:S02]  /*47800*/  DADD R34, |R34|, |R10| ;  /* 0x0000000022227229 */ /* 0x000064000000060a */
[----:B0-----:R-:W-:-:S04]  /*47810*/  LOP3.LUT R11, R3, 0x80000000, R11, 0xb8, !PT ;  /* 0x80000000030b7812 */ /* 0x001fc800078eb80b */
[----:B-1----:R-:W0:-:S06]  /*47820*/  DSETP.GTU.AND P0, PT, |R34|, +INF , PT ;  /* 0x7ff000002200742a */ /* 0x002e0c0003f0c200 */
[----:B0-----:R-:W-:Y:S02]  /*47830*/  FSEL R2, R34, R2, P0 ;  /* 0x0000000222027208 */ /* 0x001fe40000000000 */
[----:B------:R-:W-:Y:S02]  /*47840*/  FSEL R3, R35, R11, P0 ;  /* 0x0000000b23037208 */ /* 0x000fe40000000000 */
.L_x_13589:
[----:B------:R-:W-:Y:S05]  /*47850*/  BSYNC B3 ;  /* 0x0000000000037941 */ /* 0x000fea0003800000 */
.L_x_13582:
[----:B---3--:R-:W-:Y:S01]  /*47860*/  LOP3.LUT R39, R3, 0x80000000, R31, 0xb8, !PT ;  /* 0x8000000003277812 */ /* 0x008fe200078eb81f */
[----:B------:R-:W-:Y:S01]  /*47870*/  IMAD.MOV.U32 R38, RZ, RZ, R2 ;  /* 0x000000ffff267224 */ /* 0x000fe200078e0002 */
[----:B-12---:R-:W-:Y:S01]  /*47880*/  LOP3.LUT R37, R37, 0x80000000, R29, 0xb8, !PT ;  /* 0x8000000025257812 */ /* 0x006fe200078eb81d */
[----:B------:R-:W-:Y:S05]  /*47890*/  BRA `(.L_x_13544) ;  /* 0x0000470000007947 */ /* 0x000fea0003800000 */
.L_x_13546:
        /* <DEDUP_REMOVED lines=15> */
[----:B------:R-:W-:Y:S01]  /*47990*/  IMAD.MOV.U32 R32, RZ, RZ, R2 ;  /* 0x000000ffff207224 */ /* 0x000fe200078e0002 */
[----:B------:R-:W-:Y:S01]  /*479a0*/  BSSY B0, `(.L_x_13627) ;  /* 0x000004c000007945 */ /* 0x000fe20003800000 */
[----:B------:R-:W-:Y:S01]  /*479b0*/  IMAD.MOV.U32 R33, RZ, RZ, R3 ;  /* 0x000000ffff217224 */ /* 0x000fe200078e0003 */
[----:B------:R-:W-:Y:S01]  /*479c0*/  FSETP.GEU.AND P3, PT, |R5|, 6.5827683646048100446e-37, PT ;  /* 0x036000000500780b */ /* 0x000fe20003f6e200 */
[----:B0-----:R-:W0:Y:S01]  /*479d0*/  DFMA R8, R2, R2, R6 ;  /* 0x000000020208722b */ /* 0x001e220000000006 */
[----:B------:R-:W-:-:S09]  /*479e0*/  IMAD.MOV.U32 R10, RZ, RZ, 0x1 ;  /* 0x00000001ff0a7424 */ /* 0x000fd200078e00ff */
        /* <DEDUP_REMOVED lines=8> */
[----:B0-----:R-:W0:-:S04]  /*47a70*/  DFMA R10, -R32, R6, 1 ;  /* 0x3ff00000200a742b */ /* 0x001e080000000106 */
        /* <DEDUP_REMOVED lines=9> */
[----:B------:R1:W2:Y:S02]  /*47b10*/  @P1 DFMA R10, R36, R38, +INF ;  /* 0x7ff00000240a142b */ /* 0x0002a40000000026 */
[----:B-1----:R-:W-:Y:S02]  /*47b20*/  IMAD.MOV.U32 R37, RZ, RZ, R8 ;  /* 0x000000ffff257224 */ /* 0x002fe400078e0008 */
[----:B------:R-:W-:Y:S02]  /*47b30*/  IMAD.MOV.U32 R8, RZ, RZ, -0x3ff ;  /* 0xfffffc01ff087424 */ /* 0x000fe400078e00ff */
[----:B0-----:R-:W-:Y:S02]  /*47b40*/  FFMA R38, RZ, R3, R7 ;  /* 0x00000003ff267223 */ /* 0x001fe40000000007 */
[----:B------:R-:W-:Y:S02]  /*47b50*/  @!P0 IMAD.MOV.U32 R37, RZ, RZ, R36 ;  /* 0x000000ffff258224 */ /* 0x000fe400078e0024 */
[----:B--2---:R-:W-:Y:S01]  /*47b60*/  @P1 FSEL R34, R10, RZ, P2 ;  /* 0x000000ff0a221208 */ /* 0x004fe20001000000 */
[----:B------:R-:W-:Y:S01]  /*47b70*/  @!P0 IMAD.MOV.U32 R8, RZ, RZ, -0x435 ;  /* 0xfffffbcbff088424 */ /* 0x000fe200078e00ff */
[----:B------:R-:W-:Y:S01]  /*47b80*/  @P1 FSEL R35, R11, -QNAN , P2 ;  /* 0xfff000000b231808 */ /* 0x000fe20001000000 */
[----:B------:R0:W1:Y:S01]  /*47b90*/  DADD R10, -RZ, -R28 ;  /* 0x00000000ff0a7229 */ /* 0x000062000000091c */
[----:B------:R-:W-:Y:S01]  /*47ba0*/  FSETP.GT.AND P2, PT, |R38|, 1.469367938527859385e-39, PT ;  /* 0x001000002600780b */ /* 0x000fe20003f44200 */
[----:B------:R-:W-:Y:S07]  /*47bb0*/  @P1 BRA `(.L_x_13628) ;  /* 0x000002a000001947 */ /* 0x000fee0003800000 */
[C---:B01----:R-:W-:Y:S01]  /*47bc0*/  LOP3.LUT R34, R9.reuse, 0x800fffff, RZ, 0xc0, !PT ;  /* 0x800fffff09227812 */ /* 0x043fe200078ec0ff */
        /* <DEDUP_REMOVED lines=41> */
.L_x_13628:
[----:B01----:R-:W-:Y:S05]  /*47e60*/  BSYNC B0 ;  /* 0x0000000000007941 */ /* 0x003fea0003800000 */
.L_x_13627:
[----:B------:R-:W-:Y:S01]  /*47e70*/  BSSY B3, `(.L_x_13629) ;  /* 0x0000007000037945 */ /* 0x000fe20003800000 */
[----:B------:R-:W-:Y:S05]  /*47e80*/  @P2 BRA P3, `(.L_x_13630) ;  /* 0x0000005000002947 */ /* 0x000fea0001800000 */
[----:B------:R-:W-:Y:S01]  /*47e90*/  IMAD.MOV.U32 R6, RZ, RZ, R4 ;  /* 0x000000ffff067224 */ /* 0x000fe200078e0004 */
[----:B------:R-:W-:Y:S02]  /*47ea0*/  MOV R4, 0x47ec0 ;  /* 0x00047ec000047802 */ /* 0x000fe40000000f00 */
[----:B------:R-:W-:Y:S05]  /*47eb0*/  CALL.REL.NOINC `($__internal_26_$__cuda_sm20_div_rn_f64_full) ;  /* 0x0003fff000007944 */ /* 0x000fea0003c00000 */
[----:B------:R-:W-:Y:S02]  /*47ec0*/  IMAD.MOV.U32 R6, RZ, RZ, R2 ;  /* 0x000000ffff067224 */ /* 0x000fe400078e0002 */
[----:B------:R-:W-:Y:S02]  /*47ed0*/  IMAD.MOV.U32 R7, RZ, RZ, R3 ;  /* 0x000000ffff077224 */ /* 0x000fe400078e0003 */
.L_x_13630:
[----:B------:R-:W-:Y:S05]  /*47ee0*/  BSYNC B3 ;  /* 0x0000000000037941 */ /* 0x000fea0003800000 */
.L_x_13629:
        /* <DEDUP_REMOVED lines=30> */
[----:B------:R-:W1:-:S06]  /*480d0*/  DADD R6, -R4, c[0x2][0x1a0] ;  /* 0x0080680004067629 */ /* 0x000e4c0000000100 */
[----:B0-----:R-:W-:Y:S02]  /*480e0*/  FSEL R2, R4, R2, !P1 ;  /* 0x0000000204027208 */ /* 0x001fe40004800000 */
[----:B------:R-:W-:Y:S02]  /*480f0*/  FSEL R3, R5, R3, !P1 ;  /* 0x0000000305037208 */ /* 0x000fe40004800000 */
[----:B-1----:R-:W-:Y:S02]  /*48100*/  FSEL R9, R6, R4, !P1 ;  /* 0x0000000406097208 */ /* 0x002fe40004800000 */
        /* <DEDUP_REMOVED lines=10> */
.L_x_13632:
[----:B------:R-:W-:-:S04]  /*481b0*/  ISETP.GE.AND P0, PT, R11, RZ, PT ;  /* 0x000000ff0b00720c */ /* 0x000fc80003f06270 */
[----:B------:R-:W-:Y:S02]  /*481c0*/  FSEL R6, RZ, 3.37028055040000000000e+12, P0 ;  /* 0x54442d18ff067808 */ /* 0x000fe40000000000 */
[----:B------:R-:W-:Y:S02]  /*481d0*/  FSEL R7, RZ, 2.1426990032196044922, P0 ;  /* 0x400921fbff077808 */ /* 0x000fe40000000000 */
.L_x_13633:
[----:B------:R-:W-:Y:S05]  /*481e0*/  BSYNC B0 ;  /* 0x0000000000007941 */ /* 0x000fea0003800000 */
.L_x_13631:
[----:B------:R-:W0:-:S04]  /*481f0*/  DADD R4, -RZ, -R30 ;  /* 0x00000000ff047229 */ /* 0x000e08000000091e */
[----:B------:R-:W1:-:S04]  /*48200*/  DADD R2, |R28|, |R30| ;  /* 0x000000001c027229 */ /* 0x000e48000000061e */
[----:B------:R-:W-:Y:S02]  /*48210*/  DMUL R34, R34, 0.5 ;  /* 0x3fe0000022227828 */ /* 0x000fe40000000000 */
[----:B0-----:R-:W-:Y:S02]  /*48220*/  LOP3.LUT R5, R7, 0x80000000, R5, 0xb8, !PT ;  /* 0x8000000007057812 */ /* 0x001fe400078eb805 */
[----:B-1----:R-:W0:-:S06]  /*48230*/  DSETP.GTU.AND P0, PT, |R2|, +INF , PT ;  /* 0x7ff000000200742a */ /* 0x002e0c0003f0c200 */
[----:B0-----:R-:W-:Y:S02]  /*48240*/  FSEL R6, R2, R6, P0 ;  /* 0x0000000602067208 */ /* 0x001fe40000000000 */
[----:B------:R-:W-:Y:S01]  /*48250*/  FSEL R7, R3, R5, P0 ;  /* 0x0000000503077208 */ /* 0x000fe20000000000 */
[----:B------:R-:W-:Y:S05]  /*48260*/  BRA `(.L_x_13634) ;  /* 0x00003b9000007947 */ /* 0x000fea0003800000 */
.L_x_13626:
        /* <DEDUP_REMOVED lines=13> */
[----:B------:R-:W-:Y:S01]  /*48340*/  IMAD.MOV.U32 R6, RZ, RZ, R8 ;  /* 0x000000ffff067224 */ /* 0x000fe200078e0008 */
[----:B------:R-:W-:Y:S01]  /*48350*/  IADD3 R33, -R9, 0x7fd00000, RZ ;  /* 0x7fd0000009217810 */ /* 0x000fe20007ffe1ff */
[----:B------:R-:W-:-:S06]  /*48360*/  IMAD.MOV.U32 R32, RZ, RZ, RZ ;  /* 0x000000ffff207224 */ /* 0x000fcc00078e00ff */
        /* <DEDUP_REMOVED lines=22> */
[----:B-1----:R1:W2:Y:S02]  /*484d0*/  DMUL R38, R32, R38 ;  /* 0x0000002620267228 */ /* 0x0022a40000000000 */
[----:B-1----:R-:W-:Y:S02]  /*484e0*/  IMAD.MOV.U32 R32, RZ, RZ, R2 ;  /* 0x000000ffff207224 */ /* 0x002fe400078e0002 */
[----:B------:R-:W-:-:S02]  /*484f0*/  IMAD.MOV.U32 R33, RZ, RZ, R3 ;  /* 0x000000ffff217224 */ /* 0x000fc400078e0003 */
[----:B--2---:R-:W1:-:S04]  /*48500*/  DMUL R38, R38, R36 ;  /* 0x0000002426267228 */ /* 0x004e480000000000 */
[----:B0-----:R-:W0:-:S06]  /*48510*/  DFMA R34, -R32, R54, 1 ;  /* 0x3ff000002022742b */ /* 0x001e0c0000000136 */
[----:B-1----:R-:W-:Y:S02]  /*48520*/  @!P1 FSEL R7, R11, R39, !P0 ;  /* 0x000000270b079208 */ /* 0x002fe40004000000 */
[----:B------:R-:W-:Y:S01]  /*48530*/  @!P1 FSEL R8, R10, R38, !P0 ;  /* 0x000000260a089208 */ /* 0x000fe20004000000 */
[----:B0-----:R-:W0:Y:S01]  /*48540*/  DFMA R34, R34, R34, R34 ;  /* 0x000000222222722b */ /* 0x001e220000000022 */
[----:B------:R-:W-:Y:S01]  /*48550*/  ISETP.GT.AND P2, PT, R7, 0xfffff, PT ;  /* 0x000fffff0700780c */ /* 0x000fe20003f44270 */
[----:B------:R-:W-:Y:S01]  /*48560*/  IMAD.MOV.U32 R39, RZ, RZ, R7 ;  /* 0x000000ffff277224 */ /* 0x000fe200078e0007 */
[----:B------:R-:W-:-:S03]  /*48570*/  MOV R38, R8 ;  /* 0x0000000800267202 */ /* 0x000fc60000000f00 */
[----:B0-----:R-:W0:-:S06]  /*48580*/  DFMA R34, R54, R34, R54 ;  /* 0x000000223622722b */ /* 0x001e0c0000000036 */
[----:B0-----:R-:W0:-:S04]  /*48590*/  DFMA R10, -R32, R34, 1 ;  /* 0x3ff00000200a742b */ /* 0x001e080000000122 */
[----:B------:R-:W1:-:S04]  /*485a0*/  @!P2 DMUL R38, R38, 1.80143985094819840000e+16 ;  /* 0x435000002626a828 */ /* 0x000e480000000000 */
[----:B0-----:R0:W2:Y:S02]  /*485b0*/  DFMA R10, R34, R10, R34 ;  /* 0x0000000a220a722b */ /* 0x0010a40000000022 */
[----:B0-----:R-:W-:Y:S02]  /*485c0*/  IMAD.MOV.U32 R34, RZ, RZ, R4 ;  /* 0x000000ffff227224 */ /* 0x001fe400078e0004 */
[----:B------:R-:W-:Y:S02]  /*485d0*/  IMAD.MOV.U32 R35, RZ, RZ, R5 ;  /* 0x000000ffff237224 */ /* 0x000fe400078e0005 */
[----:B-1----:R-:W-:Y:S02]  /*485e0*/  @!P2 IMAD.MOV.U32 R7, RZ, RZ, R39 ;  /* 0x000000ffff07a224 */ /* 0x002fe400078e0027 */
[----:B------:R-:W-:Y:S02]  /*485f0*/  @!P2 IMAD.MOV.U32 R8, RZ, RZ, R38 ;  /* 0x000000ffff08a224 */ /* 0x000fe400078e0026 */
[----:B--2---:R-:W0:Y:S01]  /*48600*/  DMUL R36, R10, R34 ;  /* 0x000000220a247228 */ /* 0x004e220000000000 */
[----:B------:R-:W-:-:S04]  /*48610*/  IADD3 R6, R7, -0x1, RZ ;  /* 0xffffffff07067810 */ /* 0x000fc80007ffe0ff */
[----:B------:R-:W-:Y:S01]  /*48620*/  ISETP.GE.U32.AND P0, PT, R6, 0x7fefffff, PT ;  /* 0x7fefffff0600780c */ /* 0x000fe20003f06070 */
[----:B0-----:R-:W0:-:S06]  /*48630*/  DFMA R34, -R32, R36, R34 ;  /* 0x000000242022722b */ /* 0x001e0c0000000122 */
[----:B0-----:R0:W1:-:S06]  /*48640*/  DFMA R36, R10, R34, R36 ;  /* 0x000000220a24722b */ /* 0x00104c0000000024 */
        /* <DEDUP_REMOVED lines=10> */
[----:B------:R0:W1:Y:S01]  /*486f0*/  DADD R10, -RZ, -R28 ;  /* 0x00000000ff0a7229 */ /* 0x000062000000091c */
[----:B------:R-:W-:Y:S01]  /*48700*/  FSETP.GEU.AND P1, PT, |R5|, 6.5827683646048100446e-37, PT ;  /* 0x036000000500780b */ /* 0x000fe20003f2e200 */
[----:B------:R-:W-:Y:S07]  /*48710*/  @P0 BRA `(.L_x_13636) ;  /* 0x0000029000000947 */ /* 0x000fee0003800000 */
[C---:B01----:R-:W-:Y:S01]  /*48720*/  LOP3.LUT R9, R7.reuse, 0x800fffff, RZ, 0xc0, !PT ;  /* 0x800fffff07097812 */ /* 0x043fe200078ec0ff */
[----:B------:R-:W-:Y:S01]  /*48730*/  IMAD.MOV.U32 R34, RZ, RZ, RZ ;  /* 0x000000ffff227224 */ /* 0x000fe200078e00ff */
[----:B------:R-:W-:Y:S01]  /*48740*/  LEA.HI R6, R7, R6, RZ, 0xc ;  /* 0x0000000607067211 */ /* 0x000fe200078f60ff */
[----:B------:R-:W-:Y:S01]  /*48750*/  IMAD.MOV.U32 R58, RZ, RZ, 0x3ae80f1e ;  /* 0x3ae80f1eff3a7424 */ /* 0x000fe200078e00ff */
[----:B------:R-:W-:Y:S01]  /*48760*/  LOP3.LUT R9, R9, 0x3ff00000, RZ, 0xfc, !PT ;  /* 0x3ff0000009097812 */ /* 0x000fe200078efcff */
[----:B------:R-:W-:-:S02]  /*48770*/  IMAD.MOV.U32 R59, RZ, RZ, 0x3eb1380b ;  /* 0x3eb1380bff3b7424 */ /* 0x000fc400078e00ff */
        /* <DEDUP_REMOVED lines=35> */
.L_x_13636:
[----:B01----:R-:W-:Y:S05]  /*489b0*/  BSYNC B0 ;  /* 0x0000000000007941 */ /* 0x003fea0003800000 */
.L_x_13635:
[----:B------:R-:W-:Y:S01]  /*489c0*/  BSSY B3, `(.L_x_13637) ;  /* 0x0000007000037945 */ /* 0x000fe20003800000 */
[----:B------:R-:W-:Y:S05]  /*489d0*/  @P3 BRA P1, `(.L_x_13638) ;  /* 0x0000005000003947 */ /* 0x000fea0000800000 */
[----:B------:R-:W-:Y:S01]  /*489e0*/  IMAD.MOV.U32 R6, RZ, RZ, R4 ;  /* 0x000000ffff067224 */ /* 0x000fe200078e0004 */
[----:B------:R-:W-:Y:S02]  /*489f0*/  MOV R4, 0x48a10 ;  /* 0x00048a1000047802 */ /* 0x000fe40000000f00 */
[----:B------:R-:W-:Y:S05]  /*48a00*/  CALL.REL.NOINC `($__internal_26_$__cuda_sm20_div_rn_f64_full) ;  /* 0x0003f4a000007944 */ /* 0x000fea0003c00000 */
[----:B------:R-:W-:Y:S02]  /*48a10*/  IMAD.MOV.U32 R36, RZ, RZ, R2 ;  /* 0x000000ffff247224 */ /* 0x000fe400078e0002 */
[----:B------:R-:W-:Y:S02]  /*48a20*/  IMAD.MOV.U32 R37, RZ, RZ, R3 ;  /* 0x000000ffff257224 */ /* 0x000fe400078e0003 */
.L_x_13638:
[----:B------:R-:W-:Y:S05]  /*48a30*/  BSYNC B3 ;  /* 0x0000000000037941 */ /* 0x000fea0003800000 */
.L_x_13637:
[----:B------:R-:W0:Y:S01]  /*48a40*/  DSETP.NEU.AND P0, PT, R32, RZ, PT ;  /* 0x000000ff2000722a */ /* 0x000e220003f0d000 */
[----:B------:R-:W-:-:S13]  /*48a50*/  BSSY B0, `(.L_x_13639) ;  /* 0x000002e000007945 */ /* 0x000fda0003800000 */
[----:B0-----:R-:W-:Y:S05]  /*48a60*/  @!P0 BRA `(.L_x_13640) ;  /* 0x0000029000008947 */ /* 0x001fea0003800000 */
[----:B------:R-:W0:Y:S01]  /*48a70*/  DMUL R2, R36, R36 ;  /* 0x0000002424027228 */ /* 0x000e220000000000 */
[----:B------:R-:W-:Y:S01]  /*48a80*/  IMAD.MOV.U32 R4, RZ, RZ, 0x2a25ff7e ;  /* 0x2a25ff7eff047424 */ /* 0x000fe200078e00ff */
[----:B------:R-:W-:Y:S02]  /*48a90*/  MOV R5, 0x3ef53e1d ;  /* 0x3ef53e1d00057802 */ /* 0x000fe40000000f00 */
[----:B------:R-:W-:Y:S01]  /*48aa0*/  ISETP.GE.AND P0, PT, R11, RZ, PT ;  /* 0x000000ff0b00720c */ /* 0x000fe20003f06270 */
[----:B------:R-:W-:-:S04]  /*48ab0*/  DSETP.NEU.AND P2, PT, |R28|, |R30|, PT ;  /* 0x4000001e1c00722a */ /* 0x000fc80003f4d200 */
[----:B0-----:R-:W0:-:S04]  /*48ac0*/  DFMA R4, R2, -R4, c[0x2][0x110] ;  /* 0x008044000204762b */ /* 0x001e080000000804 */
[----:B------:R-:W-:-:S04]  /*48ad0*/  DSETP.GEU.AND P1, PT, |R28|, |R30|, PT ;  /* 0x4000001e1c00722a */ /* 0x000fc80003f2e200 */
        /* <DEDUP_REMOVED lines=34> */
.L_x_13640:
[----:B------:R-:W-:-:S04]  /*48d00*/  ISETP.GE.AND P0, PT, R11, RZ, PT ;  /* 0x000000ff0b00720c */ /* 0x000fc80003f06270 */
[----:B------:R-:W-:Y:S02]  /*48d10*/  FSEL R6, RZ, 3.37028055040000000000e+12, P0 ;  /* 0x54442d18ff067808 */ /* 0x000fe40000000000 */
[----:B------:R-:W-:Y:S02]  /*48d20*/  FSEL R7, RZ, 2.1426990032196044922, P0 ;  /* 0x400921fbff077808 */ /* 0x000fe40000000000 */
.L_x_13641:
[----:B------:R-:W-:Y:S05]  /*48d30*/  BSYNC B0 ;  /* 0x0000000000007941 */ /* 0x000fea0003800000 */
.L_x_13639:
[----:B------:R-:W-:-:S04]  /*48d40*/  DADD R4, -RZ, -R30 ;  /* 0x00000000ff047229 */ /* 0x000fc8000000091e */
[----:B------:R-:W0:-:S06]  /*48d50*/  DADD R2, |R28|, |R30| ;  /* 0x000000001c027229 */ /* 0x000e0c000000061e */
[----:B0-----:R-:W0:Y:S01]  /*48d60*/  DSETP.GTU.AND P0, PT, |R2|, +INF , PT ;  /* 0x7ff000000200742a */ /* 0x001e220003f0c200 */
[----:B------:R-:W-:-:S05]  /*48d70*/  LOP3.LUT R5, R7, 0x80000000, R5, 0xb8, !PT ;  /* 0x8000000007057812 */ /* 0x000fca00078eb805 */
[----:B0-----:R-:W-:Y:S02]  /*48d80*/  FSEL R6, R2, R6, P0 ;  /* 0x0000000602067208 */ /* 0x001fe40000000000 */
[----:B------:R-:W-:Y:S01]  /*48d90*/  FSEL R7, R3, R5, P0 ;  /* 0x0000000503077208 */ /* 0x000fe20000000000 */
[----:B------:R-:W-:Y:S05]  /*48da0*/  BRA `(.L_x_13634) ;  /* 0x0000305000007947 */ /* 0x000fea0003800000 */
.L_x_13625:
        /* <DEDUP_REMOVED lines=23> */
.L_x_13643:
[----:B------:R-:W-:Y:S05]  /*48f20*/  BSYNC B3 ;  /* 0x0000000000037941 */ /* 0x000fea0003800000 */
.L_x_13642:
        /* <DEDUP_REMOVED lines=26> */
.L_x_13645:
[----:B------:R-:W-:Y:S05]  /*490d0*/  BSYNC B3 ;  /* 0x0000000000037941 */ /* 0x000fea0003800000 */
.L_x_13644:
[----:B------:R-:W0:Y:S01]  /*490e0*/  DADD R6, -RZ, |R4| ;  /* 0x00000000ff067229 */ /* 0x000e220000000504 */
[----:B------:R-:W-:Y:S01]  /*490f0*/  IMAD.MOV.U32 R36, RZ, RZ, RZ ;  /* 0x000000ffff247224 */ /* 0x000fe200078e00ff */
[----:B------:R-:W-:Y:S01]  /*49100*/  BSSY B0, `(.L_x_13646) ;  /* 0x0000077000007945 */ /* 0x000fe20003800000 */
[----:B------:R-:W-:Y:S01]  /*49110*/  IMAD.MOV.U32 R54, RZ, RZ, 0x0 ;  /* 0x00000000ff367424 */ /* 0x000fe200078e00ff */
[----:B------:R-:W-:Y:S01]  /*49120*/  DSETP.GEU.AND P3, PT, |R28|, |R30|, PT ;  /* 0x4000001e1c00722a */ /* 0x000fe20003f6e200 */
[----:B------:R-:W-:-:S02]  /*49130*/  IMAD.MOV.U32 R55, RZ, RZ, 0x3fd80000 ;  /* 0x3fd80000ff377424 */ /* 0x000fc400078e00ff */
[----:B------:R-:W-:-:S03]  /*49140*/  IMAD.MOV.U32 R52, RZ, RZ, -0x3ff ;  /* 0xfffffc01ff347424 */ /* 0x000fc600078e00ff */
        /* <DEDUP_REMOVED lines=14> */
[----:B0-----:R-:W0:-:S04]  /*49230*/  DMUL R10, R8, R8 ;  /* 0x00000008080a7228 */ /* 0x001e080000000000 */
[----:B------:R-:W-:-:S04]  /*49240*/  DADD R8, -RZ, |R28| ;  /* 0x00000000ff087229 */ /* 0x000fc8000000051c */
[----:B0-----:R0:W1:Y:S02]  /*49250*/  DFMA R10, R6, R6, R10 ;  /* 0x00000006060a722b */ /* 0x001064000000000a */
[----:B0-----:R-:W-:-:S04]  /*49260*/  IMAD.MOV.U32 R7, RZ, RZ, c[0x2][0xc] ;  /* 0x00800300ff077624 */ /* 0x001fc800078e00ff */
[----:B-1----:R-:W0:-:S04]  /*49270*/  DSETP.MIN.AND P0, P1, R10, c[0x2][0x8], PT ;  /* 0x008002000a00762a */ /* 0x002e080003900000 */
        /* <DEDUP_REMOVED lines=8> */
[----:B0-----:R0:W1:Y:S02]  /*49300*/  DFMA R38, R34, -R6, 1 ;  /* 0x3ff000002226742b */ /* 0x0010640000000806 */
[----:B0-----:R-:W-:Y:S01]  /*49310*/  LOP3.LUT R35, R32, 0x100000, RZ, 0xfc, !PT ;  /* 0x0010000020237812 */ /* 0x001fe200078efcff */
[----:B------:R-:W-:Y:S01]  /*49320*/  IMAD.MOV.U32 R34, RZ, RZ, RZ ;  /* 0x000000ffff227224 */ /* 0x000fe200078e00ff */
[----:B------:R-:W0:-:S04]  /*49330*/  DADD R6, -RZ, |R30| ;  /* 0x00000000ff067229 */ /* 0x000e08000000051e */
[----:B-1----:R-:W-:-:S04]  /*49340*/  DFMA R54, R38, R54, 0.5 ;  /* 0x3fe000002636742b */ /* 0x002fc80000000036 */
[----:B------:R-:W1:Y:S02]  /*49350*/  DMUL R38, R36, R38 ;  /* 0x0000002624267228 */ /* 0x000e640000000000 */
[----:B0-----:R-:W-:Y:S02]  /*49360*/  FSEL R33, R7, R9, !P3 ;  /* 0x0000000907217208 */ /* 0x001fe40005800000 */
[----:B------:R-:W-:Y:S02]  /*49370*/  FSEL R32, R6, R8, !P3 ;  /* 0x0000000806207208 */ /* 0x000fe40005800000 */
[----:B-1----:R-:W0:-:S06]  /*49380*/  DFMA R38, R54, R38, R36 ;  /* 0x000000263626722b */ /* 0x002e0c0000000024 */
[----:B0-----:R0:W1:Y:S02]  /*49390*/  DMUL R38, R10, R38 ;  /* 0x000000260a267228 */ /* 0x0010640000000000 */
        /* <DEDUP_REMOVED lines=30> */
[----:B------:R1:W2:-:S05]  /*49580*/  DADD R10, -RZ, -R28 ;  /* 0x00000000ff0a7229 */ /* 0x00028a000000091c */
[----:B0-----:R-:W-:Y:S02]  /*49590*/  @P1 FSEL R34, R8, RZ, P2 ;  /* 0x000000ff08221208 */ /* 0x001fe40001000000 */
[----:B------:R-:W-:Y:S02]  /*495a0*/  @P1 FSEL R35, R9, -QNAN , P2 ;  /* 0xfff0000009231808 */ /* 0x000fe40001000000 */
[----:B------:R-:W-:Y:S01]  /*495b0*/  FSETP.GEU.AND P2, PT, |R5|, 6.5827683646048100446e-37, PT ;  /* 0x036000000500780b */ /* 0x000fe20003f4e200 */
[----:B------:R-:W-:Y:S07]  /*495c0*/  @P1 BRA `(.L_x_13647) ;  /* 0x000002a000001947 */ /* 0x000fee0003800000 */
[C---:B-12---:R-:W-:Y:S01]  /*495d0*/  LOP3.LUT R8, R3.reuse, 0x800fffff, RZ, 0xc0, !PT ;  /* 0x800fffff03087812 */ /* 0x046fe200078ec0ff */
        /* <DEDUP_REMOVED lines=41> */
.L_x_13647:
[----:B-12---:R-:W-:Y:S05]  /*49870*/  BSYNC B0 ;  /* 0x0000000000007941 */ /* 0x006fea0003800000 */
.L_x_13646:
[----:B------:R-:W-:Y:S01]  /*49880*/  BSSY B3, `(.L_x_13648) ;  /* 0x0000009000037945 */ /* 0x000fe20003800000 */
[----:B------:R-:W-:Y:S05]  /*49890*/  @P3 BRA P2, `(.L_x_13649) ;  /* 0x0000007000003947 */ /* 0x000fea0001000000 */
[----:B------:R-:W-:Y:S01]  /*498a0*/  IMAD.MOV.U32 R6, RZ, RZ, R4 ;  /* 0x000000ffff067224 */ /* 0x000fe200078e0004 */
[----:B------:R-:W-:Y:S01]  /*498b0*/  MOV R4, 0x498f0 ;  /* 0x000498f000047802 */ /* 0x000fe20000000f00 */
[----:B------:R-:W-:Y:S02]  /*498c0*/  IMAD.MOV.U32 R2, RZ, RZ, R32 ;  /* 0x000000ffff027224 */ /* 0x000fe400078e0020 */
[----:B------:R-:W-:Y:S02]  /*498d0*/  IMAD.MOV.U32 R3, RZ, RZ, R33 ;  /* 0x000000ffff037224 */ /* 0x000fe400078e0021 */
[----:B0-----:R-:W-:Y:S05]  /*498e0*/  CALL.REL.NOINC `($__internal_26_$__cuda_sm20_div_rn_f64_full) ;  /* 0x0003e5c000007944 */ /* 0x001fea0003c00000 */
[----:B------:R-:W-:Y:S02]  /*498f0*/  IMAD.MOV.U32 R6, RZ, RZ, R2 ;  /* 0x000000ffff067224 */ /* 0x000fe400078e0002 */
[----:B------:R-:W-:Y:S02]  /*49900*/  IMAD.MOV.U32 R7, RZ, RZ, R3 ;  /* 0x000000ffff077224 */ /* 0x000fe400078e0003 */
.L_x_13649:
[----:B------:R-:W-:Y:S05]  /*49910*/  BSYNC B3 ;  /* 0x0000000000037941 */ /* 0x000fea0003800000 */
.L_x_13648:
[----:B------:R-:W1:Y:S01]  /*49920*/  DSETP.NEU.AND P0, PT, R32, RZ, PT ;  /* 0x000000ff2000722a */ /* 0x000e620003f0d000 */
[----:B------:R-:W-:-:S13]  /*49930*/  BSSY B0, `(.L_x_13650) ;  /* 0x000002e000007945 */ /* 0x000fda0003800000 */
[----:B-1----:R-:W-:Y:S05]  /*49940*/  @!P0 BRA `(.L_x_13651) ;  /* 0x0000029000008947 */ /* 0x002fea0003800000 */
[----:B------:R-:W1:Y:S01]  /*49950*/  DMUL R2, R6, R6 ;  /* 0x0000000606027228 */ /* 0x000e620000000000 */
[----:B------:R-:W-:Y:S01]  /*49960*/  IMAD.MOV.U32 R4, RZ, RZ, 0x2a25ff7e ;  /* 0x2a25ff7eff047424 */ /* 0x000fe200078e00ff */
[----:B------:R-:W-:Y:S01]  /*49970*/  ISETP.GE.AND P0, PT, R11, RZ, PT ;  /* 0x000000ff0b00720c */ /* 0x000fe20003f06270 */
[----:B------:R-:W-:Y:S01]  /*49980*/  IMAD.MOV.U32 R5, RZ, RZ, 0x3ef53e1d ;  /* 0x3ef53e1dff057424 */ /* 0x000fe200078e00ff */
[----:B------:R-:W-:-:S04]  /*49990*/  DSETP.NEU.AND P2, PT, |R28|, |R30|, PT ;  /* 0x4000001e1c00722a */ /* 0x000fc80003f4d200 */
[----:B------:R-:W-:-:S04]  /*499a0*/  DSETP.GEU.AND P1, PT, |R28|, |R30|, PT ;  /* 0x4000001e1c00722a */ /* 0x000fc80003f2e200 */
[----:B-1----:R-:W1:-:S06]  /*499b0*/  DFMA R4, R2, -R4, c[0x2][0x110] ;  /* 0x008044000204762b */ /* 0x002e4c0000000804 */
[----:B-1----:R-:W1:-:S06]  /*499c0*/  DFMA R4, R2, R4, c[0x2][0x118] ;  /* 0x008046000204762b */ /* 0x002e4c0000000004 */
        /* <DEDUP_REMOVED lines=17> */
[----:B-1----:R-:W1:-:S06]  /*49ae0*/  DFMA R4, R4, R6, R6 ;  /* 0x000000060404722b */ /* 0x002e4c0000000006 */
[----:B-1----:R-:W1:-:S04]  /*49af0*/  DADD R2, -RZ, -R4 ;  /* 0x00000000ff027229 */ /* 0x002e480000000904 */
[----:B------:R-:W2:-:S06]  /*49b00*/  DADD R6, -R4, c[0x2][0x1a0] ;  /* 0x0080680004067629 */ /* 0x000e8c0000000100 */
[----:B-1----:R-:W-:Y:S02]  /*49b10*/  FSEL R2, R4, R2, !P0 ;  /* 0x0000000204027208 */ /* 0x002fe40004000000 */
[----:B------:R-:W-:Y:S02]  /*49b20*/  FSEL R3, R5, R3, !P0 ;  /* 0x0000000305037208 */ /* 0x000fe40004000000 */
[----:B0-2---:R-:W-:Y:S02]  /*49b30*/  FSEL R9, R6, R4, !P0 ;  /* 0x0000000406097208 */ /* 0x005fe40004000000 */
        /* <DEDUP_REMOVED lines=10> */
.L_x_13651:
[----:B------:R-:W-:-:S04]  /*49be0*/  ISETP.GE.AND P0, PT, R11, RZ, PT ;  /* 0x000000ff0b00720c */ /* 0x000fc80003f06270 */
[----:B------:R-:W-:Y:S02]  /*49bf0*/  FSEL R6, RZ, 3.37028055040000000000e+12, P0 ;  /* 0x54442d18ff067808 */ /* 0x000fe40000000000 */
[----:B------:R-:W-:Y:S02]  /*49c00*/  FSEL R7, RZ, 2.1426990032196044922, P0 ;  /* 0x400921fbff077808 */ /* 0x000fe40000000000 */
.L_x_13652:
[----:B------:R-:W-:Y:S05]  /*49c10*/  BSYNC B0 ;  /* 0x0000000000007941 */ /* 0x000fea0003800000 */
.L_x_13650:
[----:B------:R-:W1:-:S04]  /*49c20*/  DADD R4, -RZ, -R30 ;  /* 0x00000000ff047229 */ /* 0x000e48000000091e */
[----:B------:R-:W2:-:S04]  /*49c30*/  DADD R2, |R28|, |R30| ;  /* 0x000000001c027229 */ /* 0x000e88000000061e */
[----:B------:R-:W-:Y:S02]  /*49c40*/  DADD R34, R34, 1 ;  /* 0x3ff0000022227429 */ /* 0x000fe40000000000 */
[----:B-1----:R-:W-:Y:S02]  /*49c50*/  LOP3.LUT R5, R7, 0x80000000, R5, 0xb8, !PT ;  /* 0x8000000007057812 */ /* 0x002fe400078eb805 */
[----:B--2---:R-:W1:-:S06]  /*49c60*/  DSETP.GTU.AND P0, PT, |R2|, +INF , PT ;  /* 0x7ff000000200742a */ /* 0x004e4c0003f0c200 */
[----:B-1----:R-:W-:Y:S02]  /*49c70*/  FSEL R6, R2, R6, P0 ;  /* 0x0000000602067208 */ /* 0x002fe40000000000 */
[----:B------:R-:W-:Y:S01]  /*49c80*/  FSEL R7, R3, R5, P0 ;  /* 0x0000000503077208 */ /* 0x000fe20000000000 */
[----:B------:R-:W-:Y:S05]  /*49c90*/  BRA `(.L_x_13634) ;  /* 0x0000216000007947 */ /* 0x000fea0003800000 */
.L_x_13624:
        /* <DEDUP_REMOVED lines=10> */
[----:B------:R-:W0:Y:S01]  /*49d40*/  DSETP.GEU.AND P1, PT, |R28|, |R30|, PT ;  /* 0x4000001e1c00722a */ /* 0x000e220003f2e200 */
[----:B------:R-:W-:Y:S01]  /*49d50*/  IMAD.MOV.U32 R4, RZ, RZ, 0x1 ;  /* 0x00000001ff047424 */ /* 0x000fe200078e00ff */
[----:B------:R-:W-:Y:S02]  /*49d60*/  BSSY B0, `(.L_x_13655) ;  /* 0x000004f000007945 */ /* 0x000fe40003800000 */
        /* <DEDUP_REMOVED lines=11> */
[----:B0-----:R0:W1:Y:S02]  /*49e20*/  DFMA R2, R4, R2, R4 ;  /* 0x000000020402722b */ /* 0x0010640000000004 */
[----:B0-----:R-:W-:Y:S02]  /*49e30*/  FSEL R4, R32, R6, !P1 ;  /* 0x0000000620047208 */ /* 0x001fe40004800000 */
[----:B------:R-:W-:Y:S02]  /*49e40*/  FSEL R5, R33, R7, !P1 ;  /* 0x0000000721057208 */ /* 0x000fe40004800000 */
[----:B-1----:R-:W0:Y:S01]  /*49e50*/  DFMA R34, -R10, R2, 1 ;  /* 0x3ff000000a22742b */ /* 0x002e220000000102 */
[----:B------:R-:W-:Y:S01]  /*49e60*/  @!P0 IMAD.MOV.U32 R9, RZ, RZ, R37 ;  /* 0x000000ffff098224 */ /* 0x000fe200078e0025 */
[----:B------:R-:W-:-:S04]  /*49e70*/  FSETP.GEU.AND P4, PT, |R5|, 6.5827683646048100446e-37, PT ;  /* 0x036000000500780b */ /* 0x000fc80003f8e200 */
        /* <DEDUP_REMOVED lines=8> */
[----:B------:R-:W-:Y:S01]  /*49f00*/  MOV R32, R8 ;  /* 0x0000000800207202 */ /* 0x000fe20000000f00 */
[----:B------:R-:W-:Y:S02]  /*49f10*/  @P1 IMAD.MOV.U32 R7, RZ, RZ, 0x7ff00000 ;  /* 0x7ff00000ff071424 */ /* 0x000fe400078e00ff */
[----:B------:R-:W-:Y:S02]  /*49f20*/  IMAD.MOV.U32 R8, RZ, RZ, -0x3ff ;  /* 0xfffffc01ff087424 */ /* 0x000fe400078e00ff */
[----:B------:R-:W-:Y:S02]  /*49f30*/  @!P0 IMAD.MOV.U32 R32, RZ, RZ, R36 ;  /* 0x000000ffff208224 */ /* 0x000fe400078e0024 */
[----:B------:R-:W0:Y:S01]  /*49f40*/  @P1 DFMA R6, R36, R6, +INF ;  /* 0x7ff000002406142b */ /* 0x000e220000000006 */
[----:B-1----:R-:W-:-:S02]  /*49f50*/  FFMA R33, RZ, R11, R3 ;  /* 0x0000000bff217223 */ /* 0x002fc40000000003 */
[----:B------:R-:W-:-:S03]  /*49f60*/  @!P0 IMAD.MOV.U32 R8, RZ, RZ, -0x435 ;  /* 0xfffffbcbff088424 */ /* 0x000fc600078e00ff */
[----:B------:R-:W-:-:S04]  /*49f70*/  FSETP.GT.AND P3, PT, |R33|, 1.469367938527859385e-39, PT ;  /* 0x001000002100780b */ /* 0x000fc80003f64200 */
        /* <DEDUP_REMOVED lines=45> */
.L_x_13656:
[----:B------:R-:W-:Y:S05]  /*4a250*/  BSYNC B0 ;  /* 0x0000000000007941 */ /* 0x000fea0003800000 */
.L_x_13655:
[----:B------:R-:W-:Y:S01]  /*4a260*/  BSSY B3, `(.L_x_13657) ;  /* 0x0000007000037945 */ /* 0x000fe20003800000 */
[----:B------:R-:W-:Y:S05]  /*4a270*/  @P3 BRA P4, `(.L_x_13658) ;  /* 0x0000005000003947 */ /* 0x000fea0002000000 */
[----:B0-----:R-:W-:Y:S01]  /*4a280*/  IMAD.MOV.U32 R6, RZ, RZ, R4 ;  /* 0x000000ffff067224 */ /* 0x001fe200078e0004 */
[----:B------:R-:W-:Y:S01]  /*4a290*/  MOV R4, 0x4a2d0 ;  /* 0x0004a2d000047802 */ /* 0x000fe20000000f00 */
[----:B------:R-:W-:Y:S02]  /*4a2a0*/  IMAD.MOV.U32 R2, RZ, RZ, R10 ;  /* 0x000000ffff027224 */ /* 0x000fe400078e000a */
[----:B------:R-:W-:Y:S02]  /*4a2b0*/  IMAD.MOV.U32 R3, RZ, RZ, R11 ;  /* 0x000000ffff037224 */ /* 0x000fe400078e000b */
[----:B-1----:R-:W-:Y:S05]  /*4a2c0*/  CALL.REL.NOINC `($__internal_26_$__cuda_sm20_div_rn_f64_full) ;  /* 0x0003dbe000007944 */ /* 0x002fea0003c00000 */
.L_x_13658:
[----:B------:R-:W-:Y:S05]  /*4a2d0*/  BSYNC B3 ;  /* 0x0000000000037941 */ /* 0x000fea0003800000 */
.L_x_13657:
        /* <DEDUP_REMOVED lines=36> */
.L_x_13660:
[----:B0-2---:R-:W-:Y:S05]  /*4a520*/  BSYNC B0 ;  /* 0x0000000000007941 */ /* 0x005fea0003800000 */
.L_x_13659:
[----:B------:R-:W-:Y:S01]  /*4a530*/  LOP3.LUT R3, R7, 0x80000000, R31, 0xb8, !PT ;  /* 0x8000000007037812 */ /* 0x000fe200078eb81f */
[----:B-1----:R-:W0:Y:S01]  /*4a540*/  DMUL R34, R34, 0.5 ;  /* 0x3fe0000022227828 */ /* 0x002e220000000000 */
[----:B------:R-:W-:Y:S02]  /*4a550*/  FSEL R6, R4, R6, P2 ;  /* 0x0000000604067208 */ /* 0x000fe40001000000 */
[----:B------:R-:W-:Y:S01]  /*4a560*/  FSEL R7, R5, R3, P2 ;  /* 0x0000000305077208 */ /* 0x000fe20001000000 */
[----:B------:R-:W-:Y:S05]  /*4a570*/  BRA `(.L_x_13634) ;  /* 0x0000188000007947 */ /* 0x000fea0003800000 */
.L_x_13654:
[CC--:B------:R-:W-:Y:S01]  /*4a580*/  ISETP.GT.U32.AND P1, PT, R10.reuse, R32.reuse, PT ;  /* 0x000000200a00720c */ /* 0x0c0fe20003f24070 */
[----:B------:R-:W-:Y:S01]  /*4a590*/  IMAD.MOV.U32 R54, RZ, RZ, 0x0 ;  /* 0x00000000ff367424 */ /* 0x000fe200078e00ff */
[----:B------:R-:W-:Y:S01]  /*4a5a0*/  ISETP.LT.U32.AND P0, PT, R10, R32, PT ;  /* 0x000000200a00720c */ /* 0x000fe20003f01070 */
[----:B------:R-:W-:Y:S01]  /*4a5b0*/  IMAD.MOV.U32 R55, RZ, RZ, 0x3fd80000 ;  /* 0x3fd80000ff377424 */ /* 0x000fe200078e00ff */
[CC--:B------:R-:W-:Y:S01]  /*4a5c0*/  ISETP.GT.U32.AND.EX P1, PT, R11.reuse, R33.reuse, PT, P1 ;  /* 0x000000210b00720c */ /* 0x0c0fe20003f24110 */
[----:B------:R-:W-:Y:S01]  /*4a5d0*/  DSETP.GEU.AND P3, PT, |R28|, |R30|, PT ;  /* 0x4000001e1c00722a */ /* 0x000fe20003f6e200 */
        /* <DEDUP_REMOVED lines=13> */
[----:B0-----:R0:W1:Y:S02]  /*4a6b0*/  DFMA R34, R10, R10, R34 ;  /* 0x0000000a0a22722b */ /* 0x0010640000000022 */
[----:B0-----:R-:W-:-:S04]  /*4a6c0*/  IMAD.MOV.U32 R10, RZ, RZ, c[0x2][0xc] ;  /* 0x00800300ff0a7624 */ /* 0x001fc800078e00ff */
[----:B-1----:R-:W0:-:S04]  /*4a6d0*/  DSETP.MIN.AND P0, P1, R34, c[0x2][0x8], PT ;  /* 0x008002002200762a */ /* 0x002e080003900000 */
[----:B------:R-:W-:-:S04]  /*4a6e0*/  MOV R9, R35 ;  /* 0x0000002300097202 */ /* 0x000fc80000000f00 */
[----:B0-----:R-:W-:Y:S01]  /*4a6f0*/  FSEL R37, R9, c[0x2][0xc], P0 ;  /* 0x0080030009257a08 */ /* 0x001fe20000000000 */
[----:B------:R-:W-:-:S05]  /*4a700*/  IMAD.MOV.U32 R9, RZ, RZ, R34 ;  /* 0x000000ffff097224 */ /* 0x000fca00078e0022 */
[----:B------:R-:W-:Y:S01]  /*4a710*/  @P1 LOP3.LUT R37, R10, 0x80000, RZ, 0xfc, !PT ;  /* 0x000800000a251812 */ /* 0x000fe200078efcff */
[----:B------:R-:W-:Y:S01]  /*4a720*/  IMAD.MOV.U32 R10, RZ, RZ, RZ ;  /* 0x000000ffff0a7224 */ /* 0x000fe200078e00ff */
[----:B------:R-:W-:Y:S01]  /*4a730*/  SEL R36, R9, c[0x2][0x8], P0 ;  /* 0x0080020009247a07 */ /* 0x000fe20000000000 */
[----:B------:R-:W-:Y:S01]  /*4a740*/  DSETP.NEU.AND P1, PT, R2, RZ, PT ;  /* 0x000000ff0200722a */ /* 0x000fe20003f2d000 */
[----:B------:R-:W0:Y:S01]  /*4a750*/  MUFU.RSQ64H R11, R37 ;  /* 0x00000025000b7308 */ /* 0x000e220000001c00 */
[----:B------:R-:W-:Y:S01]  /*4a760*/  LOP3.LUT R9, R8, 0x100000, RZ, 0xfc, !PT ;  /* 0x0010000008097812 */ /* 0x000fe200078efcff */
[----:B------:R-:W-:Y:S01]  /*4a770*/  IMAD.MOV.U32 R8, RZ, RZ, RZ ;  /* 0x000000ffff087224 */ /* 0x000fe200078e00ff */
[----:B0-----:R-:W0:-:S06]  /*4a780*/  DMUL R38, R10, R10 ;  /* 0x0000000a0a267228 */ /* 0x001e0c0000000000 */
[----:B0-----:R-:W0:-:S06]  /*4a790*/  DFMA R38, R36, -R38, 1 ;  /* 0x3ff000002426742b */ /* 0x001e0c0000000826 */
[----:B0-----:R-:W-:-:S04]  /*4a7a0*/  DFMA R54, R38, R54, 0.5 ;  /* 0x3fe000002636742b */ /* 0x001fc80000000036 */
[----:B------:R-:W0:-:S06]  /*4a7b0*/  DMUL R38, R10, R38 ;  /* 0x000000260a267228 */ /* 0x000e0c0000000000 */
[----:B0-----:R0:W1:Y:S02]  /*4a7c0*/  DFMA R38, R54, R38, R10 ;  /* 0x000000263626722b */ /* 0x001064000000000a */
[----:B0-----:R-:W-:Y:S02]  /*4a7d0*/  FSEL R11, R7, R33, !P3 ;  /* 0x00000021070b7208 */ /* 0x001fe40005800000 */
[----:B------:R-:W-:Y:S02]  /*4a7e0*/  FSEL R10, R6, R32, !P3 ;  /* 0x00000020060a7208 */ /* 0x000fe40005800000 */
[----:B-1----:R0:W1:Y:S01]  /*4a7f0*/  DMUL R38, R34, R38 ;  /* 0x0000002622267228 */ /* 0x0020620000000000 */
[----:B------:R-:W-:Y:S01]  /*4a800*/  FSEL R6, R32, R6, !P3 ;  /* 0x0000000620067208 */ /* 0x000fe20005800000 */
[----:B0-----:R-:W0:Y:S01]  /*4a810*/  MUFU.RCP64H R35, R11 ;  /* 0x0000000b00237308 */ /* 0x001e220000001800 */
[----:B------:R-:W-:Y:S01]  /*4a820*/  IMAD.MOV.U32 R34, RZ, RZ, 0x1 ;  /* 0x00000001ff227424 */ /* 0x000fe200078e00ff */
[----:B------:R-:W-:-:S02]  /*4a830*/  FSEL R7, R33, R7, !P3 ;  /* 0x0000000721077208 */ /* 0x000fc40005800000 */
[----:B-1----:R-:W1:Y:S02]  /*4a840*/  DMUL R38, R38, R8 ;  /* 0x0000000826267228 */ /* 0x002e640000000000 */
[----:B------:R-:W-:-:S08]  /*4a850*/  FSETP.GEU.AND P4, PT, |R7|, 6.5827683646048100446e-37, PT ;  /* 0x036000000700780b */ /* 0x000fd00003f8e200 */
        /* <DEDUP_REMOVED lines=71> */
.L_x_13662:
[----:B------:R-:W-:Y:S05]  /*4acd0*/  BSYNC B0 ;  /* 0x0000000000007941 */ /* 0x000fea0003800000 */
.L_x_13661:
[----:B------:R-:W-:Y:S01]  /*4ace0*/  BSSY B3, `(.L_x_13663) ;  /* 0x0000009000037945 */ /* 0x000fe20003800000 */
[----:B------:R-:W-:Y:S05]  /*4acf0*/  @P3 BRA P4, `(.L_x_13664) ;  /* 0x0000007000003947 */ /* 0x000fea0002000000 */
[----:B------:R-:W-:Y:S01]  /*4ad00*/  IMAD.MOV.U32 R5, RZ, RZ, R7 ;  /* 0x000000ffff057224 */ /* 0x000fe200078e0007 */
[----:B------:R-:W-:Y:S01]  /*4ad10*/  MOV R4, 0x4ad50 ;  /* 0x0004ad5000047802 */ /* 0x000fe20000000f00 */
[----:B------:R-:W-:Y:S02]  /*4ad20*/  IMAD.MOV.U32 R2, RZ, RZ, R10 ;  /* 0x000000ffff027224 */ /* 0x000fe400078e000a */
[----:B------:R-:W-:Y:S02]  /*4ad30*/  IMAD.MOV.U32 R3, RZ, RZ, R11 ;  /* 0x000000ffff037224 */ /* 0x000fe400078e000b */
[----:B01----:R-:W-:Y:S05]  /*4ad40*/  CALL.REL.NOINC `($__internal_26_$__cuda_sm20_div_rn_f64_full) ;  /* 0x0003d16000007944 */ /* 0x003fea0003c00000 */
[----:B------:R-:W-:Y:S02]  /*4ad50*/  IMAD.MOV.U32 R4, RZ, RZ, R2 ;  /* 0x000000ffff047224 */ /* 0x000fe400078e0002 */
[----:B------:R-:W-:Y:S02]  /*4ad60*/  IMAD.MOV.U32 R5, RZ, RZ, R3 ;  /* 0x000000ffff057224 */ /* 0x000fe400078e0003 */
.L_x_13664:
[----:B------:R-:W-:Y:S05]  /*4ad70*/  BSYNC B3 ;  /* 0x0000000000037941 */ /* 0x000fea0003800000 */
.L_x_13663:
        /* <DEDUP_REMOVED lines=36> */
.L_x_13666:
[----:B--23--:R-:W-:Y:S05]  /*4afc0*/  BSYNC B0 ;  /* 0x0000000000007941 */ /* 0x00cfea0003800000 */
.L_x_13665:
[----:B------:R-:W-:Y:S02]  /*4afd0*/  LOP3.LUT R5, R7, 0x80000000, R31, 0xb8, !PT ;  /* 0x8000000007057812 */ /* 0x000fe400078eb81f */
[----:B------:R-:W-:Y:S02]  /*4afe0*/  FSEL R6, R2, R6, P2 ;  /* 0x0000000602067208 */ /* 0x000fe40001000000 */
[----:B------:R-:W-:Y:S01]  /*4aff0*/  FSEL R7, R3, R5, P2 ;  /* 0x0000000503077208 */ /* 0x000fe20001000000 */
[----:B------:R-:W-:Y:S05]  /*4b000*/  BRA `(.L_x_13634) ;  /* 0x00000df000007947 */ /* 0x000fea0003800000 */
.L_x_13653:
        /* <DEDUP_REMOVED lines=23> */
.L_x_13668:
[----:B------:R-:W-:Y:S05]  /*4b180*/  BSYNC B3 ;  /* 0x0000000000037941 */ /* 0x000fea0003800000 */
.L_x_13667:
        /* <DEDUP_REMOVED lines=24> */
[----:B------:R-:W-:Y:S02]  /*4b310*/  IMAD.MOV.U32 R4, RZ, RZ, R2 ;  /* 0x000000ffff047224 */ /* 0x000fe400078e0002 */
[----:B------:R-:W-:Y:S02]  /*4b320*/  IMAD.MOV.U32 R5, RZ, RZ, R3 ;  /* 0x000000ffff057224 */ /* 0x000fe400078e0003 */
.L_x_13670:
[----:B------:R-:W-:Y:S05]  /*4b330*/  BSYNC B3 ;  /* 0x0000000000037941 */ /* 0x000fea0003800000 */
.L_x_13669:
        /* <DEDUP_REMOVED lines=16> */
[C---:B------:R-:W-:Y:S02]  /*4b440*/  IADD3 R7, -R32.reuse, 0x7fd00000, RZ ;  /* 0x7fd0000020077810 */ /* 0x040fe40007ffe1ff */
[----:B------:R-:W-:Y:S01]  /*4b450*/  LOP3.LUT R33, R32, 0x100000, RZ, 0xfc, !PT ;  /* 0x0010000020217812 */ /* 0x000fe200078efcff */
[----:B------:R-:W-:Y:S01]  /*4b460*/  IMAD.MOV.U32 R32, RZ, RZ, RZ ;  /* 0x000000ffff207224 */ /* 0x000fe200078e00ff */
[----:B------:R-:W-:-:S02]  /*4b470*/  ISETP.GE.U32.AND P2, PT, R3, 0x7ff00000, PT ;  /* 0x7ff000000300780c */ /* 0x000fc40003f46070 */
        /* <DEDUP_REMOVED lines=16> */
[----:B------:R-:W1:-:S04]  /*4b580*/  DADD R6, -RZ, |R30| ;  /* 0x00000000ff067229 */ /* 0x000e48000000051e */
[----:B0-----:R-:W-:-:S04]  /*4b590*/  DFMA R54, R38, R54, 0.5 ;  /* 0x3fe000002636742b */ /* 0x001fc80000000036 */
[----:B------:R-:W0:Y:S02]  /*4b5a0*/  DMUL R38, R36, R38 ;  /* 0x0000002624267228 */ /* 0x000e240000000000 */
[----:B-1----:R-:W-:Y:S02]  /*4b5b0*/  FSEL R11, R7, R9, !P3 ;  /* 0x00000009070b7208 */ /* 0x002fe40005800000 */
[----:B------:R-:W-:Y:S02]  /*4b5c0*/  FSEL R10, R6, R8, !P3 ;  /* 0x00000008060a7208 */ /* 0x000fe40005800000 */
[----:B0-----:R-:W0:Y:S01]  /*4b5d0*/  DFMA R38, R54, R38, R36 ;  /* 0x000000263626722b */ /* 0x001e220000000024 */
[----:B------:R-:W-:Y:S02]  /*4b5e0*/  FSEL R7, R9, R7, !P3 ;  /* 0x0000000709077208 */ /* 0x000fe40005800000 */
[----:B------:R-:W-:Y:S02]  /*4b5f0*/  FSEL R6, R8, R6, !P3 ;  /* 0x0000000608067208 */ /* 0x000fe40005800000 */
[----:B------:R-:W-:Y:S01]  /*4b600*/  FSETP.GEU.AND P4, PT, |R7|, 6.5827683646048100446e-37, PT ;  /* 0x036000000700780b */ /* 0x000fe20003f8e200 */
[----:B0-----:R0:W1:-:S02]  /*4b610*/  DMUL R38, R34, R38 ;  /* 0x0000002622267228 */ /* 0x0010440000000000 */
        /* <DEDUP_REMOVED lines=16> */
[----:B-1----:R-:W-:Y:S01]  /*4b720*/  @!P0 MOV R3, R33 ;  /* 0x0000002100038202 */ /* 0x002fe20000000f00 */
[----:B0-----:R-:W0:Y:S01]  /*4b730*/  DMUL R8, R4, R6 ;  /* 0x0000000604087228 */ /* 0x001e220000000000 */
[----:B------:R-:W-:Y:S02]  /*4b740*/  @!P0 IMAD.MOV.U32 R2, RZ, RZ, R32 ;  /* 0x000000ffff028224 */ /* 0x000fe400078e0020 */
        /* <DEDUP_REMOVED lines=55> */
.L_x_13672:
[----:B------:R-:W-:Y:S05]  /*4bac0*/  BSYNC B0 ;  /* 0x0000000000007941 */ /* 0x000fea0003800000 */
.L_x_13671:
        /* <DEDUP_REMOVED lines=9> */
.L_x_13674:
[----:B------:R-:W-:Y:S05]  /*4bb60*/  BSYNC B3 ;  /* 0x0000000000037941 */ /* 0x000fea0003800000 */
.L_x_13673:
[----:B------:R-:W-:Y:S01]  /*4bb70*/  DSETP.NEU.AND P0, PT, R10, RZ, PT ;  /* 0x000000ff0a00722a */ /* 0x000fe20003f0d000 */
[----:B------:R-:W-:Y:S01]  /*4bb80*/  BSSY B0, `(.L_x_13675) ;  /* 0x0000024000007945 */ /* 0x000fe20003800000 */
[----:B------:R-:W-:Y:S02]  /*4bb90*/  CS2R R6, SRZ ;  /* 0x0000000000067805 */ /* 0x000fe4000001ff00 */
[----:B------:R-:W2:-:S04]  /*4bba0*/  DADD R2, |R28|, |R30| ;  /* 0x000000001c027229 */ /* 0x000e88000000061e */
[----:B-1----:R-:W1:-:S04]  /*4bbb0*/  DADD R34, R34, 1 ;  /* 0x3ff0000022227429 */ /* 0x002e480000000000 */
[----:B--2---:R2:W3:Y:S02]  /*4bbc0*/  DSETP.GTU.AND P2, PT, |R2|, +INF , PT ;  /* 0x7ff000000200742a */ /* 0x0044e40003f4c200 */
[----:B------:R-:W-:Y:S07]  /*4bbd0*/  @!P0 BRA `(.L_x_13676) ;  /* 0x000001e000008947 */ /* 0x000fee0003800000 */
[----:B-123--:R-:W1:Y:S01]  /*4bbe0*/  DMUL R6, R4, R4 ;  /* 0x0000000404067228 */ /* 0x00ee620000000000 */
[----:B0-----:R-:W-:Y:S02]  /*4bbf0*/  IMAD.MOV.U32 R8, RZ, RZ, 0x2a25ff7e ;  /* 0x2a25ff7eff087424 */ /* 0x001fe400078e00ff */
[----:B------:R-:W-:Y:S01]  /*4bc00*/  IMAD.MOV.U32 R9, RZ, RZ, 0x3ef53e1d ;  /* 0x3ef53e1dff097424 */ /* 0x000fe200078e00ff */
[----:B------:R-:W-:-:S04]  /*4bc10*/  DSETP.NEU.AND P1, PT, |R28|, |R30|, PT ;  /* 0x4000001e1c00722a */ /* 0x000fc80003f2d200 */
[----:B------:R-:W-:-:S04]  /*4bc20*/  DSETP.GEU.AND P0, PT, |R28|, |R30|, PT ;  /* 0x4000001e1c00722a */ /* 0x000fc80003f0e200 */
[----:B-1----:R-:W0:-:S06]  /*4bc30*/  DFMA R8, R6, -R8, c[0x2][0x110] ;  /* 0x008044000608762b */ /* 0x002e0c0000000808 */
        /* <DEDUP_REMOVED lines=24> */
.L_x_13676:
[----:B-123--:R-:W-:Y:S05]  /*4bdc0*/  BSYNC B0 ;  /* 0x0000000000007941 */ /* 0x00efea0003800000 */
.L_x_13675:
[----:B------:R-:W-:Y:S02]  /*4bdd0*/  LOP3.LUT R5, R7, 0x80000000, R31, 0xb8, !PT ;  /* 0x8000000007057812 */ /* 0x000fe400078eb81f */
[----:B------:R-:W-:Y:S02]  /*4bde0*/  FSEL R6, R2, R6, P2 ;  /* 0x0000000602067208 */ /* 0x000fe40001000000 */
[----:B------:R-:W-:Y:S02]  /*4bdf0*/  FSEL R7, R3, R5, P2 ;  /* 0x0000000503077208 */ /* 0x000fe40001000000 */
.L_x_13634:
[----:B0-----:R-:W-:Y:S05]  /*4be00*/  BSYNC B2 ;  /* 0x0000000000027941 */ /* 0x001fea0003800000 */
.L_x_13623:
[----:B-1----:R-:W0:Y:S01]  /*4be10*/  DADD R34, R34, c[0x2][0x50] ;  /* 0x0080140022227629 */ /* 0x002e220000000000 */
[----:B------:R-:W-:Y:S01]  /*4be20*/  LOP3.LUT R39, R7, 0x80000000, R31, 0xb8, !PT ;  /* 0x8000000007277812 */ /* 0x000fe200078eb81f */
[----:B------:R-:W-:-:S08]  /*4be30*/  IMAD.MOV.U32 R38, RZ, RZ, R6 ;  /* 0x000000ffff267224 */ /* 0x000fd000078e0006 */
[----:B0-----:R-:W-:Y:S01]  /*4be40*/  LOP3.LUT R37, R35, 0x80000000, R29, 0xb8, !PT ;  /* 0x8000000023257812 */ /* 0x001fe200078eb81d */
[----:B------:R-:W-:Y:S01]  /*4be50*/  IMAD.MOV.U32 R36, RZ, RZ, R34 ;  /* 0x000000ffff247224 */ /* 0x000fe200078e0022 */
[----:B------:R-:W-:Y:S05]  /*4be60*/  BRA `(.L_x_13544) ;  /* 0x0000013000007947 */ /* 0x000fea0003800000 */
.L_x_13545:
        /* <DEDUP_REMOVED lines=19> */
.L_x_13544:
[----:B01----:R-:W-:Y:S05]  /*4bfa0*/  BSYNC B1 ;  /* 0x0000000000017941 */ /* 0x003fea0003800000 */
.L_x_13543:
        /* <DEDUP_REMOVED lines=8> */
[----:B-----5:R-:W0:-:S04]  /*4c030*/  DSETP.GTU.AND P0, PT, |R26|, +INF , PT ;  /* 0x7ff000001a00742a */ /* 0x020e080003f0c200 */
        /* <DEDUP_REMOVED lines=12> */
[----:B------:R-:W-:Y:S01]  /*4c100*/  IMAD.MOV.U32 R32, RZ, RZ, R24 ;  /* 0x000000ffff207224 */ /* 0x000fe200078e0018 */
[----:B------:R-:W-:Y:S01]  /*4c110*/  MOV R35, R27 ;  /* 0x0000001b00237202 */ /* 0x000fe20000000f00 */
[----:B------:R-:W-:Y:S01]  /*4c120*/  IMAD.MOV.U32 R33, RZ, RZ, R25 ;  /* 0x000000ffff217224 */ /* 0x000fe200078e0019 */
[----:B------:R-:W0:Y:S01]  /*4c130*/  DSETP.EQ.AND P1, PT, R24, RZ, PT ;  /* 0x000000ff1800722a */ /* 0x000e220003f22000 */
[----:B------:R-:W-:-:S13]  /*4c140*/  IMAD.MOV.U32 R34, RZ, RZ, R26 ;  /* 0x000000ffff227224 */ /* 0x000fda00078e001a */
        /* <DEDUP_REMOVED lines=121> */
.L_x_13684:
[----:B------:R-:W-:Y:S05]  /*4c8e0*/  BSYNC B3 ;  /* 0x0000000000037941 */ /* 0x000fea0003800000 */
.L_x_13683:
        /* <DEDUP_REMOVED lines=62> */
.L_x_13682:
        /* <DEDUP_REMOVED lines=36> */
.L_x_13692:
[----:B------:R-:W-:Y:S05]  /*4cf10*/  BSYNC B4 ;  /* 0x0000000000047941 */ /* 0x000fea0003800000 */
.L_x_13691:
[----:B------:R-:W-:Y:S05]  /*4cf20*/  BRA `(.L_x_13690) ;  /* 0x0000001000007947 */ /* 0x000fea0003800000 */
.L_x_13689:
[----:B------:R0:W1:-:S06]  /*4cf30*/  DADD R32, -R66, R64 ;  /* 0x0000000042207229 */ /* 0x00004c0000000140 */
.L_x_13690:
[----:B------:R-:W-:Y:S05]  /*4cf40*/  BSYNC B3 ;  /* 0x0000000000037941 */ /* 0x000fea0003800000 */
.L_x_13688:
        /* <DEDUP_REMOVED lines=31> */
.L_x_13697:
[----:B------:R-:W-:Y:S05]  /*4d140*/  BSYNC B4 ;  /* 0x0000000000047941 */ /* 0x000fea0003800000 */
.L_x_13696:
[----:B------:R-:W-:Y:S02]  /*4d150*/  IMAD.MOV.U32 R2, RZ, RZ, R4 ;  /* 0x000000ffff027224 */ /* 0x000fe400078e0004 */
[----:B------:R-:W-:Y:S01]  /*4d160*/  IMAD.MOV.U32 R3, RZ, RZ, R5 ;  /* 0x000000ffff037224 */ /* 0x000fe200078e0005 */
[----:B------:R-:W-:Y:S05]  /*4d170*/  BRA `(.L_x_13695) ;  /* 0x0000001000007947 */ /* 0x000fea0003800000 */
.L_x_13694:
[----:B------:R2:W3:-:S06]  /*4d180*/  DADD R2, R34, -R4 ;  /* 0x0000000022027229 */ /* 0x0004cc0000000804 */
.L_x_13695:
[----:B------:R-:W-:Y:S05]  /*4d190*/  BSYNC B3 ;  /* 0x0000000000037941 */ /* 0x000fea0003800000 */
.L_x_13693:
        /* <DEDUP_REMOVED lines=30> */
.L_x_13699:
[----:B------:R-:W-:Y:S05]  /*4d380*/  BSYNC B3 ;  /* 0x0000000000037941 */ /* 0x000fea0003800000 */
.L_x_13698:
        /* <DEDUP_REMOVED lines=66> */
.L_x_13700:
        /* <DEDUP_REMOVED lines=22> */
.L_x_13702:
[----:B------:R-:W-:Y:S05]  /*4d910*/  BSYNC B3 ;  /* 0x0000000000037941 */ /* 0x000fea0003800000 */
.L_x_13701:
        /* <DEDUP_REMOVED lines=16> */
.L_x_13687:
        /* <DEDUP_REMOVED lines=25> */
[----:B------:R-:W-:Y:S02]  /*4dbb0*/  MOV R2, R4 ;  /* 0x0000000400027202 */ /* 0x000fe40000000f00 */
.L_x_13705:
[----:B------:R-:W-:Y:S05]  /*4dbc0*/  BSYNC B3 ;  /* 0x0000000000037941 */ /* 0x000fea0003800000 */
.L_x_13704:
        /* <DEDUP_REMOVED lines=27> */
.L_x_13708:
[----:B------:R-:W-:Y:S05]  /*4dd80*/  BSYNC B3 ;  /* 0x0000000000037941 */ /* 0x000fea0003800000 */
.L_x_13707:
        /* <DEDUP_REMOVED lines=16> */
.L_x_13706:
        /* <DEDUP_REMOVED lines=56> */
.L_x_13709:
[----:B------:R-:W-:Y:S01]  /*4e210*/  IMAD.MOV.U32 R2, RZ, RZ, 0x0 ;  /* 0x00000000ff027424 */ /* 0x000fe200078e00ff */
[----:B------:R-:W-:Y:S01]  /*4e220*/  FSETP.NEU.FTZ.AND P0, PT, R5, RZ, PT ;  /* 0x000000ff0500720b */ /* 0x000fe20003f1d000 */
[----:B------:R-:W-:-:S06]  /*4e230*/  IMAD.MOV.U32 R3, RZ, RZ, 0x7ff00000 ;  /* 0x7ff00000ff037424 */ /* 0x000fcc00078e00ff */
[----:B------:R-:W0:-:S10]  /*4e240*/  DFMA R2, R4, R2, +INF ;  /* 0x7ff000000402742b */ /* 0x000e140000000002 */
[----:B0-----:R-:W-:Y:S02]  /*4e250*/  FSEL R32, R2, RZ, P0 ;  /* 0x000000ff02207208 */ /* 0x001fe40000000000 */
[----:B------:R-:W-:Y:S01]  /*4e260*/  FSEL R33, R3, -QNAN , P0 ;  /* 0xfff0000003217808 */ /* 0x000fe20000000000 */
[----:B------:R-:W-:Y:S05]  /*4e270*/  BRA `(.L_x_13685) ;  /* 0x000004d000007947 */ /* 0x000fea0003800000 */
.L_x_13703:
        /* <DEDUP_REMOVED lines=25> */
.L_x_13711:
[----:B------:R-:W-:Y:S05]  /*4e410*/  BSYNC B3 ;  /* 0x0000000000037941 */ /* 0x000fea0003800000 */
.L_x_13710:
        /* <DEDUP_REMOVED lines=21> */
.L_x_13713:
[----:B------:R-:W-:Y:S05]  /*4e570*/  BSYNC B3 ;  /* 0x0000000000037941 */ /* 0x000fea0003800000 */
.L_x_13712:
[----:B------:R-:W-:Y:S05]  /*4e580*/  BRA `(.L_x_13685) ;  /* 0x000001c000007947 */ /* 0x000fea0003800000 */
.L_x_13686:
        /* <DEDUP_REMOVED lines=18> */
[----:B0-----:R-:W-:Y:S01]  /*4e6b0*/  MOV R2, 0x4e710 ;  /* 0x0004e71000027802 */ /* 0x001fe20000000f00 */
[----:B------:R-:W-:Y:S02]  /*4e6c0*/  IMAD.MOV.U32 R5, RZ, RZ, R3 ;  /* 0x000000ffff057224 */ /* 0x000fe400078e0003 */
[----:B------:R-:W-:Y:S02]  /*4e6d0*/  IMAD.MOV.U32 R52, RZ, RZ, R32 ;  /* 0x000000ffff347224 */ /* 0x000fe400078e0020 */
[----:B------:R-:W-:Y:S02]  /*4e6e0*/  IMAD.MOV.U32 R54, RZ, RZ, R28 ;  /* 0x000000ffff367224 */ /* 0x000fe400078e001c */
[----:B------:R-:W-:-:S02]  /*4e6f0*/  IMAD.MOV.U32 R3, RZ, RZ, R29 ;  /* 0x000000ffff037224 */ /* 0x000fc400078e001d */
[----:B------:R-:W-:Y:S05]  /*4e700*/  CALL.REL.NOINC `($__internal_27_$__cuda_sm20_dsqrt_rn_f64_mediumpath_v1) ;  /* 0x00039e0000007944 */ /* 0x000fea0003c00000 */
[----:B------:R-:W-:Y:S02]  /*4e710*/  IMAD.MOV.U32 R5, RZ, RZ, R3 ;  /* 0x000000ffff057224 */ /* 0x000fe400078e0003 */
.L_x_13715:
[----:B------:R-:W-:Y:S05]  /*4e720*/  BSYNC B3 ;  /* 0x0000000000037941 */ /* 0x000fea0003800000 */
.L_x_13714:
[----:B-1----:R-:W-:Y:S02]  /*4e730*/  IMAD.MOV.U32 R32, RZ, RZ, R4 ;  /* 0x000000ffff207224 */ /* 0x002fe400078e0004 */
[----:B------:R-:W-:-:S02]  /*4e740*/  IMAD.MOV.U32 R33, RZ, RZ, R5 ;  /* 0x000000ffff217224 */ /* 0x000fc400078e0005 */
.L_x_13685:
[----:B------:R-:W-:Y:S05]  /*4e750*/  BSYNC B2 ;  /* 0x0000000000027941 */ /* 0x000fea0003800000 */
.L_x_13681:
        /* <DEDUP_REMOVED lines=25> */
.L_x_13720:
[----:B------:R-:W-:Y:S05]  /*4e8f0*/  BSYNC B4 ;  /* 0x0000000000047941 */ /* 0x000fea0003800000 */
.L_x_13719:
        /* <DEDUP_REMOVED lines=23> */
.L_x_13722:
[----:B------:R-:W-:Y:S01]  /*4ea70*/  IMAD.MOV.U32 R4, RZ, RZ, 0x0 ;  /* 0x00000000ff047424 */ /* 0x000fe200078e00ff */
[----:B------:R-:W-:Y:S01]  /*4ea80*/  MOV R6, RZ ;  /* 0x000000ff00067202 */ /* 0x000fe20000000f00 */
[----:B------:R-:W-:Y:S02]  /*4ea90*/  IMAD.MOV.U32 R5, RZ, RZ, 0x3fe00000 ;  /* 0x3fe00000ff057424 */ /* 0x000fe400078e00ff */
[----:B-1----:R-:W-:Y:S02]  /*4eaa0*/  IMAD.MOV.U32 R8, RZ, RZ, -0x23e76a17 ;  /* 0xdc1895e9ff087424 */ /* 0x002fe400078e00ff */
[----:B------:R-:W-:Y:S02]  /*4eab0*/  IMAD.MOV.U32 R9, RZ, RZ, 0x3fb0066b ;  /* 0x3fb0066bff097424 */ /* 0x000fe400078e00ff */
[----:B------:R-:W0:-:S06]  /*4eac0*/  DFMA R4, |R2|, -R4, 0.5 ;  /* 0x3fe000000204742b */ /* 0x000e0c0000000a04 */
        /* <DEDUP_REMOVED lines=37> */
.L_x_13721:
        /* <DEDUP_REMOVED lines=38> */
.L_x_13731:
[----:B------:R-:W-:Y:S05]  /*4ef80*/  BSYNC B6 ;  /* 0x0000000000067941 */ /* 0x000fea0003800000 */
.L_x_13730:
[----:B------:R-:W-:Y:S05]  /*4ef90*/  BRA `(.L_x_13729) ;  /* 0x0000001000007947 */ /* 0x000fea0003800000 */
.L_x_13728:
[----:B------:R0:W3:-:S06]  /*4efa0*/  DADD R68, -R66, R64 ;  /* 0x0000000042447229 */ /* 0x0000cc0000000140 */
.L_x_13729:
[----:B------:R-:W-:Y:S05]  /*4efb0*/  BSYNC B5 ;  /* 0x0000000000057941 */ /* 0x000fea0003800000 */
.L_x_13727:
        /* <DEDUP_REMOVED lines=28> */
.L_x_13736:
[----:B------:R-:W-:Y:S05]  /*4f180*/  BSYNC B6 ;  /* 0x0000000000067941 */ /* 0x000fea0003800000 */
.L_x_13735:
[----:B------:R-:W-:Y:S02]  /*4f190*/  IMAD.MOV.U32 R28, RZ, RZ, R2 ;  /* 0x000000ffff1c7224 */ /* 0x000fe400078e0002 */
[----:B------:R-:W-:Y:S01]  /*4f1a0*/  IMAD.MOV.U32 R29, RZ, RZ, R3 ;  /* 0x000000ffff1d7224 */ /* 0x000fe200078e0003 */
[----:B------:R-:W-:Y:S05]  /*4f1b0*/  BRA `(.L_x_13734) ;  /* 0x0000001000007947 */ /* 0x000fea0003800000 */
.L_x_13733:
[----:B------:R4:W0:-:S06]  /*4f1c0*/  DADD R28, -R62, R34 ;  /* 0x000000003e1c7229 */ /* 0x00080c0000000122 */
.L_x_13734:
[----:B------:R-:W-:Y:S05]  /*4f1d0*/  BSYNC B5 ;  /* 0x0000000000057941 */ /* 0x000fea0003800000 */
.L_x_13732:
        /* <DEDUP_REMOVED lines=16> */
[----:B------:R-:W-:Y:S02]  /*4f2e0*/  IADD3 R29, R7, -0x100000, RZ ;  /* 0xfff00000071d7810 */ /* 0x000fe40007ffe0ff */
[----:B0-----:R-:W0:Y:S01]  /*4f2f0*/  DFMA R30, R8, -R8, R54 ;  /* 0x80000008081e722b */ /* 0x001e220000000036 */
[----:B------:R-:W-:-:S06]  /*4f300*/  MOV R28, R6 ;  /* 0x00000006001c7202 */ /* 0x000fcc0000000f00 */
        /* <DEDUP_REMOVED lines=11> */
.L_x_13738:
[----:B------:R-:W-:Y:S05]  /*4f3c0*/  BSYNC B5 ;  /* 0x0000000000057941 */ /* 0x000fea0003800000 */
.L_x_13737:
[----:B01----:R-:W-:Y:S02]  /*4f3d0*/  IMAD.MOV.U32 R30, RZ, RZ, R4 ;  /* 0x000000ffff1e7224 */ /* 0x003fe400078e0004 */
[----:B------:R-:W-:Y:S01]  /*4f3e0*/  IMAD.MOV.U32 R31, RZ, RZ, R5 ;  /* 0x000000ffff1f7224 */ /* 0x000fe200078e0005 */
[----:B------:R-:W-:Y:S05]  /*4f3f0*/  BRA `(.L_x_13739) ;  /* 0x0000098000007947 */ /* 0x000fea0003800000 */
.L_x_13726:
        /* <DEDUP_REMOVED lines=28> */
[----:B0-2---:R-:W-:Y:S05]  /*4f5c0*/  CALL.REL.NOINC `($__internal_27_$__cuda_sm20_dsqrt_rn_f64_mediumpath_v1) ;  /* 0x00038f4000007944 */ /* 0x005fea0003c00000 */
[----:B------:R-:W-:Y:S02]  /*4f5d0*/  MOV R5, R3 ;  /* 0x0000000300057202 */ /* 0x000fe40000000f00 */
.L_x_13742:
[----:B------:R-:W-:Y:S05]  /*4f5e0*/  BSYNC B5 ;  /* 0x0000000000057941 */ /* 0x000fea0003800000 */
.L_x_13741:
[----:B01----:R-:W-:Y:S02]  /*4f5f0*/  IMAD.MOV.U32 R30, RZ, RZ, R4 ;  /* 0x000000ffff1e7224 */ /* 0x003fe400078e0004 */
[----:B------:R-:W-:Y:S01]  /*4f600*/  IMAD.MOV.U32 R31, RZ, RZ, R5 ;  /* 0x000000ffff1f7224 */ /* 0x000fe200078e0005 */
[----:B------:R-:W-:Y:S05]  /*4f610*/  BRA `(.L_x_13739) ;  /* 0x0000076000007947 */ /* 0x000fea0003800000 */
.L_x_13740:
        /* <DEDUP_REMOVED lines=31> */
.L_x_13744:
[----:B------:R-:W-:Y:S05]  /*4f810*/  BSYNC B5 ;  /* 0x0000000000057941 */ /* 0x000fea0003800000 */
.L_x_13743:
        /* <DEDUP_REMOVED lines=20> */
[----:B--2---:R-:W-:Y:S05]  /*4f960*/  CALL.REL.NOINC `($__internal_26_$__cuda_sm20_div_rn_f64_full) ;  /* 0x0003854000007944 */ /* 0x004fea0003c00000 */
.L_x_13746:
[----:B------:R-:W-:Y:S05]  /*4f970*/  BSYNC B5 ;  /* 0x0000000000057941 */ /* 0x000fea0003800000 */
.L_x_13745:
[----:B------:R-:W0:Y:S01]  /*4f980*/  DMUL R10, R10, 8.11296384146066816958e+31 ;  /* 0x469000000a0a7828 */ /* 0x000e220000000000 */
[----:B------:R-:W-:Y:S02]  /*4f990*/  IMAD.MOV.U32 R30, RZ, RZ, R2 ;  /* 0x000000ffff1e7224 */ /* 0x000fe400078e0002 */
[----:B------:R-:W-:Y:S01]  /*4f9a0*/  IMAD.MOV.U32 R31, RZ, RZ, R3 ;  /* 0x000000ffff1f7224 */ /* 0x000fe200078e0003 */
[----:B------:R-:W-:Y:S05]  /*4f9b0*/  BRA `(.L_x_13739) ;  /* 0x000003c000007947 */ /* 0x000fea0003800000 */
.L_x_13725:
        /* <DEDUP_REMOVED lines=27> */
.L_x_13748:
[----:B------:R-:W-:Y:S05]  /*4fb70*/  BSYNC B5 ;  /* 0x0000000000057941 */ /* 0x000fea0003800000 */
.L_x_13747:
        /* <DEDUP_REMOVED lines=21> */
[----:B---3--:R-:W-:Y:S01]  /*4fcd0*/  MOV R4, R6 ;  /* 0x0000000600047202 */ /* 0x008fe20000000f00 */
        /* <DEDUP_REMOVED lines=8> */
.L_x_13750:
[----:B------:R-:W-:Y:S05]  /*4fd60*/  BSYNC B5 ;  /* 0x0000000000057941 */ /* 0x000fea0003800000 */
.L_x_13749:
[----:B01-3--:R0:W1:-:S06]  /*4fd70*/  DMUL R30, R4, R34 ;  /* 0x00000022041e7228 */ /* 0x00b04c0000000000 */
.L_x_13739:
[----:B0-----:R-:W-:Y:S05]  /*4fd80*/  BSYNC B4 ;  /* 0x0000000000047941 */ /* 0x001fea0003800000 */
.L_x_13724:
[----:B------:R-:W-:Y:S05]  /*4fd90*/  BRA `(.L_x_13751) ;  /* 0x0000002000007947 */ /* 0x000fea0003800000 */
.L_x_13718:
[----:B------:R-:W3:-:S04]  /*4fda0*/  DMUL R30, R30, 9.00719925474099200000e+15 ;  /* 0x434000001e1e7828 */ /* 0x000ec80000000000 */
[----:B------:R-:W4:-:S06]  /*4fdb0*/  DMUL R10, R10, 9.00719925474099200000e+15 ;  /* 0x434000000a0a7828 */ /* 0x000f0c0000000000 */
.L_x_13751:
[----:B---3--:R-:W-:Y:S05]  /*4fdc0*/  BSYNC B2 ;  /* 0x0000000000027941 */ /* 0x008fea0003800000 */
.L_x_13717:
        /* <DEDUP_REMOVED lines=28> */
.L_x_13753:
[----:B------:R-:W-:Y:S05]  /*4ff90*/  BSYNC B2 ;  /* 0x0000000000027941 */ /* 0x000fea0003800000 */
.L_x_13752:
        /* <DEDUP_REMOVED lines=43> */
.L_x_13755:
[----:B------:R-:W-:Y:S02]  /*50250*/  FSEL R2, RZ, 3.37028055040000000000e+12, P0 ;  /* 0x54442d18ff027808 */ /* 0x000fe40000000000 */
[----:B------:R-:W-:Y:S02]  /*50260*/  FSEL R3, RZ, 2.1426990032196044922, P0 ;  /* 0x400921fbff037808 */ /* 0x000fe40000000000 */
.L_x_13756:
[----:B------:R-:W-:Y:S05]  /*50270*/  BSYNC B0 ;  /* 0x0000000000007941 */ /* 0x000fea0003800000 */
.L_x_13754:
[----:B------:R0:W1:Y:S02]  /*50280*/  DADD R30, |R30|, |R10| ;  /* 0x000000001e1e7229 */ /* 0x000064000000060a */
[----:B0-----:R-:W-:-:S04]  /*50290*/  LOP3.LUT R11, R3, 0x80000000, R11, 0xb8, !PT ;  /* 0x80000000030b7812 */ /* 0x001fc800078eb80b */
[----:B-1----:R-:W0:-:S06]  /*502a0*/  DSETP.GTU.AND P0, PT, |R30|, +INF , PT ;  /* 0x7ff000001e00742a */ /* 0x002e0c0003f0c200 */
[----:B0-----:R-:W-:Y:S02]  /*502b0*/  FSEL R2, R30, R2, P0 ;  /* 0x000000021e027208 */ /* 0x001fe40000000000 */
[----:B------:R-:W-:Y:S02]  /*502c0*/  FSEL R3, R31, R11, P0 ;  /* 0x0000000b1f037208 */ /* 0x000fe40000000000 */
.L_x_13723:
[----:B------:R-:W-:Y:S05]  /*502d0*/  BSYNC B3 ;  /* 0x0000000000037941 */ /* 0x000fea0003800000 */
.L_x_13716:
[----:B---3--:R-:W-:Y:S01]  /*502e0*/  LOP3.LUT R35, R3, 0x80000000, R27, 0xb8, !PT ;  /* 0x8000000003237812 */ /* 0x008fe200078eb81b */
[----:B------:R-:W-:Y:S01]  /*502f0*/  IMAD.MOV.U32 R34, RZ, RZ, R2 ;  /* 0x000000ffff227224 */ /* 0x000fe200078e0002 */
[----:B-12---:R-:W-:Y:S01]  /*50300*/  LOP3.LUT R33, R33, 0x80000000, R25, 0xb8, !PT ;  /* 0x8000000021217812 */ /* 0x006fe200078eb819 */
[----:B------:R-:W-:Y:S05]  /*50310*/  BRA `(.L_x_13678) ;  /* 0x0000450000007947 */ /* 0x000fea0003800000 */
.L_x_13680:
        /* <DEDUP_REMOVED lines=90> */
.L_x_13762:
[----:B------:R-:W-:Y:S05]  /*508c0*/  BSYNC B0 ;  /* 0x0000000000007941 */ /* 0x000fea0003800000 */
.L_x_13761:
        /* <DEDUP_REMOVED lines=8> */
.L_x_13764:
[----:B------:R-:W-:Y:S05]  /*50950*/  BSYNC B3 ;  /* 0x0000000000037941 */ /* 0x000fea0003800000 */
.L_x_13763:
        /* <DEDUP_REMOVED lines=43> */
.L_x_13766:
[----:B------:R-:W-:-:S04]  /*50c10*/  ISETP.GE.AND P0, PT, R29, RZ, PT ;  /* 0x000000ff1d00720c */ /* 0x000fc80003f06270 */
[----:B------:R-:W-:Y:S02]  /*50c20*/  FSEL R6, RZ, 3.37028055040000000000e+12, P0 ;  /* 0x54442d18ff067808 */ /* 0x000fe40000000000 */
[----:B------:R-:W-:Y:S02]  /*50c30*/  FSEL R7, RZ, 2.1426990032196044922, P0 ;  /* 0x400921fbff077808 */ /* 0x000fe40000000000 */
.L_x_13767:
[----:B------:R-:W-:Y:S05]  /*50c40*/  BSYNC B0 ;  /* 0x0000000000007941 */ /* 0x000fea0003800000 */
.L_x_13765:
[----:B------:R-:W2:Y:S01]  /*50c50*/  DADD R2, |R24|, |R26| ;  /* 0x0000000018027229 */ /* 0x000ea2000000061a */
[----:B------:R-:W-:-:S03]  /*50c60*/  LOP3.LUT R11, R7, 0x80000000, R11, 0xb8, !PT ;  /* 0x80000000070b7812 */ /* 0x000fc600078eb80b */
[----:B-1----:R-:W-:-:S04]  /*50c70*/  DMUL R30, R30, 0.5 ;  /* 0x3fe000001e1e7828 */ /* 0x002fc80000000000 */
[----:B--2---:R-:W1:-:S06]  /*50c80*/  DSETP.GTU.AND P0, PT, |R2|, +INF , PT ;  /* 0x7ff000000200742a */ /* 0x004e4c0003f0c200 */
[----:B-1----:R-:W-:Y:S02]  /*50c90*/  FSEL R6, R2, R6, P0 ;  /* 0x0000000602067208 */ /* 0x002fe40000000000 */
[----:B------:R-:W-:Y:S01]  /*50ca0*/  FSEL R7, R3, R11, P0 ;  /* 0x0000000b03077208 */ /* 0x000fe20000000000 */
[----:B------:R-:W-:Y:S05]  /*50cb0*/  BRA `(.L_x_13768) ;  /* 0x000039c000007947 */ /* 0x000fea0003800000 */
.L_x_13760:
        /* <DEDUP_REMOVED lines=13> */
[----:B------:R-:W-:Y:S01]  /*50d90*/  SEL R4, R30, R8, P1 ;  /* 0x000000081e047207 */ /* 0x000fe20000800000 */
[----:B------:R-:W-:Y:S01]  /*50da0*/  IMAD.MOV.U32 R8, RZ, RZ, RZ ;  /* 0x000000ffff087224 */ /* 0x000fe200078e00ff */
[----:B------:R-:W-:Y:S02]  /*50db0*/  IADD3 R9, -R6, 0x7fd00000, RZ ;  /* 0x7fd0000006097810 */ /* 0x000fe40007ffe1ff */
[----:B------:R-:W-:Y:S02]  /*50dc0*/  ISETP.GE.U32.AND P2, PT, R3, 0x7ff00000, PT ;  /* 0x7ff000000300780c */ /* 0x000fe40003f46070 */
        /* <DEDUP_REMOVED lines=95> */
.L_x_13770:
[----:B------:R-:W-:Y:S05]  /*513c0*/  BSYNC B0 ;  /* 0x0000000000007941 */ /* 0x000fea0003800000 */
.L_x_13769:
        /* <DEDUP_REMOVED lines=10> */
.L_x_13772:
[----:B------:R-:W-:Y:S05]  /*51470*/  BSYNC B3 ;  /* 0x0000000000037941 */ /* 0x000fea0003800000 */
.L_x_13771:
        /* <DEDUP_REMOVED lines=43> */
.L_x_13774:
[----:B------:R-:W-:-:S04]  /*51730*/  ISETP.GE.AND P0, PT, R29, RZ, PT ;  /* 0x000000ff1d00720c */ /* 0x000fc80003f06270 */
[----:B0-----:R-:W-:Y:S02]  /*51740*/  FSEL R6, RZ, 3.37028055040000000000e+12, P0 ;  /* 0x54442d18ff067808 */ /* 0x001fe40000000000 */
[----:B------:R-:W-:Y:S02]  /*51750*/  FSEL R7, RZ, 2.1426990032196044922, P0 ;  /* 0x400921fbff077808 */ /* 0x000fe40000000000 */
.L_x_13775:
[----:B------:R-:W-:Y:S05]  /*51760*/  BSYNC B0 ;  /* 0x0000000000007941 */ /* 0x000fea0003800000 */
.L_x_13773:
[----:B------:R-:W0:Y:S01]  /*51770*/  DADD R2, |R24|, |R26| ;  /* 0x0000000018027229 */ /* 0x000e22000000061a */
[----:B------:R-:W-:-:S05]  /*51780*/  LOP3.LUT R11, R7, 0x80000000, R11, 0xb8, !PT ;  /* 0x80000000070b7812 */ /* 0x000fca00078eb80b */
[----:B0-----:R-:W0:-:S06]  /*51790*/  DSETP.GTU.AND P0, PT, |R2|, +INF , PT ;  /* 0x7ff000000200742a */ /* 0x001e0c0003f0c200 */
[----:B0-----:R-:W-:Y:S02]  /*517a0*/  FSEL R6, R2, R6, P0 ;  /* 0x0000000602067208 */ /* 0x001fe40000000000 */
[----:B------:R-:W-:Y:S01]  /*517b0*/  FSEL R7, R3, R11, P0 ;  /* 0x0000000b03077208 */ /* 0x000fe20000000000 */
[----:B------:R-:W-:Y:S05]  /*517c0*/  BRA `(.L_x_13768) ;  /* 0x00002eb000007947 */ /* 0x000fea0003800000 */
.L_x_13759:
        /* <DEDUP_REMOVED lines=23> */
.L_x_13777:
[----:B------:R-:W-:Y:S05]  /*51940*/  BSYNC B3 ;  /* 0x0000000000037941 */ /* 0x000fea0003800000 */
.L_x_13776:
        /* <DEDUP_REMOVED lines=26> */
.L_x_13779:
[----:B------:R-:W-:Y:S05]  /*51af0*/  BSYNC B3 ;  /* 0x0000000000037941 */ /* 0x000fea0003800000 */
.L_x_13778:
        /* <DEDUP_REMOVED lines=113> */
.L_x_13781:
[----:B------:R-:W-:Y:S05]  /*52210*/  BSYNC B0 ;  /* 0x0000000000007941 */ /* 0x000fea0003800000 */
.L_x_13780:
        /* <DEDUP_REMOVED lines=10> */
.L_x_13783:
[----:B------:R-:W-:Y:S05]  /*522c0*/  BSYNC B3 ;  /* 0x0000000000037941 */ /* 0x000fea0003800000 */
.L_x_13782:
        /* <DEDUP_REMOVED lines=43> */
.L_x_13785:
[----:B------:R-:W-:-:S04]  /*52580*/  ISETP.GE.AND P0, PT, R29, RZ, PT ;  /* 0x000000ff1d00720c */ /* 0x000fc80003f06270 */
[----:B0-----:R-:W-:Y:S02]  /*52590*/  FSEL R6, RZ, 3.37028055040000000000e+12, P0 ;  /* 0x54442d18ff067808 */ /* 0x001fe40000000000 */
[----:B------:R-:W-:Y:S02]  /*525a0*/  FSEL R7, RZ, 2.1426990032196044922, P0 ;  /* 0x400921fbff077808 */ /* 0x000fe40000000000 */
.L_x_13786:
[----:B------:R-:W-:Y:S05]  /*525b0*/  BSYNC B0 ;  /* 0x0000000000007941 */ /* 0x000fea0003800000 */
.L_x_13784:
[----:B------:R-:W0:Y:S01]  /*525c0*/  DADD R2, |R24|, |R26| ;  /* 0x0000000018027229 */ /* 0x000e22000000061a */
[----:B------:R-:W-:-:S03]  /*525d0*/  LOP3.LUT R11, R7, 0x80000000, R11, 0xb8, !PT ;  /* 0x80000000070b7812 */ /* 0x000fc600078eb80b */
[----:B-1----:R-:W-:-:S04]  /*525e0*/  DADD R30, R30, 1 ;  /* 0x3ff000001e1e7429 */ /* 0x002fc80000000000 */
[----:B0-----:R-:W0:-:S06]  /*525f0*/  DSETP.GTU.AND P0, PT, |R2|, +INF , PT ;  /* 0x7ff000000200742a */ /* 0x001e0c0003f0c200 */
[----:B0-----:R-:W-:Y:S02]  /*52600*/  FSEL R6, R2, R6, P0 ;  /* 0x0000000602067208 */ /* 0x001fe40000000000 */
[----:B------:R-:W-:Y:S01]  /*52610*/  FSEL R7, R3, R11, P0 ;  /* 0x0000000b03077208 */ /* 0x000fe20000000000 */
[----:B------:R-:W-:Y:S05]  /*52620*/  BRA `(.L_x_13768) ;  /* 0x0000205000007947 */ /* 0x000fea0003800000 */
.L_x_13758:
        /* <DEDUP_REMOVED lines=86> */
.L_x_13790:
[----:B------:R-:W-:Y:S05]  /*52b90*/  BSYNC B0 ;  /* 0x0000000000007941 */ /* 0x000fea0003800000 */
.L_x_13789:
        /* <DEDUP_REMOVED lines=8> */
.L_x_13792:
[----:B------:R-:W-:Y:S05]  /*52c20*/  BSYNC B3 ;  /* 0x0000000000037941 */ /* 0x000fea0003800000 */
.L_x_13791:
        /* <DEDUP_REMOVED lines=35> */
.L_x_13794:
[----:B0-2---:R-:W-:Y:S05]  /*52e60*/  BSYNC B0 ;  /* 0x0000000000007941 */ /* 0x005fea0003800000 */
.L_x_13793:
[----:B------:R-:W-:Y:S01]  /*52e70*/  LOP3.LUT R3, R7, 0x80000000, R27, 0xb8, !PT ;  /* 0x8000000007037812 */ /* 0x000fe200078eb81b */
[----:B-1----:R-:W0:Y:S01]  /*52e80*/  DMUL R30, R30, 0.5 ;  /* 0x3fe000001e1e7828 */ /* 0x002e220000000000 */
[----:B------:R-:W-:Y:S02]  /*52e90*/  FSEL R6, R4, R6, P0 ;  /* 0x0000000604067208 */ /* 0x000fe40000000000 */
[----:B------:R-:W-:Y:S01]  /*52ea0*/  FSEL R7, R5, R3, P0 ;  /* 0x0000000305077208 */ /* 0x000fe20000000000 */
[----:B------:R-:W-:Y:S05]  /*52eb0*/  BRA `(.L_x_13768) ;  /* 0x000017c000007947 */ /* 0x000fea0003800000 */
.L_x_13788:
        /* <DEDUP_REMOVED lines=28> */
[----:B------:R-:W-:Y:S01]  /*53080*/  SEL R30, R9, c[0x2][0x8], P0 ;  /* 0x00800200091e7a07 */ /* 0x000fe20000000000 */
[----:B------:R-:W-:Y:S01]  /*53090*/  IMAD.MOV.U32 R52, RZ, RZ, -0x3ff ;  /* 0xfffffc01ff347424 */ /* 0x000fe200078e00ff */
        /* <DEDUP_REMOVED lines=82> */
.L_x_13796:
[----:B------:R-:W-:Y:S05]  /*535c0*/  BSYNC B0 ;  /* 0x0000000000007941 */ /* 0x000fea0003800000 */
.L_x_13795:
        /* <DEDUP_REMOVED lines=10> */
.L_x_13798:
[----:B------:R-:W-:Y:S05]  /*53670*/  BSYNC B3 ;  /* 0x0000000000037941 */ /* 0x000fea0003800000 */
.L_x_13797:
        /* <DEDUP_REMOVED lines=35> */
.L_x_13800:
[----:B0-2---:R-:W-:Y:S05]  /*538b0*/  BSYNC B0 ;  /* 0x0000000000007941 */ /* 0x005fea0003800000 */
.L_x_13799:
[----:B------:R-:W-:Y:S02]  /*538c0*/  LOP3.LUT R5, R7, 0x80000000, R27, 0xb8, !PT ;  /* 0x8000000007057812 */ /* 0x000fe400078eb81b */
[----:B------:R-:W-:Y:S02]  /*538d0*/  FSEL R6, R2, R6, P1 ;  /* 0x0000000602067208 */ /* 0x000fe40000800000 */
[----:B------:R-:W-:Y:S01]  /*538e0*/  FSEL R7, R3, R5, P1 ;  /* 0x0000000503077208 */ /* 0x000fe20000800000 */
[----:B------:R-:W-:Y:S05]  /*538f0*/  BRA `(.L_x_13768) ;  /* 0x00000d8000007947 */ /* 0x000fea0003800000 */
.L_x_13787:
        /* <DEDUP_REMOVED lines=23> */
.L_x_13802:
[----:B------:R-:W-:Y:S05]  /*53a70*/  BSYNC B3 ;  /* 0x0000000000037941 */ /* 0x000fea0003800000 */
.L_x_13801:
        /* <DEDUP_REMOVED lines=26> */
.L_x_13804:
[----:B------:R-:W-:Y:S05]  /*53c20*/  BSYNC B3 ;  /* 0x0000000000037941 */ /* 0x000fea0003800000 */
.L_x_13803:
        /* <DEDUP_REMOVED lines=33> */
[----:B------:R-:W-:Y:S01]  /*53e40*/  MOV R52, 0xfffffc01 ;  /* 0xfffffc0100347802 */ /* 0x000fe20000000f00 */
        /* <DEDUP_REMOVED lines=79> */
.L_x_13806:
[----:B------:R-:W-:Y:S05]  /*54340*/  BSYNC B0 ;  /* 0x0000000000007941 */ /* 0x000fea0003800000 */
.L_x_13805:
        /* <DEDUP_REMOVED lines=10> */
.L_x_13808:
[----:B------:R-:W-:Y:S05]  /*543f0*/  BSYNC B3 ;  /* 0x0000000000037941 */ /* 0x000fea0003800000 */
.L_x_13807:
        /* <DEDUP_REMOVED lines=36> */
.L_x_13810:
[----:B012---:R-:W-:Y:S05]  /*54640*/  BSYNC B0 ;  /* 0x0000000000007941 */ /* 0x007fea0003800000 */
.L_x_13809:
[----:B------:R-:W-:Y:S02]  /*54650*/  LOP3.LUT R5, R7, 0x80000000, R27, 0xb8, !PT ;  /* 0x8000000007057812 */ /* 0x000fe400078eb81b */
[----:B------:R-:W-:Y:S02]  /*54660*/  FSEL R6, R2, R6, P1 ;  /* 0x0000000602067208 */ /* 0x000fe40000800000 */
[----:B------:R-:W-:Y:S02]  /*54670*/  FSEL R7, R3, R5, P1 ;  /* 0x0000000503077208 */ /* 0x000fe40000800000 */
.L_x_13768:
[----:B0-----:R-:W-:Y:S05]  /*54680*/  BSYNC B2 ;  /* 0x0000000000027941 */ /* 0x001fea0003800000 */
.L_x_13757:
[----:B-1----:R-:W0:Y:S01]  /*54690*/  DADD R30, R30, c[0x2][0x50] ;  /* 0x008014001e1e7629 */ /* 0x002e220000000000 */
[----:B------:R-:W-:Y:S02]  /*546a0*/  LOP3.LUT R35, R7, 0x80000000, R27, 0xb8, !PT ;  /* 0x8000000007237812 */ /* 0x000fe400078eb81b */
[----:B------:R-:W-:-:S07]  /*546b0*/  MOV R34, R6 ;  /* 0x0000000600227202 */ /* 0x000fce0000000f00 */
[----:B0-----:R-:W-:Y:S01]  /*546c0*/  LOP3.LUT R33, R31, 0x80000000, R25, 0xb8, !PT ;  /* 0x800000001f217812 */ /* 0x001fe200078eb819 */
[----:B------:R-:W-:Y:S01]  /*546d0*/  IMAD.MOV.U32 R32, RZ, RZ, R30 ;  /* 0x000000ffff207224 */ /* 0x000fe200078e001e */
[----:B------:R-:W-:Y:S05]  /*546e0*/  BRA `(.L_x_13678) ;  /* 0x0000013000007947 */ /* 0x000fea0003800000 */
.L_x_13679:
        /* <DEDUP_REMOVED lines=19> */
.L_x_13678:
[----:B01----:R-:W-:Y:S05]  /*54820*/  BSYNC B1 ;  /* 0x0000000000017941 */ /* 0x003fea0003800000 */
.L_x_13677:
        /* <DEDUP_REMOVED lines=28> */
[----:B------:R-:W-:Y:S01]  /*549f0*/  IMAD.MOV.U32 R28, RZ, RZ, R20 ;  /* 0x000000ffff1c7224 */ /* 0x000fe200078e0014 */
[----:B------:R-:W-:Y:S01]  /*54a00*/  MOV R29, R21 ;  /* 0x00000015001d7202 */ /* 0x000fe20000000f00 */
[----:B------:R-:W-:Y:S01]  /*54a10*/  IMAD.MOV.U32 R30, RZ, RZ, R22 ;  /* 0x000000ffff1e7224 */ /* 0x000fe200078e0016 */
[----:B------:R-:W0:Y:S01]  /*54a20*/  DSETP.LT.AND P1, PT, R24, c[0x2][0x0], PT ;  /* 0x008000001800762a */ /* 0x000e220003f21000 */
[----:B------:R-:W-:-:S13]  /*54a30*/  IMAD.MOV.U32 R31, RZ, RZ, R23 ;  /* 0x000000ffff1f7224 */ /* 0x000fda00078e0017 */
        /* <DEDUP_REMOVED lines=114> */
.L_x_13818:
[----:B------:R-:W-:Y:S05]  /*55160*/  BSYNC B3 ;  /* 0x0000000000037941 */ /* 0x000fea0003800000 */
.L_x_13817:
        /* <DEDUP_REMOVED lines=62> */
.L_x_13816:
        /* <DEDUP_REMOVED lines=36> */
.L_x_13826:
[----:B------:R-:W-:Y:S05]  /*55790*/  BSYNC B4 ;  /* 0x0000000000047941 */ /* 0x000fea0003800000 */
.L_x_13825:
[----:B------:R-:W-:Y:S05]  /*557a0*/  BRA `(.L_x_13824) ;  /* 0x0000001000007947 */ /* 0x000fea0003800000 */
.L_x_13823:
[----:B------:R0:W1:-:S06]  /*557b0*/  DADD R28, -R66, R64 ;  /* 0x00000000421c7229 */ /* 0x00004c0000000140 */
.L_x_13824:
[----:B------:R-:W-:Y:S05]  /*557c0*/  BSYNC B3 ;  /* 0x0000000000037941 */ /* 0x000fea0003800000 */
.L_x_13822:
        /* <DEDUP_REMOVED lines=31> */
.L_x_13831:
[----:B------:R-:W-:Y:S05]  /*559c0*/  BSYNC B4 ;  /* 0x0000000000047941 */ /* 0x000fea0003800000 */
.L_x_13830:
[----:B------:R-:W-:Y:S02]  /*559d0*/  IMAD.MOV.U32 R2, RZ, RZ, R4 ;  /* 0x000000ffff027224 */ /* 0x000fe400078e0004 */
[----:B------:R-:W-:Y:S01]  /*559e0*/  IMAD.MOV.U32 R3, RZ, RZ, R5 ;  /* 0x000000ffff037224 */ /* 0x000fe200078e0005 */
[----:B------:R-:W-:Y:S05]  /*559f0*/  BRA `(.L_x_13829) ;  /* 0x0000001000007947 */ /* 0x000fea0003800000 */
.L_x_13828:
[----:B------:R2:W3:-:S06]  /*55a00*/  DADD R2, R30, -R4 ;  /* 0x000000001e027229 */ /* 0x0004cc0000000804 */
.L_x_13829:
[----:B------:R-:W-:Y:S05]  /*55a10*/  BSYNC B3 ;  /* 0x0000000000037941 */ /* 0x000fea0003800000 */
.L_x_13827:
        /* <DEDUP_REMOVED lines=30> */
.L_x_13833:
[----:B------:R-:W-:Y:S05]  /*55c00*/  BSYNC B3 ;  /* 0x0000000000037941 */ /* 0x000fea0003800000 */
.L_x_13832:
        /* <DEDUP_REMOVED lines=66> */
.L_x_13834:
        /* <DEDUP_REMOVED lines=22> */
.L_x_13836:
[----:B------:R-:W-:Y:S05]  /*56190*/  BSYNC B3 ;  /* 0x0000000000037941 */ /* 0x000fea0003800000 */
.L_x_13835:
        /* <DEDUP_REMOVED lines=16> */
.L_x_13821:
        /* <DEDUP_REMOVED lines=26> */
.L_x_13839:
[----:B------:R-:W-:Y:S05]  /*56440*/  BSYNC B3 ;  /* 0x0000000000037941 */ /* 0x000fea0003800000 */
.L_x_13838:
        /* <DEDUP_REMOVED lines=27> */
.L_x_13842:
[----:B------:R-:W-:Y:S05]  /*56600*/  BSYNC B3 ;  /* 0x0000000000037941 */ /* 0x000fea0003800000 */
.L_x_13841:
        /* <DEDUP_REMOVED lines=16> */
.L_x_13840:
        /* <DEDUP_REMOVED lines=56> */
.L_x_13843:
[----:B------:R-:W-:Y:S01]  /*56a90*/  MOV R2, 0x0 ;  /* 0x0000000000027802 */ /* 0x000fe20000000f00 */
[----:B------:R-:W-:Y:S01]  /*56aa0*/  IMAD.MOV.U32 R3, RZ, RZ, 0x7ff00000 ;  /* 0x7ff00000ff037424 */ /* 0x000fe200078e00ff */
[----:B------:R-:W-:-:S05]  /*56ab0*/  FSETP.NEU.FTZ.AND P0, PT, R5, RZ, PT ;  /* 0x000000ff0500720b */ /* 0x000fca0003f1d000 */
[----:B------:R-:W0:-:S10]  /*56ac0*/  DFMA R2, R4, R2, +INF ;  /* 0x7ff000000402742b */ /* 0x000e140000000002 */
[----:B0-----:R-:W-:Y:S02]  /*56ad0*/  FSEL R28, R2, RZ, P0 ;  /* 0x000000ff021c7208 */ /* 0x001fe40000000000 */
[----:B------:R-:W-:Y:S01]  /*56ae0*/  FSEL R29, R3, -QNAN , P0 ;  /* 0xfff00000031d7808 */ /* 0x000fe20000000000 */
[----:B------:R-:W-:Y:S05]  /*56af0*/  BRA `(.L_x_13819) ;  /* 0x000004d000007947 */ /* 0x000fea0003800000 */
.L_x_13837:
        /* <DEDUP_REMOVED lines=25> */
.L_x_13845:
[----:B------:R-:W-:Y:S05]  /*56c90*/  BSYNC B3 ;  /* 0x0000000000037941 */ /* 0x000fea0003800000 */
.L_x_13844:
        /* <DEDUP_REMOVED lines=21> */
.L_x_13847:
[----:B------:R-:W-:Y:S05]  /*56df0*/  BSYNC B3 ;  /* 0x0000000000037941 */ /* 0x000fea0003800000 */
.L_x_13846:
[----:B------:R-:W-:Y:S05]  /*56e00*/  BRA `(.L_x_13819) ;  /* 0x000001c000007947 */ /* 0x000fea0003800000 */
.L_x_13820:
        /* <DEDUP_REMOVED lines=25> */
.L_x_13849:
[----:B------:R-:W-:Y:S05]  /*56fa0*/  BSYNC B3 ;  /* 0x0000000000037941 */ /* 0x000fea0003800000 */
.L_x_13848:
[----:B-1----:R-:W-:Y:S02]  /*56fb0*/  IMAD.MOV.U32 R28, RZ, RZ, R4 ;  /* 0x000000ffff1c7224 */ /* 0x002fe400078e0004 */
[----:B------:R-:W-:-:S02]  /*56fc0*/  IMAD.MOV.U32 R29, RZ, RZ, R5 ;  /* 0x000000ffff1d7224 */ /* 0x000fc400078e0005 */
.L_x_13819:
[----:B------:R-:W-:Y:S05]  /*56fd0*/  BSYNC B2 ;  /* 0x0000000000027941 */ /* 0x000fea0003800000 */
.L_x_13815:
        /* <DEDUP_REMOVED lines=25> */
.L_x_13854:
[----:B------:R-:W-:Y:S05]  /*57170*/  BSYNC B4 ;  /* 0x0000000000047941 */ /* 0x000fea0003800000 */
.L_x_13853:
        /* <DEDUP_REMOVED lines=23> */
.L_x_13856:
        /* <DEDUP_REMOVED lines=43> */
.L_x_13855:
        /* <DEDUP_REMOVED lines=38> */
.L_x_13865:
[----:B------:R-:W-:Y:S05]  /*57800*/  BSYNC B6 ;  /* 0x0000000000067941 */ /* 0x000fea0003800000 */
.L_x_13864:
[----:B------:R-:W-:Y:S05]  /*57810*/  BRA `(.L_x_13863) ;  /* 0x0000001000007947 */ /* 0x000fea0003800000 */
.L_x_13862:
[----:B------:R0:W3:-:S06]  /*57820*/  DADD R68, -R66, R64 ;  /* 0x0000000042447229 */ /* 0x0000cc0000000140 */
.L_x_13863:
[----:B------:R-:W-:Y:S05]  /*57830*/  BSYNC B5 ;  /* 0x0000000000057941 */ /* 0x000fea0003800000 */
.L_x_13861:
        /* <DEDUP_REMOVED lines=28> */
.L_x_13870:
[----:B------:R-:W-:Y:S05]  /*57a00*/  BSYNC B6 ;  /* 0x0000000000067941 */ /* 0x000fea0003800000 */
.L_x_13869:
[----:B------:R-:W-:Y:S02]  /*57a10*/  IMAD.MOV.U32 R24, RZ, RZ, R2 ;  /* 0x000000ffff187224 */ /* 0x000fe400078e0002 */
[----:B------:R-:W-:Y:S01]  /*57a20*/  IMAD.MOV.U32 R25, RZ, RZ, R3 ;  /* 0x000000ffff197224 */ /* 0x000fe200078e0003 */
[----:B------:R-:W-:Y:S05]  /*57a30*/  BRA `(.L_x_13868) ;  /* 0x0000001000007947 */ /* 0x000fea0003800000 */
.L_x_13867:
[----:B------:R4:W0:-:S06]  /*57a40*/  DADD R24, -R62, R30 ;  /* 0x000000003e187229 */ /* 0x00080c000000011e */
.L_x_13868:
[----:B------:R-:W-:Y:S05]  /*57a50*/  BSYNC B5 ;  /* 0x0000000000057941 */ /* 0x000fea0003800000 */
.L_x_13866:
[----:B0-----:R-:W0:Y:S01]  /*57a60*/  DMUL R2, R24, 0.5 ;  /* 0x3fe0000018027828 */ /* 0x001e220000000000 */
[----:B------:R-:W-:Y:S01]  /*57a70*/  IMAD.MOV.U32 R6, RZ, RZ, 0x0 ;  /* 0x00000000ff067424 */ /* 0x000fe200078e00ff */
[----:B------:R-:W-:Y:S01]  /*57a80*/  MOV R7, 0x3fd80000 ;  /* 0x3fd8000000077802 */ /* 0x000fe20000000f00 */
[----:B------:R-:W-:Y:S01]  /*57a90*/  BSSY B5, `(.L_x_13871) ;  /* 0x000001b000057945 */ /* 0x000fe20003800000 */
        /* <DEDUP_REMOVED lines=26> */
.L_x_13872:
[----:B------:R-:W-:Y:S05]  /*57c40*/  BSYNC B5 ;  /* 0x0000000000057941 */ /* 0x000fea0003800000 */
.L_x_13871:
[----:B01----:R-:W-:Y:S02]  /*57c50*/  IMAD.MOV.U32 R26, RZ, RZ, R4 ;  /* 0x000000ffff1a7224 */ /* 0x003fe400078e0004 */
[----:B------:R-:W-:Y:S01]  /*57c60*/  IMAD.MOV.U32 R27, RZ, RZ, R5 ;  /* 0x000000ffff1b7224 */ /* 0x000fe200078e0005 */
[----:B------:R-:W-:Y:S05]  /*57c70*/  BRA `(.L_x_13873) ;  /* 0x0000098000007947 */ /* 0x000fea0003800000 */
.L_x_13860:
        /* <DEDUP_REMOVED lines=30> */
.L_x_13876:
[----:B------:R-:W-:Y:S05]  /*57e60*/  BSYNC B5 ;  /* 0x0000000000057941 */ /* 0x000fea0003800000 */
.L_x_13875:
[----:B01----:R-:W-:Y:S02]  /*57e70*/  IMAD.MOV.U32 R26, RZ, RZ, R4 ;  /* 0x000000ffff1a7224 */ /* 0x003fe400078e0004 */
[----:B------:R-:W-:Y:S01]  /*57e80*/  IMAD.MOV.U32 R27, RZ, RZ, R5 ;  /* 0x000000ffff1b7224 */ /* 0x000fe200078e0005 */
[----:B------:R-:W-:Y:S05]  /*57e90*/  BRA `(.L_x_13873) ;  /* 0x0000076000007947 */ /* 0x000fea0003800000 */
.L_x_13874:
        /* <DEDUP_REMOVED lines=31> */
.L_x_13878:
[----:B------:R-:W-:Y:S05]  /*58090*/  BSYNC B5 ;  /* 0x0000000000057941 */ /* 0x000fea0003800000 */
.L_x_13877:
        /* <DEDUP_REMOVED lines=20> */
[----:B--2---:R-:W-:Y:S05]  /*581e0*/  CALL.REL.NOINC `($__internal_26_$__cuda_sm20_div_rn_f64_full) ;  /* 0x0002fcc000007944 */ /* 0x004fea0003c00000 */
.L_x_13880:
[----:B------:R-:W-:Y:S05]  /*581f0*/  BSYNC B5 ;  /* 0x0000000000057941 */ /* 0x000fea0003800000 */
.L_x_13879:
[----:B------:R-:W0:Y:S01]  /*58200*/  DMUL R10, R10, 8.11296384146066816958e+31 ;  /* 0x469000000a0a7828 */ /* 0x000e220000000000 */
[----:B------:R-:W-:Y:S02]  /*58210*/  IMAD.MOV.U32 R26, RZ, RZ, R2 ;  /* 0x000000ffff1a7224 */ /* 0x000fe400078e0002 */
[----:B------:R-:W-:Y:S01]  /*58220*/  IMAD.MOV.U32 R27, RZ, RZ, R3 ;  /* 0x000000ffff1b7224 */ /* 0x000fe200078e0003 */
[----:B------:R-:W-:Y:S05]  /*58230*/  BRA `(.L_x_13873) ;  /* 0x000003c000007947 */ /* 0x000fea0003800000 */
.L_x_13859:
        /* <DEDUP_REMOVED lines=27> */
.L_x_13882:
[----:B------:R-:W-:Y:S05]  /*583f0*/  BSYNC B5 ;  /* 0x0000000000057941 */ /* 0x000fea0003800000 */
.L_x_13881:
        /* <DEDUP_REMOVED lines=30> */
.L_x_13884:
[----:B------:R-:W-:Y:S05]  /*585e0*/  BSYNC B5 ;  /* 0x0000000000057941 */ /* 0x000fea0003800000 */
.L_x_13883:
[----:B01-3--:R0:W1:-:S06]  /*585f0*/  DMUL R26, R4, R30 ;  /* 0x0000001e041a7228 */ /* 0x00b04c0000000000 */
.L_x_13873:
[----:B0-----:R-:W-:Y:S05]  /*58600*/  BSYNC B4 ;  /* 0x0000000000047941 */ /* 0x001fea0003800000 */
.L_x_13858:
[----:B------:R-:W-:Y:S05]  /*58610*/  BRA `(.L_x_13885) ;  /* 0x0000002000007947 */ /* 0x000fea0003800000 */
.L_x_13852:
[----:B------:R-:W3:-:S04]  /*58620*/  DMUL R26, R26, 9.00719925474099200000e+15 ;  /* 0x434000001a1a7828 */ /* 0x000ec80000000000 */
[----:B------:R-:W4:-:S06]  /*58630*/  DMUL R10, R10, 9.00719925474099200000e+15 ;  /* 0x434000000a0a7828 */ /* 0x000f0c0000000000 */
.L_x_13885:
[----:B---3--:R-:W-:Y:S05]  /*58640*/  BSYNC B2 ;  /* 0x0000000000027941 */ /* 0x008fea0003800000 */
.L_x_13851:
        /* <DEDUP_REMOVED lines=28> */
.L_x_13887:
[----:B------:R-:W-:Y:S05]  /*58810*/  BSYNC B2 ;  /* 0x0000000000027941 */ /* 0x000fea0003800000 */
.L_x_13886:
        /* <DEDUP_REMOVED lines=43> */
.L_x_13889:
[----:B------:R-:W-:Y:S02]  /*58ad0*/  FSEL R2, RZ, 3.37028055040000000000e+12, P0 ;  /* 0x54442d18ff027808 */ /* 0x000fe40000000000 */
[----:B------:R-:W-:Y:S02]  /*58ae0*/  FSEL R3, RZ, 2.1426990032196044922, P0 ;  /* 0x400921fbff037808 */ /* 0x000fe40000000000 */
.L_x_13890:
[----:B------:R-:W-:Y:S05]  /*58af0*/  BSYNC B0 ;  /* 0x0000000000007941 */ /* 0x000fea0003800000 */
.L_x_13888:
[----:B------:R0:W1:Y:S02]  /*58b00*/  DADD R26, |R26|, |R10| ;  /* 0x000000001a1a7229 */ /* 0x000064000000060a */
[----:B0-----:R-:W-:-:S04]  /*58b10*/  LOP3.LUT R11, R3, 0x80000000, R11, 0xb8, !PT ;  /* 0x80000000030b7812 */ /* 0x001fc800078eb80b */
[----:B-1----:R-:W0:-:S06]  /*58b20*/  DSETP.GTU.AND P0, PT, |R26|, +INF , PT ;  /* 0x7ff000001a00742a */ /* 0x002e0c0003f0c200 */
[----:B0-----:R-:W-:Y:S02]  /*58b30*/  FSEL R2, R26, R2, P0 ;  /* 0x000000021a027208 */ /* 0x001fe40000000000 */
[----:B------:R-:W-:Y:S02]  /*58b40*/  FSEL R3, R27, R11, P0 ;  /* 0x0000000b1b037208 */ /* 0x000fe40000000000 */
.L_x_13857:
[----:B------:R-:W-:Y:S05]  /*58b50*/  BSYNC B3 ;  /* 0x0000000000037941 */ /* 0x000fea0003800000 */
.L_x_13850:
[----:B---3--:R-:W-:Y:S01]  /*58b60*/  LOP3.LUT R31, R3, 0x80000000, R23, 0xb8, !PT ;  /* 0x80000000031f7812 */ /* 0x008fe200078eb817 */
[----:B------:R-:W-:Y:S01]  /*58b70*/  IMAD.MOV.U32 R30, RZ, RZ, R2 ;  /* 0x000000ffff1e7224 */ /* 0x000fe200078e0002 */
[----:B-12---:R-:W-:Y:S01]  /*58b80*/  LOP3.LUT R29, R29, 0x80000000, R21, 0xb8, !PT ;  /* 0x800000001d1d7812 */ /* 0x006fe200078eb815 */
[----:B------:R-:W-:Y:S05]  /*58b90*/  BRA `(.L_x_13812) ;  /* 0x0000450000007947 */ /* 0x000fea0003800000 */
.L_x_13814:
        /* <DEDUP_REMOVED lines=90> */
.L_x_13896:
[----:B------:R-:W-:Y:S05]  /*59140*/  BSYNC B0 ;  /* 0x0000000000007941 */ /* 0x000fea0003800000 */
.L_x_13895:
[----:B------:R-:W-:Y:S01]  /*59150*/  BSSY B3, `(.L_x_13897) ;  /* 0x0000008000037945 */ /* 0x000fe20003800000 */
[----:B------:R-:W-:Y:S05]  /*59160*/  @P3 BRA P5, `(.L_x_13898) ;  /* 0x0000006000003947 */ /* 0x000fea0002800000 */
[----:B------:R-:W-:Y:S01]  /*59170*/  MOV R6, R28 ;  /* 0x0000001c00067202 */ /* 0x000fe20000000f00 */
[----:B0-----:R-:W-:Y:S01]  /*59180*/  IMAD.MOV.U32 R5, RZ, RZ, R29 ;  /* 0x000000ffff057224 */ /* 0x001fe200078e001d */
[----:B------:R-:W-:Y:S01]  /*59190*/  MOV R4, 0x591d0 ;  /* 0x000591d000047802 */ /* 0x000fe20000000f00 */
[----:B------:R-:W-:Y:S02]  /*591a0*/  IMAD.MOV.U32 R2, RZ, RZ, R30 ;  /* 0x000000ffff027224 */ /* 0x000fe400078e001e */
[----:B------:R-:W-:Y:S02]  /*591b0*/  IMAD.MOV.U32 R3, RZ, RZ, R31 ;  /* 0x000000ffff037224 */ /* 0x000fe400078e001f */
[----:B-1----:R-:W-:Y:S05]  /*591c0*/  CALL.REL.NOINC `($__internal_26_$__cuda_sm20_div_rn_f64_full) ;  /* 0x0002ece000007944 */ /* 0x002fea0003c00000 */
.L_x_13898:
[----:B------:R-:W-:Y:S05]  /*591d0*/  BSYNC B3 ;  /* 0x0000000000037941 */ /* 0x000fea0003800000 */
.L_x_13897:
        /* <DEDUP_REMOVED lines=43> */
.L_x_13900:
[----:B------:R-:W-:-:S04]  /*59490*/  ISETP.GE.AND P0, PT, R25, RZ, PT ;  /* 0x000000ff1900720c */ /* 0x000fc80003f06270 */
[----:B------:R-:W-:Y:S02]  /*594a0*/  FSEL R6, RZ, 3.37028055040000000000e+12, P0 ;  /* 0x54442d18ff067808 */ /* 0x000fe40000000000 */
[----:B------:R-:W-:Y:S02]  /*594b0*/  FSEL R7, RZ, 2.1426990032196044922, P0 ;  /* 0x400921fbff077808 */ /* 0x000fe40000000000 */
.L_x_13901:
[----:B------:R-:W-:Y:S05]  /*594c0*/  BSYNC B0 ;  /* 0x0000000000007941 */ /* 0x000fea0003800000 */
.L_x_13899:
[----:B------:R-:W2:Y:S01]  /*594d0*/  DADD R2, |R20|, |R22| ;  /* 0x0000000014027229 */ /* 0x000ea20000000616 */
[----:B------:R-:W-:-:S03]  /*594e0*/  LOP3.LUT R11, R7, 0x80000000, R11, 0xb8, !PT ;  /* 0x80000000070b7812 */ /* 0x000fc600078eb80b */
[----:B-1----:R-:W-:-:S04]  /*594f0*/  DMUL R26, R26, 0.5 ;  /* 0x3fe000001a1a7828 */ /* 0x002fc80000000000 */
[----:B--2---:R-:W1:-:S06]  /*59500*/  DSETP.GTU.AND P0, PT, |R2|, +INF , PT ;  /* 0x7ff000000200742a */ /* 0x004e4c0003f0c200 */
[----:B-1----:R-:W-:Y:S02]  /*59510*/  FSEL R6, R2, R6, P0 ;  /* 0x0000000602067208 */ /* 0x002fe40000000000 */
[----:B------:R-:W-:Y:S01]  /*59520*/  FSEL R7, R3, R11, P0 ;  /* 0x0000000b03077208 */ /* 0x000fe20000000000 */
[----:B------:R-:W-:Y:S05]  /*59530*/  BRA `(.L_x_13902) ;  /* 0x000039c000007947 */ /* 0x000fea0003800000 */
.L_x_13894:
        /* <DEDUP_REMOVED lines=48> */
[----:B------:R-:W-:-:S03]  /*59840*/  MOV R7, R3 ;  /* 0x0000000300077202 */ /* 0x000fc60000000f00 */
        /* <DEDUP_REMOVED lines=63> */
.L_x_13904:
[----:B------:R-:W-:Y:S05]  /*59c40*/  BSYNC B0 ;  /* 0x0000000000007941 */ /* 0x000fea0003800000 */
.L_x_13903:
        /* <DEDUP_REMOVED lines=8> */
[----:B------:R-:W-:Y:S01]  /*59cd0*/  IMAD.MOV.U32 R4, RZ, RZ, R2 ;  /* 0x000000ffff047224 */ /* 0x000fe200078e0002 */
[----:B------:R-:W-:Y:S02]  /*59ce0*/  MOV R5, R3 ;  /* 0x0000000300057202 */ /* 0x000fe40000000f00 */
.L_x_13906:
[----:B------:R-:W-:Y:S05]  /*59cf0*/  BSYNC B3 ;  /* 0x0000000000037941 */ /* 0x000fea0003800000 */
.L_x_13905:
        /* <DEDUP_REMOVED lines=43> */
.L_x_13908:
[----:B------:R-:W-:-:S04]  /*59fb0*/  ISETP.GE.AND P0, PT, R25, RZ, PT ;  /* 0x000000ff1900720c */ /* 0x000fc80003f06270 */
[----:B0-----:R-:W-:Y:S02]  /*59fc0*/  FSEL R6, RZ, 3.37028055040000000000e+12, P0 ;  /* 0x54442d18ff067808 */ /* 0x001fe40000000000 */
[----:B------:R-:W-:Y:S02]  /*59fd0*/  FSEL R7, RZ, 2.1426990032196044922, P0 ;  /* 0x400921fbff077808 */ /* 0x000fe40000000000 */
.L_x_13909:
[----:B------:R-:W-:Y:S05]  /*59fe0*/  BSYNC B0 ;  /* 0x0000000000007941 */ /* 0x000fea0003800000 */
.L_x_13907:
[----:B------:R-:W0:Y:S01]  /*59ff0*/  DADD R2, |R20|, |R22| ;  /* 0x0000000014027229 */ /* 0x000e220000000616 */
[----:B------:R-:W-:-:S05]  /*5a000*/  LOP3.LUT R11, R7, 0x80000000, R11, 0xb8, !PT ;  /* 0x80000000070b7812 */ /* 0x000fca00078eb80b */
[----:B0-----:R-:W0:-:S06]  /*5a010*/  DSETP.GTU.AND P0, PT, |R2|, +INF , PT ;  /* 0x7ff000000200742a */ /* 0x001e0c0003f0c200 */
[----:B0-----:R-:W-:Y:S02]  /*5a020*/  FSEL R6, R2, R6, P0 ;  /* 0x0000000602067208 */ /* 0x001fe40000000000 */
[----:B------:R-:W-:Y:S01]  /*5a030*/  FSEL R7, R3, R11, P0 ;  /* 0x0000000b03077208 */ /* 0x000fe20000000000 */
[----:B------:R-:W-:Y:S05]  /*5a040*/  BRA `(.L_x_13902) ;  /* 0x00002eb000007947 */ /* 0x000fea0003800000 */
.L_x_13893:
        /* <DEDUP_REMOVED lines=23> */
.L_x_13911:
[----:B------:R-:W-:Y:S05]  /*5a1c0*/  BSYNC B3 ;  /* 0x0000000000037941 */ /* 0x000fea0003800000 */
.L_x_13910:
        /* <DEDUP_REMOVED lines=23> */
[----:B------:R-:W-:Y:S05]  /*5a340*/  CALL.REL.NOINC `($__internal_26_$__cuda_sm20_div_rn_f64_full) ;  /* 0x0002db6000007944 */ /* 0x000fea0003c00000 */
[----:B------:R-:W-:Y:S02]  /*5a350*/  IMAD.MOV.U32 R4, RZ, RZ, R2 ;  /* 0x000000ffff047224 */ /* 0x000fe400078e0002 */
[----:B------:R-:W-:Y:S02]  /*5a360*/  IMAD.MOV.U32 R5, RZ, RZ, R3 ;  /* 0x000000ffff057224 */ /* 0x000fe400078e0003 */
.L_x_13913:
[----:B------:R-:W-:Y:S05]  /*5a370*/  BSYNC B3 ;  /* 0x0000000000037941 */ /* 0x000fea0003800000 */
.L_x_13912:
        /* <DEDUP_REMOVED lines=113> */
.L_x_13915:
[----:B------:R-:W-:Y:S05]  /*5aa90*/  BSYNC B0 ;  /* 0x0000000000007941 */ /* 0x000fea0003800000 */
.L_x_13914:
        /* <DEDUP_REMOVED lines=10> */
.L_x_13917:
[----:B------:R-:W-:Y:S05]  /*5ab40*/  BSYNC B3 ;  /* 0x0000000000037941 */ /* 0x000fea0003800000 */
.L_x_13916:
        /* <DEDUP_REMOVED lines=43> */
.L_x_13919:
[----:B------:R-:W-:-:S04]  /*5ae00*/  ISETP.GE.AND P0, PT, R25, RZ, PT ;  /* 0x000000ff1900720c */ /* 0x000fc80003f06270 */
[----:B0-----:R-:W-:Y:S02]  /*5ae10*/  FSEL R6, RZ, 3.37028055040000000000e+12, P0 ;  /* 0x54442d18ff067808 */ /* 0x001fe40000000000 */
[----:B------:R-:W-:Y:S02]  /*5ae20*/  FSEL R7, RZ, 2.1426990032196044922, P0 ;  /* 0x400921fbff077808 */ /* 0x000fe40000000000 */
.L_x_13920:
[----:B------:R-:W-:Y:S05]  /*5ae30*/  BSYNC B0 ;  /* 0x0000000000007941 */ /* 0x000fea0003800000 */
.L_x_13918:
[----:B------:R-:W0:Y:S01]  /*5ae40*/  DADD R2, |R20|, |R22| ;  /* 0x0000000014027229 */ /* 0x000e220000000616 */
[----:B------:R-:W-:-:S03]  /*5ae50*/  LOP3.LUT R11, R7, 0x80000000, R11, 0xb8, !PT ;  /* 0x80000000070b7812 */ /* 0x000fc600078eb80b */
[----:B-1----:R-:W-:-:S04]  /*5ae60*/  DADD R26, R26, 1 ;  /* 0x3ff000001a1a7429 */ /* 0x002fc80000000000 */
[----:B0-----:R-:W0:-:S06]  /*5ae70*/  DSETP.GTU.AND P0, PT, |R2|, +INF , PT ;  /* 0x7ff000000200742a */ /* 0x001e0c0003f0c200 */
[----:B0-----:R-:W-:Y:S02]  /*5ae80*/  FSEL R6, R2, R6, P0 ;  /* 0x0000000602067208 */ /* 0x001fe40000000000 */
[----:B------:R-:W-:Y:S01]  /*5ae90*/  FSEL R7, R3, R11, P0 ;  /* 0x0000000b03077208 */ /* 0x000fe20000000000 */
[----:B------:R-:W-:Y:S05]  /*5aea0*/  BRA `(.L_x_13902) ;  /* 0x0000205000007947 */ /* 0x000fea0003800000 */
.L_x_13892:
        /* <DEDUP_REMOVED lines=12> */
[----:B------:R-:W-:Y:S01]  /*5af70*/  MOV R8, 0x1 ;  /* 0x0000000100087802 */ /* 0x000fe20000000f00 */
        /* <DEDUP_REMOVED lines=73> */
.L_x_13924:
[----:B------:R-:W-:Y:S05]  /*5b410*/  BSYNC B0 ;  /* 0x0000000000007941 */ /* 0x000fea0003800000 */
.L_x_13923:
        /* <DEDUP_REMOVED lines=8> */
.L_x_13926:
[----:B------:R-:W-:Y:S05]  /*5b4a0*/  BSYNC B3 ;  /* 0x0000000000037941 */ /* 0x000fea0003800000 */
.L_x_13925:
        /* <DEDUP_REMOVED lines=35> */
.L_x_13928:
[----:B0-2---:R-:W-:Y:S05]  /*5b6e0*/  BSYNC B0 ;  /* 0x0000000000007941 */ /* 0x005fea0003800000 */
.L_x_13927:
[----:B------:R-:W-:Y:S01]  /*5b6f0*/  LOP3.LUT R3, R7, 0x80000000, R23, 0xb8, !PT ;  /* 0x8000000007037812 */ /* 0x000fe200078eb817 */
[----:B-1----:R-:W0:Y:S01]  /*5b700*/  DMUL R26, R26, 0.5 ;  /* 0x3fe000001a1a7828 */ /* 0x002e220000000000 */
[----:B------:R-:W-:Y:S02]  /*5b710*/  FSEL R6, R4, R6, P0 ;  /* 0x0000000604067208 */ /* 0x000fe40000000000 */
[----:B------:R-:W-:Y:S01]  /*5b720*/  FSEL R7, R5, R3, P0 ;  /* 0x0000000305077208 */ /* 0x000fe20000000000 */
[----:B------:R-:W-:Y:S05]  /*5b730*/  BRA `(.L_x_13902) ;  /* 0x000017c000007947 */ /* 0x000fea0003800000 */
.L_x_13922:
        /* <DEDUP_REMOVED lines=61> */
[----:B0-----:R-:W-:Y:S01]  /*5bb10*/  @P1 MOV R8, 0x0 ;  /* 0x0000000000081802 */ /* 0x001fe20000000f00 */
[----:B------:R-:W-:Y:S01]  /*5bb20*/  @P1 IMAD.MOV.U32 R9, RZ, RZ, 0x7ff00000 ;  /* 0x7ff00000ff091424 */ /* 0x000fe200078e00ff */
[----:B------:R-:W-:Y:S02]  /*5bb30*/  @P1 FSETP.NEU.FTZ.AND P2, PT, R7, RZ, PT ;  /* 0x000000ff0700120b */ /* 0x000fe40003f5d000 */
[----:B-1----:R-:W-:-:S03]  /*5bb40*/  FFMA R26, RZ, R31, R5 ;  /* 0x0000001fff1a7223 */ /* 0x002fc60000000005 */
[----:B------:R-:W0:Y:S02]  /*5bb50*/  @P1 DFMA R8, R6, R8, +INF ;  /* 0x7ff000000608142b */ /* 0x000e240000000008 */
[----:B------:R-:W-:-:S08]  /*5bb60*/  FSETP.GT.AND P3, PT, |R26|, 1.469367938527859385e-39, PT ;  /* 0x001000001a00780b */ /* 0x000fd00003f64200 */
        /* <DEDUP_REMOVED lines=45> */
.L_x_13930:
[----:B------:R-:W-:Y:S05]  /*5be40*/  BSYNC B0 ;  /* 0x0000000000007941 */ /* 0x000fea0003800000 */
.L_x_13929:
        /* <DEDUP_REMOVED lines=10> */
.L_x_13932:
[----:B------:R-:W-:Y:S05]  /*5bef0*/  BSYNC B3 ;  /* 0x0000000000037941 */ /* 0x000fea0003800000 */
.L_x_13931:
[----:B------:R-:W-:Y:S01]  /*5bf00*/  DSETP.NEU.AND P0, PT, R30, RZ, PT ;  /* 0x000000ff1e00722a */ /* 0x000fe20003f0d000 */
[----:B------:R-:W-:Y:S01]  /*5bf10*/  BSSY B0, `(.L_x_13933) ;  /* 0x0000022000007945 */ /* 0x000fe20003800000 */
[----:B0-----:R-:W-:-:S02]  /*5bf20*/  CS2R R6, SRZ ;  /* 0x0000000000067805 */ /* 0x001fc4000001ff00 */
        /* <DEDUP_REMOVED lines=32> */
.L_x_13934:
[----:B0-2---:R-:W-:Y:S05]  /*5c130*/  BSYNC B0 ;  /* 0x0000000000007941 */ /* 0x005fea0003800000 */
.L_x_13933:
[----:B------:R-:W-:Y:S02]  /*5c140*/  LOP3.LUT R5, R7, 0x80000000, R23, 0xb8, !PT ;  /* 0x8000000007057812 */ /* 0x000fe400078eb817 */
[----:B------:R-:W-:Y:S02]  /*5c150*/  FSEL R6, R2, R6, P1 ;  /* 0x0000000602067208 */ /* 0x000fe40000800000 */
[----:B------:R-:W-:Y:S01]  /*5c160*/  FSEL R7, R3, R5, P1 ;  /* 0x0000000503077208 */ /* 0x000fe20000800000 */
[----:B------:R-:W-:Y:S05]  /*5c170*/  BRA `(.L_x_13902) ;  /* 0x00000d8000007947 */ /* 0x000fea0003800000 */
.L_x_13921:
        /* <DEDUP_REMOVED lines=23> */
.L_x_13936:
[----:B------:R-:W-:Y:S05]  /*5c2f0*/  BSYNC B3 ;  /* 0x0000000000037941 */ /* 0x000fea0003800000 */
.L_x_13935:
        /* <DEDUP_REMOVED lines=24> */
[----:B------:R-:W-:Y:S01]  /*5c480*/  IMAD.MOV.U32 R4, RZ, RZ, R2 ;  /* 0x000000ffff047224 */ /* 0x000fe200078e0002 */
[----:B------:R-:W-:Y:S02]  /*5c490*/  MOV R5, R3 ;  /* 0x0000000300057202 */ /* 0x000fe40000000f00 */
.L_x_13938:
[----:B------:R-:W-:Y:S05]  /*5c4a0*/  BSYNC B3 ;  /* 0x0000000000037941 */ /* 0x000fea0003800000 */
.L_x_13937:
        /* <DEDUP_REMOVED lines=113> */
.L_x_13940:
[----:B------:R-:W-:Y:S05]  /*5cbc0*/  BSYNC B0 ;  /* 0x0000000000007941 */ /* 0x000fea0003800000 */
.L_x_13939:
        /* <DEDUP_REMOVED lines=10> */
.L_x_13942:
[----:B------:R-:W-:Y:S05]  /*5cc70*/  BSYNC B3 ;  /* 0x0000000000037941 */ /* 0x000fea0003800000 */
.L_x_13941:
        /* <DEDUP_REMOVED lines=36> */
.L_x_13944:
[----:B012---:R-:W-:Y:S05]  /*5cec0*/  BSYNC B0 ;  /* 0x0000000000007941 */ /* 0x007fea0003800000 */
.L_x_13943:
[----:B------:R-:W-:Y:S02]  /*5ced0*/  LOP3.LUT R5, R7, 0x80000000, R23, 0xb8, !PT ;  /* 0x8000000007057812 */ /* 0x000fe400078eb817 */
[----:B------:R-:W-:Y:S02]  /*5cee0*/  FSEL R6, R2, R6, P1 ;  /* 0x0000000602067208 */ /* 0x000fe40000800000 */
[----:B------:R-:W-:Y:S02]  /*5cef0*/  FSEL R7, R3, R5, P1 ;  /* 0x0000000503077208 */ /* 0x000fe40000800000 */
.L_x_13902:
[----:B0-----:R-:W-:Y:S05]  /*5cf00*/  BSYNC B2 ;  /* 0x0000000000027941 */ /* 0x001fea0003800000 */
.L_x_13891:
[----:B-1----:R-:W0:Y:S01]  /*5cf10*/  DADD R26, R26, c[0x2][0x50] ;  /* 0x008014001a1a7629 */ /* 0x002e220000000000 */
[----:B------:R-:W-:Y:S01]  /*5cf20*/  LOP3.LUT R31, R7, 0x80000000, R23, 0xb8, !PT ;  /* 0x80000000071f7812 */ /* 0x000fe200078eb817 */
[----:B------:R-:W-:-:S08]  /*5cf30*/  IMAD.MOV.U32 R30, RZ, RZ, R6 ;  /* 0x000000ffff1e7224 */ /* 0x000fd000078e0006 */
[----:B0-----:R-:W-:Y:S01]  /*5cf40*/  LOP3.LUT R29, R27, 0x80000000, R21, 0xb8, !PT ;  /* 0x800000001b1d7812 */ /* 0x001fe200078eb815 */
[----:B------:R-:W-:Y:S01]  /*5cf50*/  IMAD.MOV.U32 R28, RZ, RZ, R26 ;  /* 0x000000ffff1c7224 */ /* 0x000fe200078e001a */
[----:B------:R-:W-:Y:S05]  /*5cf60*/  BRA `(.L_x_13812) ;  /* 0x0000013000007947 */ /* 0x000fea0003800000 */
.L_x_13813:
[----:B------:R-:W0:-:S14]  /*5cf70*/  DSETP.NEU.AND P0, PT, R24, +INF , PT ;  /* 0x7ff000001800742a */ /* 0x000e1c0003f0d000 */
[----:B0-----:R0:W1:Y:S01]  /*5cf80*/  @!P0 DADD R30, R22, R22 ;  /* 0x00000000161e8229 */ /* 0x0010620000000016 */
[----:B------:R-:W-:Y:S01]  /*5cf90*/  @!P0 MOV R28, R20 ;  /* 0x00000014001c8202 */ /* 0x000fe20000000f00 */
        /* <DEDUP_REMOVED lines=16> */
.L_x_13812:
[----:B01----:R-:W-:Y:S05]  /*5d0a0*/  BSYNC B1 ;  /* 0x0000000000017941 */ /* 0x003fea0003800000 */
.L_x_13811:
        /* <DEDUP_REMOVED lines=147> */
.L_x_13952:
[----:B------:R-:W-:Y:S05]  /*5d9e0*/  BSYNC B3 ;  /* 0x0000000000037941 */ /* 0x000fea0003800000 */
.L_x_13951:
        /* <DEDUP_REMOVED lines=62> */
.L_x_13950:
        /* <DEDUP_REMOVED lines=36> */
.L_x_13960:
[----:B------:R-:W-:Y:S05]  /*5e010*/  BSYNC B4 ;  /* 0x0000000000047941 */ /* 0x000fea0003800000 */
.L_x_13959:
[----:B------:R-:W-:Y:S05]  /*5e020*/  BRA `(.L_x_13958) ;  /* 0x0000001000007947 */ /* 0x000fea0003800000 */
.L_x_13957:
[----:B------:R0:W1:-:S06]  /*5e030*/  DADD R24, -R66, R64 ;  /* 0x0000000042187229 */ /* 0x00004c0000000140 */
.L_x_13958:
[----:B------:R-:W-:Y:S05]  /*5e040*/  BSYNC B3 ;  /* 0x0000000000037941 */ /* 0x000fea0003800000 */
.L_x_13956:
        /* <DEDUP_REMOVED lines=31> */
.L_x_13965:
[----:B------:R-:W-:Y:S05]  /*5e240*/  BSYNC B4 ;  /* 0x0000000000047941 */ /* 0x000fea0003800000 */
.L_x_13964:
[----:B------:R-:W-:Y:S02]  /*5e250*/  IMAD.MOV.U32 R2, RZ, RZ, R4 ;  /* 0x000000ffff027224 */ /* 0x000fe400078e0004 */
[----:B------:R-:W-:Y:S01]  /*5e260*/  IMAD.MOV.U32 R3, RZ, RZ, R5 ;  /* 0x000000ffff037224 */ /* 0x000fe200078e0005 */
[----:B------:R-:W-:Y:S05]  /*5e270*/  BRA `(.L_x_13963) ;  /* 0x0000001000007947 */ /* 0x000fea0003800000 */
.L_x_13962:
[----:B------:R2:W3:-:S06]  /*5e280*/  DADD R2, R26, -R4 ;  /* 0x000000001a027229 */ /* 0x0004cc0000000804 */
.L_x_13963:
[----:B------:R-:W-:Y:S05]  /*5e290*/  BSYNC B3 ;  /* 0x0000000000037941 */ /* 0x000fea0003800000 */
.L_x_13961:
        /* <DEDUP_REMOVED lines=30> */
.L_x_13967:
[----:B------:R-:W-:Y:S05]  /*5e480*/  BSYNC B3 ;  /* 0x0000000000037941 */ /* 0x000fea0003800000 */
.L_x_13966:
        /* <DEDUP_REMOVED lines=11> */
[----:B------:R-:W-:-:S09]  /*5e540*/  @!P0 MOV R2, 0xfffffbcb ;  /* 0xfffffbcb00028802 */ /* 0x000fd20000000f00 */
        /* <DEDUP_REMOVED lines=54> */
.L_x_13968:
        /* <DEDUP_REMOVED lines=22> */
.L_x_13970:
[----:B------:R-:W-:Y:S05]  /*5ea10*/  BSYNC B3 ;  /* 0x0000000000037941 */ /* 0x000fea0003800000 */
.L_x_13969:
        /* <DEDUP_REMOVED lines=16> */
.L_x_13955:
        /* <DEDUP_REMOVED lines=24> */
[----:B------:R-:W-:Y:S05]  /*5eca0*/  CALL.REL.NOINC `($__internal_27_$__cuda_sm20_dsqrt_rn_f64_mediumpath_v1) ;  /* 0x0002986000007944 */ /* 0x000fea0003c00000 */
[----:B------:R-:W-:Y:S02]  /*5ecb0*/  IMAD.MOV.U32 R2, RZ, RZ, R4 ;  /* 0x000000ffff027224 */ /* 0x000fe400078e0004 */
.L_x_13973:
[----:B------:R-:W-:Y:S05]  /*5ecc0*/  BSYNC B3 ;  /* 0x0000000000037941 */ /* 0x000fea0003800000 */
.L_x_13972:
        /* <DEDUP_REMOVED lines=27> */
.L_x_13976:
[----:B------:R-:W-:Y:S05]  /*5ee80*/  BSYNC B3 ;  /* 0x0000000000037941 */ /* 0x000fea0003800000 */
.L_x_13975:
        /* <DEDUP_REMOVED lines=16> */
.L_x_13974:
        /* <DEDUP_REMOVED lines=56> */
.L_x_13977:
[----:B------:R-:W-:Y:S01]  /*5f310*/  IMAD.MOV.U32 R2, RZ, RZ, 0x0 ;  /* 0x00000000ff027424 */ /* 0x000fe200078e00ff */
[----:B------:R-:W-:Y:S01]  /*5f320*/  FSETP.NEU.FTZ.AND P0, PT, R5, RZ, PT ;  /* 0x000000ff0500720b */ /* 0x000fe20003f1d000 */
[----:B------:R-:W-:-:S06]  /*5f330*/  IMAD.MOV.U32 R3, RZ, RZ, 0x7ff00000 ;  /* 0x7ff00000ff037424 */ /* 0x000fcc00078e00ff */
[----:B------:R-:W0:-:S10]  /*5f340*/  DFMA R2, R4, R2, +INF ;  /* 0x7ff000000402742b */ /* 0x000e140000000002 */
[----:B0-----:R-:W-:Y:S02]  /*5f350*/  FSEL R24, R2, RZ, P0 ;  /* 0x000000ff02187208 */ /* 0x001fe40000000000 */
[----:B------:R-:W-:Y:S01]  /*5f360*/  FSEL R25, R3, -QNAN , P0 ;  /* 0xfff0000003197808 */ /* 0x000fe20000000000 */
[----:B------:R-:W-:Y:S05]  /*5f370*/  BRA `(.L_x_13953) ;  /* 0x000004d000007947 */ /* 0x000fea0003800000 */
.L_x_13971:
        /* <DEDUP_REMOVED lines=25> */
.L_x_13979:
[----:B------:R-:W-:Y:S05]  /*5f510*/  BSYNC B3 ;  /* 0x0000000000037941 */ /* 0x000fea0003800000 */
.L_x_13978:
        /* <DEDUP_REMOVED lines=21> */
.L_x_13981:
[----:B------:R-:W-:Y:S05]  /*5f670*/  BSYNC B3 ;  /* 0x0000000000037941 */ /* 0x000fea0003800000 */
.L_x_13980:
[----:B------:R-:W-:Y:S05]  /*5f680*/  BRA `(.L_x_13953) ;  /* 0x000001c000007947 */ /* 0x000fea0003800000 */
.L_x_13954:
        /* <DEDUP_REMOVED lines=25> */
.L_x_13983:
[----:B------:R-:W-:Y:S05]  /*5f820*/  BSYNC B3 ;  /* 0x0000000000037941 */ /* 0x000fea0003800000 */
.L_x_13982:
[----:B-1----:R-:W-:Y:S02]  /*5f830*/  IMAD.MOV.U32 R24, RZ, RZ, R4 ;  /* 0x000000ffff187224 */ /* 0x002fe400078e0004 */
[----:B------:R-:W-:Y:S02]  /*5f840*/  IMAD.MOV.U32 R25, RZ, RZ, R5 ;  /* 0x000000ffff197224 */ /* 0x000fe400078e0005 */
.L_x_13953:
[----:B------:R-:W-:Y:S05]  /*5f850*/  BSYNC B2 ;  /* 0x0000000000027941 */ /* 0x000fea0003800000 */
.L_x_13949:
        /* <DEDUP_REMOVED lines=25> */
.L_x_13988:
[----:B------:R-:W-:Y:S05]  /*5f9f0*/  BSYNC B4 ;  /* 0x0000000000047941 */ /* 0x000fea0003800000 */
.L_x_13987:
[----:B------:R-:W0:-:S14]  /*5fa00*/  DSETP.GT.AND P0, PT, R2, c[0x2][0x98], PT ;  /* 0x008026000200762a */ /* 0x000e1c0003f04000 */
[----:B0-----:R-:W-:Y:S01]  /*5fa10*/  @!P0 BREAK B2 ;  /* 0x0000000000028942 */ /* 0x001fe20003800000 */
[----:B------:R-:W-:Y:S05]  /*5fa20*/  @P0 BRA `(.L_x_13989) ;  /* 0x000003f000000947 */ /* 0x000fea0003800000 */
[----:B------:R-:W-:-:S13]  /*5fa30*/  FSETP.GEU.FTZ.AND P0, PT, |R3|, 1.7687499523162841797, PT ;  /* 0x3fe266660300780b */ /* 0x000fda0003f1e200 */
[----:B------:R-:W-:Y:S05]  /*5fa40*/  @P0 BRA `(.L_x_13990) ;  /* 0x0000012000000947 */ /* 0x000fea0003800000 */
[----:B------:R-:W0:Y:S01]  /*5fa50*/  DMUL R4, R2, R2 ;  /* 0x0000000202047228 */ /* 0x000e220000000000 */
[----:B------:R-:W-:Y:S01]  /*5fa60*/  IMAD.MOV.U32 R6, RZ, RZ, -0x23e76a17 ;  /* 0xdc1895e9ff067424 */ /* 0x000fe200078e00ff */
[----:B------:R-:W-:-:S06]  /*5fa70*/  MOV R7, 0x3fb0066b ;  /* 0x3fb0066b00077802 */ /* 0x000fcc0000000f00 */
        /* <DEDUP_REMOVED lines=15> */
.L_x_13990:
        /* <DEDUP_REMOVED lines=43> */
.L_x_13989:
        /* <DEDUP_REMOVED lines=37> */
.L_x_13999:
[----:B------:R-:W-:Y:S05]  /*60070*/  BSYNC B6 ;  /* 0x0000000000067941 */ /* 0x000fea0003800000 */
.L_x_13998:
[----:B------:R-:W-:Y:S05]  /*60080*/  BRA `(.L_x_13997) ;  /* 0x0000001000007947 */ /* 0x000fea0003800000 */
.L_x_13996:
[----:B------:R0:W3:-:S06]  /*60090*/  DADD R68, -R66, R64 ;  /* 0x0000000042447229 */ /* 0x0000cc0000000140 */
.L_x_13997:
[----:B------:R-:W-:Y:S05]  /*600a0*/  BSYNC B5 ;  /* 0x0000000000057941 */ /* 0x000fea0003800000 */
.L_x_13995:
        /* <DEDUP_REMOVED lines=23> */
[----:B------:R-:W-:Y:S01]  /*60220*/  MOV R2, R26 ;  /* 0x0000001a00027202 */ /* 0x000fe20000000f00 */
[----:B------:R-:W-:Y:S01]  /*60230*/  IMAD.MOV.U32 R5, RZ, RZ, R9 ;  /* 0x000000ffff057224 */ /* 0x000fe200078e0009 */
[----:B------:R-:W-:Y:S01]  /*60240*/  MOV R4, 0x60270 ;  /* 0x0006027000047802 */ /* 0x000fe20000000f00 */
[----:B------:R-:W-:Y:S02]  /*60250*/  IMAD.MOV.U32 R3, RZ, RZ, R27 ;  /* 0x000000ffff037224 */ /* 0x000fe400078e001b */
[----:B0-23--:R-:W-:Y:S05]  /*60260*/  CALL.REL.NOINC `($__internal_26_$__cuda_sm20_div_rn_f64_full) ;  /* 0x00027c4000007944 */ /* 0x00dfea0003c00000 */
.L_x_14004:
[----:B------:R-:W-:Y:S05]  /*60270*/  BSYNC B6 ;  /* 0x0000000000067941 */ /* 0x000fea0003800000 */
.L_x_14003:
[----:B------:R-:W-:Y:S02]  /*60280*/  IMAD.MOV.U32 R20, RZ, RZ, R2 ;  /* 0x000000ffff147224 */ /* 0x000fe400078e0002 */
[----:B------:R-:W-:Y:S01]  /*60290*/  IMAD.MOV.U32 R21, RZ, RZ, R3 ;  /* 0x000000ffff157224 */ /* 0x000fe200078e0003 */
[----:B------:R-:W-:Y:S05]  /*602a0*/  BRA `(.L_x_14002) ;  /* 0x0000001000007947 */ /* 0x000fea0003800000 */
.L_x_14001:
[----:B------:R4:W0:-:S06]  /*602b0*/  DADD R20, -R62, R26 ;  /* 0x000000003e147229 */ /* 0x00080c000000011a */
.L_x_14002:
[----:B------:R-:W-:Y:S05]  /*602c0*/  BSYNC B5 ;  /* 0x0000000000057941 */ /* 0x000fea0003800000 */
.L_x_14000:
        /* <DEDUP_REMOVED lines=30> */
.L_x_14006:
[----:B------:R-:W-:Y:S05]  /*604b0*/  BSYNC B5 ;  /* 0x0000000000057941 */ /* 0x000fea0003800000 */
.L_x_14005:
[----:B01----:R-:W-:Y:S02]  /*604c0*/  IMAD.MOV.U32 R22, RZ, RZ, R4 ;  /* 0x000000ffff167224 */ /* 0x003fe400078e0004 */
[----:B------:R-:W-:Y:S01]  /*604d0*/  IMAD.MOV.U32 R23, RZ, RZ, R5 ;  /* 0x000000ffff177224 */ /* 0x000fe200078e0005 */
[----:B------:R-:W-:Y:S05]  /*604e0*/  BRA `(.L_x_14007) ;  /* 0x0000098000007947 */ /* 0x000fea0003800000 */
.L_x_13994:
        /* <DEDUP_REMOVED lines=29> */
[----:B------:R-:W-:Y:S02]  /*606c0*/  IMAD.MOV.U32 R5, RZ, RZ, R3 ;  /* 0x000000ffff057224 */ /* 0x000fe400078e0003 */
.L_x_14010:
[----:B------:R-:W-:Y:S05]  /*606d0*/  BSYNC B5 ;  /* 0x0000000000057941 */ /* 0x000fea0003800000 */
.L_x_14009:
[----:B01----:R-:W-:Y:S02]  /*606e0*/  IMAD.MOV.U32 R22, RZ, RZ, R4 ;  /* 0x000000ffff167224 */ /* 0x003fe400078e0004 */
[----:B------:R-:W-:Y:S01]  /*606f0*/  IMAD.MOV.U32 R23, RZ, RZ, R5 ;  /* 0x000000ffff177224 */ /* 0x000fe200078e0005 */
[----:B------:R-:W-:Y:S05]  /*60700*/  BRA `(.L_x_14007) ;  /* 0x0000076000007947 */ /* 0x000fea0003800000 */
.L_x_14008:
        /* <DEDUP_REMOVED lines=28> */
[----:B--2---:R-:W-:Y:S05]  /*608d0*/  CALL.REL.NOINC `($__internal_27_$__cuda_sm20_dsqrt_rn_f64_mediumpath_v1) ;  /* 0x00027c3000007944 */ /* 0x004fea0003c00000 */
[----:B------:R-:W-:Y:S02]  /*608e0*/  IMAD.MOV.U32 R8, RZ, RZ, R4 ;  /* 0x000000ffff087224 */ /* 0x000fe400078e0004 */
[----:B------:R-:W-:-:S02]  /*608f0*/  IMAD.MOV.U32 R9, RZ, RZ, R3 ;  /* 0x000000ffff097224 */ /* 0x000fc400078e0003 */
.L_x_14012:
[----:B------:R-:W-:Y:S05]  /*60900*/  BSYNC B5 ;  /* 0x0000000000057941 */ /* 0x000fea0003800000 */
.L_x_14011:
        /* <DEDUP_REMOVED lines=21> */
.L_x_14014:
[----:B------:R-:W-:Y:S05]  /*60a60*/  BSYNC B5 ;  /* 0x0000000000057941 */ /* 0x000fea0003800000 */
.L_x_14013:
[----:B------:R-:W0:Y:S01]  /*60a70*/  DMUL R10, R10, 8.11296384146066816958e+31 ;  /* 0x469000000a0a7828 */ /* 0x000e220000000000 */
[----:B------:R-:W-:Y:S02]  /*60a80*/  IMAD.MOV.U32 R22, RZ, RZ, R2 ;  /* 0x000000ffff167224 */ /* 0x000fe400078e0002 */
[----:B------:R-:W-:Y:S01]  /*60a90*/  IMAD.MOV.U32 R23, RZ, RZ, R3 ;  /* 0x000000ffff177224 */ /* 0x000fe200078e0003 */
[----:B------:R-:W-:Y:S05]  /*60aa0*/  BRA `(.L_x_14007) ;  /* 0x000003c000007947 */ /* 0x000fea0003800000 */
.L_x_13993:
        /* <DEDUP_REMOVED lines=24> */
[----:B-12---:R-:W-:Y:S05]  /*60c30*/  CALL.REL.NOINC `($__internal_27_$__cuda_sm20_dsqrt_rn_f64_mediumpath_v1) ;  /* 0x000278d000007944 */ /* 0x006fea0003c00000 */
[----:B------:R-:W-:Y:S02]  /*60c40*/  IMAD.MOV.U32 R26, RZ, RZ, R4 ;  /* 0x000000ffff1a7224 */ /* 0x000fe400078e0004 */
[----:B------:R-:W-:-:S02]  /*60c50*/  IMAD.MOV.U32 R27, RZ, RZ, R3 ;  /* 0x000000ffff1b7224 */ /* 0x000fc400078e0003 */
.L_x_14016:
[----:B------:R-:W-:Y:S05]  /*60c60*/  BSYNC B5 ;  /* 0x0000000000057941 */ /* 0x000fea0003800000 */
.L_x_14015:
        /* <DEDUP_REMOVED lines=30> */
.L_x_14018:
[----:B------:R-:W-:Y:S05]  /*60e50*/  BSYNC B5 ;  /* 0x0000000000057941 */ /* 0x000fea0003800000 */
.L_x_14017:
[----:B01-3--:R0:W1:-:S06]  /*60e60*/  DMUL R22, R4, R26 ;  /* 0x0000001a04167228 */ /* 0x00b04c0000000000 */
.L_x_14007:
[----:B0-----:R-:W-:Y:S05]  /*60e70*/  BSYNC B4 ;  /* 0x0000000000047941 */ /* 0x001fea0003800000 */
.L_x_13992:
[----:B------:R-:W-:Y:S05]  /*60e80*/  BRA `(.L_x_14019) ;  /* 0x0000002000007947 */ /* 0x000fea0003800000 */
.L_x_13986:
[----:B------:R-:W3:-:S04]  /*60e90*/  DMUL R22, R22, 9.00719925474099200000e+15 ;  /* 0x4340000016167828 */ /* 0x000ec80000000000 */
[----:B------:R-:W4:-:S06]  /*60ea0*/  DMUL R10, R10, 9.00719925474099200000e+15 ;  /* 0x434000000a0a7828 */ /* 0x000f0c0000000000 */
.L_x_14019:
[----:B---3--:R-:W-:Y:S05]  /*60eb0*/  BSYNC B2 ;  /* 0x0000000000027941 */ /* 0x008fea0003800000 */
.L_x_13985:
        /* <DEDUP_REMOVED lines=28> */
.L_x_14021:
[----:B------:R-:W-:Y:S05]  /*61080*/  BSYNC B2 ;  /* 0x0000000000027941 */ /* 0x000fea0003800000 */
.L_x_14020:
        /* <DEDUP_REMOVED lines=43> */
.L_x_14023:
[----:B------:R-:W-:Y:S02]  /*61340*/  FSEL R2, RZ, 3.37028055040000000000e+12, P1 ;  /* 0x54442d18ff027808 */ /* 0x000fe40000800000 */
[----:B------:R-:W-:Y:S02]  /*61350*/  FSEL R3, RZ, 2.1426990032196044922, P1 ;  /* 0x400921fbff037808 */ /* 0x000fe40000800000 */
.L_x_14024:
[----:B------:R-:W-:Y:S05]  /*61360*/  BSYNC B0 ;  /* 0x0000000000007941 */ /* 0x000fea0003800000 */
.L_x_14022:
[----:B------:R0:W1:Y:S02]  /*61370*/  DADD R22, |R22|, |R10| ;  /* 0x0000000016167229 */ /* 0x000064000000060a */
[----:B0-----:R-:W-:-:S04]  /*61380*/  LOP3.LUT R11, R3, 0x80000000, R11, 0xb8, !PT ;  /* 0x80000000030b7812 */ /* 0x001fc800078eb80b */
[----:B-1----:R-:W0:-:S06]  /*61390*/  DSETP.GTU.AND P0, PT, |R22|, +INF , PT ;  /* 0x7ff000001600742a */ /* 0x002e0c0003f0c200 */
[----:B0-----:R-:W-:Y:S02]  /*613a0*/  FSEL R2, R22, R2, P0 ;  /* 0x0000000216027208 */ /* 0x001fe40000000000 */
[----:B------:R-:W-:Y:S02]  /*613b0*/  FSEL R3, R23, R11, P0 ;  /* 0x0000000b17037208 */ /* 0x000fe40000000000 */
.L_x_13991:
[----:B------:R-:W-:Y:S05]  /*613c0*/  BSYNC B3 ;  /* 0x0000000000037941 */ /* 0x000fea0003800000 */
.L_x_13984:
[----:B---3--:R-:W-:Y:S01]  /*613d0*/  LOP3.LUT R27, R3, 0x80000000, R19, 0xb8, !PT ;  /* 0x80000000031b7812 */ /* 0x008fe200078eb813 */
[----:B------:R-:W-:Y:S01]  /*613e0*/  IMAD.MOV.U32 R26, RZ, RZ, R2 ;  /* 0x000000ffff1a7224 */ /* 0x000fe200078e0002 */
[----:B-12---:R-:W-:Y:S01]  /*613f0*/  LOP3.LUT R25, R25, 0x80000000, R17, 0xb8, !PT ;  /* 0x8000000019197812 */ /* 0x006fe200078eb811 */
[----:B------:R-:W-:Y:S05]  /*61400*/  BRA `(.L_x_13946) ;  /* 0x0000450000007947 */ /* 0x000fea0003800000 */
.L_x_13948:
        /* <DEDUP_REMOVED lines=90> */
.L_x_14030:
[----:B------:R-:W-:Y:S05]  /*619b0*/  BSYNC B0 ;  /* 0x0000000000007941 */ /* 0x000fea0003800000 */
.L_x_14029:
        /* <DEDUP_REMOVED lines=8> */
.L_x_14032:
[----:B------:R-:W-:Y:S05]  /*61a40*/  BSYNC B3 ;  /* 0x0000000000037941 */ /* 0x000fea0003800000 */
.L_x_14031:
        /* <DEDUP_REMOVED lines=43> */
.L_x_14034:
[----:B------:R-:W-:-:S04]  /*61d00*/  ISETP.GE.AND P0, PT, R21, RZ, PT ;  /* 0x000000ff1500720c */ /* 0x000fc80003f06270 */
[----:B------:R-:W-:Y:S02]  /*61d10*/  FSEL R6, RZ, 3.37028055040000000000e+12, P0 ;  /* 0x54442d18ff067808 */ /* 0x000fe40000000000 */
[----:B------:R-:W-:Y:S02]  /*61d20*/  FSEL R7, RZ, 2.1426990032196044922, P0 ;  /* 0x400921fbff077808 */ /* 0x000fe40000000000 */
.L_x_14035:
[----:B------:R-:W-:Y:S05]  /*61d30*/  BSYNC B0 ;  /* 0x0000000000007941 */ /* 0x000fea0003800000 */
.L_x_14033:
[----:B------:R-:W2:Y:S01]  /*61d40*/  DADD R2, |R16|, |R18| ;  /* 0x0000000010027229 */ /* 0x000ea20000000612 */
[----:B------:R-:W-:-:S03]  /*61d50*/  LOP3.LUT R11, R7, 0x80000000, R11, 0xb8, !PT ;  /* 0x80000000070b7812 */ /* 0x000fc600078eb80b */
[----:B-1----:R-:W-:-:S04]  /*61d60*/  DMUL R22, R22, 0.5 ;  /* 0x3fe0000016167828 */ /* 0x002fc80000000000 */
[----:B--2---:R-:W1:-:S06]  /*61d70*/  DSETP.GTU.AND P0, PT, |R2|, +INF , PT ;  /* 0x7ff000000200742a */ /* 0x004e4c0003f0c200 */
[----:B-1----:R-:W-:Y:S02]  /*61d80*/  FSEL R6, R2, R6, P0 ;  /* 0x0000000602067208 */ /* 0x002fe40000000000 */
[----:B------:R-:W-:Y:S01]  /*61d90*/  FSEL R7, R3, R11, P0 ;  /* 0x0000000b03077208 */ /* 0x000fe20000000000 */
[----:B------:R-:W-:Y:S05]  /*61da0*/  BRA `(.L_x_14036) ;  /* 0x000039c000007947 */ /* 0x000fea0003800000 */
.L_x_14028:
[CC--:B------:R-:W-:Y:S01]  /*61db0*/  ISETP.GT.U32.AND P1, PT, R22.reuse, R8.reuse, PT ;  /* 0x000000081600720c */ /* 0x0c0fe20003f24070 */
[----:B------:R-:W-:Y:S01]  /*61dc0*/  IMAD.MOV.U32 R10, RZ, RZ, c[0x2][0xc] ;  /* 0x00800300ff0a7624 */ /* 0x000fe200078e00ff */
[----:B------:R-:W-:Y:S01]  /*61dd0*/  ISETP.LT.U32.AND P0, PT, R22, R8, PT ;  /* 0x000000081600720c */ /* 0x000fe20003f01070 */
[----:B------:R-:W-:Y:S01]  /*61de0*/  IMAD.MOV.U32 R54, RZ, RZ, RZ ;  /* 0x000000ffff367224 */ /* 0x000fe200078e00ff */
        /* <DEDUP_REMOVED lines=108> */
.L_x_14038:
[----:B------:R-:W-:Y:S05]  /*624b0*/  BSYNC B0 ;  /* 0x0000000000007941 */ /* 0x000fea0003800000 */
.L_x_14037:
[----:B------:R-:W-:Y:S01]  /*624c0*/  BSSY B3, `(.L_x_14039) ;  /* 0x000000a000037945 */ /* 0x000fe20003800000 */
[----:B------:R-:W-:Y:S05]  /*624d0*/  @P3 BRA P5, `(.L_x_14040) ;  /* 0x0000008000003947 */ /* 0x000fea0002800000 */
[----:B0-----:R-:W-:Y:S01]  /*624e0*/  MOV R6, R24 ;  /* 0x0000001800067202 */ /* 0x001fe20000000f00 */
[----:B------:R-:W-:Y:S01]  /*624f0*/  IMAD.MOV.U32 R5, RZ, RZ, R25 ;  /* 0x000000ffff057224 */ /* 0x000fe200078e0019 */
[----:B------:R-:W-:Y:S01]  /*62500*/  MOV R4, 0x62540 ;  /* 0x0006254000047802 */ /* 0x000fe20000000f00 */
[----:B------:R-:W-:Y:S02]  /*62510*/  IMAD.MOV.U32 R2, RZ, RZ, R26 ;  /* 0x000000ffff027224 */ /* 0x000fe400078e001a */
[----:B------:R-:W-:Y:S02]  /*62520*/  IMAD.MOV.U32 R3, RZ, RZ, R27 ;  /* 0x000000ffff037224 */ /* 0x000fe400078e001b */
[----:B-1----:R-:W-:Y:S05]  /*62530*/  CALL.REL.NOINC `($__internal_26_$__cuda_sm20_div_rn_f64_full) ;  /* 0x0002597000007944 */ /* 0x002fea0003c00000 */
[----:B------:R-:W-:Y:S02]  /*62540*/  IMAD.MOV.U32 R4, RZ, RZ, R2 ;  /* 0x000000ffff047224 */ /* 0x000fe400078e0002 */
[----:B------:R-:W-:Y:S02]  /*62550*/  IMAD.MOV.U32 R5, RZ, RZ, R3 ;  /* 0x000000ffff057224 */ /* 0x000fe400078e0003 */
.L_x_14040:
[----:B------:R-:W-:Y:S05]  /*62560*/  BSYNC B3 ;  /* 0x0000000000037941 */ /* 0x000fea0003800000 */
.L_x_14039:
        /* <DEDUP_REMOVED lines=43> */
.L_x_14042:
[----:B------:R-:W-:-:S04]  /*62820*/  ISETP.GE.AND P0, PT, R21, RZ, PT ;  /* 0x000000ff1500720c */ /* 0x000fc80003f06270 */
[----:B0-----:R-:W-:Y:S02]  /*62830*/  FSEL R6, RZ, 3.37028055040000000000e+12, P0 ;  /* 0x54442d18ff067808 */ /* 0x001fe40000000000 */
[----:B------:R-:W-:Y:S02]  /*62840*/  FSEL R7, RZ, 2.1426990032196044922, P0 ;  /* 0x400921fbff077808 */ /* 0x000fe40000000000 */
.L_x_14043:
[----:B------:R-:W-:Y:S05]  /*62850*/  BSYNC B0 ;  /* 0x0000000000007941 */ /* 0x000fea0003800000 */
.L_x_14041:
[----:B------:R-:W0:Y:S01]  /*62860*/  DADD R2, |R16|, |R18| ;  /* 0x0000000010027229 */ /* 0x000e220000000612 */
[----:B------:R-:W-:-:S05]  /*62870*/  LOP3.LUT R11, R7, 0x80000000, R11, 0xb8, !PT ;  /* 0x80000000070b7812 */ /* 0x000fca00078eb80b */
[----:B0-----:R-:W0:-:S06]  /*62880*/  DSETP.GTU.AND P0, PT, |R2|, +INF , PT ;  /* 0x7ff000000200742a */ /* 0x001e0c0003f0c200 */
[----:B0-----:R-:W-:Y:S02]  /*62890*/  FSEL R6, R2, R6, P0 ;  /* 0x0000000602067208 */ /* 0x001fe40000000000 */
[----:B------:R-:W-:Y:S01]  /*628a0*/  FSEL R7, R3, R11, P0 ;  /* 0x0000000b03077208 */ /* 0x000fe20000000000 */
[----:B------:R-:W-:Y:S05]  /*628b0*/  BRA `(.L_x_14036) ;  /* 0x00002eb000007947 */ /* 0x000fea0003800000 */
.L_x_14027:
        /* <DEDUP_REMOVED lines=23> */
.L_x_14045:
[----:B------:R-:W-:Y:S05]  /*62a30*/  BSYNC B3 ;  /* 0x0000000000037941 */ /* 0x000fea0003800000 */
.L_x_14044:
[----:B------:R-:W0:Y:S01]  /*62a40*/  MUFU.RCP64H R5, -2.718280792236328125 ;  /* 0xc005bf0a00057908 */ /* 0x000e220000001800 */
[----:B------:R-:W-:Y:S01]  /*62a50*/  IMAD.MOV.U32 R6, RZ, RZ, -0x74eba897 ;  /* 0x8b145769ff067424 */ /* 0x000fe200078e00ff */
[----:B------:R-:W-:Y:S01]  /*62a60*/  MOV R7, 0x4005bf0a ;  /* 0x4005bf0a00077802 */ /* 0x000fe20000000f00 */
[----:B------:R-:W-:Y:S01]  /*62a70*/  IMAD.MOV.U32 R4, RZ, RZ, 0x1 ;  /* 0x00000001ff047424 */ /* 0x000fe200078e00ff */
[----:B------:R-:W-:Y:S01]  /*62a80*/  FSETP.GEU.AND P1, PT, |R19|, 6.5827683646048100446e-37, PT ;  /* 0x036000001300780b */ /* 0x000fe20003f2e200 */
[----:B------:R-:W-:Y:S01]  /*62a90*/  BSSY B3, `(.L_x_14046) ;  /* 0x0000015000037945 */ /* 0x000fe20003800000 */
[----:B------:R-:W-:-:S04]  /*62aa0*/  DADD R22, -RZ, |R2| ;  /* 0x00000000ff167229 */ /* 0x000fc80000000502 */
        /* <DEDUP_REMOVED lines=19> */
.L_x_14047:
[----:B------:R-:W-:Y:S05]  /*62be0*/  BSYNC B3 ;  /* 0x0000000000037941 */ /* 0x000fea0003800000 */
.L_x_14046:
        /* <DEDUP_REMOVED lines=113> */
.L_x_14049:
[----:B------:R-:W-:Y:S05]  /*63300*/  BSYNC B0 ;  /* 0x0000000000007941 */ /* 0x000fea0003800000 */
.L_x_14048:
        /* <DEDUP_REMOVED lines=10> */
.L_x_14051:
[----:B------:R-:W-:Y:S05]  /*633b0*/  BSYNC B3 ;  /* 0x0000000000037941 */ /* 0x000fea0003800000 */
.L_x_14050:
        /* <DEDUP_REMOVED lines=43> */
.L_x_14053:
[----:B------:R-:W-:-:S04]  /*63670*/  ISETP.GE.AND P0, PT, R21, RZ, PT ;  /* 0x000000ff1500720c */ /* 0x000fc80003f06270 */
[----:B0-----:R-:W-:Y:S02]  /*63680*/  FSEL R6, RZ, 3.37028055040000000000e+12, P0 ;  /* 0x54442d18ff067808 */ /* 0x001fe40000000000 */
[----:B------:R-:W-:Y:S02]  /*63690*/  FSEL R7, RZ, 2.1426990032196044922, P0 ;  /* 0x400921fbff077808 */ /* 0x000fe40000000000 */
.L_x_14054:
[----:B------:R-:W-:Y:S05]  /*636a0*/  BSYNC B0 ;  /* 0x0000000000007941 */ /* 0x000fea0003800000 */
.L_x_14052:
[----:B------:R-:W0:Y:S01]  /*636b0*/  DADD R2, |R16|, |R18| ;  /* 0x0000000010027229 */ /* 0x000e220000000612 */
[----:B------:R-:W-:-:S03]  /*636c0*/  LOP3.LUT R11, R7, 0x80000000, R11, 0xb8, !PT ;  /* 0x80000000070b7812 */ /* 0x000fc600078eb80b */
[----:B-1----:R-:W-:-:S04]  /*636d0*/  DADD R22, R22, 1 ;  /* 0x3ff0000016167429 */ /* 0x002fc80000000000 */
[----:B0-----:R-:W0:-:S06]  /*636e0*/  DSETP.GTU.AND P0, PT, |R2|, +INF , PT ;  /* 0x7ff000000200742a */ /* 0x001e0c0003f0c200 */
[----:B0-----:R-:W-:Y:S02]  /*636f0*/  FSEL R6, R2, R6, P0 ;  /* 0x0000000602067208 */ /* 0x001fe40000000000 */
[----:B------:R-:W-:Y:S01]  /*63700*/  FSEL R7, R3, R11, P0 ;  /* 0x0000000b03077208 */ /* 0x000fe20000000000 */
[----:B------:R-:W-:Y:S05]  /*63710*/  BRA `(.L_x_14036) ;  /* 0x0000205000007947 */ /* 0x000fea0003800000 */
.L_x_14026:
        /* <DEDUP_REMOVED lines=86> */
.L_x_14058:
[----:B------:R-:W-:Y:S05]  /*63c80*/  BSYNC B0 ;  /* 0x0000000000007941 */ /* 0x000fea0003800000 */
.L_x_14057:
        /* <DEDUP_REMOVED lines=8> */
.L_x_14060:
[----:B------:R-:W-:Y:S05]  /*63d10*/  BSYNC B3 ;  /* 0x0000000000037941 */ /* 0x000fea0003800000 */
.L_x_14059:
        /* <DEDUP_REMOVED lines=35> */
.L_x_14062:
[----:B0-2---:R-:W-:Y:S05]  /*63f50*/  BSYNC B0 ;  /* 0x0000000000007941 */ /* 0x005fea0003800000 */
.L_x_14061:
[----:B------:R-:W-:Y:S01]  /*63f60*/  LOP3.LUT R3, R7, 0x80000000, R19, 0xb8, !PT ;  /* 0x8000000007037812 */ /* 0x000fe200078eb813 */
[----:B-1----:R-:W0:Y:S01]  /*63f70*/  DMUL R22, R22, 0.5 ;  /* 0x3fe0000016167828 */ /* 0x002e220000000000 */
[----:B------:R-:W-:Y:S02]  /*63f80*/  FSEL R6, R4, R6, P0 ;  /* 0x0000000604067208 */ /* 0x000fe40000000000 */
[----:B------:R-:W-:Y:S01]  /*63f90*/  FSEL R7, R5, R3, P0 ;  /* 0x0000000305077208 */ /* 0x000fe20000000000 */
[----:B------:R-:W-:Y:S05]  /*63fa0*/  BRA `(.L_x_14036) ;  /* 0x000017c000007947 */ /* 0x000fea0003800000 */
.L_x_14056:
        /* <DEDUP_REMOVED lines=112> */
.L_x_14064:
[----:B------:R-:W-:Y:S05]  /*646b0*/  BSYNC B0 ;  /* 0x0000000000007941 */ /* 0x000fea0003800000 */
.L_x_14063:
        /* <DEDUP_REMOVED lines=10> */
.L_x_14066:
[----:B------:R-:W-:Y:S05]  /*64760*/  BSYNC B3 ;  /* 0x0000000000037941 */ /* 0x000fea0003800000 */
.L_x_14065:
        /* <DEDUP_REMOVED lines=35> */
.L_x_14068:
[----:B0-2---:R-:W-:Y:S05]  /*649a0*/  BSYNC B0 ;  /* 0x0000000000007941 */ /* 0x005fea0003800000 */
.L_x_14067:
[----:B------:R-:W-:Y:S02]  /*649b0*/  LOP3.LUT R5, R7, 0x80000000, R19, 0xb8, !PT ;  /* 0x8000000007057812 */ /* 0x000fe400078eb813 */
[----:B------:R-:W-:Y:S02]  /*649c0*/  FSEL R6, R2, R6, P1 ;  /* 0x0000000602067208 */ /* 0x000fe40000800000 */
[----:B------:R-:W-:Y:S01]  /*649d0*/  FSEL R7, R3, R5, P1 ;  /* 0x0000000503077208 */ /* 0x000fe20000800000 */
[----:B------:R-:W-:Y:S05]  /*649e0*/  BRA `(.L_x_14036) ;  /* 0x00000d8000007947 */ /* 0x000fea0003800000 */
.L_x_14055:
        /* <DEDUP_REMOVED lines=23> */
.L_x_14070:
[----:B------:R-:W-:Y:S05]  /*64b60*/  BSYNC B3 ;  /* 0x0000000000037941 */ /* 0x000fea0003800000 */
.L_x_14069:
        /* <DEDUP_REMOVED lines=23> */
[----:B------:R-:W-:Y:S05]  /*64ce0*/  CALL.REL.NOINC `($__internal_26_$__cuda_sm20_div_rn_f64_full) ;  /* 0x000231c000007944 */ /* 0x000fea0003c00000 */
[----:B------:R-:W-:Y:S02]  /*64cf0*/  IMAD.MOV.U32 R4, RZ, RZ, R2 ;  /* 0x000000ffff047224 */ /* 0x000fe400078e0002 */
[----:B------:R-:W-:Y:S02]  /*64d00*/  IMAD.MOV.U32 R5, RZ, RZ, R3 ;  /* 0x000000ffff057224 */ /* 0x000fe400078e0003 */
.L_x_14072:
[----:B------:R-:W-:Y:S05]  /*64d10*/  BSYNC B3 ;  /* 0x0000000000037941 */ /* 0x000fea0003800000 */
.L_x_14071:
        /* <DEDUP_REMOVED lines=113> */
.L_x_14074:
[----:B------:R-:W-:Y:S05]  /*65430*/  BSYNC B0 ;  /* 0x0000000000007941 */ /* 0x000fea0003800000 */
.L_x_14073:
        /* <DEDUP_REMOVED lines=10> */
.L_x_14076:
[----:B------:R-:W-:Y:S05]  /*654e0*/  BSYNC B3 ;  /* 0x0000000000037941 */ /* 0x000fea0003800000 */
.L_x_14075:
        /* <DEDUP_REMOVED lines=36> */
.L_x_14078:
[----:B012---:R-:W-:Y:S05]  /*65730*/  BSYNC B0 ;  /* 0x0000000000007941 */ /* 0x007fea0003800000 */
.L_x_14077:
[----:B------:R-:W-:Y:S02]  /*65740*/  LOP3.LUT R5, R7, 0x80000000, R19, 0xb8, !PT ;  /* 0x8000000007057812 */ /* 0x000fe400078eb813 */
[----:B------:R-:W-:Y:S02]  /*65750*/  FSEL R6, R2, R6, P1 ;  /* 0x0000000602067208 */ /* 0x000fe40000800000 */
[----:B------:R-:W-:Y:S02]  /*65760*/  FSEL R7, R3, R5, P1 ;  /* 0x0000000503077208 */ /* 0x000fe40000800000 */
.L_x_14036:
[----:B0-----:R-:W-:Y:S05]  /*65770*/  BSYNC B2 ;  /* 0x0000000000027941 */ /* 0x001fea0003800000 */
.L_x_14025:
[----:B-1----:R-:W0:Y:S01]  /*65780*/  DADD R22, R22, c[0x2][0x50] ;  /* 0x0080140016167629 */ /* 0x002e220000000000 */
[----:B------:R-:W-:Y:S01]  /*65790*/  LOP3.LUT R27, R7, 0x80000000, R19, 0xb8, !PT ;  /* 0x80000000071b7812 */ /* 0x000fe200078eb813 */
[----:B------:R-:W-:-:S08]  /*657a0*/  IMAD.MOV.U32 R26, RZ, RZ, R6 ;  /* 0x000000ffff1a7224 */ /* 0x000fd000078e0006 */
[----:B0-----:R-:W-:Y:S01]  /*657b0*/  LOP3.LUT R25, R23, 0x80000000, R17, 0xb8, !PT ;  /* 0x8000000017197812 */ /* 0x001fe200078eb811 */
[----:B------:R-:W-:Y:S01]  /*657c0*/  IMAD.MOV.U32 R24, RZ, RZ, R22 ;  /* 0x000000ffff187224 */ /* 0x000fe200078e0016 */
[----:B------:R-:W-:Y:S05]  /*657d0*/  BRA `(.L_x_13946) ;  /* 0x0000013000007947 */ /* 0x000fea0003800000 */
.L_x_13947:
        /* <DEDUP_REMOVED lines=19> */
.L_x_13946:
[----:B01----:R-:W-:Y:S05]  /*65910*/  BSYNC B1 ;  /* 0x0000000000017941 */ /* 0x003fea0003800000 */
.L_x_13945:
[----:B------:R-:W-:Y:S01]  /*65920*/  WARPSYNC 0xffffffff ;  /* 0xffffffff00007948 */ /* 0x000fe20003800000 */
[----:B------:R-:W0:Y:S01]  /*65930*/  S2R R2, SR_TID.X ;  /* 0x0000000000027919 */ /* 0x000e220000002100 */
[----:B------:R-:W-:Y:S01]  /*65940*/  BSSY B1, `(.L_x_14079) ;  /* 0x0000884000017945 */ /* 0x000fe20003800000 */
[----:B------:R-:W-:Y:S01]  /*65950*/  CS2R R18, SRZ ;  /* 0x0000000000127805 */ /* 0x000fe2000001ff00 */
        /* <DEDUP_REMOVED lines=63> */
[----:B0-----:R-:W0:Y:S01]  /*65d50*/  DFMA R20, R22, R22, R20 ;  /* 0x000000161614722b */ /* 0x001e220000000014 */
[----:B------:R-:W-:Y:S01]  /*65d60*/  SEL R4, R2, R8, P1 ;  /* 0x0000000802047207 */ /* 0x000fe20000800000 */
[----:B------:R-:W-:Y:S01]  /*65d70*/  IMAD.MOV.U32 R8, RZ, RZ, RZ ;  /* 0x000000ffff087224 */ /* 0x000fe200078e00ff */
[----:B------:R-:W-:Y:S02]  /*65d80*/  IADD3 R9, -R52, 0x7fd00000, RZ ;  /* 0x7fd0000034097810 */ /* 0x000fe40007ffe1ff */
[----:B------:R-:W-:Y:S01]  /*65d90*/  ISETP.GE.U32.AND P3, PT, R63, 0x7ff00000, PT ;  /* 0x7ff000003f00780c */ /* 0x000fe20003f66070 */
[----:B0-----:R-:W0:-:S04]  /*65da0*/  DSETP.MIN.AND P0, P2, R20, c[0x2][0x8], PT ;  /* 0x008002001400762a */ /* 0x001e080003a00000 */
        /* <DEDUP_REMOVED lines=38> */
[----:B-1----:R-:W0:-:S06]  /*66010*/  DFMA R58, R60, R58, R22 ;  /* 0x0000003a3c3a722b */ /* 0x002e0c0000000016 */
[----:B0-----:R0:W1:Y:S02]  /*66020*/  DMUL R58, R8, R58 ;  /* 0x0000003a083a7228 */ /* 0x0010640000000000 */
[----:B0-----:R-:W-:Y:S01]  /*66030*/  LOP3.LUT R9, R52, 0x100000, RZ, 0xfc, !PT ;  /* 0x0010000034097812 */ /* 0x001fe200078efcff */
[----:B------:R-:W-:-:S06]  /*66040*/  IMAD.MOV.U32 R8, RZ, RZ, RZ ;  /* 0x000000ffff087224 */ /* 0x000fcc00078e00ff */
[----:B-1----:R-:W0:-:S10]  /*66050*/  DMUL R58, R58, R8 ;  /* 0x000000083a3a7228 */ /* 0x002e140000000000 */
        /* <DEDUP_REMOVED lines=33> */
.L_x_14086:
[----:B------:R-:W-:Y:S05]  /*66270*/  BSYNC B3 ;  /* 0x0000000000037941 */ /* 0x000fea0003800000 */
.L_x_14085:
        /* <DEDUP_REMOVED lines=8> */
[----:B0-----:R-:W-:Y:S01]  /*66300*/  @!P0 IMAD.MOV.U32 R3, RZ, RZ, R5 ;  /* 0x000000ffff038224 */ /* 0x001fe200078e0005 */
[----:B------:R-:W-:-:S04]  /*66310*/  @!P0 MOV R8, R4 ;  /* 0x0000000400088202 */ /* 0x000fc80000000f00 */
        /* <DEDUP_REMOVED lines=52> */
.L_x_14084:
        /* <DEDUP_REMOVED lines=36> */
.L_x_14094:
[----:B------:R-:W-:Y:S05]  /*668a0*/  BSYNC B4 ;  /* 0x0000000000047941 */ /* 0x000fea0003800000 */
.L_x_14093:
[----:B------:R-:W-:Y:S05]  /*668b0*/  BRA `(.L_x_14092) ;  /* 0x0000001000007947 */ /* 0x000fea0003800000 */
.L_x_14091:
[----:B------:R0:W1:-:S06]  /*668c0*/  DADD R20, -R68, R66 ;  /* 0x0000000044147229 */ /* 0x00004c0000000142 */
.L_x_14092:
[----:B------:R-:W-:Y:S05]  /*668d0*/  BSYNC B3 ;  /* 0x0000000000037941 */ /* 0x000fea0003800000 */
.L_x_14090:
        /* <DEDUP_REMOVED lines=27> */
[----:B------:R-:W-:Y:S02]  /*66a90*/  MOV R4, 0x66ab0 ;  /* 0x00066ab000047802 */ /* 0x000fe40000000f00 */
[----:B01----:R-:W-:Y:S05]  /*66aa0*/  CALL.REL.NOINC `($__internal_26_$__cuda_sm20_div_rn_f64_full) ;  /* 0x0002140000007944 */ /* 0x003fea0003c00000 */
[----:B------:R-:W-:Y:S02]  /*66ab0*/  IMAD.MOV.U32 R4, RZ, RZ, R2 ;  /* 0x000000ffff047224 */ /* 0x000fe400078e0002 */
[----:B------:R-:W-:Y:S02]  /*66ac0*/  IMAD.MOV.U32 R5, RZ, RZ, R3 ;  /* 0x000000ffff057224 */ /* 0x000fe400078e0003 */
.L_x_14099:
[----:B------:R-:W-:Y:S05]  /*66ad0*/  BSYNC B4 ;  /* 0x0000000000047941 */ /* 0x000fea0003800000 */
.L_x_14098:
[----:B------:R-:W-:Y:S02]  /*66ae0*/  IMAD.MOV.U32 R2, RZ, RZ, R4 ;  /* 0x000000ffff027224 */ /* 0x000fe400078e0004 */
[----:B------:R-:W-:Y:S01]  /*66af0*/  IMAD.MOV.U32 R3, RZ, RZ, R5 ;  /* 0x000000ffff037224 */ /* 0x000fe200078e0005 */
[----:B------:R-:W-:Y:S05]  /*66b00*/  BRA `(.L_x_14097) ;  /* 0x0000001000007947 */ /* 0x000fea0003800000 */
.L_x_14096:
[----:B------:R2:W3:-:S06]  /*66b10*/  DADD R2, R62, -R4 ;  /* 0x000000003e027229 */ /* 0x0004cc0000000804 */
.L_x_14097:
[----:B------:R-:W-:Y:S05]  /*66b20*/  BSYNC B3 ;  /* 0x0000000000037941 */ /* 0x000fea0003800000 */
.L_x_14095:
        /* <DEDUP_REMOVED lines=30> */
.L_x_14101:
[----:B------:R-:W-:Y:S05]  /*66d10*/  BSYNC B3 ;  /* 0x0000000000037941 */ /* 0x000fea0003800000 */
.L_x_14100:
        /* <DEDUP_REMOVED lines=12> */
[----:B-1----:R-:W-:Y:S01]  /*66de0*/  @!P0 MOV R3, R5 ;  /* 0x0000000500038202 */ /* 0x002fe20000000f00 */
        /* <DEDUP_REMOVED lines=53> */
.L_x_14102:
        /* <DEDUP_REMOVED lines=19> */
[----:B0-----:R-:W-:Y:S05]  /*67270*/  CALL.REL.NOINC `($__internal_26_$__cuda_sm20_div_rn_f64_full) ;  /* 0x00020c3000007944 */ /* 0x001fea0003c00000 */
[----:B------:R-:W-:Y:S02]  /*67280*/  IMAD.MOV.U32 R4, RZ, RZ, R2 ;  /* 0x000000ffff047224 */ /* 0x000fe400078e0002 */
[----:B------:R-:W-:Y:S02]  /*67290*/  IMAD.MOV.U32 R5, RZ, RZ, R3 ;  /* 0x000000ffff057224 */ /* 0x000fe400078e0003 */
.L_x_14104:
[----:B------:R-:W-:Y:S05]  /*672a0*/  BSYNC B3 ;  /* 0x0000000000037941 */ /* 0x000fea0003800000 */
.L_x_14103:
[----:B------:R-:W1:Y:S01]  /*672b0*/  DMUL R4, R20, R4 ;  /* 0x0000000414047228 */ /* 0x000e620000000000 */
[----:B------:R-:W-:Y:S01]  /*672c0*/  MOV R8, 0x2fbe14b5 ;  /* 0x2fbe14b500087802 */ /* 0x000fe20000000f00 */
[----:B------:R-:W-:-:S04]  /*672d0*/  IMAD.MOV.U32 R9, RZ, RZ, 0x3eb372fb ;  /* 0x3eb372fbff097424 */ /* 0x000fc800078e00ff */
        /* <DEDUP_REMOVED lines=13> */
.L_x_14089:
        /* <DEDUP_REMOVED lines=26> */
.L_x_14107:
[----:B------:R-:W-:Y:S05]  /*67550*/  BSYNC B3 ;  /* 0x0000000000037941 */ /* 0x000fea0003800000 */
.L_x_14106:
        /* <DEDUP_REMOVED lines=27> */
.L_x_14110:
[----:B------:R-:W-:Y:S05]  /*67710*/  BSYNC B3 ;  /* 0x0000000000037941 */ /* 0x000fea0003800000 */
.L_x_14109:
        /* <DEDUP_REMOVED lines=16> */
.L_x_14108:
[----:B------:R-:W1:-:S10]  /*67820*/  DADD R20, R20, 1 ;  /* 0x3ff0000014147429 */ /* 0x000e540000000000 */
[----:B-1----:R-:W-:Y:S01]  /*67830*/  ISETP.GT.AND P0, PT, R21, 0xfffff, PT ;  /* 0x000fffff1500780c */ /* 0x002fe20003f04270 */
        /* <DEDUP_REMOVED lines=54> */
.L_x_14111:
[----:B------:R-:W-:Y:S01]  /*67ba0*/  IMAD.MOV.U32 R2, RZ, RZ, 0x0 ;  /* 0x00000000ff027424 */ /* 0x000fe200078e00ff */
[----:B------:R-:W-:Y:S01]  /*67bb0*/  FSETP.NEU.FTZ.AND P0, PT, R5, RZ, PT ;  /* 0x000000ff0500720b */ /* 0x000fe20003f1d000 */
[----:B------:R-:W-:-:S06]  /*67bc0*/  IMAD.MOV.U32 R3, RZ, RZ, 0x7ff00000 ;  /* 0x7ff00000ff037424 */ /* 0x000fcc00078e00ff */
[----:B------:R-:W0:-:S10]  /*67bd0*/  DFMA R2, R4, R2, +INF ;  /* 0x7ff000000402742b */ /* 0x000e140000000002 */
[----:B0-----:R-:W-:Y:S02]  /*67be0*/  FSEL R20, R2, RZ, P0 ;  /* 0x000000ff02147208 */ /* 0x001fe40000000000 */
[----:B------:R-:W-:Y:S01]  /*67bf0*/  FSEL R21, R3, -QNAN , P0 ;  /* 0xfff0000003157808 */ /* 0x000fe20000000000 */
[----:B------:R-:W-:Y:S05]  /*67c00*/  BRA `(.L_x_14087) ;  /* 0x000004d000007947 */ /* 0x000fea0003800000 */
.L_x_14105:
        /* <DEDUP_REMOVED lines=25> */
.L_x_14113:
[----:B------:R-:W-:Y:S05]  /*67da0*/  BSYNC B3 ;  /* 0x0000000000037941 */ /* 0x000fea0003800000 */
.L_x_14112:
        /* <DEDUP_REMOVED lines=21> */
.L_x_14115:
[----:B------:R-:W-:Y:S05]  /*67f00*/  BSYNC B3 ;  /* 0x0000000000037941 */ /* 0x000fea0003800000 */
.L_x_14114:
[----:B------:R-:W-:Y:S05]  /*67f10*/  BRA `(.L_x_14087) ;  /* 0x000001c000007947 */ /* 0x000fea0003800000 */
.L_x_14088:
        /* <DEDUP_REMOVED lines=25> */
.L_x_14117:
[----:B------:R-:W-:Y:S05]  /*680b0*/  BSYNC B3 ;  /* 0x0000000000037941 */ /* 0x000fea0003800000 */
.L_x_14116:
[----:B-1----:R-:W-:Y:S02]  /*680c0*/  IMAD.MOV.U32 R20, RZ, RZ, R4 ;  /* 0x000000ffff147224 */ /* 0x002fe400078e0004 */
[----:B------:R-:W-:Y:S02]  /*680d0*/  IMAD.MOV.U32 R21, RZ, RZ, R5 ;  /* 0x000000ffff157224 */ /* 0x000fe400078e0005 */
.L_x_14087:
[----:B------:R-:W-:Y:S05]  /*680e0*/  BSYNC B2 ;  /* 0x0000000000027941 */ /* 0x000fea0003800000 */
.L_x_14083:
[----:B------:R-:W3:Y:S01]  /*680f0*/  DSETP.GEU.AND P0, PT, R10, 5.9666725849601653946e-154, PT ;  /* 0x202000000a00742a */ /* 0x000ee20003f0e000 */
[----:B------:R-:W-:Y:S01]  /*68100*/  BSSY B3, `(.L_x_14118) ;  /* 0x00001b3000037945 */ /* 0x000fe20003800000 */
[----:B------:R-:W-:-:S12]  /*68110*/  BSSY B2, `(.L_x_14119) ;  /* 0x0000161000027945 */ /* 0x000fd80003800000 */
[----:B---3--:R-:W-:Y:S05]  /*68120*/  @!P0 BRA `(.L_x_14120) ;  /* 0x000015d000008947 */ /* 0x008fea0003800000 */
[----:B0-----:R-:W0:Y:S01]  /*68130*/  MUFU.RCP64H R3, R23 ;  /* 0x0000001700037308 */ /* 0x001e220000001800 */
[----:B------:R-:W-:Y:S01]  /*68140*/  MOV R2, 0x1 ;  /* 0x0000000100027802 */ /* 0x000fe20000000f00 */
[----:B------:R-:W-:Y:S01]  /*68150*/  BSSY B4, `(.L_x_14121) ;  /* 0x0000013000047945 */ /* 0x000fe20003800000 */
[----:B------:R-:W-:-:S04]  /*68160*/  FSETP.GEU.AND P1, PT, |R11|, 6.5827683646048100446e-37, PT ;  /* 0x036000000b00780b */ /* 0x000fc80003f2e200 */
        /* <DEDUP_REMOVED lines=17> */
.L_x_14122:
[----:B------:R-:W-:Y:S05]  /*68280*/  BSYNC B4 ;  /* 0x0000000000047941 */ /* 0x000fea0003800000 */
.L_x_14121:
        /* <DEDUP_REMOVED lines=23> */
.L_x_14124:
        /* <DEDUP_REMOVED lines=43> */
.L_x_14123:
        /* <DEDUP_REMOVED lines=32> */
[----:B------:R-:W-:Y:S02]  /*688b0*/  MOV R5, R55 ;  /* 0x0000003700057202 */ /* 0x000fe40000000f00 */
[----:B------:R-:W-:Y:S02]  /*688c0*/  MOV R4, 0x688e0 ;  /* 0x000688e000047802 */ /* 0x000fe40000000f00 */
[----:B--2---:R-:W-:Y:S05]  /*688d0*/  CALL.REL.NOINC `($__internal_26_$__cuda_sm20_div_rn_f64_full) ;  /* 0x0001f5d000007944 */ /* 0x004fea0003c00000 */
[----:B------:R-:W-:Y:S02]  /*688e0*/  IMAD.MOV.U32 R74, RZ, RZ, R2 ;  /* 0x000000ffff4a7224 */ /* 0x000fe400078e0002 */
[----:B------:R-:W-:Y:S02]  /*688f0*/  IMAD.MOV.U32 R75, RZ, RZ, R3 ;  /* 0x000000ffff4b7224 */ /* 0x000fe400078e0003 */
.L_x_14133:
[----:B------:R-:W-:Y:S05]  /*68900*/  BSYNC B6 ;  /* 0x0000000000067941 */ /* 0x000fea0003800000 */
.L_x_14132:
[----:B------:R-:W-:Y:S05]  /*68910*/  BRA `(.L_x_14131) ;  /* 0x0000001000007947 */ /* 0x000fea0003800000 */
.L_x_14130:
[----:B------:R0:W3:-:S06]  /*68920*/  DADD R74, -R68, R66 ;  /* 0x00000000444a7229 */ /* 0x0000cc0000000142 */
.L_x_14131:
[----:B------:R-:W-:Y:S05]  /*68930*/  BSYNC B5 ;  /* 0x0000000000057941 */ /* 0x000fea0003800000 */
.L_x_14129:
        /* <DEDUP_REMOVED lines=17> */
[----:B-1--4-:R-:W1:-:S06]  /*68a50*/  DFMA R8, -R2, R6, R54 ;  /* 0x000000060208722b */ /* 0x012e4c0000000136 */
[----:B-1----:R-:W1:-:S10]  /*68a60*/  DFMA R16, R4, R8, R6 ;  /* 0x000000080410722b */ /* 0x002e540000000006 */
[----:B-1----:R-:W-:-:S05]  /*68a70*/  FFMA R4, RZ, R3, R17 ;  /* 0x00000003ff047223 */ /* 0x002fca0000000011 */
[----:B------:R-:W-:-:S13]  /*68a80*/  FSETP.GT.AND P0, PT, |R4|, 1.469367938527859385e-39, PT ;  /* 0x001000000400780b */ /* 0x000fda0003f04200 */
[----:B------:R-:W-:Y:S05]  /*68a90*/  @P0 BRA P1, `(.L_x_14138) ;  /* 0x0000006000000947 */ /* 0x000fea0000800000 */
[----:B------:R-:W-:Y:S01]  /*68aa0*/  IMAD.MOV.U32 R6, RZ, RZ, R54 ;  /* 0x000000ffff067224 */ /* 0x000fe200078e0036 */
[----:B------:R-:W-:Y:S01]  /*68ab0*/  MOV R4, 0x68ae0 ;  /* 0x00068ae000047802 */ /* 0x000fe20000000f00 */
[----:B------:R-:W-:Y:S02]  /*68ac0*/  IMAD.MOV.U32 R5, RZ, RZ, R55 ;  /* 0x000000ffff057224 */ /* 0x000fe400078e0037 */
[----:B0-23--:R-:W-:Y:S05]  /*68ad0*/  CALL.REL.NOINC `($__internal_26_$__cuda_sm20_div_rn_f64_full) ;  /* 0x0001f3d000007944 */ /* 0x00dfea0003c00000 */
[----:B------:R-:W-:Y:S02]  /*68ae0*/  IMAD.MOV.U32 R16, RZ, RZ, R2 ;  /* 0x000000ffff107224 */ /* 0x000fe400078e0002 */
[----:B------:R-:W-:Y:S02]  /*68af0*/  IMAD.MOV.U32 R17, RZ, RZ, R3 ;  /* 0x000000ffff117224 */ /* 0x000fe400078e0003 */
.L_x_14138:
[----:B------:R-:W-:Y:S05]  /*68b00*/  BSYNC B6 ;  /* 0x0000000000067941 */ /* 0x000fea0003800000 */
.L_x_14137:
[----:B------:R-:W-:Y:S05]  /*68b10*/  BRA `(.L_x_14136) ;  /* 0x0000001000007947 */ /* 0x000fea0003800000 */
.L_x_14135:
[----:B------:R4:W0:-:S06]  /*68b20*/  DADD R16, -R64, R62 ;  /* 0x0000000040107229 */ /* 0x00080c000000013e */
.L_x_14136:
[----:B------:R-:W-:Y:S05]  /*68b30*/  BSYNC B5 ;  /* 0x0000000000057941 */ /* 0x000fea0003800000 */
.L_x_14134:
        /* <DEDUP_REMOVED lines=30> */
.L_x_14140:
[----:B------:R-:W-:Y:S05]  /*68d20*/  BSYNC B5 ;  /* 0x0000000000057941 */ /* 0x000fea0003800000 */
.L_x_14139:
[----:B01----:R-:W-:Y:S01]  /*68d30*/  MOV R22, R4 ;  /* 0x0000000400167202 */ /* 0x003fe20000000f00 */
[----:B------:R-:W-:Y:S01]  /*68d40*/  IMAD.MOV.U32 R23, RZ, RZ, R5 ;  /* 0x000000ffff177224 */ /* 0x000fe200078e0005 */
[----:B------:R-:W-:Y:S05]  /*68d50*/  BRA `(.L_x_14141) ;  /* 0x0000098000007947 */ /* 0x000fea0003800000 */
.L_x_14128:
        /* <DEDUP_REMOVED lines=30> */
.L_x_14144:
[----:B------:R-:W-:Y:S05]  /*68f40*/  BSYNC B5 ;  /* 0x0000000000057941 */ /* 0x000fea0003800000 */
.L_x_14143:
[----:B01----:R-:W-:Y:S02]  /*68f50*/  IMAD.MOV.U32 R22, RZ, RZ, R4 ;  /* 0x000000ffff167224 */ /* 0x003fe400078e0004 */
[----:B------:R-:W-:Y:S01]  /*68f60*/  IMAD.MOV.U32 R23, RZ, RZ, R5 ;  /* 0x000000ffff177224 */ /* 0x000fe200078e0005 */
[----:B------:R-:W-:Y:S05]  /*68f70*/  BRA `(.L_x_14141) ;  /* 0x0000076000007947 */ /* 0x000fea0003800000 */
.L_x_14142:
        /* <DEDUP_REMOVED lines=21> */
[----:B------:R-:W-:Y:S01]  /*690d0*/  MOV R3, R55 ;  /* 0x0000003700037202 */ /* 0x000fe20000000f00 */
[----:B------:R-:W-:Y:S01]  /*690e0*/  IMAD.MOV.U32 R52, RZ, RZ, R2 ;  /* 0x000000ffff347224 */ /* 0x000fe200078e0002 */
[----:B------:R-:W-:Y:S01]  /*690f0*/  MOV R2, 0x69150 ;  /* 0x0006915000027802 */ /* 0x000fe20000000f00 */
[----:B------:R-:W-:Y:S02]  /*69100*/  IMAD.MOV.U32 R6, RZ, RZ, R56 ;  /* 0x000000ffff067224 */ /* 0x000fe400078e0038 */
[----:B------:R-:W-:Y:S02]  /*69110*/  IMAD.MOV.U32 R7, RZ, RZ, R57 ;  /* 0x000000ffff077224 */ /* 0x000fe400078e0039 */
[----:B-1----:R-:W-:Y:S02]  /*69120*/  IMAD.MOV.U32 R8, RZ, RZ, R22 ;  /* 0x000000ffff087224 */ /* 0x002fe400078e0016 */
[----:B------:R-:W-:-:S02]  /*69130*/  IMAD.MOV.U32 R9, RZ, RZ, R23 ;  /* 0x000000ffff097224 */ /* 0x000fc400078e0017 */
[----:B--2---:R-:W-:Y:S05]  /*69140*/  CALL.REL.NOINC `($__internal_27_$__cuda_sm20_dsqrt_rn_f64_mediumpath_v1) ;  /* 0x0001f3c000007944 */ /* 0x004fea0003c00000 */
[----:B------:R-:W-:Y:S02]  /*69150*/  IMAD.MOV.U32 R8, RZ, RZ, R4 ;  /* 0x000000ffff087224 */ /* 0x000fe400078e0004 */
[----:B------:R-:W-:-:S02]  /*69160*/  IMAD.MOV.U32 R9, RZ, RZ, R3 ;  /* 0x000000ffff097224 */ /* 0x000fc400078e0003 */
.L_x_14146:
[----:B------:R-:W-:Y:S05]  /*69170*/  BSYNC B5 ;  /* 0x0000000000057941 */ /* 0x000fea0003800000 */
.L_x_14145:
        /* <DEDUP_REMOVED lines=21> */
.L_x_14148:
[----:B------:R-:W-:Y:S05]  /*692d0*/  BSYNC B5 ;  /* 0x0000000000057941 */ /* 0x000fea0003800000 */
.L_x_14147:
[----:B------:R-:W0:Y:S01]  /*692e0*/  DMUL R10, R10, 8.11296384146066816958e+31 ;  /* 0x469000000a0a7828 */ /* 0x000e220000000000 */
[----:B------:R-:W-:Y:S02]  /*692f0*/  IMAD.MOV.U32 R22, RZ, RZ, R2 ;  /* 0x000000ffff167224 */ /* 0x000fe400078e0002 */
[----:B------:R-:W-:Y:S01]  /*69300*/  IMAD.MOV.U32 R23, RZ, RZ, R3 ;  /* 0x000000ffff177224 */ /* 0x000fe200078e0003 */
[----:B------:R-:W-:Y:S05]  /*69310*/  BRA `(.L_x_14141) ;  /* 0x000003c000007947 */ /* 0x000fea0003800000 */
.L_x_14127:
        /* <DEDUP_REMOVED lines=27> */
.L_x_14150:
[----:B------:R-:W-:Y:S05]  /*694d0*/  BSYNC B5 ;  /* 0x0000000000057941 */ /* 0x000fea0003800000 */
.L_x_14149:
        /* <DEDUP_REMOVED lines=24> */
[----:B------:R-:W-:Y:S01]  /*69660*/  MOV R2, 0x696b0 ;  /* 0x000696b000027802 */ /* 0x000fe20000000f00 */
[----:B------:R-:W-:Y:S02]  /*69670*/  IMAD.MOV.U32 R3, RZ, RZ, R55 ;  /* 0x000000ffff037224 */ /* 0x000fe400078e0037 */
[----:B------:R-:W-:Y:S02]  /*69680*/  IMAD.MOV.U32 R6, RZ, RZ, R22 ;  /* 0x000000ffff067224 */ /* 0x000fe400078e0016 */
[----:B------:R-:W-:Y:S02]  /*69690*/  IMAD.MOV.U32 R7, RZ, RZ, R23 ;  /* 0x000000ffff077224 */ /* 0x000fe400078e0017 */
[----:B012---:R-:W-:Y:S05]  /*696a0*/  CALL.REL.NOINC `($__internal_27_$__cuda_sm20_dsqrt_rn_f64_mediumpath_v1) ;  /* 0x0001ee6000007944 */ /* 0x007fea0003c00000 */
[----:B------:R-:W-:Y:S02]  /*696b0*/  IMAD.MOV.U32 R5, RZ, RZ, R3 ;  /* 0x000000ffff057224 */ /* 0x000fe400078e0003 */
.L_x_14152:
[----:B------:R-:W-:Y:S05]  /*696c0*/  BSYNC B5 ;  /* 0x0000000000057941 */ /* 0x000fea0003800000 */
.L_x_14151:
[----:B01-3--:R0:W1:-:S06]  /*696d0*/  DMUL R22, R4, R56 ;  /* 0x0000003804167228 */ /* 0x00b04c0000000000 */
.L_x_14141:
[----:B0-----:R-:W-:Y:S05]  /*696e0*/  BSYNC B4 ;  /* 0x0000000000047941 */ /* 0x001fea0003800000 */
.L_x_14126:
[----:B------:R-:W-:Y:S05]  /*696f0*/  BRA `(.L_x_14153) ;  /* 0x0000002000007947 */ /* 0x000fea0003800000 */
.L_x_14120:
[----:B------:R-:W3:-:S04]  /*69700*/  DMUL R22, R22, 9.00719925474099200000e+15 ;  /* 0x4340000016167828 */ /* 0x000ec80000000000 */
[----:B------:R-:W4:-:S06]  /*69710*/  DMUL R10, R10, 9.00719925474099200000e+15 ;  /* 0x434000000a0a7828 */ /* 0x000f0c0000000000 */
.L_x_14153:
[----:B---3--:R-:W-:Y:S05]  /*69720*/  BSYNC B2 ;  /* 0x0000000000027941 */ /* 0x008fea0003800000 */
.L_x_14119:
        /* <DEDUP_REMOVED lines=28> */
.L_x_14155:
[----:B------:R-:W-:Y:S05]  /*698f0*/  BSYNC B2 ;  /* 0x0000000000027941 */ /* 0x000fea0003800000 */
.L_x_14154:
        /* <DEDUP_REMOVED lines=43> */
.L_x_14157:
[----:B------:R-:W-:Y:S02]  /*69bb0*/  FSEL R2, RZ, 3.37028055040000000000e+12, P1 ;  /* 0x54442d18ff027808 */ /* 0x000fe40000800000 */
[----:B------:R-:W-:Y:S02]  /*69bc0*/  FSEL R3, RZ, 2.1426990032196044922, P1 ;  /* 0x400921fbff037808 */ /* 0x000fe40000800000 */
.L_x_14158:
[----:B------:R-:W-:Y:S05]  /*69bd0*/  BSYNC B0 ;  /* 0x0000000000007941 */ /* 0x000fea0003800000 */
.L_x_14156:
[----:B------:R0:W1:Y:S02]  /*69be0*/  DADD R22, |R22|, |R10| ;  /* 0x0000000016167229 */ /* 0x000064000000060a */
[----:B0-----:R-:W-:-:S04]  /*69bf0*/  LOP3.LUT R11, R3, 0x80000000, R11, 0xb8, !PT ;  /* 0x80000000030b7812 */ /* 0x001fc800078eb80b */
[----:B-1----:R-:W0:-:S06]  /*69c00*/  DSETP.GTU.AND P0, PT, |R22|, +INF , PT ;  /* 0x7ff000001600742a */ /* 0x002e0c0003f0c200 */
[----:B0-----:R-:W-:Y:S02]  /*69c10*/  FSEL R2, R22, R2, P0 ;  /* 0x0000000216027208 */ /* 0x001fe40000000000 */
[----:B------:R-:W-:Y:S02]  /*69c20*/  FSEL R3, R23, R11, P0 ;  /* 0x0000000b17037208 */ /* 0x000fe40000000000 */
.L_x_14125:
[----:B------:R-:W-:Y:S05]  /*69c30*/  BSYNC B3 ;  /* 0x0000000000037941 */ /* 0x000fea0003800000 */
.L_x_14118:
[----:B---3--:R-:W-:Y:S01]  /*69c40*/  LOP3.LUT R23, R3, 0x80000000, R47, 0xb8, !PT ;  /* 0x8000000003177812 */ /* 0x008fe200078eb82f */
[----:B------:R-:W-:Y:S01]  /*69c50*/  IMAD.MOV.U32 R22, RZ, RZ, R2 ;  /* 0x000000ffff167224 */ /* 0x000fe200078e0002 */
[----:B-12---:R-:W-:Y:S01]  /*69c60*/  LOP3.LUT R21, R21, 0x80000000, R45, 0xb8, !PT ;  /* 0x8000000015157812 */ /* 0x006fe200078eb82d */
[----:B------:R-:W-:Y:S05]  /*69c70*/  BRA `(.L_x_14080) ;  /* 0x0000450000007947 */ /* 0x000fea0003800000 */
.L_x_14082:
        /* <DEDUP_REMOVED lines=24> */
[----:B------:R-:W-:Y:S01]  /*69e00*/  MOV R10, R4 ;  /* 0x00000004000a7202 */ /* 0x000fe20000000f00 */
[----:B------:R-:W-:Y:S02]  /*69e10*/  IMAD.MOV.U32 R7, RZ, RZ, R5 ;  /* 0x000000ffff077224 */ /* 0x000fe400078e0005 */
[----:B------:R-:W-:Y:S01]  /*69e20*/  IMAD.MOV.U32 R4, RZ, RZ, -0x3ff ;  /* 0xfffffc01ff047424 */ /* 0x000fe200078e00ff */
        /* <DEDUP_REMOVED lines=64> */
.L_x_14164:
[----:B------:R-:W-:Y:S05]  /*6a230*/  BSYNC B0 ;  /* 0x0000000000007941 */ /* 0x000fea0003800000 */
.L_x_14163:
        /* <DEDUP_REMOVED lines=8> */
.L_x_14166:
[----:B------:R-:W-:Y:S05]  /*6a2c0*/  BSYNC B3 ;  /* 0x0000000000037941 */ /* 0x000fea0003800000 */
.L_x_14165:
        /* <DEDUP_REMOVED lines=43> */
.L_x_14168:
[----:B------:R-:W-:-:S04]  /*6a580*/  ISETP.GE.AND P0, PT, R17, RZ, PT ;  /* 0x000000ff1100720c */ /* 0x000fc80003f06270 */
[----:B0-----:R-:W-:Y:S02]  /*6a590*/  FSEL R6, RZ, 3.37028055040000000000e+12, P0 ;  /* 0x54442d18ff067808 */ /* 0x001fe40000000000 */
[----:B------:R-:W-:Y:S02]  /*6a5a0*/  FSEL R7, RZ, 2.1426990032196044922, P0 ;  /* 0x400921fbff077808 */ /* 0x000fe40000000000 */
.L_x_14169:
[----:B------:R-:W-:Y:S05]  /*6a5b0*/  BSYNC B0 ;  /* 0x0000000000007941 */ /* 0x000fea0003800000 */
.L_x_14167:
[----:B------:R-:W0:Y:S01]  /*6a5c0*/  DADD R2, |R44|, |R46| ;  /* 0x000000002c027229 */ /* 0x000e22000000062e */
[----:B------:R-:W-:-:S03]  /*6a5d0*/  LOP3.LUT R11, R7, 0x80000000, R11, 0xb8, !PT ;  /* 0x80000000070b7812 */ /* 0x000fc600078eb80b */
[----:B-1----:R-:W-:-:S04]  /*6a5e0*/  DMUL R20, R20, 0.5 ;  /* 0x3fe0000014147828 */ /* 0x002fc80000000000 */
[----:B0-----:R-:W0:-:S06]  /*6a5f0*/  DSETP.GTU.AND P0, PT, |R2|, +INF , PT ;  /* 0x7ff000000200742a */ /* 0x001e0c0003f0c200 */
[----:B0-----:R-:W-:Y:S02]  /*6a600*/  FSEL R6, R2, R6, P0 ;  /* 0x0000000602067208 */ /* 0x001fe40000000000 */
[----:B------:R-:W-:Y:S01]  /*6a610*/  FSEL R7, R3, R11, P0 ;  /* 0x0000000b03077208 */ /* 0x000fe20000000000 */
[----:B------:R-:W-:Y:S05]  /*6a620*/  BRA `(.L_x_14170) ;  /* 0x000039c000007947 */ /* 0x000fea0003800000 */
.L_x_14162:
        /* <DEDUP_REMOVED lines=112> */
.L_x_14172:
[----:B------:R-:W-:Y:S05]  /*6ad30*/  BSYNC B0 ;  /* 0x0000000000007941 */ /* 0x000fea0003800000 */
.L_x_14171:
        /* <DEDUP_REMOVED lines=10> */
.L_x_14174:
[----:B------:R-:W-:Y:S05]  /*6ade0*/  BSYNC B3 ;  /* 0x0000000000037941 */ /* 0x000fea0003800000 */
.L_x_14173:
        /* <DEDUP_REMOVED lines=43> */
.L_x_14176:
[----:B------:R-:W-:-:S04]  /*6b0a0*/  ISETP.GE.AND P0, PT, R17, RZ, PT ;  /* 0x000000ff1100720c */ /* 0x000fc80003f06270 */
[----:B0-----:R-:W-:Y:S02]  /*6b0b0*/  FSEL R6, RZ, 3.37028055040000000000e+12, P0 ;  /* 0x54442d18ff067808 */ /* 0x001fe40000000000 */
[----:B------:R-:W-:Y:S02]  /*6b0c0*/  FSEL R7, RZ, 2.1426990032196044922, P0 ;  /* 0x400921fbff077808 */ /* 0x000fe40000000000 */
.L_x_14177:
[----:B------:R-:W-:Y:S05]  /*6b0d0*/  BSYNC B0 ;  /* 0x0000000000007941 */ /* 0x000fea0003800000 */
.L_x_14175:
[----:B------:R-:W0:Y:S01]  /*6b0e0*/  DADD R2, |R44|, |R46| ;  /* 0x000000002c027229 */ /* 0x000e22000000062e */
[----:B------:R-:W-:-:S05]  /*6b0f0*/  LOP3.LUT R11, R7, 0x80000000, R11, 0xb8, !PT ;  /* 0x80000000070b7812 */ /* 0x000fca00078eb80b */
[----:B0-----:R-:W0:-:S06]  /*6b100*/  DSETP.GTU.AND P0, PT, |R2|, +INF , PT ;  /* 0x7ff000000200742a */ /* 0x001e0c0003f0c200 */
[----:B0-----:R-:W-:Y:S02]  /*6b110*/  FSEL R6, R2, R6, P0 ;  /* 0x0000000602067208 */ /* 0x001fe40000000000 */
[----:B------:R-:W-:Y:S01]  /*6b120*/  FSEL R7, R3, R11, P0 ;  /* 0x0000000b03077208 */ /* 0x000fe20000000000 */
[----:B------:R-:W-:Y:S05]  /*6b130*/  BRA `(.L_x_14170) ;  /* 0x00002eb000007947 */ /* 0x000fea0003800000 */
.L_x_14161:
        /* <DEDUP_REMOVED lines=23> */
.L_x_14179:
[----:B------:R-:W-:Y:S05]  /*6b2b0*/  BSYNC B3 ;  /* 0x0000000000037941 */ /* 0x000fea0003800000 */
.L_x_14178:
        /* <DEDUP_REMOVED lines=26> */
.L_x_14181:
[----:B------:R-:W-:Y:S05]  /*6b460*/  BSYNC B3 ;  /* 0x0000000000037941 */ /* 0x000fea0003800000 */
.L_x_14180:
        /* <DEDUP_REMOVED lines=113> */
.L_x_14183:
[----:B------:R-:W-:Y:S05]  /*6bb80*/  BSYNC B0 ;  /* 0x0000000000007941 */ /* 0x000fea0003800000 */
.L_x_14182:
        /* <DEDUP_REMOVED lines=10> */
.L_x_14185:
[----:B------:R-:W-:Y:S05]  /*6bc30*/  BSYNC B3 ;  /* 0x0000000000037941 */ /* 0x000fea0003800000 */
.L_x_14184:
        /* <DEDUP_REMOVED lines=43> */
.L_x_14187:
[----:B------:R-:W-:-:S04]  /*6bef0*/  ISETP.GE.AND P0, PT, R17, RZ, PT ;  /* 0x000000ff1100720c */ /* 0x000fc80003f06270 */
[----:B0-----:R-:W-:Y:S02]  /*6bf00*/  FSEL R6, RZ, 3.37028055040000000000e+12, P0 ;  /* 0x54442d18ff067808 */ /* 0x001fe40000000000 */
[----:B------:R-:W-:Y:S02]  /*6bf10*/  FSEL R7, RZ, 2.1426990032196044922, P0 ;  /* 0x400921fbff077808 */ /* 0x000fe40000000000 */
.L_x_14188:
[----:B------:R-:W-:Y:S05]  /*6bf20*/  BSYNC B0 ;  /* 0x0000000000007941 */ /* 0x000fea0003800000 */
.L_x_14186:
[----:B------:R-:W0:Y:S01]  /*6bf30*/  DADD R2, |R44|, |R46| ;  /* 0x000000002c027229 */ /* 0x000e22000000062e */
[----:B------:R-:W-:-:S03]  /*6bf40*/  LOP3.LUT R11, R7, 0x80000000, R11, 0xb8, !PT ;  /* 0x80000000070b7812 */ /* 0x000fc600078eb80b */
[----:B-1----:R-:W-:-:S04]  /*6bf50*/  DADD R20, R20, 1 ;  /* 0x3ff0000014147429 */ /* 0x002fc80000000000 */
[----:B0-----:R-:W0:-:S06]  /*6bf60*/  DSETP.GTU.AND P0, PT, |R2|, +INF , PT ;  /* 0x7ff000000200742a */ /* 0x001e0c0003f0c200 */
[----:B0-----:R-:W-:Y:S02]  /*6bf70*/  FSEL R6, R2, R6, P0 ;  /* 0x0000000602067208 */ /* 0x001fe40000000000 */
[----:B------:R-:W-:Y:S01]  /*6bf80*/  FSEL R7, R3, R11, P0 ;  /* 0x0000000b03077208 */ /* 0x000fe20000000000 */
[----:B------:R-:W-:Y:S05]  /*6bf90*/  BRA `(.L_x_14170) ;  /* 0x0000205000007947 */ /* 0x000fea0003800000 */
.L_x_14160:
        /* <DEDUP_REMOVED lines=27> */
[----:B------:R-:W-:Y:S01]  /*6c150*/  @!P0 IMAD.MOV.U32 R5, RZ, RZ, R7 ;  /* 0x000000ffff058224 */ /* 0x000fe200078e0007 */
[----:B------:R-:W-:-:S04]  /*6c160*/  @!P0 MOV R52, R6 ;  /* 0x0000000600348202 */ /* 0x000fc80000000f00 */
        /* <DEDUP_REMOVED lines=57> */
.L_x_14192:
[----:B------:R-:W-:Y:S05]  /*6c500*/  BSYNC B0 ;  /* 0x0000000000007941 */ /* 0x000fea0003800000 */
.L_x_14191:
        /* <DEDUP_REMOVED lines=8> */
.L_x_14194:
[----:B------:R-:W-:Y:S05]  /*6c590*/  BSYNC B3 ;  /* 0x0000000000037941 */ /* 0x000fea0003800000 */
.L_x_14193:
        /* <DEDUP_REMOVED lines=35> */
.L_x_14196:
[----:B0-2---:R-:W-:Y:S05]  /*6c7d0*/  BSYNC B0 ;  /* 0x0000000000007941 */ /* 0x005fea0003800000 */
.L_x_14195:
[----:B------:R-:W-:Y:S01]  /*6c7e0*/  LOP3.LUT R3, R7, 0x80000000, R47, 0xb8, !PT ;  /* 0x8000000007037812 */ /* 0x000fe200078eb82f */
[----:B-1----:R-:W0:Y:S01]  /*6c7f0*/  DMUL R20, R20, 0.5 ;  /* 0x3fe0000014147828 */ /* 0x002e220000000000 */
[----:B------:R-:W-:Y:S02]  /*6c800*/  FSEL R6, R4, R6, P0 ;  /* 0x0000000604067208 */ /* 0x000fe40000000000 */
[----:B------:R-:W-:Y:S01]  /*6c810*/  FSEL R7, R5, R3, P0 ;  /* 0x0000000305077208 */ /* 0x000fe20000000000 */
[----:B------:R-:W-:Y:S05]  /*6c820*/  BRA `(.L_x_14170) ;  /* 0x000017c000007947 */ /* 0x000fea0003800000 */
.L_x_14190:
        /* <DEDUP_REMOVED lines=65> */
[----:B0-----:R-:W-:Y:S01]  /*6cc40*/  @P1 FSEL R20, R6, RZ, P2 ;  /* 0x000000ff06141208 */ /* 0x001fe20001000000 */
[----:B------:R-:W-:Y:S01]  /*6cc50*/  IMAD.MOV.U32 R6, RZ, RZ, -0x3ff ;  /* 0xfffffc01ff067424 */ /* 0x000fe200078e00ff */
[----:B------:R-:W-:Y:S01]  /*6cc60*/  @P1 FSEL R21, R7, -QNAN , P2 ;  /* 0xfff0000007151808 */ /* 0x000fe20001000000 */
[----:B------:R-:W-:Y:S01]  /*6cc70*/  @!P0 IMAD.MOV.U32 R6, RZ, RZ, -0x435 ;  /* 0xfffffbcbff068424 */ /* 0x000fe200078e00ff */
[----:B------:R-:W-:Y:S05]  /*6cc80*/  @P1 BRA `(.L_x_14198) ;  /* 0x000002a000001947 */ /* 0x000fea0003800000 */
[----:B------:R-:W-:Y:S01]  /*6cc90*/  LOP3.LUT R7, R3, 0x800fffff, RZ, 0xc0, !PT ;  /* 0x800fffff03077812 */ /* 0x000fe200078ec0ff */
[----:B------:R-:W-:Y:S01]  /*6cca0*/  IMAD.MOV.U32 R8, RZ, RZ, R2 ;  /* 0x000000ffff087224 */ /* 0x000fe200078e0002 */
[----:B------:R-:W-:Y:S01]  /*6ccb0*/  MOV R60, 0x3ae80f1e ;  /* 0x3ae80f1e003c7802 */ /* 0x000fe20000000f00 */
[----:B------:R-:W-:Y:S01]  /*6ccc0*/  IMAD.MOV.U32 R20, RZ, RZ, RZ ;  /* 0x000000ffff147224 */ /* 0x000fe200078e00ff */
[----:B------:R-:W-:Y:S01]  /*6ccd0*/  LOP3.LUT R9, R7, 0x3ff00000, RZ, 0xfc, !PT ;  /* 0x3ff0000007097812 */ /* 0x000fe200078efcff */
[----:B------:R-:W-:Y:S01]  /*6cce0*/  IMAD.MOV.U32 R61, RZ, RZ, 0x3eb1380b ;  /* 0x3eb1380bff3d7424 */ /* 0x000fe200078e00ff */
        /* <DEDUP_REMOVED lines=36> */
.L_x_14198:
[----:B------:R-:W-:Y:S05]  /*6cf30*/  BSYNC B0 ;  /* 0x0000000000007941 */ /* 0x000fea0003800000 */
.L_x_14197:
        /* <DEDUP_REMOVED lines=10> */
.L_x_14200:
[----:B------:R-:W-:Y:S05]  /*6cfe0*/  BSYNC B3 ;  /* 0x0000000000037941 */ /* 0x000fea0003800000 */
.L_x_14199:
        /* <DEDUP_REMOVED lines=35> */
.L_x_14202:
[----:B0-2---:R-:W-:Y:S05]  /*6d220*/  BSYNC B0 ;  /* 0x0000000000007941 */ /* 0x005fea0003800000 */
.L_x_14201:
[----:B------:R-:W-:Y:S02]  /*6d230*/  LOP3.LUT R5, R7, 0x80000000, R47, 0xb8, !PT ;  /* 0x8000000007057812 */ /* 0x000fe400078eb82f */
[----:B------:R-:W-:Y:S02]  /*6d240*/  FSEL R6, R2, R6, P1 ;  /* 0x0000000602067208 */ /* 0x000fe40000800000 */
[----:B------:R-:W-:Y:S01]  /*6d250*/  FSEL R7, R3, R5, P1 ;  /* 0x0000000503077208 */ /* 0x000fe20000800000 */
[----:B------:R-:W-:Y:S05]  /*6d260*/  BRA `(.L_x_14170) ;  /* 0x00000d8000007947 */ /* 0x000fea0003800000 */
.L_x_14189:
        /* <DEDUP_REMOVED lines=22> */
[----:B------:R-:W-:Y:S05]  /*6d3d0*/  CALL.REL.NOINC `($__internal_26_$__cuda_sm20_div_rn_f64_full) ;  /* 0x0001aad000007944 */ /* 0x000fea0003c00000 */
.L_x_14204:
[----:B------:R-:W-:Y:S05]  /*6d3e0*/  BSYNC B3 ;  /* 0x0000000000037941 */ /* 0x000fea0003800000 */
.L_x_14203:
        /* <DEDUP_REMOVED lines=26> */
.L_x_14206:
[----:B------:R-:W-:Y:S05]  /*6d590*/  BSYNC B3 ;  /* 0x0000000000037941 */ /* 0x000fea0003800000 */
.L_x_14205:
        /* <DEDUP_REMOVED lines=113> */
.L_x_14208:
[----:B------:R-:W-:Y:S05]  /*6dcb0*/  BSYNC B0 ;  /* 0x0000000000007941 */ /* 0x000fea0003800000 */
.L_x_14207:
        /* <DEDUP_REMOVED lines=10> */
.L_x_14210:
[----:B------:R-:W-:Y:S05]  /*6dd60*/  BSYNC B3 ;  /* 0x0000000000037941 */ /* 0x000fea0003800000 */
.L_x_14209:
        /* <DEDUP_REMOVED lines=36> */
.L_x_14212:
[----:B012---:R-:W-:Y:S05]  /*6dfb0*/  BSYNC B0 ;  /* 0x0000000000007941 */ /* 0x007fea0003800000 */
.L_x_14211:
[----:B------:R-:W-:Y:S02]  /*6dfc0*/  LOP3.LUT R5, R7, 0x80000000, R47, 0xb8, !PT ;  /* 0x8000000007057812 */ /* 0x000fe400078eb82f */
[----:B------:R-:W-:Y:S02]  /*6dfd0*/  FSEL R6, R2, R6, P1 ;  /* 0x0000000602067208 */ /* 0x000fe40000800000 */
[----:B------:R-:W-:Y:S02]  /*6dfe0*/  FSEL R7, R3, R5, P1 ;  /* 0x0000000503077208 */ /* 0x000fe40000800000 */
.L_x_14170:
[----:B0-----:R-:W-:Y:S05]  /*6dff0*/  BSYNC B2 ;  /* 0x0000000000027941 */ /* 0x001fea0003800000 */
.L_x_14159:
[----:B-1----:R-:W0:Y:S01]  /*6e000*/  DADD R20, R20, c[0x2][0x50] ;  /* 0x0080140014147629 */ /* 0x002e220000000000 */
[----:B------:R-:W-:Y:S01]  /*6e010*/  LOP3.LUT R23, R7, 0x80000000, R47, 0xb8, !PT ;  /* 0x8000000007177812 */ /* 0x000fe200078eb82f */
[----:B------:R-:W-:-:S08]  /*6e020*/  IMAD.MOV.U32 R22, RZ, RZ, R6 ;  /* 0x000000ffff167224 */ /* 0x000fd000078e0006 */
[----:B0-----:R-:W-:Y:S01]  /*6e030*/  LOP3.LUT R21, R21, 0x80000000, R45, 0xb8, !PT ;  /* 0x8000000015157812 */ /* 0x001fe200078eb82d */
[----:B------:R-:W-:Y:S05]  /*6e040*/  BRA `(.L_x_14080) ;  /* 0x0000013000007947 */ /* 0x000fea0003800000 */
.L_x_14081:
        /* <DEDUP_REMOVED lines=19> */
.L_x_14080:
[----:B01----:R-:W-:Y:S05]  /*6e180*/  BSYNC B1 ;  /* 0x0000000000017941 */ /* 0x003fea0003800000 */
.L_x_14079:
[----:B------:R-:W-:Y:S01]  /*6e190*/  WARPSYNC 0xffffffff ;  /* 0xffffffff00007948 */ /* 0x000fe20003800000 */
[----:B------:R-:W0:Y:S01]  /*6e1a0*/  S2R R2, SR_TID.X ;  /* 0x0000000000027919 */ /* 0x000e220000002100 */
[----:B------:R-:W-:Y:S01]  /*6e1b0*/  BSSY B1, `(.L_x_14213) ;  /* 0x0000882000017945 */ /* 0x000fe20003800000 */
        /* <DEDUP_REMOVED lines=8> */
[----:B-1----:R-:W-:Y:S01]  /*6e240*/  IMAD.MOV.U32 R44, RZ, RZ, R8 ;  /* 0x000000ffff2c7224 */ /* 0x002fe200078e0008 */
[----:B------:R-:W-:-:S07]  /*6e250*/  MOV R45, R9 ;  /* 0x00000009002d7202 */ /* 0x000fce0000000f00 */
        /* <DEDUP_REMOVED lines=72> */
[----:B------:R-:W-:-:S04]  /*6e6e0*/  MOV R8, R17 ;  /* 0x0000001100087202 */ /* 0x000fc80000000f00 */
[----:B-1----:R-:W-:Y:S01]  /*6e6f0*/  FSEL R55, R8, c[0x2][0xc], P0 ;  /* 0x0080030008377a08 */ /* 0x002fe20000000000 */
[----:B------:R-:W-:Y:S01]  /*6e700*/  IMAD.MOV.U32 R8, RZ, RZ, R16 ;  /* 0x000000ffff087224 */ /* 0x000fe200078e0010 */
[----:B0-----:R-:W0:-:S04]  /*6e710*/  DMUL R60, R58, R58 ;  /* 0x0000003a3a3c7228 */ /* 0x001e080000000000 */
        /* <DEDUP_REMOVED lines=57> */
.L_x_14220:
[----:B------:R-:W-:Y:S05]  /*6eab0*/  BSYNC B3 ;  /* 0x0000000000037941 */ /* 0x000fea0003800000 */
.L_x_14219:
        /* <DEDUP_REMOVED lines=62> */
.L_x_14218:
        /* <DEDUP_REMOVED lines=36> */
.L_x_14228:
[----:B------:R-:W-:Y:S05]  /*6f0e0*/  BSYNC B4 ;  /* 0x0000000000047941 */ /* 0x000fea0003800000 */
.L_x_14227:
[----:B------:R-:W-:Y:S05]  /*6f0f0*/  BRA `(.L_x_14226) ;  /* 0x0000001000007947 */ /* 0x000fea0003800000 */
.L_x_14225:
[----:B------:R0:W1:-:S06]  /*6f100*/  DADD R16, -R66, R64 ;  /* 0x0000000042107229 */ /* 0x00004c0000000140 */
.L_x_14226:
[----:B------:R-:W-:Y:S05]  /*6f110*/  BSYNC B3 ;  /* 0x0000000000037941 */ /* 0x000fea0003800000 */
.L_x_14224:
[----:B------:R-:W2:Y:S01]  /*6f120*/  DADD R4, -R10, 1 ;  /* 0x3ff000000a047429 */ /* 0x000ea20000000100 */
[----:B------:R-:W-:Y:S05]  /*6f130*/  BSSY B3, `(.L_x_14229) ;  /* 0x0000023000037945 */ /* 0x000fea0003800000 */
[----:B--2---:R-:W2:-:S14]  /*6f140*/  DSETP.GEU.AND P0, PT, R4, RZ, PT ;  /* 0x000000ff0400722a */ /* 0x004e9c0003f0e000 */
[----:B--2---:R-:W-:Y:S05]  /*6f150*/  @!P0 BRA `(.L_x_14230) ;  /* 0x000001f000008947 */ /* 0x004fea0003800000 */
[----:B------:R-:W2:Y:S01]  /*6f160*/  DSETP.NEU.AND P0, PT, R4, RZ, PT ;  /* 0x000000ff0400722a */ /* 0x000ea20003f0d000 */
[----:B------:R-:W-:Y:S01]  /*6f170*/  MOV R2, R44 ;  /* 0x0000002c00027202 */ /* 0x000fe20000000f00 */
[----:B------:R-:W-:-:S12]  /*6f180*/  IMAD.MOV.U32 R3, RZ, RZ, R45 ;  /* 0x000000ffff037224 */ /* 0x000fd800078e002d */
        /* <DEDUP_REMOVED lines=24> */
.L_x_14233:
[----:B------:R-:W-:Y:S05]  /*6f310*/  BSYNC B4 ;  /* 0x0000000000047941 */ /* 0x000fea0003800000 */
.L_x_14232:
[----:B------:R-:W-:Y:S02]  /*6f320*/  IMAD.MOV.U32 R2, RZ, RZ, R4 ;  /* 0x000000ffff027224 */ /* 0x000fe400078e0004 */
[----:B------:R-:W-:Y:S01]  /*6f330*/  IMAD.MOV.U32 R3, RZ, RZ, R5 ;  /* 0x000000ffff037224 */ /* 0x000fe200078e0005 */
[----:B------:R-:W-:Y:S05]  /*6f340*/  BRA `(.L_x_14231) ;  /* 0x0000001000007947 */ /* 0x000fea0003800000 */
.L_x_14230:
[----:B------:R2:W3:-:S06]  /*6f350*/  DADD R2, R46, -R4 ;  /* 0x000000002e027229 */ /* 0x0004cc0000000804 */
.L_x_14231:
[----:B------:R-:W-:Y:S05]  /*6f360*/  BSYNC B3 ;  /* 0x0000000000037941 */ /* 0x000fea0003800000 */
.L_x_14229:
        /* <DEDUP_REMOVED lines=28> */
[----:B------:R-:W-:Y:S01]  /*6f530*/  IMAD.MOV.U32 R6, RZ, RZ, R4 ;  /* 0x000000ffff067224 */ /* 0x000fe200078e0004 */
[----:B------:R-:W-:-:S02]  /*6f540*/  MOV R7, R3 ;  /* 0x0000000300077202 */ /* 0x000fc40000000f00 */
.L_x_14235:
[----:B------:R-:W-:Y:S05]  /*6f550*/  BSYNC B3 ;  /* 0x0000000000037941 */ /* 0x000fea0003800000 */
.L_x_14234:
        /* <DEDUP_REMOVED lines=66> */
.L_x_14236:
        /* <DEDUP_REMOVED lines=21> */
[----:B0-----:R-:W-:Y:S05]  /*6fad0*/  CALL.REL.NOINC `($__internal_26_$__cuda_sm20_div_rn_f64_full) ;  /* 0x000183d000007944 */ /* 0x001fea0003c00000 */
.L_x_14238:
[----:B------:R-:W-:Y:S05]  /*6fae0*/  BSYNC B3 ;  /* 0x0000000000037941 */ /* 0x000fea0003800000 */
.L_x_14237:
        /* <DEDUP_REMOVED lines=16> */
.L_x_14223:
        /* <DEDUP_REMOVED lines=26> */
.L_x_14241:
[----:B------:R-:W-:Y:S05]  /*6fd90*/  BSYNC B3 ;  /* 0x0000000000037941 */ /* 0x000fea0003800000 */
.L_x_14240:
        /* <DEDUP_REMOVED lines=27> */
.L_x_14244:
[----:B------:R-:W-:Y:S05]  /*6ff50*/  BSYNC B3 ;  /* 0x0000000000037941 */ /* 0x000fea0003800000 */
.L_x_14243:
        /* <DEDUP_REMOVED lines=16> */
.L_x_14242:
        /* <DEDUP_REMOVED lines=56> */
.L_x_14245:
[----:B------:R-:W-:Y:S01]  /*703e0*/  IMAD.MOV.U32 R2, RZ, RZ, 0x0 ;  /* 0x00000000ff027424 */ /* 0x000fe200078e00ff */
[----:B------:R-:W-:Y:S01]  /*703f0*/  FSETP.NEU.FTZ.AND P0, PT, R5, RZ, PT ;  /* 0x000000ff0500720b */ /* 0x000fe20003f1d000 */
[----:B------:R-:W-:-:S06]  /*70400*/  IMAD.MOV.U32 R3, RZ, RZ, 0x7ff00000 ;  /* 0x7ff00000ff037424 */ /* 0x000fcc00078e00ff */
[----:B------:R-:W0:-:S10]  /*70410*/  DFMA R2, R4, R2, +INF ;  /* 0x7ff000000402742b */ /* 0x000e140000000002 */
[----:B0-----:R-:W-:Y:S02]  /*70420*/  FSEL R16, R2, RZ, P0 ;  /* 0x000000ff02107208 */ /* 0x001fe40000000000 */
[----:B------:R-:W-:Y:S01]  /*70430*/  FSEL R17, R3, -QNAN , P0 ;  /* 0xfff0000003117808 */ /* 0x000fe20000000000 */
[----:B------:R-:W-:Y:S05]  /*70440*/  BRA `(.L_x_14221) ;  /* 0x000004d000007947 */ /* 0x000fea0003800000 */
.L_x_14239:
        /* <DEDUP_REMOVED lines=25> */
.L_x_14247:
[----:B------:R-:W-:Y:S05]  /*705e0*/  BSYNC B3 ;  /* 0x0000000000037941 */ /* 0x000fea0003800000 */
.L_x_14246:
        /* <DEDUP_REMOVED lines=21> */
.L_x_14249:
[----:B------:R-:W-:Y:S05]  /*70740*/  BSYNC B3 ;  /* 0x0000000000037941 */ /* 0x000fea0003800000 */
.L_x_14248:
[----:B------:R-:W-:Y:S05]  /*70750*/  BRA `(.L_x_14221) ;  /* 0x000001c000007947 */ /* 0x000fea0003800000 */
.L_x_14222:
        /* <DEDUP_REMOVED lines=24> */
[----:B------:R-:W-:Y:S02]  /*708e0*/  MOV R5, R3 ;  /* 0x0000000300057202 */ /* 0x000fe40000000f00 */
.L_x_14251:
[----:B------:R-:W-:Y:S05]  /*708f0*/  BSYNC B3 ;  /* 0x0000000000037941 */ /* 0x000fea0003800000 */
.L_x_14250:
[----:B-1----:R-:W-:Y:S02]  /*70900*/  IMAD.MOV.U32 R16, RZ, RZ, R4 ;  /* 0x000000ffff107224 */ /* 0x002fe400078e0004 */
[----:B------:R-:W-:Y:S02]  /*70910*/  IMAD.MOV.U32 R17, RZ, RZ, R5 ;  /* 0x000000ffff117224 */ /* 0x000fe400078e0005 */
.L_x_14221:
[----:B------:R-:W-:Y:S05]  /*70920*/  BSYNC B2 ;  /* 0x0000000000027941 */ /* 0x000fea0003800000 */
.L_x_14217:
        /* <DEDUP_REMOVED lines=25> */
.L_x_14256:
[----:B------:R-:W-:Y:S05]  /*70ac0*/  BSYNC B4 ;  /* 0x0000000000047941 */ /* 0x000fea0003800000 */
.L_x_14255:
        /* <DEDUP_REMOVED lines=23> */
.L_x_14258:
        /* <DEDUP_REMOVED lines=43> */
.L_x_14257:
        /* <DEDUP_REMOVED lines=37> */
.L_x_14267:
[----:B------:R-:W-:Y:S05]  /*71140*/  BSYNC B6 ;  /* 0x0000000000067941 */ /* 0x000fea0003800000 */
.L_x_14266:
[----:B------:R-:W-:Y:S05]  /*71150*/  BRA `(.L_x_14265) ;  /* 0x0000001000007947 */ /* 0x000fea0003800000 */
.L_x_14264:
[----:B------:R0:W3:-:S06]  /*71160*/  DADD R68, -R66, R64 ;  /* 0x0000000042447229 */ /* 0x0000cc0000000140 */
.L_x_14265:
[----:B------:R-:W-:Y:S05]  /*71170*/  BSYNC B5 ;  /* 0x0000000000057941 */ /* 0x000fea0003800000 */
.L_x_14263:
        /* <DEDUP_REMOVED lines=28> */
.L_x_14272:
[----:B------:R-:W-:Y:S05]  /*71340*/  BSYNC B6 ;  /* 0x0000000000067941 */ /* 0x000fea0003800000 */
.L_x_14271:
[----:B------:R-:W-:Y:S02]  /*71350*/  IMAD.MOV.U32 R44, RZ, RZ, R2 ;  /* 0x000000ffff2c7224 */ /* 0x000fe400078e0002 */
[----:B------:R-:W-:Y:S01]  /*71360*/  IMAD.MOV.U32 R45, RZ, RZ, R3 ;  /* 0x000000ffff2d7224 */ /* 0x000fe200078e0003 */
[----:B------:R-:W-:Y:S05]  /*71370*/  BRA `(.L_x_14270) ;  /* 0x0000001000007947 */ /* 0x000fea0003800000 */
.L_x_14269:
[----:B------:R4:W0:-:S06]  /*71380*/  DADD R44, -R62, R46 ;  /* 0x000000003e2c7229 */ /* 0x00080c000000012e */
.L_x_14270:
[----:B------:R-:W-:Y:S05]  /*71390*/  BSYNC B5 ;  /* 0x0000000000057941 */ /* 0x000fea0003800000 */
.L_x_14268:
        /* <DEDUP_REMOVED lines=28> */
[----:B0-2-4-:R-:W-:Y:S05]  /*71560*/  CALL.REL.NOINC `($__internal_27_$__cuda_sm20_dsqrt_rn_f64_mediumpath_v1) ;  /* 0x00016fa000007944 */ /* 0x015fea0003c00000 */
[----:B------:R-:W-:Y:S02]  /*71570*/  IMAD.MOV.U32 R5, RZ, RZ, R3 ;  /* 0x000000ffff057224 */ /* 0x000fe400078e0003 */
.L_x_14274:
[----:B------:R-:W-:Y:S05]  /*71580*/  BSYNC B5 ;  /* 0x0000000000057941 */ /* 0x000fea0003800000 */
.L_x_14273:
[----:B01----:R-:W-:Y:S02]  /*71590*/  IMAD.MOV.U32 R44, RZ, RZ, R4 ;  /* 0x000000ffff2c7224 */ /* 0x003fe400078e0004 */
[----:B------:R-:W-:Y:S01]  /*715a0*/  IMAD.MOV.U32 R45, RZ, RZ, R5 ;  /* 0x000000ffff2d7224 */ /* 0x000fe200078e0005 */
[----:B------:R-:W-:Y:S05]  /*715b0*/  BRA `(.L_x_14275) ;  /* 0x0000098000007947 */ /* 0x000fea0003800000 */
.L_x_14262:
        /* <DEDUP_REMOVED lines=30> */
.L_x_14278:
[----:B------:R-:W-:Y:S05]  /*717a0*/  BSYNC B5 ;  /* 0x0000000000057941 */ /* 0x000fea0003800000 */
.L_x_14277:
[----:B01----:R-:W-:Y:S01]  /*717b0*/  IMAD.MOV.U32 R44, RZ, RZ, R4 ;  /* 0x000000ffff2c7224 */ /* 0x003fe200078e0004 */
[----:B------:R-:W-:Y:S01]  /*717c0*/  MOV R45, R5 ;  /* 0x00000005002d7202 */ /* 0x000fe20000000f00 */
[----:B------:R-:W-:Y:S05]  /*717d0*/  BRA `(.L_x_14275) ;  /* 0x0000076000007947 */ /* 0x000fea0003800000 */
.L_x_14276:
        /* <DEDUP_REMOVED lines=31> */
.L_x_14280:
[----:B------:R-:W-:Y:S05]  /*719d0*/  BSYNC B5 ;  /* 0x0000000000057941 */ /* 0x000fea0003800000 */
.L_x_14279:
        /* <DEDUP_REMOVED lines=21> */
.L_x_14282:
[----:B------:R-:W-:Y:S05]  /*71b30*/  BSYNC B5 ;  /* 0x0000000000057941 */ /* 0x000fea0003800000 */
.L_x_14281:
[----:B------:R-:W0:Y:S01]  /*71b40*/  DMUL R10, R10, 8.11296384146066816958e+31 ;  /* 0x469000000a0a7828 */ /* 0x000e220000000000 */
[----:B------:R-:W-:Y:S01]  /*71b50*/  MOV R44, R2 ;  /* 0x00000002002c7202 */ /* 0x000fe20000000f00 */
[----:B------:R-:W-:Y:S01]  /*71b60*/  IMAD.MOV.U32 R45, RZ, RZ, R3 ;  /* 0x000000ffff2d7224 */ /* 0x000fe200078e0003 */
[----:B------:R-:W-:Y:S05]  /*71b70*/  BRA `(.L_x_14275) ;  /* 0x000003c000007947 */ /* 0x000fea0003800000 */
.L_x_14261:
        /* <DEDUP_REMOVED lines=27> */
.L_x_14284:
[----:B------:R-:W-:Y:S05]  /*71d30*/  BSYNC B5 ;  /* 0x0000000000057941 */ /* 0x000fea0003800000 */
.L_x_14283:
        /* <DEDUP_REMOVED lines=30> */
.L_x_14286:
[----:B------:R-:W-:Y:S05]  /*71f20*/  BSYNC B5 ;  /* 0x0000000000057941 */ /* 0x000fea0003800000 */
.L_x_14285:
[----:B01-3--:R0:W1:-:S06]  /*71f30*/  DMUL R44, R4, R46 ;  /* 0x0000002e042c7228 */ /* 0x00b04c0000000000 */
.L_x_14275:
[----:B0-----:R-:W-:Y:S05]  /*71f40*/  BSYNC B4 ;  /* 0x0000000000047941 */ /* 0x001fea0003800000 */
.L_x_14260:
[----:B------:R-:W-:Y:S05]  /*71f50*/  BRA `(.L_x_14287) ;  /* 0x0000002000007947 */ /* 0x000fea0003800000 */
.L_x_14254:
[----:B------:R3:W4:-:S04]  /*71f60*/  DMUL R44, R18, 9.00719925474099200000e+15 ;  /* 0x43400000122c7828 */ /* 0x0007080000000000 */
[----:B------:R-:W0:-:S06]  /*71f70*/  DMUL R10, R10, 9.00719925474099200000e+15 ;  /* 0x434000000a0a7828 */ /* 0x000e0c0000000000 */
.L_x_14287:
[----:B---34-:R-:W-:Y:S05]  /*71f80*/  BSYNC B2 ;  /* 0x0000000000027941 */ /* 0x018fea0003800000 */
.L_x_14253:
[----:B0-----:R-:W-:Y:S01]  /*71f90*/  DADD R6, -RZ, |R10| ;  /* 0x00000000ff067229 */ /* 0x001fe2000000050a */
[----:B------:R-:W-:Y:S01]  /*71fa0*/  IMAD.MOV.U32 R2, RZ, RZ, 0x1 ;  /* 0x00000001ff027424 */ /* 0x000fe200078e00ff */
        /* <DEDUP_REMOVED lines=26> */
.L_x_14289:
[----:B------:R-:W-:Y:S05]  /*72150*/  BSYNC B2 ;  /* 0x0000000000027941 */ /* 0x000fea0003800000 */
.L_x_14288:
        /* <DEDUP_REMOVED lines=43> */
.L_x_14291:
[----:B------:R-:W-:Y:S02]  /*72410*/  FSEL R2, RZ, 3.37028055040000000000e+12, P1 ;  /* 0x54442d18ff027808 */ /* 0x000fe40000800000 */
[----:B------:R-:W-:Y:S02]  /*72420*/  FSEL R3, RZ, 2.1426990032196044922, P1 ;  /* 0x400921fbff037808 */ /* 0x000fe40000800000 */
.L_x_14292:
[----:B------:R-:W-:Y:S05]  /*72430*/  BSYNC B0 ;  /* 0x0000000000007941 */ /* 0x000fea0003800000 */
.L_x_14290:
[----:B------:R0:W1:Y:S02]  /*72440*/  DADD R44, |R44|, |R10| ;  /* 0x000000002c2c7229 */ /* 0x000064000000060a */
[----:B0-----:R-:W-:-:S04]  /*72450*/  LOP3.LUT R11, R3, 0x80000000, R11, 0xb8, !PT ;  /* 0x80000000030b7812 */ /* 0x001fc800078eb80b */
[----:B-1----:R-:W0:-:S06]  /*72460*/  DSETP.GTU.AND P0, PT, |R44|, +INF , PT ;  /* 0x7ff000002c00742a */ /* 0x002e0c0003f0c200 */
[----:B0-----:R-:W-:Y:S02]  /*72470*/  FSEL R2, R44, R2, P0 ;  /* 0x000000022c027208 */ /* 0x001fe40000000000 */
[----:B------:R-:W-:Y:S02]  /*72480*/  FSEL R3, R45, R11, P0 ;  /* 0x0000000b2d037208 */ /* 0x000fe40000000000 */
.L_x_14259:
[----:B------:R-:W-:Y:S05]  /*72490*/  BSYNC B3 ;  /* 0x0000000000037941 */ /* 0x000fea0003800000 */
.L_x_14252:
[----:B---3--:R-:W-:Y:S01]  /*724a0*/  LOP3.LUT R19, R3, 0x80000000, R51, 0xb8, !PT ;  /* 0x8000000003137812 */ /* 0x008fe200078eb833 */
[----:B------:R-:W-:Y:S01]  /*724b0*/  IMAD.MOV.U32 R18, RZ, RZ, R2 ;  /* 0x000000ffff127224 */ /* 0x000fe200078e0002 */
[----:B-12---:R-:W-:Y:S01]  /*724c0*/  LOP3.LUT R17, R17, 0x80000000, R49, 0xb8, !PT ;  /* 0x8000000011117812 */ /* 0x006fe200078eb831 */
[----:B------:R-:W-:Y:S05]  /*724d0*/  BRA `(.L_x_14214) ;  /* 0x000044f000007947 */ /* 0x000fea0003800000 */
.L_x_14216:
        /* <DEDUP_REMOVED lines=24> */
[----:B------:R-:W-:Y:S01]  /*72660*/  MOV R4, R54 ;  /* 0x0000003600047202 */ /* 0x000fe20000000f00 */
[----:B------:R-:W-:-:S04]  /*72670*/  IMAD.MOV.U32 R5, RZ, RZ, R55 ;  /* 0x000000ffff057224 */ /* 0x000fc800078e0037 */
        /* <DEDUP_REMOVED lines=64> */
.L_x_14298:
[----:B------:R-:W-:Y:S05]  /*72a80*/  BSYNC B0 ;  /* 0x0000000000007941 */ /* 0x000fea0003800000 */
.L_x_14297:
        /* <DEDUP_REMOVED lines=8> */
.L_x_14300:
[----:B------:R-:W-:Y:S05]  /*72b10*/  BSYNC B3 ;  /* 0x0000000000037941 */ /* 0x000fea0003800000 */
.L_x_14299:
        /* <DEDUP_REMOVED lines=43> */
.L_x_14302:
[----:B------:R-:W-:-:S04]  /*72dd0*/  ISETP.GE.AND P0, PT, R17, RZ, PT ;  /* 0x000000ff1100720c */ /* 0x000fc80003f06270 */
[----:B------:R-:W-:Y:S02]  /*72de0*/  FSEL R6, RZ, 3.37028055040000000000e+12, P0 ;  /* 0x54442d18ff067808 */ /* 0x000fe40000000000 */
[----:B------:R-:W-:Y:S02]  /*72df0*/  FSEL R7, RZ, 2.1426990032196044922, P0 ;  /* 0x400921fbff077808 */ /* 0x000fe40000000000 */
.L_x_14303:
[----:B------:R-:W-:Y:S05]  /*72e00*/  BSYNC B0 ;  /* 0x0000000000007941 */ /* 0x000fea0003800000 */
.L_x_14301:
[----:B------:R-:W2:Y:S01]  /*72e10*/  DADD R2, |R48|, |R50| ;  /* 0x0000000030027229 */ /* 0x000ea20000000632 */
[----:B------:R-:W-:-:S03]  /*72e20*/  LOP3.LUT R11, R7, 0x80000000, R11, 0xb8, !PT ;  /* 0x80000000070b7812 */ /* 0x000fc600078eb80b */
[----:B-1----:R-:W-:-:S04]  /*72e30*/  DMUL R18, R18, 0.5 ;  /* 0x3fe0000012127828 */ /* 0x002fc80000000000 */
[----:B--2---:R-:W1:-:S06]  /*72e40*/  DSETP.GTU.AND P0, PT, |R2|, +INF , PT ;  /* 0x7ff000000200742a */ /* 0x004e4c0003f0c200 */
[----:B-1----:R-:W-:Y:S02]  /*72e50*/  FSEL R6, R2, R6, P0 ;  /* 0x0000000602067208 */ /* 0x002fe40000000000 */
[----:B------:R-:W-:Y:S01]  /*72e60*/  FSEL R7, R3, R11, P0 ;  /* 0x0000000b03077208 */ /* 0x000fe20000000000 */
[----:B------:R-:W-:Y:S05]  /*72e70*/  BRA `(.L_x_14304) ;  /* 0x000039c000007947 */ /* 0x000fea0003800000 */
.L_x_14296:
        /* <DEDUP_REMOVED lines=112> */
.L_x_14306:
[----:B------:R-:W-:Y:S05]  /*73580*/  BSYNC B0 ;  /* 0x0000000000007941 */ /* 0x000fea0003800000 */
.L_x_14305:
        /* <DEDUP_REMOVED lines=10> */
.L_x_14308:
[----:B------:R-:W-:Y:S05]  /*73630*/  BSYNC B3 ;  /* 0x0000000000037941 */ /* 0x000fea0003800000 */
.L_x_14307:
        /* <DEDUP_REMOVED lines=43> */
.L_x_14310:
[----:B------:R-:W-:-:S04]  /*738f0*/  ISETP.GE.AND P0, PT, R17, RZ, PT ;  /* 0x000000ff1100720c */ /* 0x000fc80003f06270 */
[----:B0-----:R-:W-:Y:S02]  /*73900*/  FSEL R6, RZ, 3.37028055040000000000e+12, P0 ;  /* 0x54442d18ff067808 */ /* 0x001fe40000000000 */
[----:B------:R-:W-:Y:S02]  /*73910*/  FSEL R7, RZ, 2.1426990032196044922, P0 ;  /* 0x400921fbff077808 */ /* 0x000fe40000000000 */
.L_x_14311:
[----:B------:R-:W-:Y:S05]  /*73920*/  BSYNC B0 ;  /* 0x0000000000007941 */ /* 0x000fea0003800000 */
.L_x_14309:
[----:B------:R-:W0:Y:S01]  /*73930*/  DADD R2, |R48|, |R50| ;  /* 0x0000000030027229 */ /* 0x000e220000000632 */
[----:B------:R-:W-:-:S05]  /*73940*/  LOP3.LUT R11, R7, 0x80000000, R11, 0xb8, !PT ;  /* 0x80000000070b7812 */ /* 0x000fca00078eb80b */
[----:B0-----:R-:W0:-:S06]  /*73950*/  DSETP.GTU.AND P0, PT, |R2|, +INF , PT ;  /* 0x7ff000000200742a */ /* 0x001e0c0003f0c200 */
[----:B0-----:R-:W-:Y:S02]  /*73960*/  FSEL R6, R2, R6, P0 ;  /* 0x0000000602067208 */ /* 0x001fe40000000000 */
[----:B------:R-:W-:Y:S01]  /*73970*/  FSEL R7, R3, R11, P0 ;  /* 0x0000000b03077208 */ /* 0x000fe20000000000 */
[----:B------:R-:W-:Y:S05]  /*73980*/  BRA `(.L_x_14304) ;  /* 0x00002eb000007947 */ /* 0x000fea0003800000 */
.L_x_14295:
        /* <DEDUP_REMOVED lines=23> */
.L_x_14313:
[----:B------:R-:W-:Y:S05]  /*73b00*/  BSYNC B3 ;  /* 0x0000000000037941 */ /* 0x000fea0003800000 */
.L_x_14312:
        /* <DEDUP_REMOVED lines=26> */
.L_x_14315:
[----:B------:R-:W-:Y:S05]  /*73cb0*/  BSYNC B3 ;  /* 0x0000000000037941 */ /* 0x000fea0003800000 */
.L_x_14314:
[----:B------:R-:W0:Y:S01]  /*73cc0*/  DADD R8, -RZ, |R4| ;  /* 0x00000000ff087229 */ /* 0x000e220000000504 */
[----:B------:R-:W-:Y:S01]  /*73cd0*/  MOV R10, c[0x2][0xc] ;  /* 0x00800300000a7a02 */ /* 0x000fe20000000f00 */
[----:B------:R-:W-:Y:S01]  /*73ce0*/  IMAD.MOV.U32 R54, RZ, RZ, RZ ;  /* 0x000000ffff367224 */ /* 0x000fe200078e00ff */
[----:B------:R-:W-:Y:S01]  /*73cf0*/  BSSY B0, `(.L_x_14316) ;  /* 0x000006e000007945 */ /* 0x000fe20003800000 */
[----:B------:R-:W-:Y:S01]  /*73d00*/  IMAD.MOV.U32 R58, RZ, RZ, 0x0 ;  /* 0x00000000ff3a7424 */ /* 0x000fe200078e00ff */
[----:B------:R-:W-:Y:S01]  /*73d10*/  FSETP.GEU.AND P5, PT, |R45|, 6.5827683646048100446e-37, PT ;  /* 0x036000002d00780b */ /* 0x000fe20003fae200 */
[----:B------:R-:W-:-:S04]  /*73d20*/  IMAD.MOV.U32 R59, RZ, RZ, 0x3fd80000 ;  /* 0x3fd80000ff3b7424 */ /* 0x000fc800078e00ff */
        /* <DEDUP_REMOVED lines=106> */
.L_x_14317:
[----:B------:R-:W-:Y:S05]  /*743d0*/  BSYNC B0 ;  /* 0x0000000000007941 */ /* 0x000fea0003800000 */
.L_x_14316:
        /* <DEDUP_REMOVED lines=10> */
.L_x_14319:
[----:B------:R-:W-:Y:S05]  /*74480*/  BSYNC B3 ;  /* 0x0000000000037941 */ /* 0x000fea0003800000 */
.L_x_14318:
        /* <DEDUP_REMOVED lines=43> */
.L_x_14321:
[----:B------:R-:W-:-:S04]  /*74740*/  ISETP.GE.AND P0, PT, R17, RZ, PT ;  /* 0x000000ff1100720c */ /* 0x000fc80003f06270 */
[----:B0-----:R-:W-:Y:S02]  /*74750*/  FSEL R6, RZ, 3.37028055040000000000e+12, P0 ;  /* 0x54442d18ff067808 */ /* 0x001fe40000000000 */
[----:B------:R-:W-:Y:S02]  /*74760*/  FSEL R7, RZ, 2.1426990032196044922, P0 ;  /* 0x400921fbff077808 */ /* 0x000fe40000000000 */
.L_x_14322:
[----:B------:R-:W-:Y:S05]  /*74770*/  BSYNC B0 ;  /* 0x0000000000007941 */ /* 0x000fea0003800000 */
.L_x_14320:
[----:B------:R-:W0:Y:S01]  /*74780*/  DADD R2, |R48|, |R50| ;  /* 0x0000000030027229 */ /* 0x000e220000000632 */
[----:B------:R-:W-:-:S03]  /*74790*/  LOP3.LUT R11, R7, 0x80000000, R11, 0xb8, !PT ;  /* 0x80000000070b7812 */ /* 0x000fc600078eb80b */
[----:B-1----:R-:W-:-:S04]  /*747a0*/  DADD R18, R18, 1 ;  /* 0x3ff0000012127429 */ /* 0x002fc80000000000 */
[----:B0-----:R-:W0:-:S06]  /*747b0*/  DSETP.GTU.AND P0, PT, |R2|, +INF , PT ;  /* 0x7ff000000200742a */ /* 0x001e0c0003f0c200 */
[----:B0-----:R-:W-:Y:S02]  /*747c0*/  FSEL R6, R2, R6, P0 ;  /* 0x0000000602067208 */ /* 0x001fe40000000000 */
[----:B------:R-:W-:Y:S01]  /*747d0*/  FSEL R7, R3, R11, P0 ;  /* 0x0000000b03077208 */ /* 0x000fe20000000000 */
[----:B------:R-:W-:Y:S05]  /*747e0*/  BRA `(.L_x_14304) ;  /* 0x0000205000007947 */ /* 0x000fea0003800000 */
.L_x_14294:
        /* <DEDUP_REMOVED lines=86> */
.L_x_14326:
[----:B------:R-:W-:Y:S05]  /*74d50*/  BSYNC B0 ;  /* 0x0000000000007941 */ /* 0x000fea0003800000 */
.L_x_14325:
        /* <DEDUP_REMOVED lines=8> */
.L_x_14328:
[----:B------:R-:W-:Y:S05]  /*74de0*/  BSYNC B3 ;  /* 0x0000000000037941 */ /* 0x000fea0003800000 */
.L_x_14327:
        /* <DEDUP_REMOVED lines=35> */
.L_x_14330:
[----:B0-2---:R-:W-:Y:S05]  /*75020*/  BSYNC B0 ;  /* 0x0000000000007941 */ /* 0x005fea0003800000 */
.L_x_14329:
[----:B------:R-:W-:Y:S01]  /*75030*/  LOP3.LUT R3, R7, 0x80000000, R51, 0xb8, !PT ;  /* 0x8000000007037812 */ /* 0x000fe200078eb833 */
[----:B-1----:R-:W0:Y:S01]  /*75040*/  DMUL R18, R18, 0.5 ;  /* 0x3fe0000012127828 */ /* 0x002e220000000000 */
[----:B------:R-:W-:Y:S02]  /*75050*/  FSEL R6, R4, R6, P0 ;  /* 0x0000000604067208 */ /* 0x000fe40000000000 */
[----:B------:R-:W-:Y:S01]  /*75060*/  FSEL R7, R5, R3, P0 ;  /* 0x0000000305077208 */ /* 0x000fe20000000000 */
[----:B------:R-:W-:Y:S05]  /*75070*/  BRA `(.L_x_14304) ;  /* 0x000017c000007947 */ /* 0x000fea0003800000 */
.L_x_14324:
        /* <DEDUP_REMOVED lines=112> */
.L_x_14332:
[----:B------:R-:W-:Y:S05]  /*75780*/  BSYNC B0 ;  /* 0x0000000000007941 */ /* 0x000fea0003800000 */
.L_x_14331:
        /* <DEDUP_REMOVED lines=10> */
.L_x_14334:
[----:B------:R-:W-:Y:S05]  /*75830*/  BSYNC B3 ;  /* 0x0000000000037941 */ /* 0x000fea0003800000 */
.L_x_14333:
        /* <DEDUP_REMOVED lines=35> */
.L_x_14336:
[----:B0-2---:R-:W-:Y:S05]  /*75a70*/  BSYNC B0 ;  /* 0x0000000000007941 */ /* 0x005fea0003800000 */
.L_x_14335:
[----:B------:R-:W-:Y:S02]  /*75a80*/  LOP3.LUT R5, R7, 0x80000000, R51, 0xb8, !PT ;  /* 0x8000000007057812 */ /* 0x000fe400078eb833 */
[----:B------:R-:W-:Y:S02]  /*75a90*/  FSEL R6, R2, R6, P1 ;  /* 0x0000000602067208 */ /* 0x000fe40000800000 */
[----:B------:R-:W-:Y:S01]  /*75aa0*/  FSEL R7, R3, R5, P1 ;  /* 0x0000000503077208 */ /* 0x000fe20000800000 */
[----:B------:R-:W-:Y:S05]  /*75ab0*/  BRA `(.L_x_14304) ;  /* 0x00000d8000007947 */ /* 0x000fea0003800000 */
.L_x_14323:
        /* <DEDUP_REMOVED lines=23> */
.L_x_14338:
[----:B------:R-:W-:Y:S05]  /*75c30*/  BSYNC B3 ;  /* 0x0000000000037941 */ /* 0x000fea0003800000 */
.L_x_14337:
        /* <DEDUP_REMOVED lines=26> */
.L_x_14340:
[----:B------:R-:W-:Y:S05]  /*75de0*/  BSYNC B3 ;  /* 0x0000000000037941 */ /* 0x000fea0003800000 */
.L_x_14339:
        /* <DEDUP_REMOVED lines=113> */
.L_x_14342:
[----:B------:R-:W-:Y:S05]  /*76500*/  BSYNC B0 ;  /* 0x0000000000007941 */ /* 0x000fea0003800000 */
.L_x_14341:
        /* <DEDUP_REMOVED lines=10> */
.L_x_14344:
[----:B------:R-:W-:Y:S05]  /*765b0*/  BSYNC B3 ;  /* 0x0000000000037941 */ /* 0x000fea0003800000 */
.L_x_14343:
        /* <DEDUP_REMOVED lines=36> */
.L_x_14346:
[----:B012---:R-:W-:Y:S05]  /*76800*/  BSYNC B0 ;  /* 0x0000000000007941 */ /* 0x007fea0003800000 */
.L_x_14345:
[----:B------:R-:W-:Y:S02]  /*76810*/  LOP3.LUT R5, R7, 0x80000000, R51, 0xb8, !PT ;  /* 0x8000000007057812 */ /* 0x000fe400078eb833 */
[----:B------:R-:W-:Y:S02]  /*76820*/  FSEL R6, R2, R6, P1 ;  /* 0x0000000602067208 */ /* 0x000fe40000800000 */
[----:B------:R-:W-:Y:S02]  /*76830*/  FSEL R7, R3, R5, P1 ;  /* 0x0000000503077208 */ /* 0x000fe40000800000 */
.L_x_14304:
[----:B0-----:R-:W-:Y:S05]  /*76840*/  BSYNC B2 ;  /* 0x0000000000027941 */ /* 0x001fea0003800000 */
.L_x_14293:
[----:B-1----:R0:W1:Y:S02]  /*76850*/  DADD R16, R18, c[0x2][0x50] ;  /* 0x0080140012107629 */ /* 0x0020640000000000 */
[----:B0-----:R-:W-:Y:S01]  /*76860*/  LOP3.LUT R19, R7, 0x80000000, R51, 0xb8, !PT ;  /* 0x8000000007137812 */ /* 0x001fe200078eb833 */
[----:B------:R-:W-:-:S07]  /*76870*/  IMAD.MOV.U32 R18, RZ, RZ, R6 ;  /* 0x000000ffff127224 */ /* 0x000fce00078e0006 */
[----:B-1----:R-:W-:Y:S01]  /*76880*/  LOP3.LUT R17, R17, 0x80000000, R49, 0xb8, !PT ;  /* 0x8000000011117812 */ /* 0x002fe200078eb831 */
[----:B------:R-:W-:Y:S05]  /*76890*/  BRA `(.L_x_14214) ;  /* 0x0000013000007947 */ /* 0x000fea0003800000 */
.L_x_14215:
        /* <DEDUP_REMOVED lines=14> */
[----:B0-----:R-:W-:Y:S01]  /*76980*/  @P0 IMAD.MOV.U32 R16, RZ, RZ, R18 ;  /* 0x000000ffff100224 */ /* 0x001fe200078e0012 */
[----:B------:R-:W-:Y:S01]  /*76990*/  @P0 MOV R17, R19 ;  /* 0x0000001300110202 */ /* 0x000fe20000000f00 */
[----:B------:R0:W1:Y:S01]  /*769a0*/  @!P0 DADD R16, R48, R48 ;  /* 0x0000000030108229 */ /* 0x0000620000000030 */
[----:B------:R-:W-:Y:S02]  /*769b0*/  @!P0 IMAD.MOV.U32 R18, RZ, RZ, R50 ;  /* 0x000000ffff128224 */ /* 0x000fe400078e0032 */
[----:B------:R-:W-:-:S03]  /*769c0*/  @!P0 IMAD.MOV.U32 R19, RZ, RZ, R51 ;  /* 0x000000ffff138224 */ /* 0x000fc600078e0033 */
.L_x_14214:
[----:B01----:R-:W-:Y:S05]  /*769d0*/  BSYNC B1 ;  /* 0x0000000000017941 */ /* 0x003fea0003800000 */
.L_x_14213:
        /* <DEDUP_REMOVED lines=74> */
[----:B------:R-:W-:-:S03]  /*76e80*/  MOV R46, R45 ;  /* 0x0000002d002e7202 */ /* 0x000fc60000000f00 */
[----:B------:R-:W-:Y:S01]  /*76e90*/  DMUL R8, R8, R4 ;  /* 0x0000000408087228 */ /* 0x000fe20000000000 */
[----:B0-----:R-:W-:-:S03]  /*76ea0*/  FSEL R55, R46, c[0x2][0xc], P0 ;  /* 0x008003002e377a08 */ /* 0x001fc60000000000 */
        /* <DEDUP_REMOVED lines=72> */
.L_x_14354:
[----:B------:R-:W-:Y:S05]  /*77330*/  BSYNC B3 ;  /* 0x0000000000037941 */ /* 0x000fea0003800000 */
.L_x_14353:
        /* <DEDUP_REMOVED lines=62> */
.L_x_14352:
        /* <DEDUP_REMOVED lines=36> */
.L_x_14362:
[----:B------:R-:W-:Y:S05]  /*77960*/  BSYNC B4 ;  /* 0x0000000000047941 */ /* 0x000fea0003800000 */
.L_x_14361:
[----:B------:R-:W-:Y:S05]  /*77970*/  BRA `(.L_x_14360) ;  /* 0x0000001000007947 */ /* 0x000fea0003800000 */
.L_x_14359:
[----:B------:R0:W1:-:S06]  /*77980*/  DADD R44, -R68, R66 ;  /* 0x00000000442c7229 */ /* 0x00004c0000000142 */
.L_x_14360:
[----:B------:R-:W-:Y:S05]  /*77990*/  BSYNC B3 ;  /* 0x0000000000037941 */ /* 0x000fea0003800000 */
.L_x_14358:
        /* <DEDUP_REMOVED lines=31> */
.L_x_14367:
[----:B------:R-:W-:Y:S05]  /*77b90*/  BSYNC B4 ;  /* 0x0000000000047941 */ /* 0x000fea0003800000 */
.L_x_14366:
[----:B------:R-:W-:Y:S02]  /*77ba0*/  IMAD.MOV.U32 R2, RZ, RZ, R4 ;  /* 0x000000ffff027224 */ /* 0x000fe400078e0004 */
[----:B------:R-:W-:Y:S01]  /*77bb0*/  IMAD.MOV.U32 R3, RZ, RZ, R5 ;  /* 0x000000ffff037224 */ /* 0x000fe200078e0005 */
[----:B------:R-:W-:Y:S05]  /*77bc0*/  BRA `(.L_x_14365) ;  /* 0x0000001000007947 */ /* 0x000fea0003800000 */
.L_x_14364:
[----:B------:R2:W3:-:S06]  /*77bd0*/  DADD R2, R62, -R4 ;  /* 0x000000003e027229 */ /* 0x0004cc0000000804 */
.L_x_14365:
[----:B------:R-:W-:Y:S05]  /*77be0*/  BSYNC B3 ;  /* 0x0000000000037941 */ /* 0x000fea0003800000 */
.L_x_14363:
        /* <DEDUP_REMOVED lines=22> */
[----:B------:R-:W-:Y:S01]  /*77d50*/  MOV R3, R55 ;  /* 0x0000003700037202 */ /* 0x000fe20000000f00 */
[----:B-1----:R-:W-:Y:S01]  /*77d60*/  IMAD.MOV.U32 R4, RZ, RZ, R56 ;  /* 0x000000ffff047224 */ /* 0x002fe200078e0038 */
[----:B------:R-:W-:Y:S01]  /*77d70*/  MOV R2, 0x77db0 ;  /* 0x00077db000027802 */ /* 0x000fe20000000f00 */
[----:B--2---:R-:W-:Y:S02]  /*77d80*/  IMAD.MOV.U32 R6, RZ, RZ, R58 ;  /* 0x000000ffff067224 */ /* 0x004fe400078e003a */
[----:B------:R-:W-:Y:S02]  /*77d90*/  IMAD.MOV.U32 R7, RZ, RZ, R59 ;  /* 0x000000ffff077224 */ /* 0x000fe400078e003b */
[----:B0-----:R-:W-:Y:S05]  /*77da0*/  CALL.REL.NOINC `($__internal_27_$__cuda_sm20_dsqrt_rn_f64_mediumpath_v1) ;  /* 0x0001076000007944 */ /* 0x001fea0003c00000 */
[----:B------:R-:W-:Y:S02]  /*77db0*/  IMAD.MOV.U32 R6, RZ, RZ, R4 ;  /* 0x000000ffff067224 */ /* 0x000fe400078e0004 */
[----:B------:R-:W-:Y:S02]  /*77dc0*/  IMAD.MOV.U32 R7, RZ, RZ, R3 ;  /* 0x000000ffff077224 */ /* 0x000fe400078e0003 */
.L_x_14369:
[----:B------:R-:W-:Y:S05]  /*77dd0*/  BSYNC B3 ;  /* 0x0000000000037941 */ /* 0x000fea0003800000 */
.L_x_14368:
        /* <DEDUP_REMOVED lines=66> */
.L_x_14370:
        /* <DEDUP_REMOVED lines=22> */
.L_x_14372:
[----:B------:R-:W-:Y:S05]  /*78360*/  BSYNC B3 ;  /* 0x0000000000037941 */ /* 0x000fea0003800000 */
.L_x_14371:
        /* <DEDUP_REMOVED lines=16> */
.L_x_14357:
        /* <DEDUP_REMOVED lines=26> */
.L_x_14375:
[----:B------:R-:W-:Y:S05]  /*78610*/  BSYNC B3 ;  /* 0x0000000000037941 */ /* 0x000fea0003800000 */
.L_x_14374:
        /* <DEDUP_REMOVED lines=24> */
[----:B------:R-:W-:Y:S05]  /*787a0*/  CALL.REL.NOINC `($__internal_26_$__cuda_sm20_div_rn_f64_full) ;  /* 0x0000f70000007944 */ /* 0x000fea0003c00000 */
[----:B------:R-:W-:Y:S02]  /*787b0*/  IMAD.MOV.U32 R4, RZ, RZ, R2 ;  /* 0x000000ffff047224 */ /* 0x000fe400078e0002 */
[----:B------:R-:W-:Y:S02]  /*787c0*/  IMAD.MOV.U32 R5, RZ, RZ, R3 ;  /* 0x000000ffff057224 */ /* 0x000fe400078e0003 */
.L_x_14378:
[----:B------:R-:W-:Y:S05]  /*787d0*/  BSYNC B3 ;  /* 0x0000000000037941 */ /* 0x000fea0003800000 */
.L_x_14377:
        /* <DEDUP_REMOVED lines=16> */
.L_x_14376:
        /* <DEDUP_REMOVED lines=56> */
.L_x_14379:
[----:B------:R-:W-:Y:S01]  /*78c60*/  IMAD.MOV.U32 R2, RZ, RZ, 0x0 ;  /* 0x00000000ff027424 */ /* 0x000fe200078e00ff */
[----:B------:R-:W-:Y:S01]  /*78c70*/  FSETP.NEU.FTZ.AND P0, PT, R5, RZ, PT ;  /* 0x000000ff0500720b */ /* 0x000fe20003f1d000 */
[----:B------:R-:W-:-:S06]  /*78c80*/  IMAD.MOV.U32 R3, RZ, RZ, 0x7ff00000 ;  /* 0x7ff00000ff037424 */ /* 0x000fcc00078e00ff */
[----:B------:R-:W0:-:S10]  /*78c90*/  DFMA R2, R4, R2, +INF ;  /* 0x7ff000000402742b */ /* 0x000e140000000002 */
[----:B0-----:R-:W-:Y:S02]  /*78ca0*/  FSEL R44, R2, RZ, P0 ;  /* 0x000000ff022c7208 */ /* 0x001fe40000000000 */
[----:B------:R-:W-:Y:S01]  /*78cb0*/  FSEL R45, R3, -QNAN , P0 ;  /* 0xfff00000032d7808 */ /* 0x000fe20000000000 */
[----:B------:R-:W-:Y:S05]  /*78cc0*/  BRA `(.L_x_14355) ;  /* 0x000004d000007947 */ /* 0x000fea0003800000 */
.L_x_14373:
        /* <DEDUP_REMOVED lines=25> */
.L_x_14381:
[----:B------:R-:W-:Y:S05]  /*78e60*/  BSYNC B3 ;  /* 0x0000000000037941 */ /* 0x000fea0003800000 */
.L_x_14380:
        /* <DEDUP_REMOVED lines=21> */
.L_x_14383:
[----:B------:R-:W-:Y:S05]  /*78fc0*/  BSYNC B3 ;  /* 0x0000000000037941 */ /* 0x000fea0003800000 */
.L_x_14382:
[----:B------:R-:W-:Y:S05]  /*78fd0*/  BRA `(.L_x_14355) ;  /* 0x000001c000007947 */ /* 0x000fea0003800000 */
.L_x_14356:
        /* <DEDUP_REMOVED lines=25> */
.L_x_14385:
[----:B------:R-:W-:Y:S05]  /*79170*/  BSYNC B3 ;  /* 0x0000000000037941 */ /* 0x000fea0003800000 */
.L_x_14384:
[----:B-1----:R-:W-:Y:S02]  /*79180*/  IMAD.MOV.U32 R44, RZ, RZ, R4 ;  /* 0x000000ffff2c7224 */ /* 0x002fe400078e0004 */
[----:B------:R-:W-:-:S02]  /*79190*/  IMAD.MOV.U32 R45, RZ, RZ, R5 ;  /* 0x000000ffff2d7224 */ /* 0x000fc400078e0005 */
.L_x_14355:
[----:B------:R-:W-:Y:S05]  /*791a0*/  BSYNC B2 ;  /* 0x0000000000027941 */ /* 0x000fea0003800000 */
.L_x_14351:
        /* <DEDUP_REMOVED lines=25> */
.L_x_14390:
[----:B------:R-:W-:Y:S05]  /*79340*/  BSYNC B4 ;  /* 0x0000000000047941 */ /* 0x000fea0003800000 */
.L_x_14389:
        /* <DEDUP_REMOVED lines=23> */
.L_x_14392:
[----:B------:R-:W-:Y:S01]  /*794c0*/  IMAD.MOV.U32 R4, RZ, RZ, 0x0 ;  /* 0x00000000ff047424 */ /* 0x000fe200078e00ff */
[----:B-1----:R-:W-:Y:S01]  /*794d0*/  MOV R9, 0x3fb0066b ;  /* 0x3fb0066b00097802 */ /* 0x002fe20000000f00 */
[----:B------:R-:W-:Y:S02]  /*794e0*/  IMAD.MOV.U32 R5, RZ, RZ, 0x3fe00000 ;  /* 0x3fe00000ff057424 */ /* 0x000fe400078e00ff */
[----:B------:R-:W-:Y:S02]  /*794f0*/  IMAD.MOV.U32 R8, RZ, RZ, -0x23e76a17 ;  /* 0xdc1895e9ff087424 */ /* 0x000fe400078e00ff */
[----:B------:R-:W-:Y:S02]  /*79500*/  IMAD.MOV.U32 R6, RZ, RZ, RZ ;  /* 0x000000ffff067224 */ /* 0x000fe400078e00ff */
        /* <DEDUP_REMOVED lines=38> */
.L_x_14391:
        /* <DEDUP_REMOVED lines=37> */
.L_x_14401:
[----:B------:R-:W-:Y:S05]  /*799c0*/  BSYNC B6 ;  /* 0x0000000000067941 */ /* 0x000fea0003800000 */
.L_x_14400:
[----:B------:R-:W-:Y:S05]  /*799d0*/  BRA `(.L_x_14399) ;  /* 0x0000001000007947 */ /* 0x000fea0003800000 */
.L_x_14398:
[----:B------:R0:W3:-:S06]  /*799e0*/  DADD R74, -R68, R66 ;  /* 0x00000000444a7229 */ /* 0x0000cc0000000142 */
.L_x_14399:
[----:B------:R-:W-:Y:S05]  /*799f0*/  BSYNC B5 ;  /* 0x0000000000057941 */ /* 0x000fea0003800000 */
.L_x_14397:
        /* <DEDUP_REMOVED lines=28> */
.L_x_14406:
[----:B------:R-:W-:Y:S05]  /*79bc0*/  BSYNC B6 ;  /* 0x0000000000067941 */ /* 0x000fea0003800000 */
.L_x_14405:
[----:B------:R-:W-:Y:S05]  /*79bd0*/  BRA `(.L_x_14404) ;  /* 0x0000001000007947 */ /* 0x000fea0003800000 */
.L_x_14403:
[----:B------:R4:W0:-:S06]  /*79be0*/  DADD R50, -R64, R62 ;  /* 0x0000000040327229 */ /* 0x00080c000000013e */
.L_x_14404:
[----:B------:R-:W-:Y:S05]  /*79bf0*/  BSYNC B5 ;  /* 0x0000000000057941 */ /* 0x000fea0003800000 */
.L_x_14402:
        /* <DEDUP_REMOVED lines=30> */
.L_x_14408:
[----:B------:R-:W-:Y:S05]  /*79de0*/  BSYNC B5 ;  /* 0x0000000000057941 */ /* 0x000fea0003800000 */
.L_x_14407:
[----:B01----:R-:W-:Y:S02]  /*79df0*/  IMAD.MOV.U32 R50, RZ, RZ, R4 ;  /* 0x000000ffff327224 */ /* 0x003fe400078e0004 */
[----:B------:R-:W-:Y:S01]  /*79e00*/  IMAD.MOV.U32 R51, RZ, RZ, R5 ;  /* 0x000000ffff337224 */ /* 0x000fe200078e0005 */
[----:B------:R-:W-:Y:S05]  /*79e10*/  BRA `(.L_x_14409) ;  /* 0x0000098000007947 */ /* 0x000fea0003800000 */
.L_x_14396:
        /* <DEDUP_REMOVED lines=30> */
.L_x_14412:
[----:B------:R-:W-:Y:S05]  /*7a000*/  BSYNC B5 ;  /* 0x0000000000057941 */ /* 0x000fea0003800000 */
.L_x_14411:
[----:B01----:R-:W-:Y:S02]  /*7a010*/  IMAD.MOV.U32 R50, RZ, RZ, R4 ;  /* 0x000000ffff327224 */ /* 0x003fe400078e0004 */
[----:B------:R-:W-:Y:S01]  /*7a020*/  IMAD.MOV.U32 R51, RZ, RZ, R5 ;  /* 0x000000ffff337224 */ /* 0x000fe200078e0005 */
[----:B------:R-:W-:Y:S05]  /*7a030*/  BRA `(.L_x_14409) ;  /* 0x0000076000007947 */ /* 0x000fea0003800000 */
.L_x_14410:
        /* <DEDUP_REMOVED lines=31> */
.L_x_14414:
[----:B------:R-:W-:Y:S05]  /*7a230*/  BSYNC B5 ;  /* 0x0000000000057941 */ /* 0x000fea0003800000 */
.L_x_14413:
        /* <DEDUP_REMOVED lines=21> */
.L_x_14416:
[----:B------:R-:W-:Y:S05]  /*7a390*/  BSYNC B5 ;  /* 0x0000000000057941 */ /* 0x000fea0003800000 */
.L_x_14415:
[----:B------:R-:W0:Y:S01]  /*7a3a0*/  DMUL R48, R48, 8.11296384146066816958e+31 ;  /* 0x4690000030307828 */ /* 0x000e220000000000 */
[----:B------:R-:W-:Y:S02]  /*7a3b0*/  IMAD.MOV.U32 R50, RZ, RZ, R2 ;  /* 0x000000ffff327224 */ /* 0x000fe400078e0002 */
[----:B------:R-:W-:Y:S01]  /*7a3c0*/  IMAD.MOV.U32 R51, RZ, RZ, R3 ;  /* 0x000000ffff337224 */ /* 0x000fe200078e0003 */
[----:B------:R-:W-:Y:S05]  /*7a3d0*/  BRA `(.L_x_14409) ;  /* 0x000003c000007947 */ /* 0x000fea0003800000 */
.L_x_14395:
        /* <DEDUP_REMOVED lines=27> */
.L_x_14418:
[----:B------:R-:W-:Y:S05]  /*7a590*/  BSYNC B5 ;  /* 0x0000000000057941 */ /* 0x000fea0003800000 */
.L_x_14417:
        /* <DEDUP_REMOVED lines=30> */
.L_x_14420:
[----:B------:R-:W-:Y:S05]  /*7a780*/  BSYNC B5 ;  /* 0x0000000000057941 */ /* 0x000fea0003800000 */
.L_x_14419:
[----:B01-3--:R0:W1:-:S06]  /*7a790*/  DMUL R50, R4, R56 ;  /* 0x0000003804327228 */ /* 0x00b04c0000000000 */
.L_x_14409:
[----:B0-----:R-:W-:Y:S05]  /*7a7a0*/  BSYNC B4 ;  /* 0x0000000000047941 */ /* 0x001fea0003800000 */
.L_x_14394:
[----:B------:R-:W-:Y:S05]  /*7a7b0*/  BRA `(.L_x_14421) ;  /* 0x0000002000007947 */ /* 0x000fea0003800000 */
.L_x_14388:
[----:B------:R3:W4:-:S04]  /*7a7c0*/  DMUL R50, R46, 9.00719925474099200000e+15 ;  /* 0x434000002e327828 */ /* 0x0007080000000000 */
[----:B------:R-:W0:-:S06]  /*7a7d0*/  DMUL R48, R48, 9.00719925474099200000e+15 ;  /* 0x4340000030307828 */ /* 0x000e0c0000000000 */
.L_x_14421:
[----:B---34-:R-:W-:Y:S05]  /*7a7e0*/  BSYNC B2 ;  /* 0x0000000000027941 */ /* 0x018fea0003800000 */
.L_x_14387:
        /* <DEDUP_REMOVED lines=28> */
.L_x_14423:
[----:B------:R-:W-:Y:S05]  /*7a9b0*/  BSYNC B2 ;  /* 0x0000000000027941 */ /* 0x000fea0003800000 */
.L_x_14422:
        /* <DEDUP_REMOVED lines=43> */
.L_x_14425:
[----:B------:R-:W-:Y:S02]  /*7ac70*/  FSEL R2, RZ, 3.37028055040000000000e+12, P1 ;  /* 0x54442d18ff027808 */ /* 0x000fe40000800000 */
[----:B------:R-:W-:Y:S02]  /*7ac80*/  FSEL R3, RZ, 2.1426990032196044922, P1 ;  /* 0x400921fbff037808 */ /* 0x000fe40000800000 */
.L_x_14426:
[----:B------:R-:W-:Y:S05]  /*7ac90*/  BSYNC B0 ;  /* 0x0000000000007941 */ /* 0x000fea0003800000 */
.L_x_14424:
[----:B------:R0:W1:Y:S02]  /*7aca0*/  DADD R50, |R50|, |R48| ;  /* 0x0000000032327229 */ /* 0x0000640000000630 */
[----:B0-----:R-:W-:-:S04]  /*7acb0*/  LOP3.LUT R49, R3, 0x80000000, R49, 0xb8, !PT ;  /* 0x8000000003317812 */ /* 0x001fc800078eb831 */
[----:B-1----:R-:W0:-:S06]  /*7acc0*/  DSETP.GTU.AND P0, PT, |R50|, +INF , PT ;  /* 0x7ff000003200742a */ /* 0x002e0c0003f0c200 */
[----:B0-----:R-:W-:Y:S02]  /*7acd0*/  FSEL R2, R50, R2, P0 ;  /* 0x0000000232027208 */ /* 0x001fe40000000000 */
[----:B------:R-:W-:Y:S02]  /*7ace0*/  FSEL R3, R51, R49, P0 ;  /* 0x0000003133037208 */ /* 0x000fe40000000000 */
.L_x_14393:
[----:B------:R-:W-:Y:S05]  /*7acf0*/  BSYNC B3 ;  /* 0x0000000000037941 */ /* 0x000fea0003800000 */
.L_x_14386:
[----:B---3--:R-:W-:Y:S01]  /*7ad00*/  LOP3.LUT R47, R3, 0x80000000, R15, 0xb8, !PT ;  /* 0x80000000032f7812 */ /* 0x008fe200078eb80f */
[----:B------:R-:W-:Y:S01]  /*7ad10*/  IMAD.MOV.U32 R46, RZ, RZ, R2 ;  /* 0x000000ffff2e7224 */ /* 0x000fe200078e0002 */
[----:B-12---:R-:W-:Y:S01]  /*7ad20*/  LOP3.LUT R45, R45, 0x80000000, R13, 0xb8, !PT ;  /* 0x800000002d2d7812 */ /* 0x006fe200078eb80d */
[----:B------:R-:W-:Y:S05]  /*7ad30*/  BRA `(.L_x_14348) ;  /* 0x0000451000007947 */ /* 0x000fea0003800000 */
.L_x_14350:
        /* <DEDUP_REMOVED lines=91> */
.L_x_14432:
[----:B------:R-:W-:Y:S05]  /*7b2f0*/  BSYNC B0 ;  /* 0x0000000000007941 */ /* 0x000fea0003800000 */
.L_x_14431:
        /* <DEDUP_REMOVED lines=8> */
.L_x_14434:
[----:B------:R-:W-:Y:S05]  /*7b380*/  BSYNC B3 ;  /* 0x0000000000037941 */ /* 0x000fea0003800000 */
.L_x_14433:
        /* <DEDUP_REMOVED lines=43> */
.L_x_14436:
[----:B------:R-:W-:-:S04]  /*7b640*/  ISETP.GE.AND P0, PT, R47, RZ, PT ;  /* 0x000000ff2f00720c */ /* 0x000fc80003f06270 */
[----:B0-----:R-:W-:Y:S02]  /*7b650*/  FSEL R6, RZ, 3.37028055040000000000e+12, P0 ;  /* 0x54442d18ff067808 */ /* 0x001fe40000000000 */
[----:B------:R-:W-:Y:S02]  /*7b660*/  FSEL R7, RZ, 2.1426990032196044922, P0 ;  /* 0x400921fbff077808 */ /* 0x000fe40000000000 */
.L_x_14437:
[----:B------:R-:W-:Y:S05]  /*7b670*/  BSYNC B0 ;  /* 0x0000000000007941 */ /* 0x000fea0003800000 */
.L_x_14435:
[----:B------:R-:W0:Y:S01]  /*7b680*/  DADD R2, |R12|, |R14| ;  /* 0x000000000c027229 */ /* 0x000e22000000060e */
[----:B------:R-:W-:-:S03]  /*7b690*/  LOP3.LUT R45, R7, 0x80000000, R45, 0xb8, !PT ;  /* 0x80000000072d7812 */ /* 0x000fc600078eb82d */
[----:B-1----:R-:W-:-:S04]  /*7b6a0*/  DMUL R62, R62, 0.5 ;  /* 0x3fe000003e3e7828 */ /* 0x002fc80000000000 */
[----:B0-----:R-:W0:-:S06]  /*7b6b0*/  DSETP.GTU.AND P0, PT, |R2|, +INF , PT ;  /* 0x7ff000000200742a */ /* 0x001e0c0003f0c200 */
[----:B0-----:R-:W-:Y:S02]  /*7b6c0*/  FSEL R6, R2, R6, P0 ;  /* 0x0000000602067208 */ /* 0x001fe40000000000 */
[----:B------:R-:W-:Y:S01]  /*7b6d0*/  FSEL R7, R3, R45, P0 ;  /* 0x0000002d03077208 */ /* 0x000fe20000000000 */
[----:B------:R-:W-:Y:S05]  /*7b6e0*/  BRA `(.L_x_14438) ;  /* 0x000039c000007947 */ /* 0x000fea0003800000 */
.L_x_14430:
        /* <DEDUP_REMOVED lines=112> */
.L_x_14440:
[----:B------:R-:W-:Y:S05]  /*7bdf0*/  BSYNC B0 ;  /* 0x0000000000007941 */ /* 0x000fea0003800000 */
.L_x_14439:
        /* <DEDUP_REMOVED lines=10> */
.L_x_14442:
[----:B------:R-:W-:Y:S05]  /*7bea0*/  BSYNC B3 ;  /* 0x0000000000037941 */ /* 0x000fea0003800000 */
.L_x_14441:
        /* <DEDUP_REMOVED lines=43> */
.L_x_14444:
[----:B------:R-:W-:-:S04]  /*7c160*/  ISETP.GE.AND P0, PT, R47, RZ, PT ;  /* 0x000000ff2f00720c */ /* 0x000fc80003f06270 */
[----:B0-----:R-:W-:Y:S02]  /*7c170*/  FSEL R6, RZ, 3.37028055040000000000e+12, P0 ;  /* 0x54442d18ff067808 */ /* 0x001fe40000000000 */
[----:B------:R-:W-:Y:S02]  /*7c180*/  FSEL R7, RZ, 2.1426990032196044922, P0 ;  /* 0x400921fbff077808 */ /* 0x000fe40000000000 */
.L_x_14445:
[----:B------:R-:W-:Y:S05]  /*7c190*/  BSYNC B0 ;  /* 0x0000000000007941 */ /* 0x000fea0003800000 */
.L_x_14443:
[----:B------:R-:W0:Y:S01]  /*7c1a0*/  DADD R2, |R12|, |R14| ;  /* 0x000000000c027229 */ /* 0x000e22000000060e */
[----:B------:R-:W-:-:S05]  /*7c1b0*/  LOP3.LUT R45, R7, 0x80000000, R45, 0xb8, !PT ;  /* 0x80000000072d7812 */ /* 0x000fca00078eb82d */
[----:B0-----:R-:W0:-:S06]  /*7c1c0*/  DSETP.GTU.AND P0, PT, |R2|, +INF , PT ;  /* 0x7ff000000200742a */ /* 0x001e0c0003f0c200 */
[----:B0-----:R-:W-:Y:S02]  /*7c1d0*/  FSEL R6, R2, R6, P0 ;  /* 0x0000000602067208 */ /* 0x001fe40000000000 */
[----:B------:R-:W-:Y:S01]  /*7c1e0*/  FSEL R7, R3, R45, P0 ;  /* 0x0000002d03077208 */ /* 0x000fe20000000000 */
[----:B------:R-:W-:Y:S05]  /*7c1f0*/  BRA `(.L_x_14438) ;  /* 0x00002eb000007947 */ /* 0x000fea0003800000 */
.L_x_14429:
        /* <DEDUP_REMOVED lines=23> */
.L_x_14447:
[----:B------:R-:W-:Y:S05]  /*7c370*/  BSYNC B3 ;  /* 0x0000000000037941 */ /* 0x000fea0003800000 */
.L_x_14446:
        /* <DEDUP_REMOVED lines=26> */
.L_x_14449:
[----:B------:R-:W-:Y:S05]  /*7c520*/  BSYNC B3 ;  /* 0x0000000000037941 */ /* 0x000fea0003800000 */
.L_x_14448:
        /* <DEDUP_REMOVED lines=113> */
.L_x_14451:
[----:B------:R-:W-:Y:S05]  /*7cc40*/  BSYNC B0 ;  /* 0x0000000000007941 */ /* 0x000fea0003800000 */
.L_x_14450:
        /* <DEDUP_REMOVED lines=10> */
.L_x_14453:
[----:B------:R-:W-:Y:S05]  /*7ccf0*/  BSYNC B3 ;  /* 0x0000000000037941 */ /* 0x000fea0003800000 */
.L_x_14452:
        /* <DEDUP_REMOVED lines=43> */
.L_x_14455:
[----:B------:R-:W-:-:S04]  /*7cfb0*/  ISETP.GE.AND P0, PT, R47, RZ, PT ;  /* 0x000000ff2f00720c */ /* 0x000fc80003f06270 */
[----:B0-----:R-:W-:Y:S02]  /*7cfc0*/  FSEL R6, RZ, 3.37028055040000000000e+12, P0 ;  /* 0x54442d18ff067808 */ /* 0x001fe40000000000 */
[----:B------:R-:W-:Y:S02]  /*7cfd0*/  FSEL R7, RZ, 2.1426990032196044922, P0 ;  /* 0x400921fbff077808 */ /* 0x000fe40000000000 */
.L_x_14456:
[----:B------:R-:W-:Y:S05]  /*7cfe0*/  BSYNC B0 ;  /* 0x0000000000007941 */ /* 0x000fea0003800000 */
.L_x_14454:
[----:B------:R-:W0:Y:S01]  /*7cff0*/  DADD R2, |R12|, |R14| ;  /* 0x000000000c027229 */ /* 0x000e22000000060e */
[----:B------:R-:W-:-:S03]  /*7d000*/  LOP3.LUT R45, R7, 0x80000000, R45, 0xb8, !PT ;  /* 0x80000000072d7812 */ /* 0x000fc600078eb82d */
[----:B-1----:R-:W-:-:S04]  /*7d010*/  DADD R62, R62, 1 ;  /* 0x3ff000003e3e7429 */ /* 0x002fc80000000000 */
[----:B0-----:R-:W0:-:S06]  /*7d020*/  DSETP.GTU.AND P0, PT, |R2|, +INF , PT ;  /* 0x7ff000000200742a */ /* 0x001e0c0003f0c200 */
[----:B0-----:R-:W-:Y:S02]  /*7d030*/  FSEL R6, R2, R6, P0 ;  /* 0x0000000602067208 */ /* 0x001fe40000000000 */
[----:B------:R-:W-:Y:S01]  /*7d040*/  FSEL R7, R3, R45, P0 ;  /* 0x0000002d03077208 */ /* 0x000fe20000000000 */
[----:B------:R-:W-:Y:S05]  /*7d050*/  BRA `(.L_x_14438) ;  /* 0x0000205000007947 */ /* 0x000fea0003800000 */
.L_x_14428:
        /* <DEDUP_REMOVED lines=86> */
.L_x_14460:
[----:B------:R-:W-:Y:S05]  /*7d5c0*/  BSYNC B0 ;  /* 0x0000000000007941 */ /* 0x000fea0003800000 */
.L_x_14459:
        /* <DEDUP_REMOVED lines=8> */
.L_x_14462:
[----:B------:R-:W-:Y:S05]  /*7d650*/  BSYNC B3 ;  /* 0x0000000000037941 */ /* 0x000fea0003800000 */
.L_x_14461:
        /* <DEDUP_REMOVED lines=35> */
.L_x_14464:
[----:B0-2---:R-:W-:Y:S05]  /*7d890*/  BSYNC B0 ;  /* 0x0000000000007941 */ /* 0x005fea0003800000 */
.L_x_14463:
[----:B------:R-:W-:Y:S01]  /*7d8a0*/  LOP3.LUT R3, R7, 0x80000000, R15, 0xb8, !PT ;  /* 0x8000000007037812 */ /* 0x000fe200078eb80f */
[----:B-1----:R-:W0:Y:S01]  /*7d8b0*/  DMUL R62, R62, 0.5 ;  /* 0x3fe000003e3e7828 */ /* 0x002e220000000000 */
[----:B------:R-:W-:Y:S02]  /*7d8c0*/  FSEL R6, R4, R6, P0 ;  /* 0x0000000604067208 */ /* 0x000fe40000000000 */
[----:B------:R-:W-:Y:S01]  /*7d8d0*/  FSEL R7, R5, R3, P0 ;  /* 0x0000000305077208 */ /* 0x000fe20000000000 */
[----:B------:R-:W-:Y:S05]  /*7d8e0*/  BRA `(.L_x_14438) ;  /* 0x000017c000007947 */ /* 0x000fea0003800000 */
.L_x_14458:
        /* <DEDUP_REMOVED lines=112> */
.L_x_14466:
[----:B------:R-:W-:Y:S05]  /*7dff0*/  BSYNC B0 ;  /* 0x0000000000007941 */ /* 0x000fea0003800000 */
.L_x_14465:
        /* <DEDUP_REMOVED lines=10> */
.L_x_14468:
[----:B------:R-:W-:Y:S05]  /*7e0a0*/  BSYNC B3 ;  /* 0x0000000000037941 */ /* 0x000fea0003800000 */
.L_x_14467:
        /* <DEDUP_REMOVED lines=35> */
.L_x_14470:
[----:B0-2---:R-:W-:Y:S05]  /*7e2e0*/  BSYNC B0 ;  /* 0x0000000000007941 */ /* 0x005fea0003800000 */
.L_x_14469:
[----:B------:R-:W-:Y:S02]  /*7e2f0*/  LOP3.LUT R5, R7, 0x80000000, R15, 0xb8, !PT ;  /* 0x8000000007057812 */ /* 0x000fe400078eb80f */
[----:B------:R-:W-:Y:S02]  /*7e300*/  FSEL R6, R2, R6, P1 ;  /* 0x0000000602067208 */ /* 0x000fe40000800000 */
[----:B------:R-:W-:Y:S01]  /*7e310*/  FSEL R7, R3, R5, P1 ;  /* 0x0000000503077208 */ /* 0x000fe20000800000 */
[----:B------:R-:W-:Y:S05]  /*7e320*/  BRA `(.L_x_14438) ;  /* 0x00000d8000007947 */ /* 0x000fea0003800000 */
.L_x_14457:
        /* <DEDUP_REMOVED lines=23> */
.L_x_14472:
[----:B------:R-:W-:Y:S05]  /*7e4a0*/  BSYNC B3 ;  /* 0x0000000000037941 */ /* 0x000fea0003800000 */
.L_x_14471:
        /* <DEDUP_REMOVED lines=26> */
.L_x_14474:
[----:B------:R-:W-:Y:S05]  /*7e650*/  BSYNC B3 ;  /* 0x0000000000037941 */ /* 0x000fea0003800000 */
.L_x_14473:
        /* <DEDUP_REMOVED lines=72> */
[----:B------:R-:W-:Y:S01]  /*7eae0*/  IMAD.MOV.U32 R54, RZ, RZ, RZ ;  /* 0x000000ffff367224 */ /* 0x000fe200078e00ff */
[----:B------:R-:W-:Y:S01]  /*7eaf0*/  MOV R8, R2 ;  /* 0x0000000200087202 */ /* 0x000fe20000000f00 */
[----:B------:R-:W-:Y:S01]  /*7eb00*/  IMAD.MOV.U32 R62, RZ, RZ, 0x3ae80f1e ;  /* 0x3ae80f1eff3e7424 */ /* 0x000fe200078e00ff */
        /* <DEDUP_REMOVED lines=38> */
.L_x_14476:
[----:B------:R-:W-:Y:S05]  /*7ed70*/  BSYNC B0 ;  /* 0x0000000000007941 */ /* 0x000fea0003800000 */
.L_x_14475:
        /* <DEDUP_REMOVED lines=10> */
.L_x_14478:
[----:B------:R-:W-:Y:S05]  /*7ee20*/  BSYNC B3 ;  /* 0x0000000000037941 */ /* 0x000fea0003800000 */
.L_x_14477:
        /* <DEDUP_REMOVED lines=36> */
.L_x_14480:
[----:B012---:R-:W-:Y:S05]  /*7f070*/  BSYNC B0 ;  /* 0x0000000000007941 */ /* 0x007fea0003800000 */
.L_x_14479:
[----:B------:R-:W-:Y:S02]  /*7f080*/  LOP3.LUT R5, R7, 0x80000000, R15, 0xb8, !PT ;  /* 0x8000000007057812 */ /* 0x000fe400078eb80f */
[----:B------:R-:W-:Y:S02]  /*7f090*/  FSEL R6, R2, R6, P1 ;  /* 0x0000000602067208 */ /* 0x000fe40000800000 */
[----:B------:R-:W-:Y:S02]  /*7f0a0*/  FSEL R7, R3, R5, P1 ;  /* 0x0000000503077208 */ /* 0x000fe40000800000 */
.L_x_14438:
[----:B0-----:R-:W-:Y:S05]  /*7f0b0*/  BSYNC B2 ;  /* 0x0000000000027941 */ /* 0x001fea0003800000 */
.L_x_14427:
[----:B-1----:R-:W0:Y:S01]  /*7f0c0*/  DADD R62, R62, c[0x2][0x50] ;  /* 0x008014003e3e7629 */ /* 0x002e220000000000 */
[----:B------:R-:W-:Y:S01]  /*7f0d0*/  LOP3.LUT R47, R7, 0x80000000, R15, 0xb8, !PT ;  /* 0x80000000072f7812 */ /* 0x000fe200078eb80f */
[----:B------:R-:W-:-:S08]  /*7f0e0*/  IMAD.MOV.U32 R46, RZ, RZ, R6 ;  /* 0x000000ffff2e7224 */ /* 0x000fd000078e0006 */
[----:B0-----:R-:W-:Y:S01]  /*7f0f0*/  LOP3.LUT R45, R63, 0x80000000, R13, 0xb8, !PT ;  /* 0x800000003f2d7812 */ /* 0x001fe200078eb80d */
[----:B------:R-:W-:Y:S01]  /*7f100*/  IMAD.MOV.U32 R44, RZ, RZ, R62 ;  /* 0x000000ffff2c7224 */ /* 0x000fe200078e003e */
[----:B------:R-:W-:Y:S05]  /*7f110*/  BRA `(.L_x_14348) ;  /* 0x0000013000007947 */ /* 0x000fea0003800000 */
.L_x_14349:
        /* <DEDUP_REMOVED lines=19> */
.L_x_14348:
[----:B01----:R-:W-:Y:S05]  /*7f250*/  BSYNC B1 ;  /* 0x0000000000017941 */ /* 0x003fea0003800000 */
.L_x_14347:
        /* <DEDUP_REMOVED lines=146> */
.L_x_14488:
[----:B------:R-:W-:Y:S05]  /*7fb80*/  BSYNC B3 ;  /* 0x0000000000037941 */ /* 0x000fea0003800000 */
.L_x_14487:
        /* <DEDUP_REMOVED lines=62> */
.L_x_14486:
        /* <DEDUP_REMOVED lines=36> */
.L_x_14496:
[----:B------:R-:W-:Y:S05]  /*801b0*/  BSYNC B4 ;  /* 0x0000000000047941 */ /* 0x000fea0003800000 */
.L_x_14495:
[----:B------:R-:W-:Y:S05]  /*801c0*/  BRA `(.L_x_14494) ;  /* 0x0000001000007947 */ /* 0x000fea0003800000 */
.L_x_14493:
[----:B------:R0:W1:-:S06]  /*801d0*/  DADD R48, -R66, R64 ;  /* 0x0000000042307229 */ /* 0x00004c0000000140 */
.L_x_14494:
[----:B------:R-:W-:Y:S05]  /*801e0*/  BSYNC B3 ;  /* 0x0000000000037941 */ /* 0x000fea0003800000 */
.L_x_14492:
        /* <DEDUP_REMOVED lines=31> */
.L_x_14501:
[----:B------:R-:W-:Y:S05]  /*803e0*/  BSYNC B4 ;  /* 0x0000000000047941 */ /* 0x000fea0003800000 */
.L_x_14500:
[----:B------:R-:W-:Y:S02]  /*803f0*/  IMAD.MOV.U32 R2, RZ, RZ, R4 ;  /* 0x000000ffff027224 */ /* 0x000fe400078e0004 */
[----:B------:R-:W-:Y:S01]  /*80400*/  IMAD.MOV.U32 R3, RZ, RZ, R5 ;  /* 0x000000ffff037224 */ /* 0x000fe200078e0005 */
[----:B------:R-:W-:Y:S05]  /*80410*/  BRA `(.L_x_14499) ;  /* 0x0000001000007947 */ /* 0x000fea0003800000 */
.L_x_14498:
[----:B------:R2:W3:-:S06]  /*80420*/  DADD R2, R50, -R4 ;  /* 0x0000000032027229 */ /* 0x0004cc0000000804 */
.L_x_14499:
[----:B------:R-:W-:Y:S05]  /*80430*/  BSYNC B3 ;  /* 0x0000000000037941 */ /* 0x000fea0003800000 */
.L_x_14497:
        /* <DEDUP_REMOVED lines=30> */
.L_x_14503:
[----:B------:R-:W-:Y:S05]  /*80620*/  BSYNC B3 ;  /* 0x0000000000037941 */ /* 0x000fea0003800000 */
.L_x_14502:
        /* <DEDUP_REMOVED lines=66> */
.L_x_14504:
        /* <DEDUP_REMOVED lines=22> */
.L_x_14506:
[----:B------:R-:W-:Y:S05]  /*80bb0*/  BSYNC B3 ;  /* 0x0000000000037941 */ /* 0x000fea0003800000 */
.L_x_14505:
        /* <DEDUP_REMOVED lines=16> */
.L_x_14491:
        /* <DEDUP_REMOVED lines=26> */
.L_x_14509:
[----:B------:R-:W-:Y:S05]  /*80e60*/  BSYNC B3 ;  /* 0x0000000000037941 */ /* 0x000fea0003800000 */
.L_x_14508:
        /* <DEDUP_REMOVED lines=27> */
.L_x_14512:
[----:B------:R-:W-:Y:S05]  /*81020*/  BSYNC B3 ;  /* 0x0000000000037941 */ /* 0x000fea0003800000 */
.L_x_14511:
        /* <DEDUP_REMOVED lines=16> */
.L_x_14510:
        /* <DEDUP_REMOVED lines=56> */
.L_x_14513:
[----:B------:R-:W-:Y:S01]  /*814b0*/  IMAD.MOV.U32 R2, RZ, RZ, 0x0 ;  /* 0x00000000ff027424 */ /* 0x000fe200078e00ff */
[----:B------:R-:W-:Y:S01]  /*814c0*/  FSETP.NEU.FTZ.AND P0, PT, R5, RZ, PT ;  /* 0x000000ff0500720b */ /* 0x000fe20003f1d000 */
[----:B------:R-:W-:-:S06]  /*814d0*/  IMAD.MOV.U32 R3, RZ, RZ, 0x7ff00000 ;  /* 0x7ff00000ff037424 */ /* 0x000fcc00078e00ff */
[----:B------:R-:W0:-:S10]  /*814e0*/  DFMA R2, R4, R2, +INF ;  /* 0x7ff000000402742b */ /* 0x000e140000000002 */
[----:B0-----:R-:W-:Y:S02]  /*814f0*/  FSEL R48, R2, RZ, P0 ;  /* 0x000000ff02307208 */ /* 0x001fe40000000000 */
[----:B------:R-:W-:Y:S01]  /*81500*/  FSEL R49, R3, -QNAN , P0 ;  /* 0xfff0000003317808 */ /* 0x000fe20000000000 */
[----:B------:R-:W-:Y:S05]  /*81510*/  BRA `(.L_x_14489) ;  /* 0x000004d000007947 */ /* 0x000fea0003800000 */
.L_x_14507:
        /* <DEDUP_REMOVED lines=25> */
.L_x_14515:
[----:B------:R-:W-:Y:S05]  /*816b0*/  BSYNC B3 ;  /* 0x0000000000037941 */ /* 0x000fea0003800000 */
.L_x_14514:
        /* <DEDUP_REMOVED lines=21> */
.L_x_14517:
[----:B------:R-:W-:Y:S05]  /*81810*/  BSYNC B3 ;  /* 0x0000000000037941 */ /* 0x000fea0003800000 */
.L_x_14516:
[----:B------:R-:W-:Y:S05]  /*81820*/  BRA `(.L_x_14489) ;  /* 0x000001c000007947 */ /* 0x000fea0003800000 */
.L_x_14490:
        /* <DEDUP_REMOVED lines=25> */
.L_x_14519:
[----:B------:R-:W-:Y:S05]  /*819c0*/  BSYNC B3 ;  /* 0x0000000000037941 */ /* 0x000fea0003800000 */
.L_x_14518:
[----:B-1----:R-:W-:Y:S02]  /*819d0*/  IMAD.MOV.U32 R48, RZ, RZ, R4 ;  /* 0x000000ffff307224 */ /* 0x002fe400078e0004 */
[----:B------:R-:W-:Y:S02]  /*819e0*/  IMAD.MOV.U32 R49, RZ, RZ, R5 ;  /* 0x000000ffff317224 */ /* 0x000fe400078e0005 */
.L_x_14489:
[----:B------:R-:W-:Y:S05]  /*819f0*/  BSYNC B2 ;  /* 0x0000000000027941 */ /* 0x000fea0003800000 */
.L_x_14485:
        /* <DEDUP_REMOVED lines=25> */
.L_x_14524:
[----:B------:R-:W-:Y:S05]  /*81b90*/  BSYNC B4 ;  /* 0x0000000000047941 */ /* 0x000fea0003800000 */
.L_x_14523:
        /* <DEDUP_REMOVED lines=23> */
.L_x_14526:
        /* <DEDUP_REMOVED lines=43> */
.L_x_14525:
        /* <DEDUP_REMOVED lines=37> */
.L_x_14535:
[----:B------:R-:W-:Y:S05]  /*82210*/  BSYNC B6 ;  /* 0x0000000000067941 */ /* 0x000fea0003800000 */
.L_x_14534:
[----:B------:R-:W-:Y:S05]  /*82220*/  BRA `(.L_x_14533) ;  /* 0x0000001000007947 */ /* 0x000fea0003800000 */
.L_x_14532:
[----:B------:R0:W3:-:S06]  /*82230*/  DADD R68, -R66, R64 ;  /* 0x0000000042447229 */ /* 0x0000cc0000000140 */
.L_x_14533:
[----:B------:R-:W-:Y:S05]  /*82240*/  BSYNC B5 ;  /* 0x0000000000057941 */ /* 0x000fea0003800000 */
.L_x_14531:
        /* <DEDUP_REMOVED lines=28> */
.L_x_14540:
[----:B------:R-:W-:Y:S05]  /*82410*/  BSYNC B6 ;  /* 0x0000000000067941 */ /* 0x000fea0003800000 */
.L_x_14539:
[----:B------:R-:W-:Y:S02]  /*82420*/  IMAD.MOV.U32 R14, RZ, RZ, R2 ;  /* 0x000000ffff0e7224 */ /* 0x000fe400078e0002 */
[----:B------:R-:W-:Y:S01]  /*82430*/  IMAD.MOV.U32 R15, RZ, RZ, R3 ;  /* 0x000000ffff0f7224 */ /* 0x000fe200078e0003 */
[----:B------:R-:W-:Y:S05]  /*82440*/  BRA `(.L_x_14538) ;  /* 0x0000001000007947 */ /* 0x000fea0003800000 */
.L_x_14537:
[----:B------:R4:W0:-:S06]  /*82450*/  DADD R14, -R62, R50 ;  /* 0x000000003e0e7229 */ /* 0x00080c0000000132 */
.L_x_14538:
[----:B------:R-:W-:Y:S05]  /*82460*/  BSYNC B5 ;  /* 0x0000000000057941 */ /* 0x000fea0003800000 */
.L_x_14536:
        /* <DEDUP_REMOVED lines=30> */
.L_x_14542:
[----:B------:R-:W-:Y:S05]  /*82650*/  BSYNC B5 ;  /* 0x0000000000057941 */ /* 0x000fea0003800000 */
.L_x_14541:
[----:B01----:R-:W-:Y:S02]  /*82660*/  IMAD.MOV.U32 R14, RZ, RZ, R4 ;  /* 0x000000ffff0e7224 */ /* 0x003fe400078e0004 */
[----:B------:R-:W-:Y:S01]  /*82670*/  IMAD.MOV.U32 R15, RZ, RZ, R5 ;  /* 0x000000ffff0f7224 */ /* 0x000fe200078e0005 */
[----:B------:R-:W-:Y:S05]  /*82680*/  BRA `(.L_x_14543) ;  /* 0x0000098000007947 */ /* 0x000fea0003800000 */
.L_x_14530:
        /* <DEDUP_REMOVED lines=30> */
.L_x_14546:
[----:B------:R-:W-:Y:S05]  /*82870*/  BSYNC B5 ;  /* 0x0000000000057941 */ /* 0x000fea0003800000 */
.L_x_14545:
[----:B01----:R-:W-:Y:S02]  /*82880*/  IMAD.MOV.U32 R14, RZ, RZ, R4 ;  /* 0x000000ffff0e7224 */ /* 0x003fe400078e0004 */
[----:B------:R-:W-:Y:S01]  /*82890*/  IMAD.MOV.U32 R15, RZ, RZ, R5 ;  /* 0x000000ffff0f7224 */ /* 0x000fe200078e0005 */
[----:B------:R-:W-:Y:S05]  /*828a0*/  BRA `(.L_x_14543) ;  /* 0x0000076000007947 */ /* 0x000fea0003800000 */
.L_x_14544:
        /* <DEDUP_REMOVED lines=31> */
.L_x_14548:
[----:B------:R-:W-:Y:S05]  /*82aa0*/  BSYNC B5 ;  /* 0x0000000000057941 */ /* 0x000fea0003800000 */
.L_x_14547:
        /* <DEDUP_REMOVED lines=21> */
.L_x_14550:
[----:B------:R-:W-:Y:S05]  /*82c00*/  BSYNC B5 ;  /* 0x0000000000057941 */ /* 0x000fea0003800000 */
.L_x_14549:
[----:B------:R-:W0:Y:S01]  /*82c10*/  DMUL R12, R12, 8.11296384146066816958e+31 ;  /* 0x469000000c0c7828 */ /* 0x000e220000000000 */
[----:B------:R-:W-:Y:S02]  /*82c20*/  IMAD.MOV.U32 R14, RZ, RZ, R2 ;  /* 0x000000ffff0e7224 */ /* 0x000fe400078e0002 */
[----:B------:R-:W-:Y:S01]  /*82c30*/  IMAD.MOV.U32 R15, RZ, RZ, R3 ;  /* 0x000000ffff0f7224 */ /* 0x000fe200078e0003 */
[----:B------:R-:W-:Y:S05]  /*82c40*/  BRA `(.L_x_14543) ;  /* 0x000003c000007947 */ /* 0x000fea0003800000 */
.L_x_14529:
        /* <DEDUP_REMOVED lines=27> */
.L_x_14552:
[----:B------:R-:W-:Y:S05]  /*82e00*/  BSYNC B5 ;  /* 0x0000000000057941 */ /* 0x000fea0003800000 */
.L_x_14551:
        /* <DEDUP_REMOVED lines=30> */
.L_x_14554:
[----:B------:R-:W-:Y:S05]  /*82ff0*/  BSYNC B5 ;  /* 0x0000000000057941 */ /* 0x000fea0003800000 */
.L_x_14553:
[----:B01-3--:R0:W1:-:S06]  /*83000*/  DMUL R14, R4, R50 ;  /* 0x00000032040e7228 */ /* 0x00b04c0000000000 */
.L_x_14543:
[----:B0-----:R-:W-:Y:S05]  /*83010*/  BSYNC B4 ;  /* 0x0000000000047941 */ /* 0x001fea0003800000 */
.L_x_14528:
[----:B------:R-:W-:Y:S05]  /*83020*/  BRA `(.L_x_14555) ;  /* 0x0000002000007947 */ /* 0x000fea0003800000 */
.L_x_14522:
[----:B------:R3:W4:-:S04]  /*83030*/  DMUL R14, R10, 9.00719925474099200000e+15 ;  /* 0x434000000a0e7828 */ /* 0x0007080000000000 */
[----:B------:R-:W0:-:S06]  /*83040*/  DMUL R12, R12, 9.00719925474099200000e+15 ;  /* 0x434000000c0c7828 */ /* 0x000e0c0000000000 */
.L_x_14555:
[----:B---34-:R-:W-:Y:S05]  /*83050*/  BSYNC B2 ;  /* 0x0000000000027941 */ /* 0x018fea0003800000 */
.L_x_14521:
        /* <DEDUP_REMOVED lines=28> */
.L_x_14557:
[----:B------:R-:W-:Y:S05]  /*83220*/  BSYNC B2 ;  /* 0x0000000000027941 */ /* 0x000fea0003800000 */
.L_x_14556:
        /* <DEDUP_REMOVED lines=43> */
.L_x_14559:
[----:B------:R-:W-:Y:S02]  /*834e0*/  FSEL R2, RZ, 3.37028055040000000000e+12, P1 ;  /* 0x54442d18ff027808 */ /* 0x000fe40000800000 */
[----:B------:R-:W-:Y:S02]  /*834f0*/  FSEL R3, RZ, 2.1426990032196044922, P1 ;  /* 0x400921fbff037808 */ /* 0x000fe40000800000 */
.L_x_14560:
[----:B------:R-:W-:Y:S05]  /*83500*/  BSYNC B0 ;  /* 0x0000000000007941 */ /* 0x000fea0003800000 */
.L_x_14558:
[----:B------:R0:W1:Y:S02]  /*83510*/  DADD R14, |R14|, |R12| ;  /* 0x000000000e0e7229 */ /* 0x000064000000060c */
[----:B0-----:R-:W-:-:S04]  /*83520*/  LOP3.LUT R13, R3, 0x80000000, R13, 0xb8, !PT ;  /* 0x80000000030d7812 */ /* 0x001fc800078eb80d */
[----:B-1----:R-:W0:-:S06]  /*83530*/  DSETP.GTU.AND P0, PT, |R14|, +INF , PT ;  /* 0x7ff000000e00742a */ /* 0x002e0c0003f0c200 */
[----:B0-----:R-:W-:Y:S02]  /*83540*/  FSEL R2, R14, R2, P0 ;  /* 0x000000020e027208 */ /* 0x001fe40000000000 */
[----:B------:R-:W-:Y:S02]  /*83550*/  FSEL R3, R15, R13, P0 ;  /* 0x0000000d0f037208 */ /* 0x000fe40000000000 */
.L_x_14527:
[----:B------:R-:W-:Y:S05]  /*83560*/  BSYNC B3 ;  /* 0x0000000000037941 */ /* 0x000fea0003800000 */
.L_x_14520:
[----:B---3--:R-:W-:Y:S01]  /*83570*/  LOP3.LUT R11, R3, 0x80000000, R43, 0xb8, !PT ;  /* 0x80000000030b7812 */ /* 0x008fe200078eb82b */
[----:B------:R-:W-:Y:S01]  /*83580*/  IMAD.MOV.U32 R10, RZ, RZ, R2 ;  /* 0x000000ffff0a7224 */ /* 0x000fe200078e0002 */
[----:B-12---:R-:W-:Y:S01]  /*83590*/  LOP3.LUT R9, R49, 0x80000000, R41, 0xb8, !PT ;  /* 0x8000000031097812 */ /* 0x006fe200078eb829 */
[----:B------:R-:W-:Y:S01]  /*835a0*/  IMAD.MOV.U32 R8, RZ, RZ, R48 ;  /* 0x000000ffff087224 */ /* 0x000fe200078e0030 */
[----:B------:R-:W-:Y:S05]  /*835b0*/  BRA `(.L_x_14482) ;  /* 0x0000450000007947 */ /* 0x000fea0003800000 */
.L_x_14484:
        /* <DEDUP_REMOVED lines=90> */
.L_x_14566:
[----:B------:R-:W-:Y:S05]  /*83b60*/  BSYNC B0 ;  /* 0x0000000000007941 */ /* 0x000fea0003800000 */
.L_x_14565:
        /* <DEDUP_REMOVED lines=8> */
.L_x_14568:
[----:B------:R-:W-:Y:S05]  /*83bf0*/  BSYNC B3 ;  /* 0x0000000000037941 */ /* 0x000fea0003800000 */
.L_x_14567:
        /* <DEDUP_REMOVED lines=43> */
.L_x_14570:
[----:B------:R-:W-:-:S04]  /*83eb0*/  ISETP.GE.AND P0, PT, R13, RZ, PT ;  /* 0x000000ff0d00720c */ /* 0x000fc80003f06270 */
[----:B------:R-:W-:Y:S02]  /*83ec0*/  FSEL R6, RZ, 3.37028055040000000000e+12, P0 ;  /* 0x54442d18ff067808 */ /* 0x000fe40000000000 */
[----:B------:R-:W-:Y:S02]  /*83ed0*/  FSEL R7, RZ, 2.1426990032196044922, P0 ;  /* 0x400921fbff077808 */ /* 0x000fe40000000000 */
.L_x_14571:
[----:B------:R-:W-:Y:S05]  /*83ee0*/  BSYNC B0 ;  /* 0x0000000000007941 */ /* 0x000fea0003800000 */
.L_x_14569:
[----:B------:R-:W2:Y:S01]  /*83ef0*/  DADD R2, |R40|, |R42| ;  /* 0x0000000028027229 */ /* 0x000ea2000000062a */
[----:B------:R-:W-:-:S03]  /*83f00*/  LOP3.LUT R11, R7, 0x80000000, R11, 0xb8, !PT ;  /* 0x80000000070b7812 */ /* 0x000fc600078eb80b */
[----:B-1----:R-:W-:-:S04]  /*83f10*/  DMUL R48, R48, 0.5 ;  /* 0x3fe0000030307828 */ /* 0x002fc80000000000 */
[----:B--2---:R-:W1:-:S06]  /*83f20*/  DSETP.GTU.AND P0, PT, |R2|, +INF , PT ;  /* 0x7ff000000200742a */ /* 0x004e4c0003f0c200 */
[----:B-1----:R-:W-:Y:S02]  /*83f30*/  FSEL R6, R2, R6, P0 ;  /* 0x0000000602067208 */ /* 0x002fe40000000000 */
[----:B------:R-:W-:Y:S01]  /*83f40*/  FSEL R7, R3, R11, P0 ;  /* 0x0000000b03077208 */ /* 0x000fe20000000000 */
[----:B------:R-:W-:Y:S05]  /*83f50*/  BRA `(.L_x_14572) ;  /* 0x000039c000007947 */ /* 0x000fea0003800000 */
.L_x_14564:
        /* <DEDUP_REMOVED lines=15> */
[----:B------:R-:W-:-:S02]  /*84050*/  MOV R54, RZ ;  /* 0x000000ff00367202 */ /* 0x000fc40000000f00 */
        /* <DEDUP_REMOVED lines=96> */
.L_x_14574:
[----:B------:R-:W-:Y:S05]  /*84660*/  BSYNC B0 ;  /* 0x0000000000007941 */ /* 0x000fea0003800000 */
.L_x_14573:
        /* <DEDUP_REMOVED lines=10> */
.L_x_14576:
[----:B------:R-:W-:Y:S05]  /*84710*/  BSYNC B3 ;  /* 0x0000000000037941 */ /* 0x000fea0003800000 */
.L_x_14575:
        /* <DEDUP_REMOVED lines=43> */
.L_x_14578:
[----:B------:R-:W-:-:S04]  /*849d0*/  ISETP.GE.AND P0, PT, R13, RZ, PT ;  /* 0x000000ff0d00720c */ /* 0x000fc80003f06270 */
[----:B0-----:R-:W-:Y:S02]  /*849e0*/  FSEL R6, RZ, 3.37028055040000000000e+12, P0 ;  /* 0x54442d18ff067808 */ /* 0x001fe40000000000 */
[----:B------:R-:W-:Y:S02]  /*849f0*/  FSEL R7, RZ, 2.1426990032196044922, P0 ;  /* 0x400921fbff077808 */ /* 0x000fe40000000000 */
.L_x_14579:
[----:B------:R-:W-:Y:S05]  /*84a00*/  BSYNC B0 ;  /* 0x0000000000007941 */ /* 0x000fea0003800000 */
.L_x_14577:
[----:B------:R-:W0:Y:S01]  /*84a10*/  DADD R2, |R40|, |R42| ;  /* 0x0000000028027229 */ /* 0x000e22000000062a */
[----:B------:R-:W-:-:S05]  /*84a20*/  LOP3.LUT R11, R7, 0x80000000, R11, 0xb8, !PT ;  /* 0x80000000070b7812 */ /* 0x000fca00078eb80b */
[----:B0-----:R-:W0:-:S06]  /*84a30*/  DSETP.GTU.AND P0, PT, |R2|, +INF , PT ;  /* 0x7ff000000200742a */ /* 0x001e0c0003f0c200 */
[----:B0-----:R-:W-:Y:S02]  /*84a40*/  FSEL R6, R2, R6, P0 ;  /* 0x0000000602067208 */ /* 0x001fe40000000000 */
[----:B------:R-:W-:Y:S01]  /*84a50*/  FSEL R7, R3, R11, P0 ;  /* 0x0000000b03077208 */ /* 0x000fe20000000000 */
[----:B------:R-:W-:Y:S05]  /*84a60*/  BRA `(.L_x_14572) ;  /* 0x00002eb000007947 */ /* 0x000fea0003800000 */
.L_x_14563:
        /* <DEDUP_REMOVED lines=23> */
.L_x_14581:
[----:B------:R-:W-:Y:S05]  /*84be0*/  BSYNC B3 ;  /* 0x0000000000037941 */ /* 0x000fea0003800000 */
.L_x_14580:
[----:B------:R-:W0:Y:S01]  /*84bf0*/  MUFU.RCP64H R5, -2.718280792236328125 ;  /* 0xc005bf0a00057908 */ /* 0x000e220000001800 */
[----:B------:R-:W-:Y:S01]  /*84c00*/  MOV R6, 0x8b145769 ;  /* 0x8b14576900067802 */ /* 0x000fe20000000f00 */
[----:B------:R-:W-:Y:S01]  /*84c10*/  IMAD.MOV.U32 R7, RZ, RZ, 0x4005bf0a ;  /* 0x4005bf0aff077424 */ /* 0x000fe200078e00ff */
[----:B------:R-:W-:Y:S01]  /*84c20*/  FSETP.GEU.AND P1, PT, |R43|, 6.5827683646048100446e-37, PT ;  /* 0x036000002b00780b */ /* 0x000fe20003f2e200 */
[----:B------:R-:W-:Y:S01]  /*84c30*/  IMAD.MOV.U32 R4, RZ, RZ, 0x1 ;  /* 0x00000001ff047424 */ /* 0x000fe200078e00ff */
        /* <DEDUP_REMOVED lines=21> */
.L_x_14583:
[----:B------:R-:W-:Y:S05]  /*84d90*/  BSYNC B3 ;  /* 0x0000000000037941 */ /* 0x000fea0003800000 */
.L_x_14582:
        /* <DEDUP_REMOVED lines=48> */
[----:B0-----:R-:W-:Y:S01]  /*850a0*/  MOV R6, R2 ;  /* 0x0000000200067202 */ /* 0x001fe20000000f00 */
[----:B------:R-:W-:-:S03]  /*850b0*/  IMAD.MOV.U32 R7, RZ, RZ, R3 ;  /* 0x000000ffff077224 */ /* 0x000fc600078e0003 */
        /* <DEDUP_REMOVED lines=63> */
.L_x_14585:
[----:B------:R-:W-:Y:S05]  /*854b0*/  BSYNC B0 ;  /* 0x0000000000007941 */ /* 0x000fea0003800000 */
.L_x_14584:
        /* <DEDUP_REMOVED lines=8> */
[----:B------:R-:W-:Y:S01]  /*85540*/  MOV R4, R2 ;  /* 0x0000000200047202 */ /* 0x000fe20000000f00 */
[----:B------:R-:W-:Y:S02]  /*85550*/  IMAD.MOV.U32 R5, RZ, RZ, R3 ;  /* 0x000000ffff057224 */ /* 0x000fe400078e0003 */
.L_x_14587:
[----:B------:R-:W-:Y:S05]  /*85560*/  BSYNC B3 ;  /* 0x0000000000037941 */ /* 0x000fea0003800000 */
.L_x_14586:
        /* <DEDUP_REMOVED lines=43> */
.L_x_14589:
[----:B------:R-:W-:-:S04]  /*85820*/  ISETP.GE.AND P0, PT, R13, RZ, PT ;  /* 0x000000ff0d00720c */ /* 0x000fc80003f06270 */
[----:B0-----:R-:W-:Y:S02]  /*85830*/  FSEL R6, RZ, 3.37028055040000000000e+12, P0 ;  /* 0x54442d18ff067808 */ /* 0x001fe40000000000 */
[----:B------:R-:W-:Y:S02]  /*85840*/  FSEL R7, RZ, 2.1426990032196044922, P0 ;  /* 0x400921fbff077808 */ /* 0x000fe40000000000 */
.L_x_14590:
[----:B------:R-:W-:Y:S05]  /*85850*/  BSYNC B0 ;  /* 0x0000000000007941 */ /* 0x000fea0003800000 */
.L_x_14588:
[----:B------:R-:W0:Y:S01]  /*85860*/  DADD R2, |R40|, |R42| ;  /* 0x0000000028027229 */ /* 0x000e22000000062a */
[----:B------:R-:W-:-:S03]  /*85870*/  LOP3.LUT R11, R7, 0x80000000, R11, 0xb8, !PT ;  /* 0x80000000070b7812 */ /* 0x000fc600078eb80b */
[----:B-1----:R-:W-:-:S04]  /*85880*/  DADD R48, R48, 1 ;  /* 0x3ff0000030307429 */ /* 0x002fc80000000000 */
[----:B0-----:R-:W0:-:S06]  /*85890*/  DSETP.GTU.AND P0, PT, |R2|, +INF , PT ;  /* 0x7ff000000200742a */ /* 0x001e0c0003f0c200 */
[----:B0-----:R-:W-:Y:S02]  /*858a0*/  FSEL R6, R2, R6, P0 ;  /* 0x0000000602067208 */ /* 0x001fe40000000000 */
[----:B------:R-:W-:Y:S01]  /*858b0*/  FSEL R7, R3, R11, P0 ;  /* 0x0000000b03077208 */ /* 0x000fe20000000000 */
[----:B------:R-:W-:Y:S05]  /*858c0*/  BRA `(.L_x_14572) ;  /* 0x0000205000007947 */ /* 0x000fea0003800000 */
.L_x_14562:
        /* <DEDUP_REMOVED lines=86> */
.L_x_14594:
[----:B------:R-:W-:Y:S05]  /*85e30*/  BSYNC B0 ;  /* 0x0000000000007941 */ /* 0x000fea0003800000 */
.L_x_14593:
        /* <DEDUP_REMOVED lines=8> */
.L_x_14596:
[----:B------:R-:W-:Y:S05]  /*85ec0*/  BSYNC B3 ;  /* 0x0000000000037941 */ /* 0x000fea0003800000 */
.L_x_14595:
        /* <DEDUP_REMOVED lines=35> */
.L_x_14598:
[----:B0-2---:R-:W-:Y:S05]  /*86100*/  BSYNC B0 ;  /* 0x0000000000007941 */ /* 0x005fea0003800000 */
.L_x_14597:
[----:B------:R-:W-:Y:S01]  /*86110*/  LOP3.LUT R3, R7, 0x80000000, R43, 0xb8, !PT ;  /* 0x8000000007037812 */ /* 0x000fe200078eb82b */
[----:B-1----:R-:W0:Y:S01]  /*86120*/  DMUL R48, R48, 0.5 ;  /* 0x3fe0000030307828 */ /* 0x002e220000000000 */
[----:B------:R-:W-:Y:S02]  /*86130*/  FSEL R6, R4, R6, P0 ;  /* 0x0000000604067208 */ /* 0x000fe40000000000 */
[----:B------:R-:W-:Y:S01]  /*86140*/  FSEL R7, R5, R3, P0 ;  /* 0x0000000305077208 */ /* 0x000fe20000000000 */
[----:B------:R-:W-:Y:S05]  /*86150*/  BRA `(.L_x_14572) ;  /* 0x000017c000007947 */ /* 0x000fea0003800000 */
.L_x_14592:
        /* <DEDUP_REMOVED lines=112> */
.L_x_14600:
[----:B------:R-:W-:Y:S05]  /*86860*/  BSYNC B0 ;  /* 0x0000000000007941 */ /* 0x000fea0003800000 */
.L_x_14599:
        /* <DEDUP_REMOVED lines=10> */
.L_x_14602:
[----:B------:R-:W-:Y:S05]  /*86910*/  BSYNC B3 ;  /* 0x0000000000037941 */ /* 0x000fea0003800000 */
.L_x_14601:
        /* <DEDUP_REMOVED lines=35> */
.L_x_14604:
[----:B0-2---:R-:W-:Y:S05]  /*86b50*/  BSYNC B0 ;  /* 0x0000000000007941 */ /* 0x005fea0003800000 */
.L_x_14603:
[----:B------:R-:W-:Y:S02]  /*86b60*/  LOP3.LUT R5, R7, 0x80000000, R43, 0xb8, !PT ;  /* 0x8000000007057812 */ /* 0x000fe400078eb82b */
[----:B------:R-:W-:Y:S02]  /*86b70*/  FSEL R6, R2, R6, P1 ;  /* 0x0000000602067208 */ /* 0x000fe40000800000 */
[----:B------:R-:W-:Y:S01]  /*86b80*/  FSEL R7, R3, R5, P1 ;  /* 0x0000000503077208 */ /* 0x000fe20000800000 */
[----:B------:R-:W-:Y:S05]  /*86b90*/  BRA `(.L_x_14572) ;  /* 0x00000d8000007947 */ /* 0x000fea0003800000 */
.L_x_14591:
        /* <DEDUP_REMOVED lines=23> */
.L_x_14606:
[----:B------:R-:W-:Y:S05]  /*86d10*/  BSYNC B3 ;  /* 0x0000000000037941 */ /* 0x000fea0003800000 */
.L_x_14605:
        /* <DEDUP_REMOVED lines=26> */
.L_x_14608:
[----:B------:R-:W-:Y:S05]  /*86ec0*/  BSYNC B3 ;  /* 0x0000000000037941 */ /* 0x000fea0003800000 */
.L_x_14607:
        /* <DEDUP_REMOVED lines=113> */
.L_x_14610:
[----:B------:R-:W-:Y:S05]  /*875e0*/  BSYNC B0 ;  /* 0x0000000000007941 */ /* 0x000fea0003800000 */
.L_x_14609:
        /* <DEDUP_REMOVED lines=10> */
.L_x_14612:
[----:B------:R-:W-:Y:S05]  /*87690*/  BSYNC B3 ;  /* 0x0000000000037941 */ /* 0x000fea0003800000 */
.L_x_14611:
        /* <DEDUP_REMOVED lines=36> */
.L_x_14614:
[----:B012---:R-:W-:Y:S05]  /*878e0*/  BSYNC B0 ;  /* 0x0000000000007941 */ /* 0x007fea0003800000 */
.L_x_14613:
[----:B------:R-:W-:Y:S02]  /*878f0*/  LOP3.LUT R5, R7, 0x80000000, R43, 0xb8, !PT ;  /* 0x8000000007057812 */ /* 0x000fe400078eb82b */
[----:B------:R-:W-:Y:S02]  /*87900*/  FSEL R6, R2, R6, P1 ;  /* 0x0000000602067208 */ /* 0x000fe40000800000 */
[----:B------:R-:W-:Y:S02]  /*87910*/  FSEL R7, R3, R5, P1 ;  /* 0x0000000503077208 */ /* 0x000fe40000800000 */
.L_x_14572:
[----:B0-----:R-:W-:Y:S05]  /*87920*/  BSYNC B2 ;  /* 0x0000000000027941 */ /* 0x001fea0003800000 */
.L_x_14561:
[----:B-1----:R-:W0:Y:S01]  /*87930*/  DADD R48, R48, c[0x2][0x50] ;  /* 0x0080140030307629 */ /* 0x002e220000000000 */
[----:B------:R-:W-:Y:S01]  /*87940*/  LOP3.LUT R11, R7, 0x80000000, R43, 0xb8, !PT ;  /* 0x80000000070b7812 */ /* 0x000fe200078eb82b */
[----:B------:R-:W-:-:S08]  /*87950*/  IMAD.MOV.U32 R10, RZ, RZ, R6 ;  /* 0x000000ffff0a7224 */ /* 0x000fd000078e0006 */
[----:B0-----:R-:W-:Y:S01]  /*87960*/  LOP3.LUT R9, R49, 0x80000000, R41, 0xb8, !PT ;  /* 0x8000000031097812 */ /* 0x001fe200078eb829 */
[----:B------:R-:W-:Y:S01]  /*87970*/  IMAD.MOV.U32 R8, RZ, RZ, R48 ;  /* 0x000000ffff087224 */ /* 0x000fe200078e0030 */
[----:B------:R-:W-:Y:S05]  /*87980*/  BRA `(.L_x_14482) ;  /* 0x0000013000007947 */ /* 0x000fea0003800000 */
.L_x_14483:
        /* <DEDUP_REMOVED lines=19> */
.L_x_14482:
[----:B01----:R-:W-:Y:S05]  /*87ac0*/  BSYNC B1 ;  /* 0x0000000000017941 */ /* 0x003fea0003800000 */
.L_x_14481:
[----:B------:R-:W-:Y:S01]  /*87ad0*/  WARPSYNC 0xffffffff ;  /* 0xffffffff00007948 */ /* 0x000fe20003800000 */
[----:B------:R-:W0:Y:S01]  /*87ae0*/  S2R R4, SR_TID.X ;  /* 0x0000000000047919 */ /* 0x000e220000002100 */
[----:B------:R-:W-:Y:S01]  /*87af0*/  BSSY B0, `(.L_x_14615) ;  /* 0x0000033000007945 */ /* 0x000fe20003800000 */
[----:B------:R-:W-:Y:S01]  /*87b00*/  BSSY B1, `(.L_x_14616) ;  /* 0x000002b000017945 */ /* 0x000fe20003800000 */
[----:B0-----:R-:W-:-:S13]  /*87b10*/  ISETP.GE.AND P0, PT, R4, R53, PT ;  /* 0x000000350400720c */ /* 0x001fda0003f06270 */
[----:B------:R-:W-:Y:S01]  /*87b20*/  @!P0 IMAD.IADD R2, R0, 0x1, R4 ;  /* 0x0000000100028824 */ /* 0x000fe200078e0204 */
[----:B------:R-:W-:Y:S01]  /*87b30*/  @!P0 IADD3 R4, R4, 0x80, RZ ;  /* 0x0000008004048810 */ /* 0x000fe20007ffe0ff */
[----:B------:R-:W-:-:S04]  /*87b40*/  @!P0 IMAD.MOV.U32 R3, RZ, RZ, 0x10 ;  /* 0x00000010ff038424 */ /* 0x000fc800078e00ff */
[----:B------:R-:W-:-:S05]  /*87b50*/  @!P0 IMAD.WIDE.U32 R2, R2, R3, c[0x0][0x168] ;  /* 0x00005a0002028625 */ /* 0x000fca00078e0003 */
[----:B------:R0:W-:Y:S01]  /*87b60*/  @!P0 STG.E.128 [R2.64], R36 ;  /* 0x0000002402008986 */ /* 0x0001e2000c101d04 */
[----:B------:R-:W-:-:S13]  /*87b70*/  ISETP.GE.AND P0, PT, R4, R53, PT ;  /* 0x000000350400720c */ /* 0x000fda0003f06270 */
[----:B------:R-:W-:Y:S05]  /*87b80*/  @P0 BRA `(.L_x_14617) ;  /* 0x000000c000000947 */ /* 0x000fea0003800000 */
[----:B0-----:R-:W-:Y:S01]  /*87b90*/  IMAD.IADD R2, R0, 0x1, R4 ;  /* 0x0000000100027824 */ /* 0x001fe200078e0204 */
[----:B------:R-:W-:Y:S01]  /*87ba0*/  IADD3 R4, R4, 0x80, RZ ;  /* 0x0000008004047810 */ /* 0x000fe20007ffe0ff */
[----:B------:R-:W-:-:S03]  /*87bb0*/  IMAD.MOV.U32 R3, RZ, RZ, 0x10 ;  /* 0x00000010ff037424 */ /* 0x000fc600078e00ff */
[----:B------:R-:W-:Y:S01]  /*87bc0*/  ISETP.GE.AND P0, PT, R4, R53, PT ;  /* 0x000000350400720c */ /* 0x000fe20003f06270 */
[----:B------:R-:W-:-:S05]  /*87bd0*/  IMAD.WIDE.U32 R2, R2, R3, c[0x0][0x168] ;  /* 0x00005a0002027625 */ /* 0x000fca00078e0003 */
[----:B------:R0:W-:Y:S07]  /*87be0*/  STG.E.128 [R2.64], R32 ;  /* 0x0000002002007986 */ /* 0x0001ee000c101d04 */
[----:B------:R-:W-:Y:S05]  /*87bf0*/  @P0 BRA `(.L_x_14618) ;  /* 0x000000c000000947 */ /* 0x000fea0003800000 */
[----:B0-----:R-:W-:Y:S01]  /*87c00*/  IADD3 R2, R0, R4, RZ ;  /* 0x0000000400027210 */ /* 0x001fe20007ffe0ff */
[----:B------:R-:W-:Y:S01]  /*87c10*/  IMAD.MOV.U32 R3, RZ, RZ, 0x10 ;  /* 0x00000010ff037424 */ /* 0x000fe200078e00ff */
[----:B------:R-:W-:-:S03]  /*87c20*/  IADD3 R4, R4, 0x80, RZ ;  /* 0x0000008004047810 */ /* 0x000fc60007ffe0ff */
[----:B------:R-:W-:-:S05]  /*87c30*/  IMAD.WIDE.U32 R2, R2, R3, c[0x0][0x168] ;  /* 0x00005a0002027625 */ /* 0x000fca00078e0003 */
[----:B------:R0:W-:Y:S02]  /*87c40*/  STG.E.128 [R2.64], R28 ;  /* 0x0000001c02007986 */ /* 0x0001e4000c101d04 */
.L_x_14617:
[----:B------:R-:W-:-:S13]  /*87c50*/  ISETP.GE.AND P0, PT, R4, R53, PT ;  /* 0x000000350400720c */ /* 0x000fda0003f06270 */
[----:B------:R-:W-:Y:S05]  /*87c60*/  @P0 BRA `(.L_x_14619) ;  /* 0x000000c000000947 */ /* 0x000fea0003800000 */
[----:B0-----:R-:W-:Y:S01]  /*87c70*/  IMAD.IADD R2, R0, 0x1, R4 ;  /* 0x0000000100027824 */ /* 0x001fe200078e0204 */
[----:B------:R-:W-:Y:S01]  /*87c80*/  IADD3 R4, R4, 0x80, RZ ;  /* 0x0000008004047810 */ /* 0x000fe20007ffe0ff */
[----:B------:R-:W-:-:S04]  /*87c90*/  IMAD.MOV.U32 R3, RZ, RZ, 0x10 ;  /* 0x00000010ff037424 */ /* 0x000fc800078e00ff */
[----:B------:R-:W-:-:S05]  /*87ca0*/  IMAD.WIDE.U32 R2, R2, R3, c[0x0][0x168] ;  /* 0x00005a0002027625 */ /* 0x000fca00078e0003 */
[----:B------:R0:W-:Y:S02]  /*87cb0*/  STG.E.128 [R2.64], R24 ;  /* 0x0000001802007986 */ /* 0x0001e4000c101d04 */
.L_x_14618:
[----:B------:R-:W-:-:S13]  /*87cc0*/  ISETP.GE.AND P0, PT, R4, R53, PT ;  /* 0x000000350400720c */ /* 0x000fda0003f06270 */
[----:B------:R-:W-:Y:S05]  /*87cd0*/  @P0 BRA `(.L_x_14620) ;  /* 0x000000d000000947 */ /* 0x000fea0003800000 */
[----:B0-----:R-:W-:Y:S01]  /*87ce0*/  IMAD.IADD R2, R0, 0x1, R4 ;  /* 0x0000000100027824 */ /* 0x001fe200078e0204 */
[----:B------:R-:W-:Y:S01]  /*87cf0*/  IADD3 R4, R4, 0x80, RZ ;  /* 0x0000008004047810 */ /* 0x000fe20007ffe0ff */
[----:B------:R-:W-:-:S04]  /*87d00*/  IMAD.MOV.U32 R3, RZ, RZ, 0x10 ;  /* 0x00000010ff037424 */ /* 0x000fc800078e00ff */
[----:B------:R-:W-:-:S05]  /*87d10*/  IMAD.WIDE.U32 R2, R2, R3, c[0x0][0x168] ;  /* 0x00005a0002027625 */ /* 0x000fca00078e0003 */
[----:B------:R0:W-:Y:S02]  /*87d20*/  STG.E.128 [R2.64], R20 ;  /* 0x0000001402007986 */ /* 0x0001e4000c101d04 */
.L_x_14619:
[----:B------:R-:W-:-:S13]  /*87d30*/  ISETP.GE.AND P0, PT, R4, R53, PT ;  /* 0x000000350400720c */ /* 0x000fda0003f06270 */
[----:B------:R-:W-:Y:S01]  /*87d40*/  @P0 BREAK B1 ;  /* 0x0000000000010942 */ /* 0x000fe20003800000 */
[----:B------:R-:W-:Y:S05]  /*87d50*/  @P0 BRA `(.L_x_14621) ;  /* 0x000000c000000947 */ /* 0x000fea0003800000 */
[----:B0-----:R-:W-:Y:S01]  /*87d60*/  IMAD.IADD R2, R0, 0x1, R4 ;  /* 0x0000000100027824 */ /* 0x001fe200078e0204 */
[----:B------:R-:W-:Y:S01]  /*87d70*/  IADD3 R4, R4, 0x80, RZ ;  /* 0x0000008004047810 */ /* 0x000fe20007ffe0ff */
[----:B------:R-:W-:-:S04]  /*87d80*/  IMAD.MOV.U32 R3, RZ, RZ, 0x10 ;  /* 0x00000010ff037424 */ /* 0x000fc800078e00ff */
[----:B------:R-:W-:-:S05]  /*87d90*/  IMAD.WIDE.U32 R2, R2, R3, c[0x0][0x168] ;  /* 0x00005a0002027625 */ /* 0x000fca00078e0003 */
[----:B------:R0:W-:Y:S02]  /*87da0*/  STG.E.128 [R2.64], R16 ;  /* 0x0000001002007986 */ /* 0x0001e4000c101d04 */
.L_x_14620:
[----:B------:R-:W-:Y:S05]  /*87db0*/  BSYNC B1 ;  /* 0x0000000000017941 */ /* 0x000fea0003800000 */
.L_x_14616:
[----:B------:R-:W-:-:S13]  /*87dc0*/  ISETP.GE.AND P0, PT, R4, R53, PT ;  /* 0x000000350400720c */ /* 0x000fda0003f06270 */
[----:B0-----:R-:W-:Y:S01]  /*87dd0*/  @!P0 IMAD.IADD R2, R0, 0x1, R4 ;  /* 0x0000000100028824 */ /* 0x001fe200078e0204 */
[----:B------:R-:W-:Y:S01]  /*87de0*/  @!P0 IADD3 R4, R4, 0x80, RZ ;  /* 0x0000008004048810 */ /* 0x000fe20007ffe0ff */
[----:B------:R-:W-:-:S04]  /*87df0*/  @!P0 IMAD.MOV.U32 R3, RZ, RZ, 0x10 ;  /* 0x00000010ff038424 */ /* 0x000fc800078e00ff */
[----:B------:R-:W-:-:S05]  /*87e00*/  @!P0 IMAD.WIDE.U32 R2, R2, R3, c[0x0][0x168] ;  /* 0x00005a0002028625 */ /* 0x000fca00078e0003 */
[----:B------:R0:W-:Y:S02]  /*87e10*/  @!P0 STG.E.128 [R2.64], R44 ;  /* 0x0000002c02008986 */ /* 0x0001e4000c101d04 */
.L_x_14621:
[----:B------:R-:W-:Y:S05]  /*87e20*/  BSYNC B0 ;  /* 0x0000000000007941 */ /* 0x000fea0003800000 */
.L_x_14615:
[----:B------:R-:W-:Y:S01]  /*87e30*/  WARPSYNC 0xffffffff ;  /* 0xffffffff00007948 */ /* 0x000fe20003800000 */
[----:B------:R-:W-:-:S13]  /*87e40*/  ISETP.GE.AND P0, PT, R4, R53, PT ;  /* 0x000000350400720c */ /* 0x000fda0003f06270 */
[----:B------:R-:W-:Y:S05]  /*87e50*/  @P0 EXIT ;  /* 0x000000000000094d */ /* 0x000fea0003800000 */
[----:B0-----:R-:W-:Y:S02]  /*87e60*/  IMAD.IADD R2, R0, 0x1, R4 ;  /* 0x0000000100027824 */ /* 0x001fe400078e0204 */
[----:B------:R-:W-:-:S04]  /*87e70*/  IMAD.MOV.U32 R3, RZ, RZ, 0x10 ;  /* 0x00000010ff037424 */ /* 0x000fc800078e00ff */
[----:B------:R-:W-:-:S05]  /*87e80*/  IMAD.WIDE.U32 R2, R2, R3, c[0x0][0x168] ;  /* 0x00005a0002027625 */ /* 0x000fca00078e0003 */
[----:B------:R-:W-:Y:S01]  /*87e90*/  STG.E.128 [R2.64], R8 ;  /* 0x0000000802007986 */ /* 0x000fe2000c101d04 */
[----:B------:R-:W-:Y:S05]  /*87ea0*/  EXIT ;  /* 0x000000000000794d */ /* 0x000fea0003800000 */
        .weak           $__internal_26_$__cuda_sm20_div_rn_f64_full
        .type           $__internal_26_$__cuda_sm20_div_rn_f64_full,@function
        .size           $__internal_26_$__cuda_sm20_div_rn_f64_full,($__internal_27_$__cuda_sm20_dsqrt_rn_f64_mediumpath_v1 - $__internal_26_$__cuda_sm20_div_rn_f64_full)
$__internal_26_$__cuda_sm20_div_rn_f64_full:
[C---:B------:R-:W-:Y:S01]  /*87eb0*/  FSETP.GEU.AND P0, PT, |R3|.reuse, 1.469367938527859385e-39, PT ;  /* 0x001000000300780b */ /* 0x040fe20003f0e200 */
[--C-:B------:R-:W-:Y:S01]  /*87ec0*/  IMAD.MOV.U32 R8, RZ, RZ, R2.reuse ;  /* 0x000000ffff087224 */ /* 0x100fe200078e0002 */
[----:B------:R-:W-:Y:S01]  /*87ed0*/  LOP3.LUT R7, R3, 0x800fffff, RZ, 0xc0, !PT ;  /* 0x800fffff03077812 */ /* 0x000fe200078ec0ff */
[----:B------:R-:W-:Y:S01]  /*87ee0*/  IMAD.MOV.U32 R9, RZ, RZ, R3 ;  /* 0x000000ffff097224 */ /* 0x000fe200078e0003 */
[----:B------:R-:W-:Y:S01]  /*87ef0*/  BSSY B0, `(.L_x_14622) ;  /* 0x000005d000007945 */ /* 0x000fe20003800000 */
[----:B------:R-:W-:Y:S01]  /*87f00*/  IMAD.MOV.U32 R54, RZ, RZ, R2 ;  /* 0x000000ffff367224 */ /* 0x000fe200078e0002 */
[----:B------:R-:W-:Y:S01]  /*87f10*/  LOP3.LUT R55, R7, 0x3ff00000, RZ, 0xfc, !PT ;  /* 0x3ff0000007377812 */ /* 0x000fe200078efcff */
[----:B------:R-:W-:Y:S01]  /*87f20*/  IMAD.MOV.U32 R61, RZ, RZ, R5 ;  /* 0x000000ffff3d7224 */ /* 0x000fe200078e0005 */
[----:B------:R-:W-:Y:S01]  /*87f30*/  LOP3.LUT R7, R3, 0x7ff00000, RZ, 0xc0, !PT ;  /* 0x7ff0000003077812 */ /* 0x000fe200078ec0ff */
[----:B------:R-:W-:Y:S01]  /*87f40*/  IMAD.MOV.U32 R56, RZ, RZ, 0x1 ;  /* 0x00000001ff387424 */ /* 0x000fe200078e00ff */
[----:B------:R-:W-:Y:S01]  /*87f50*/  MOV R3, 0x1ca00000 ;  /* 0x1ca0000000037802 */ /* 0x000fe20000000f00 */
[----:B------:R-:W-:Y:S01]  /*87f60*/  IMAD.MOV.U32 R60, RZ, RZ, R6 ;  /* 0x000000ffff3c7224 */ /* 0x000fe200078e0006 */
[C---:B------:R-:W-:Y:S01]  /*87f70*/  FSETP.GEU.AND P1, PT, |R61|.reuse, 1.469367938527859385e-39, PT ;  /* 0x001000003d00780b */ /* 0x040fe20003f2e200 */
[----:B------:R-:W0:Y:S01]  /*87f80*/  @!P0 DMUL R54, R8, 8.98846567431157953865e+307 ;  /* 0x7fe0000008368828 */ /* 0x000e220000000000 */
[----:B------:R-:W-:-:S04]  /*87f90*/  LOP3.LUT R2, R61, 0x7ff00000, RZ, 0xc0, !PT ;  /* 0x7ff000003d027812 */ /* 0x000fc800078ec0ff */
[----:B------:R-:W-:Y:S01]  /*87fa0*/  ISETP.GE.U32.AND P3, PT, R2, R7, PT ;  /* 0x000000070200720c */ /* 0x000fe20003f66070 */
[----:B0-----:R-:W0:Y:S03]  /*87fb0*/  MUFU.RCP64H R57, R55 ;  /* 0x0000003700397308 */ /* 0x001e260000001800 */
[----:B------:R-:W-:Y:S02]  /*87fc0*/  SEL R6, R3, 0x63400000, !P3 ;  /* 0x6340000003067807 */ /* 0x000fe40005800000 */
[----:B------:R-:W-:Y:S01]  /*87fd0*/  @!P0 LOP3.LUT R7, R55, 0x7ff00000, RZ, 0xc0, !PT ;  /* 0x7ff0000037078812 */ /* 0x000fe200078ec0ff */
[----:B------:R-:W-:Y:S01]  /*87fe0*/  @!P1 IMAD.MOV.U32 R70, RZ, RZ, RZ ;  /* 0x000000ffff469224 */ /* 0x000fe200078e00ff */
[----:B------:R-:W-:-:S04]  /*87ff0*/  @!P1 LOP3.LUT R5, R9, 0x7ff00000, RZ, 0xc0, !PT ;  /* 0x7ff0000009059812 */ /* 0x000fc800078ec0ff */
[----:B------:R-:W-:-:S04]  /*88000*/  @!P1 ISETP.GE.U32.AND P2, PT, R2, R5, PT ;  /* 0x000000050200920c */ /* 0x000fc80003f46070 */
[----:B------:R-:W-:Y:S01]  /*88010*/  @!P1 SEL R5, R3, 0x63400000, !P2 ;  /* 0x6340000003059807 */ /* 0x000fe20005000000 */
[----:B0-----:R-:W0:-:S03]  /*88020*/  DFMA R58, R56, -R54, 1 ;  /* 0x3ff00000383a742b */ /* 0x001e060000000836 */
[----:B------:R-:W-:-:S03]  /*88030*/  @!P1 LOP3.LUT R5, R5, 0x80000000, R61, 0xf8, !PT ;  /* 0x8000000005059812 */ /* 0x000fc600078ef83d */
[----:B0-----:R-:W0:Y:S01]  /*88040*/  DFMA R58, R58, R58, R58 ;  /* 0x0000003a3a3a722b */ /* 0x001e22000000003a */
[----:B------:R-:W-:-:S05]  /*88050*/  @!P1 LOP3.LUT R71, R5, 0x100000, RZ, 0xfc, !PT ;  /* 0x0010000005479812 */ /* 0x000fca00078efcff */
[----:B0-----:R0:W1:Y:S02]  /*88060*/  DFMA R56, R56, R58, R56 ;  /* 0x0000003a3838722b */ /* 0x0010640000000038 */
[----:B0-----:R-:W-:Y:S01]  /*88070*/  LOP3.LUT R59, R6, 0x800fffff, R61, 0xf8, !PT ;  /* 0x800fffff063b7812 */ /* 0x001fe200078ef83d */
[----:B------:R-:W-:Y:S02]  /*88080*/  IMAD.MOV.U32 R58, RZ, RZ, R60 ;  /* 0x000000ffff3a7224 */ /* 0x000fe400078e003c */
[----:B------:R-:W-:Y:S01]  /*88090*/  IMAD.MOV.U32 R6, RZ, RZ, R2 ;  /* 0x000000ffff067224 */ /* 0x000fe200078e0002 */
        /* <DEDUP_REMOVED lines=38> */
[----:B------:R-:W-:-:S03]  /*88300*/  FSEL R7, R2, R71, !P0 ;  /* 0x0000004702077208 */ /* 0x000fc60004000000 */
[----:B------:R-:W-:Y:S02]  /*88310*/  IMAD.MOV.U32 R70, RZ, RZ, R6 ;  /* 0x000000ffff467224 */ /* 0x000fe400078e0006 */
[----:B------:R-:W-:Y:S01]  /*88320*/  IMAD.MOV.U32 R71, RZ, RZ, R7 ;  /* 0x000000ffff477224 */ /* 0x000fe200078e0007 */
[----:B------:R-:W-:Y:S05]  /*88330*/  BRA `(.L_x_14624) ;  /* 0x0000018000007947 */ /* 0x000fea0003800000 */
.L_x_14623:
        /* <DEDUP_REMOVED lines=17> */
.L_x_14626:
[----:B------:R-:W-:Y:S02]  /*88450*/  LOP3.LUT R3, R9, 0x80000, RZ, 0xfc, !PT ;  /* 0x0008000009037812 */ /* 0x000fe400078efcff */
[----:B------:R-:W-:-:S03]  /*88460*/  MOV R70, R8 ;  /* 0x0000000800467202 */ /* 0x000fc60000000f00 */
[----:B------:R-:W-:Y:S01]  /*88470*/  IMAD.MOV.U32 R71, RZ, RZ, R3 ;  /* 0x000000ffff477224 */ /* 0x000fe200078e0003 */
[----:B------:R-:W-:Y:S05]  /*88480*/  BRA `(.L_x_14624) ;  /* 0x0000003000007947 */ /* 0x000fea0003800000 */
.L_x_14625:
[----:B------:R-:W-:Y:S01]  /*88490*/  LOP3.LUT R3, R61, 0x80000, RZ, 0xfc, !PT ;  /* 0x000800003d037812 */ /* 0x000fe200078efcff */
[----:B------:R-:W-:-:S04]  /*884a0*/  IMAD.MOV.U32 R70, RZ, RZ, R60 ;  /* 0x000000ffff467224 */ /* 0x000fc800078e003c */
[----:B------:R-:W-:Y:S02]  /*884b0*/  IMAD.MOV.U32 R71, RZ, RZ, R3 ;  /* 0x000000ffff477224 */ /* 0x000fe400078e0003 */
.L_x_14624:
[----:B------:R-:W-:Y:S05]  /*884c0*/  BSYNC B0 ;  /* 0x0000000000007941 */ /* 0x000fea0003800000 */
.L_x_14622:
[----:B------:R-:W-:Y:S02]  /*884d0*/  IMAD.MOV.U32 R5, RZ, RZ, 0x0 ;  /* 0x00000000ff057424 */ /* 0x000fe400078e00ff */
[----:B------:R-:W-:Y:S02]  /*884e0*/  IMAD.MOV.U32 R2, RZ, RZ, R70 ;  /* 0x000000ffff027224 */ /* 0x000fe400078e0046 */
[----:B------:R-:W-:Y:S01]  /*884f0*/  IMAD.MOV.U32 R3, RZ, RZ, R71 ;  /* 0x000000ffff037224 */ /* 0x000fe200078e0047 */
[----:B------:R-:W-:Y:S06]  /*88500*/  RET.REL.NODEC R4 `(_ZN2at6native29vectorized_elementwise_kernelILi2EZZZNS0_17asinh_kernel_cudaERNS_18TensorIteratorBaseEENKUlvE_clEvENKUlvE_clEvEUlN3c107complexIdEEE_St5arrayIPcLm2EEEEviT0_T1_) ;  /* 0xfff77af004007950 */ /* 0x000fec0003c3ffff */
        .weak           $__internal_27_$__cuda_sm20_dsqrt_rn_f64_mediumpath_v1
        .type           $__internal_27_$__cuda_sm20_dsqrt_rn_f64_mediumpath_v1,@function
        .size           $__internal_27_$__cuda_sm20_dsqrt_rn_f64_mediumpath_v1,(.L_x_16822 - $__internal_27_$__cuda_sm20_dsqrt_rn_f64_mediumpath_v1)
$__internal_27_$__cuda_sm20_dsqrt_rn_f64_mediumpath_v1:
        /* <DEDUP_REMOVED lines=12> */
.L_x_14628:
        /* <DEDUP_REMOVED lines=24> */
.L_x_14630:
[----:B------:R0:W1:-:S06]  /*88750*/  DADD R4, R54, R54 ;  /* 0x0000000036047229 */ /* 0x00004c0000000036 */
.L_x_14629:
[----:B------:R-:W-:Y:S05]  /*88760*/  BSYNC B0 ;  /* 0x0000000000007941 */ /* 0x000fea0003800000 */
.L_x_14627:
[----:B------:R-:W-:Y:S02]  /*88770*/  IMAD.MOV.U32 R6, RZ, RZ, R2 ;  /* 0x000000ffff067224 */ /* 0x000fe400078e0002 */
[----:B------:R-:W-:Y:S02]  /*88780*/  IMAD.MOV.U32 R7, RZ, RZ, 0x0 ;  /* 0x00000000ff077424 */ /* 0x000fe400078e00ff */
[----:B-1----:R-:W-:Y:S02]  /*88790*/  IMAD.MOV.U32 R3, RZ, RZ, R5 ;  /* 0x000000ffff037224 */ /* 0x002fe400078e0005 */
[----:B------:R-:W-:Y:S05]  /*887a0*/  RET.REL.NODEC R6 `(_ZN2at6native29vectorized_elementwise_kernelILi2EZZZNS0_17asinh_kernel_cudaERNS_18TensorIteratorBaseEENKUlvE_clEvENKUlvE_clEvEUlN3c107complexIdEEE_St5arrayIPcLm2EEEEviT0_T1_) ;  /* 0xfff7785006007950 */ /* 0x000fea0003c3ffff */
.L_x_14631:
        /* <DEDUP_REMOVED lines=13> */
.L_x_16822:


//--------------------- .text._ZN2at6native29vectorized_elementwise_kernelILi4EZZZNS0_17asinh_kernel_cudaERNS_18TensorIteratorBaseEENKUlvE_clEvENKUlvE_clEvEUlN3c107complexIdEEE_St5arrayIPcLm2EEEEviT0_T1_ --------------------------
	.section	.text._ZN2at6native29vectorized_elementwise_kernelILi4EZZZNS0_17asinh_kernel_cudaERNS_18TensorIteratorBaseEENKUlvE_clEvENKUlvE_clEvEUlN3c107complexIdEEE_St5arrayIPcLm2EEEEviT0_T1_,"ax",@progbits
	.sectioninfo	@"SHI_REGISTERS=78"
	.align	128
        .global         _ZN2at6native29vectorized_elementwise_kernelILi4EZZZNS0_17asinh_kernel_cudaERNS_18TensorIteratorBaseEENKUlvE_clEvENKUlvE_clEvEUlN3c107complexIdEEE_St5arrayIPcLm2EEEEviT0_T1_
        .type           _ZN2at6native29vectorized_elementwise_kernelILi4EZZZNS0_17asinh_kernel_cudaERNS_18TensorIteratorBaseEENKUlvE_clEvENKUlvE_clEvEUlN3c107complexIdEEE_St5arrayIPcLm2EEEEviT0_T1_,@function
        .size           _ZN2at6native29vectorized_elementwise_kernelILi4EZZZNS0_17asinh_kernel_cudaERNS_18TensorIteratorBaseEENKUlvE_clEvENKUlvE_clEvEUlN3c107complexIdEEE_St5arrayIPcLm2EEEEviT0_T1_,(.L_x_16824 - _ZN2at6native29vectorized_elementwise_kernelILi4EZZZNS0_17asinh_kernel_cudaERNS_18TensorIteratorBaseEENKUlvE_clEvENKUlvE_clEvEUlN3c107complexIdEEE_St5arrayIPcLm2EEEEviT0_T1_)
        .other          _ZN2at6native29vectorized_elementwise_kernelILi4EZZZNS0_17asinh_kernel_cudaERNS_18TensorIteratorBaseEENKUlvE_clEvENKUlvE_clEvEUlN3c107complexIdEEE_St5arrayIPcLm2EEEEviT0_T1_,@"STO_CUDA_ENTRY STV_DEFAULT"
_ZN2at6native29vectorized_elementwise_kernelILi4EZZZNS0_17asinh_kernel_cudaERNS_18TensorIteratorBaseEENKUlvE_clEvENKUlvE_clEvEUlN3c107complexIdEEE_St5arrayIPcLm2EEEEviT0_T1_:
.text._ZN2at6native29vectorized_elementwise_kernelILi4EZZZNS0_17asinh_kernel_cudaERNS_18TensorIteratorBaseEENKUlvE_clEvENKUlvE_clEvEUlN3c107complexIdEEE_St5arrayIPcLm2EEEEviT0_T1_:
        /* <DEDUP_REMOVED lines=144> */
[----:B-----5:R-:W-:Y:S05]  /*0900*/  CALL.REL.NOINC `($__internal_29_$__cuda_sm20_dsqrt_rn_f64_mediumpath_v1) ;  /* 0x00087c0000007944 */ /* 0x020fea0003c00000 */
[----:B------:R-:W-:Y:S02]  /*0910*/  IMAD.MOV.U32 R2, RZ, RZ, R4 ;  /* 0x000000ffff027224 */ /* 0x000fe400078e0004 */
.L_x_14640:
[----:B------:R-:W-:Y:S05]  /*0920*/  BSYNC B3 ;  /* 0x0000000000037941 */ /* 0x000fea0003800000 */
.L_x_14639:
        /* <DEDUP_REMOVED lines=62> */
.L_x_14638:
        /* <DEDUP_REMOVED lines=33> */
[----:B-----5:R-:W-:Y:S05]  /*0f20*/  CALL.REL.NOINC `($__internal_28_$__cuda_sm20_div_rn_f64_full) ;  /* 0x00086f8000007944 */ /* 0x020fea0003c00000 */
[----:B------:R-:W-:Y:S02]  /*0f30*/  IMAD.MOV.U32 R52, RZ, RZ, R2 ;  /* 0x000000ffff347224 */ /* 0x000fe400078e0002 */
[----:B------:R-:W-:Y:S02]  /*0f40*/  IMAD.MOV.U32 R53, RZ, RZ, R3 ;  /* 0x000000ffff357224 */ /* 0x000fe400078e0003 */
.L_x_14648:
[----:B------:R-:W-:Y:S05]  /*0f50*/  BSYNC B4 ;  /* 0x0000000000047941 */ /* 0x000fea0003800000 */
.L_x_14647:
[----:B------:R-:W-:Y:S05]  /*0f60*/  BRA `(.L_x_14646) ;  /* 0x0000001000007947 */ /* 0x000fea0003800000 */
.L_x_14645:
[----:B------:R0:W1:-:S06]  /*0f70*/  DADD R52, -R62, R50 ;  /* 0x000000003e347229 */ /* 0x00004c0000000132 */
.L_x_14646:
[----:B------:R-:W-:Y:S05]  /*0f80*/  BSYNC B3 ;  /* 0x0000000000037941 */ /* 0x000fea0003800000 */
.L_x_14644:
        /* <DEDUP_REMOVED lines=28> */
[----:B01---5:R-:W-:Y:S05]  /*1150*/  CALL.REL.NOINC `($__internal_28_$__cuda_sm20_div_rn_f64_full) ;  /* 0x00086d5000007944 */ /* 0x023fea0003c00000 */
[----:B------:R-:W-:Y:S02]  /*1160*/  IMAD.MOV.U32 R4, RZ, RZ, R2 ;  /* 0x000000ffff047224 */ /* 0x000fe400078e0002 */
[----:B------:R-:W-:Y:S02]  /*1170*/  IMAD.MOV.U32 R5, RZ, RZ, R3 ;  /* 0x000000ffff057224 */ /* 0x000fe400078e0003 */
.L_x_14653:
[----:B------:R-:W-:Y:S05]  /*1180*/  BSYNC B4 ;  /* 0x0000000000047941 */ /* 0x000fea0003800000 */
.L_x_14652:
[----:B------:R-:W-:Y:S02]  /*1190*/  IMAD.MOV.U32 R2, RZ, RZ, R4 ;  /* 0x000000ffff027224 */ /* 0x000fe400078e0004 */
[----:B------:R-:W-:Y:S01]  /*11a0*/  IMAD.MOV.U32 R3, RZ, RZ, R5 ;  /* 0x000000ffff037224 */ /* 0x000fe200078e0005 */
[----:B------:R-:W-:Y:S05]  /*11b0*/  BRA `(.L_x_14651) ;  /* 0x0000001000007947 */ /* 0x000fea0003800000 */
.L_x_14650:
[----:B------:R2:W3:-:S06]  /*11c0*/  DADD R2, R46, -R4 ;  /* 0x000000002e027229 */ /* 0x0004cc0000000804 */
.L_x_14651:
[----:B------:R-:W-:Y:S05]  /*11d0*/  BSYNC B3 ;  /* 0x0000000000037941 */ /* 0x000fea0003800000 */
.L_x_14649:
        /* <DEDUP_REMOVED lines=26> */
[----:B0----5:R-:W-:Y:S05]  /*1380*/  CALL.REL.NOINC `($__internal_29_$__cuda_sm20_dsqrt_rn_f64_mediumpath_v1) ;  /* 0x0008718000007944 */ /* 0x021fea0003c00000 */
[----:B------:R-:W-:Y:S02]  /*1390*/  IMAD.MOV.U32 R6, RZ, RZ, R4 ;  /* 0x000000ffff067224 */ /* 0x000fe400078e0004 */
[----:B------:R-:W-:Y:S02]  /*13a0*/  IMAD.MOV.U32 R7, RZ, RZ, R3 ;  /* 0x000000ffff077224 */ /* 0x000fe400078e0003 */
.L_x_14655:
[----:B------:R-:W-:Y:S05]  /*13b0*/  BSYNC B3 ;  /* 0x0000000000037941 */ /* 0x000fea0003800000 */
.L_x_14654:
        /* <DEDUP_REMOVED lines=66> */
.L_x_14656:
        /* <DEDUP_REMOVED lines=21> */
[----:B0----5:R-:W-:Y:S05]  /*1930*/  CALL.REL.NOINC `($__internal_28_$__cuda_sm20_div_rn_f64_full) ;  /* 0x0008657000007944 */ /* 0x021fea0003c00000 */
.L_x_14658:
[----:B------:R-:W-:Y:S05]  /*1940*/  BSYNC B3 ;  /* 0x0000000000037941 */ /* 0x000fea0003800000 */
.L_x_14657:
        /* <DEDUP_REMOVED lines=16> */
.L_x_14643:
        /* <DEDUP_REMOVED lines=23> */
[----:B-----5:R-:W-:Y:S05]  /*1bc0*/  CALL.REL.NOINC `($__internal_29_$__cuda_sm20_dsqrt_rn_f64_mediumpath_v1) ;  /* 0x0008694000007944 */ /* 0x020fea0003c00000 */
[----:B------:R-:W-:Y:S02]  /*1bd0*/  IMAD.MOV.U32 R2, RZ, RZ, R4 ;  /* 0x000000ffff027224 */ /* 0x000fe400078e0004 */
.L_x_14661:
[----:B------:R-:W-:Y:S05]  /*1be0*/  BSYNC B3 ;  /* 0x0000000000037941 */ /* 0x000fea0003800000 */
.L_x_14660:
        /* <DEDUP_REMOVED lines=26> */
[----:B-----5:R-:W-:Y:S05]  /*1d90*/  CALL.REL.NOINC `($__internal_28_$__cuda_sm20_div_rn_f64_full) ;  /* 0x0008611000007944 */ /* 0x020fea0003c00000 */
.L_x_14664:
[----:B------:R-:W-:Y:S05]  /*1da0*/  BSYNC B3 ;  /* 0x0000000000037941 */ /* 0x000fea0003800000 */
.L_x_14663:
        /* <DEDUP_REMOVED lines=16> */
.L_x_14662:
        /* <DEDUP_REMOVED lines=56> */
.L_x_14665:
[----:B------:R-:W-:Y:S01]  /*2230*/  IMAD.MOV.U32 R2, RZ, RZ, 0x0 ;  /* 0x00000000ff027424 */ /* 0x000fe200078e00ff */
[----:B------:R-:W-:Y:S01]  /*2240*/  FSETP.NEU.FTZ.AND P0, PT, R5, RZ, PT ;  /* 0x000000ff0500720b */ /* 0x000fe20003f1d000 */
[----:B------:R-:W-:-:S06]  /*2250*/  IMAD.MOV.U32 R3, RZ, RZ, 0x7ff00000 ;  /* 0x7ff00000ff037424 */ /* 0x000fcc00078e00ff */
[----:B------:R-:W0:-:S10]  /*2260*/  DFMA R2, R4, R2, +INF ;  /* 0x7ff000000402742b */ /* 0x000e140000000002 */
[----:B0-----:R-:W-:Y:S02]  /*2270*/  FSEL R64, R2, RZ, P0 ;  /* 0x000000ff02407208 */ /* 0x001fe40000000000 */
[----:B------:R-:W-:Y:S01]  /*2280*/  FSEL R65, R3, -QNAN , P0 ;  /* 0xfff0000003417808 */ /* 0x000fe20000000000 */
[----:B------:R-:W-:Y:S05]  /*2290*/  BRA `(.L_x_14641) ;  /* 0x000004b000007947 */ /* 0x000fea0003800000 */
.L_x_14659:
        /* <DEDUP_REMOVED lines=24> */
.L_x_14667:
[----:B------:R-:W-:Y:S05]  /*2420*/  BSYNC B3 ;  /* 0x0000000000037941 */ /* 0x000fea0003800000 */
.L_x_14666:
        /* <DEDUP_REMOVED lines=21> */
.L_x_14669:
[----:B------:R-:W-:Y:S05]  /*2580*/  BSYNC B3 ;  /* 0x0000000000037941 */ /* 0x000fea0003800000 */
.L_x_14668:
[----:B------:R-:W-:Y:S05]  /*2590*/  BRA `(.L_x_14641) ;  /* 0x000001b000007947 */ /* 0x000fea0003800000 */
.L_x_14642:
        /* <DEDUP_REMOVED lines=22> */
[----:B-----5:R-:W-:Y:S05]  /*2700*/  CALL.REL.NOINC `($__internal_29_$__cuda_sm20_dsqrt_rn_f64_mediumpath_v1) ;  /* 0x00085e0000007944 */ /* 0x020fea0003c00000 */
[----:B------:R-:W-:Y:S02]  /*2710*/  IMAD.MOV.U32 R5, RZ, RZ, R3 ;  /* 0x000000ffff057224 */ /* 0x000fe400078e0003 */
.L_x_14671:
[----:B------:R-:W-:Y:S05]  /*2720*/  BSYNC B3 ;  /* 0x0000000000037941 */ /* 0x000fea0003800000 */
.L_x_14670:
[----:B-1----:R-:W-:Y:S01]  /*2730*/  MOV R64, R4 ;  /* 0x0000000400407202 */ /* 0x002fe20000000f00 */
[----:B------:R-:W-:-:S02]  /*2740*/  IMAD.MOV.U32 R65, RZ, RZ, R5 ;  /* 0x000000ffff417224 */ /* 0x000fc400078e0005 */
.L_x_14641:
[----:B------:R-:W-:Y:S05]  /*2750*/  BSYNC B2 ;  /* 0x0000000000027941 */ /* 0x000fea0003800000 */
.L_x_14637:
        /* <DEDUP_REMOVED lines=24> */
[----:B-12--5:R-:W-:Y:S05]  /*28e0*/  CALL.REL.NOINC `($__internal_28_$__cuda_sm20_div_rn_f64_full) ;  /* 0x000855c000007944 */ /* 0x026fea0003c00000 */
.L_x_14676:
[----:B------:R-:W-:Y:S05]  /*28f0*/  BSYNC B4 ;  /* 0x0000000000047941 */ /* 0x000fea0003800000 */
.L_x_14675:
        /* <DEDUP_REMOVED lines=23> */
.L_x_14678:
        /* <DEDUP_REMOVED lines=43> */
.L_x_14677:
        /* <DEDUP_REMOVED lines=34> */
[----:B--2--5:R-:W-:Y:S05]  /*2f40*/  CALL.REL.NOINC `($__internal_28_$__cuda_sm20_div_rn_f64_full) ;  /* 0x00084f6000007944 */ /* 0x024fea0003c00000 */
[----:B------:R-:W-:Y:S02]  /*2f50*/  IMAD.MOV.U32 R52, RZ, RZ, R2 ;  /* 0x000000ffff347224 */ /* 0x000fe400078e0002 */
[----:B------:R-:W-:Y:S02]  /*2f60*/  IMAD.MOV.U32 R53, RZ, RZ, R3 ;  /* 0x000000ffff357224 */ /* 0x000fe400078e0003 */
.L_x_14687:
[----:B------:R-:W-:Y:S05]  /*2f70*/  BSYNC B6 ;  /* 0x0000000000067941 */ /* 0x000fea0003800000 */
.L_x_14686:
[----:B------:R-:W-:Y:S05]  /*2f80*/  BRA `(.L_x_14685) ;  /* 0x0000001000007947 */ /* 0x000fea0003800000 */
.L_x_14684:
[----:B------:R0:W3:-:S06]  /*2f90*/  DADD R52, -R62, R50 ;  /* 0x000000003e347229 */ /* 0x0000cc0000000132 */
.L_x_14685:
[----:B------:R-:W-:Y:S05]  /*2fa0*/  BSYNC B5 ;  /* 0x0000000000057941 */ /* 0x000fea0003800000 */
.L_x_14683:
        /* <DEDUP_REMOVED lines=27> */
[----:B0-23-5:R-:W-:Y:S05]  /*3160*/  CALL.REL.NOINC `($__internal_28_$__cuda_sm20_div_rn_f64_full) ;  /* 0x00084d4000007944 */ /* 0x02dfea0003c00000 */
.L_x_14692:
[----:B------:R-:W-:Y:S05]  /*3170*/  BSYNC B6 ;  /* 0x0000000000067941 */ /* 0x000fea0003800000 */
.L_x_14691:
[----:B------:R-:W-:Y:S02]  /*3180*/  IMAD.MOV.U32 R68, RZ, RZ, R2 ;  /* 0x000000ffff447224 */ /* 0x000fe400078e0002 */
[----:B------:R-:W-:Y:S01]  /*3190*/  IMAD.MOV.U32 R69, RZ, RZ, R3 ;  /* 0x000000ffff457224 */ /* 0x000fe200078e0003 */
[----:B------:R-:W-:Y:S05]  /*31a0*/  BRA `(.L_x_14690) ;  /* 0x0000001000007947 */ /* 0x000fea0003800000 */
.L_x_14689:
[----:B------:R4:W0:-:S06]  /*31b0*/  DADD R68, -R48, R46 ;  /* 0x0000000030447229 */ /* 0x00080c000000012e */
.L_x_14690:
[----:B------:R-:W-:Y:S05]  /*31c0*/  BSYNC B5 ;  /* 0x0000000000057941 */ /* 0x000fea0003800000 */
.L_x_14688:
        /* <DEDUP_REMOVED lines=25> */
[----:B0-2-45:R-:W-:Y:S05]  /*3360*/  CALL.REL.NOINC `($__internal_29_$__cuda_sm20_dsqrt_rn_f64_mediumpath_v1) ;  /* 0x000851a000007944 */ /* 0x035fea0003c00000 */
[----:B------:R-:W-:Y:S02]  /*3370*/  IMAD.MOV.U32 R5, RZ, RZ, R3 ;  /* 0x000000ffff057224 */ /* 0x000fe400078e0003 */
.L_x_14694:
[----:B------:R-:W-:Y:S05]  /*3380*/  BSYNC B5 ;  /* 0x0000000000057941 */ /* 0x000fea0003800000 */
.L_x_14693:
[----:B-1--4-:R-:W-:Y:S01]  /*3390*/  IMAD.MOV.U32 R46, RZ, RZ, R4 ;  /* 0x000000ffff2e7224 */ /* 0x012fe200078e0004 */
[----:B------:R-:W-:Y:S01]  /*33a0*/  MOV R47, R5 ;  /* 0x00000005002f7202 */ /* 0x000fe20000000f00 */
[----:B------:R-:W-:Y:S05]  /*33b0*/  BRA `(.L_x_14695) ;  /* 0x000008a000007947 */ /* 0x000fea0003800000 */
.L_x_14682:
        /* <DEDUP_REMOVED lines=25> */
[----:B0-2--5:R-:W-:Y:S05]  /*3550*/  CALL.REL.NOINC `($__internal_29_$__cuda_sm20_dsqrt_rn_f64_mediumpath_v1) ;  /* 0x00084fb000007944 */ /* 0x025fea0003c00000 */
[----:B------:R-:W-:Y:S02]  /*3560*/  IMAD.MOV.U32 R5, RZ, RZ, R3 ;  /* 0x000000ffff057224 */ /* 0x000fe400078e0003 */
.L_x_14698:
[----:B------:R-:W-:Y:S05]  /*3570*/  BSYNC B5 ;  /* 0x0000000000057941 */ /* 0x000fea0003800000 */
.L_x_14697:
[----:B-1----:R-:W-:Y:S02]  /*3580*/  IMAD.MOV.U32 R46, RZ, RZ, R4 ;  /* 0x000000ffff2e7224 */ /* 0x002fe400078e0004 */
[----:B------:R-:W-:Y:S01]  /*3590*/  IMAD.MOV.U32 R47, RZ, RZ, R5 ;  /* 0x000000ffff2f7224 */ /* 0x000fe200078e0005 */
[----:B------:R-:W-:Y:S05]  /*35a0*/  BRA `(.L_x_14695) ;  /* 0x000006b000007947 */ /* 0x000fea0003800000 */
.L_x_14696:
        /* <DEDUP_REMOVED lines=25> */
[----:B--2--5:R-:W-:Y:S05]  /*3740*/  CALL.REL.NOINC `($__internal_29_$__cuda_sm20_dsqrt_rn_f64_mediumpath_v1) ;  /* 0x00084dc000007944 */ /* 0x024fea0003c00000 */
[----:B------:R-:W-:Y:S02]  /*3750*/  IMAD.MOV.U32 R2, RZ, RZ, R4 ;  /* 0x000000ffff027224 */ /* 0x000fe400078e0004 */
.L_x_14700:
[----:B------:R-:W-:Y:S05]  /*3760*/  BSYNC B5 ;  /* 0x0000000000057941 */ /* 0x000fea0003800000 */
.L_x_14699:
        /* <DEDUP_REMOVED lines=21> */
.L_x_14702:
[----:B------:R-:W-:Y:S05]  /*38c0*/  BSYNC B5 ;  /* 0x0000000000057941 */ /* 0x000fea0003800000 */
.L_x_14701:
[----:B------:R-:W0:Y:S01]  /*38d0*/  DMUL R66, R66, 8.11296384146066816958e+31 ;  /* 0x4690000042427828 */ /* 0x000e220000000000 */
[----:B------:R-:W-:Y:S05]  /*38e0*/  BRA `(.L_x_14695) ;  /* 0x0000037000007947 */ /* 0x000fea0003800000 */
.L_x_14681:
        /* <DEDUP_REMOVED lines=21> */
[----:B-12--5:R-:W-:Y:S05]  /*3a40*/  CALL.REL.NOINC `($__internal_29_$__cuda_sm20_dsqrt_rn_f64_mediumpath_v1) ;  /* 0x00084ac000007944 */ /* 0x026fea0003c00000 */
[----:B------:R-:W-:Y:S02]  /*3a50*/  IMAD.MOV.U32 R46, RZ, RZ, R4 ;  /* 0x000000ffff2e7224 */ /* 0x000fe400078e0004 */
[----:B------:R-:W-:Y:S02]  /*3a60*/  IMAD.MOV.U32 R47, RZ, RZ, R3 ;  /* 0x000000ffff2f7224 */ /* 0x000fe400078e0003 */
.L_x_14704:
[----:B------:R-:W-:Y:S05]  /*3a70*/  BSYNC B5 ;  /* 0x0000000000057941 */ /* 0x000fea0003800000 */
.L_x_14703:
        /* <DEDUP_REMOVED lines=26> */
[----:B-12--5:R-:W-:Y:S05]  /*3c20*/  CALL.REL.NOINC `($__internal_29_$__cuda_sm20_dsqrt_rn_f64_mediumpath_v1) ;  /* 0x000848e000007944 */ /* 0x026fea0003c00000 */
[----:B------:R-:W-:Y:S02]  /*3c30*/  IMAD.MOV.U32 R2, RZ, RZ, R4 ;  /* 0x000000ffff027224 */ /* 0x000fe400078e0004 */
.L_x_14706:
[----:B------:R-:W-:Y:S05]  /*3c40*/  BSYNC B5 ;  /* 0x0000000000057941 */ /* 0x000fea0003800000 */
.L_x_14705:
[----:B-1-3--:R1:W3:-:S06]  /*3c50*/  DMUL R46, R2, R46 ;  /* 0x0000002e022e7228 */ /* 0x00a2cc0000000000 */
.L_x_14695:
[----:B------:R-:W-:Y:S05]  /*3c60*/  BSYNC B4 ;  /* 0x0000000000047941 */ /* 0x000fea0003800000 */
.L_x_14680:
[----:B------:R-:W-:Y:S05]  /*3c70*/  BRA `(.L_x_14707) ;  /* 0x0000002000007947 */ /* 0x000fea0003800000 */
.L_x_14674:
[----:B------:R3:W4:-:S04]  /*3c80*/  DMUL R46, R44, 9.00719925474099200000e+15 ;  /* 0x434000002c2e7828 */ /* 0x0007080000000000 */
[----:B------:R-:W0:-:S06]  /*3c90*/  DMUL R66, R66, 9.00719925474099200000e+15 ;  /* 0x4340000042427828 */ /* 0x000e0c0000000000 */
.L_x_14707:
[----:B---34-:R-:W-:Y:S05]  /*3ca0*/  BSYNC B2 ;  /* 0x0000000000027941 */ /* 0x018fea0003800000 */
.L_x_14673:
        /* <DEDUP_REMOVED lines=27> */
[----:B--2--5:R-:W-:Y:S05]  /*3e60*/  CALL.REL.NOINC `($__internal_28_$__cuda_sm20_div_rn_f64_full) ;  /* 0x0008404000007944 */ /* 0x024fea0003c00000 */
.L_x_14709:
[----:B------:R-:W-:Y:S05]  /*3e70*/  BSYNC B2 ;  /* 0x0000000000027941 */ /* 0x000fea0003800000 */
.L_x_14708:
        /* <DEDUP_REMOVED lines=43> */
.L_x_14711:
[----:B------:R-:W-:Y:S02]  /*4130*/  FSEL R2, RZ, 3.37028055040000000000e+12, P1 ;  /* 0x54442d18ff027808 */ /* 0x000fe40000800000 */
[----:B------:R-:W-:Y:S02]  /*4140*/  FSEL R3, RZ, 2.1426990032196044922, P1 ;  /* 0x400921fbff037808 */ /* 0x000fe40000800000 */
.L_x_14712:
[----:B------:R-:W-:Y:S05]  /*4150*/  BSYNC B0 ;  /* 0x0000000000007941 */ /* 0x000fea0003800000 */
.L_x_14710:
[----:B------:R0:W1:Y:S02]  /*4160*/  DADD R46, |R46|, |R66| ;  /* 0x000000002e2e7229 */ /* 0x0000640000000642 */
[----:B0-----:R-:W-:-:S04]  /*4170*/  LOP3.LUT R67, R3, 0x80000000, R67, 0xb8, !PT ;  /* 0x8000000003437812 */ /* 0x001fc800078eb843 */
[----:B-1----:R-:W0:-:S06]  /*4180*/  DSETP.GTU.AND P0, PT, |R46|, +INF , PT ;  /* 0x7ff000002e00742a */ /* 0x002e0c0003f0c200 */
[----:B0-----:R-:W-:Y:S02]  /*4190*/  FSEL R2, R46, R2, P0 ;  /* 0x000000022e027208 */ /* 0x001fe40000000000 */
[----:B------:R-:W-:Y:S02]  /*41a0*/  FSEL R3, R47, R67, P0 ;  /* 0x000000432f037208 */ /* 0x000fe40000000000 */
.L_x_14679:
[----:B------:R-:W-:Y:S05]  /*41b0*/  BSYNC B3 ;  /* 0x0000000000037941 */ /* 0x000fea0003800000 */
.L_x_14672:
[----:B---3--:R-:W-:Y:S01]  /*41c0*/  LOP3.LUT R15, R3, 0x80000000, R15, 0xb8, !PT ;  /* 0x80000000030f7812 */ /* 0x008fe200078eb80f */
[----:B------:R-:W-:Y:S01]  /*41d0*/  IMAD.MOV.U32 R14, RZ, RZ, R2 ;  /* 0x000000ffff0e7224 */ /* 0x000fe200078e0002 */
[----:B-12---:R-:W-:Y:S01]  /*41e0*/  LOP3.LUT R13, R65, 0x80000000, R13, 0xb8, !PT ;  /* 0x80000000410d7812 */ /* 0x006fe200078eb80d */
[----:B------:R-:W-:Y:S01]  /*41f0*/  IMAD.MOV.U32 R12, RZ, RZ, R64 ;  /* 0x000000ffff0c7224 */ /* 0x000fe200078e0040 */
[----:B------:R-:W-:Y:S05]  /*4200*/  BRA `(.L_x_14636) ;  /* 0x0000451000007947 */ /* 0x000fea0003800000 */
.L_x_14635:
        /* <DEDUP_REMOVED lines=93> */
.L_x_14718:
[----:B------:R-:W-:Y:S05]  /*47e0*/  BSYNC B0 ;  /* 0x0000000000007941 */ /* 0x000fea0003800000 */
.L_x_14717:
[----:B------:R-:W-:Y:S01]  /*47f0*/  BSSY B3, `(.L_x_14719) ;  /* 0x0000008000037945 */ /* 0x000fe20003800000 */
[----:B------:R-:W-:Y:S05]  /*4800*/  @P3 BRA P5, `(.L_x_14720) ;  /* 0x0000006000003947 */ /* 0x000fea0002800000 */
[----:B------:R-:W-:Y:S01]  /*4810*/  IMAD.MOV.U32 R6, RZ, RZ, R48 ;  /* 0x000000ffff067224 */ /* 0x000fe200078e0030 */
[----:B0-----:R-:W-:Y:S01]  /*4820*/  MOV R4, 0x4870 ;  /* 0x0000487000047802 */ /* 0x001fe20000000f00 */
[----:B------:R-:W-:Y:S02]  /*4830*/  IMAD.MOV.U32 R5, RZ, RZ, R49 ;  /* 0x000000ffff057224 */ /* 0x000fe400078e0031 */
[----:B------:R-:W-:Y:S02]  /*4840*/  IMAD.MOV.U32 R2, RZ, RZ, R50 ;  /* 0x000000ffff027224 */ /* 0x000fe400078e0032 */
[----:B------:R-:W-:Y:S02]  /*4850*/  IMAD.MOV.U32 R3, RZ, RZ, R51 ;  /* 0x000000ffff037224 */ /* 0x000fe400078e0033 */
[----:B-1---5:R-:W-:Y:S05]  /*4860*/  CALL.REL.NOINC `($__internal_28_$__cuda_sm20_div_rn_f64_full) ;  /* 0x0008364000007944 */ /* 0x022fea0003c00000 */
.L_x_14720:
[----:B------:R-:W-:Y:S05]  /*4870*/  BSYNC B3 ;  /* 0x0000000000037941 */ /* 0x000fea0003800000 */
.L_x_14719:
        /* <DEDUP_REMOVED lines=43> */
.L_x_14722:
[----:B------:R-:W-:-:S04]  /*4b30*/  ISETP.GE.AND P0, PT, R45, RZ, PT ;  /* 0x000000ff2d00720c */ /* 0x000fc80003f06270 */
[----:B------:R-:W-:Y:S02]  /*4b40*/  FSEL R6, RZ, 3.37028055040000000000e+12, P0 ;  /* 0x54442d18ff067808 */ /* 0x000fe40000000000 */
[----:B------:R-:W-:Y:S02]  /*4b50*/  FSEL R7, RZ, 2.1426990032196044922, P0 ;  /* 0x400921fbff077808 */ /* 0x000fe40000000000 */
.L_x_14723:
[----:B------:R-:W-:Y:S05]  /*4b60*/  BSYNC B0 ;  /* 0x0000000000007941 */ /* 0x000fea0003800000 */
.L_x_14721:
[----:B------:R-:W2:Y:S01]  /*4b70*/  DADD R2, |R12|, |R14| ;  /* 0x000000000c027229 */ /* 0x000ea2000000060e */
[----:B------:R-:W-:-:S03]  /*4b80*/  LOP3.LUT R11, R7, 0x80000000, R11, 0xb8, !PT ;  /* 0x80000000070b7812 */ /* 0x000fc600078eb80b */
[----:B-1----:R-:W-:-:S04]  /*4b90*/  DMUL R46, R46, 0.5 ;  /* 0x3fe000002e2e7828 */ /* 0x002fc80000000000 */
[----:B--2---:R-:W1:-:S06]  /*4ba0*/  DSETP.GTU.AND P0, PT, |R2|, +INF , PT ;  /* 0x7ff000000200742a */ /* 0x004e4c0003f0c200 */
[----:B-1----:R-:W-:Y:S02]  /*4bb0*/  FSEL R6, R2, R6, P0 ;  /* 0x0000000602067208 */ /* 0x002fe40000000000 */
[----:B------:R-:W-:Y:S01]  /*4bc0*/  FSEL R7, R3, R11, P0 ;  /* 0x0000000b03077208 */ /* 0x000fe20000000000 */
[----:B------:R-:W-:Y:S05]  /*4bd0*/  BRA `(.L_x_14724) ;  /* 0x000039c000007947 */ /* 0x000fea0003800000 */
.L_x_14716:
        /* <DEDUP_REMOVED lines=112> */
.L_x_14726:
[----:B------:R-:W-:Y:S05]  /*52e0*/  BSYNC B0 ;  /* 0x0000000000007941 */ /* 0x000fea0003800000 */
.L_x_14725:
[----:B------:R-:W-:Y:S01]  /*52f0*/  BSSY B3, `(.L_x_14727) ;  /* 0x000000a000037945 */ /* 0x000fe20003800000 */
[----:B------:R-:W-:Y:S05]  /*5300*/  @P3 BRA P5, `(.L_x_14728) ;  /* 0x0000008000003947 */ /* 0x000fea0002800000 */
[----:B0-----:R-:W-:Y:S01]  /*5310*/  IMAD.MOV.U32 R6, RZ, RZ, R48 ;  /* 0x000000ffff067224 */ /* 0x001fe200078e0030 */
[----:B------:R-:W-:Y:S01]  /*5320*/  MOV R4, 0x5370 ;  /* 0x0000537000047802 */ /* 0x000fe20000000f00 */
[----:B------:R-:W-:Y:S02]  /*5330*/  IMAD.MOV.U32 R5, RZ, RZ, R49 ;  /* 0x000000ffff057224 */ /* 0x000fe400078e0031 */
[----:B------:R-:W-:Y:S02]  /*5340*/  IMAD.MOV.U32 R2, RZ, RZ, R50 ;  /* 0x000000ffff027224 */ /* 0x000fe400078e0032 */
[----:B------:R-:W-:Y:S02]  /*5350*/  IMAD.MOV.U32 R3, RZ, RZ, R51 ;  /* 0x000000ffff037224 */ /* 0x000fe400078e0033 */
[----:B-1---5:R-:W-:Y:S05]  /*5360*/  CALL.REL.NOINC `($__internal_28_$__cuda_sm20_div_rn_f64_full) ;  /* 0x00082b4000007944 */ /* 0x022fea0003c00000 */
[----:B------:R-:W-:Y:S02]  /*5370*/  IMAD.MOV.U32 R4, RZ, RZ, R2 ;  /* 0x000000ffff047224 */ /* 0x000fe400078e0002 */
[----:B------:R-:W-:Y:S02]  /*5380*/  IMAD.MOV.U32 R5, RZ, RZ, R3 ;  /* 0x000000ffff057224 */ /* 0x000fe400078e0003 */
.L_x_14728:
[----:B------:R-:W-:Y:S05]  /*5390*/  BSYNC B3 ;  /* 0x0000000000037941 */ /* 0x000fea0003800000 */
.L_x_14727:
        /* <DEDUP_REMOVED lines=43> */
.L_x_14730:
[----:B------:R-:W-:-:S04]  /*5650*/  ISETP.GE.AND P0, PT, R45, RZ, PT ;  /* 0x000000ff2d00720c */ /* 0x000fc80003f06270 */
[----:B0-----:R-:W-:Y:S02]  /*5660*/  FSEL R6, RZ, 3.37028055040000000000e+12, P0 ;  /* 0x54442d18ff067808 */ /* 0x001fe40000000000 */
[----:B------:R-:W-:Y:S02]  /*5670*/  FSEL R7, RZ, 2.1426990032196044922, P0 ;  /* 0x400921fbff077808 */ /* 0x000fe40000000000 */
.L_x_14731:
[----:B------:R-:W-:Y:S05]  /*5680*/  BSYNC B0 ;  /* 0x0000000000007941 */ /* 0x000fea0003800000 */
.L_x_14729:
[----:B------:R-:W0:Y:S01]  /*5690*/  DADD R2, |R12|, |R14| ;  /* 0x000000000c027229 */ /* 0x000e22000000060e */
[----:B------:R-:W-:-:S05]  /*56a0*/  LOP3.LUT R11, R7, 0x80000000, R11, 0xb8, !PT ;  /* 0x80000000070b7812 */ /* 0x000fca00078eb80b */
[----:B0-----:R-:W0:-:S06]  /*56b0*/  DSETP.GTU.AND P0, PT, |R2|, +INF , PT ;  /* 0x7ff000000200742a */ /* 0x001e0c0003f0c200 */
[----:B0-----:R-:W-:Y:S02]  /*56c0*/  FSEL R6, R2, R6, P0 ;  /* 0x0000000602067208 */ /* 0x001fe40000000000 */
[----:B------:R-:W-:Y:S01]  /*56d0*/  FSEL R7, R3, R11, P0 ;  /* 0x0000000b03077208 */ /* 0x000fe20000000000 */
[----:B------:R-:W-:Y:S05]  /*56e0*/  BRA `(.L_x_14724) ;  /* 0x00002eb000007947 */ /* 0x000fea0003800000 */
.L_x_14715:
        /* <DEDUP_REMOVED lines=22> */
[----:B-----5:R-:W-:Y:S05]  /*5850*/  CALL.REL.NOINC `($__internal_28_$__cuda_sm20_div_rn_f64_full) ;  /* 0x0008265000007944 */ /* 0x020fea0003c00000 */
.L_x_14733:
[----:B------:R-:W-:Y:S05]  /*5860*/  BSYNC B3 ;  /* 0x0000000000037941 */ /* 0x000fea0003800000 */
.L_x_14732:
        /* <DEDUP_REMOVED lines=23> */
[----:B-----5:R-:W-:Y:S05]  /*59e0*/  CALL.REL.NOINC `($__internal_28_$__cuda_sm20_div_rn_f64_full) ;  /* 0x000824c000007944 */ /* 0x020fea0003c00000 */
[----:B------:R-:W-:Y:S02]  /*59f0*/  IMAD.MOV.U32 R4, RZ, RZ, R2 ;  /* 0x000000ffff047224 */ /* 0x000fe400078e0002 */
[----:B------:R-:W-:Y:S02]  /*5a00*/  IMAD.MOV.U32 R5, RZ, RZ, R3 ;  /* 0x000000ffff057224 */ /* 0x000fe400078e0003 */
.L_x_14735:
[----:B------:R-:W-:Y:S05]  /*5a10*/  BSYNC B3 ;  /* 0x0000000000037941 */ /* 0x000fea0003800000 */
.L_x_14734:
        /* <DEDUP_REMOVED lines=113> */
.L_x_14737:
[----:B------:R-:W-:Y:S05]  /*6130*/  BSYNC B0 ;  /* 0x0000000000007941 */ /* 0x000fea0003800000 */
.L_x_14736:
        /* <DEDUP_REMOVED lines=8> */
[----:B------:R-:W-:Y:S01]  /*61c0*/  MOV R4, R2 ;  /* 0x0000000200047202 */ /* 0x000fe20000000f00 */
[----:B------:R-:W-:Y:S02]  /*61d0*/  IMAD.MOV.U32 R5, RZ, RZ, R3 ;  /* 0x000000ffff057224 */ /* 0x000fe400078e0003 */
.L_x_14739:
[----:B------:R-:W-:Y:S05]  /*61e0*/  BSYNC B3 ;  /* 0x0000000000037941 */ /* 0x000fea0003800000 */
.L_x_14738:
        /* <DEDUP_REMOVED lines=43> */
.L_x_14741:
[----:B------:R-:W-:-:S04]  /*64a0*/  ISETP.GE.AND P0, PT, R45, RZ, PT ;  /* 0x000000ff2d00720c */ /* 0x000fc80003f06270 */
[----:B0-----:R-:W-:Y:S02]  /*64b0*/  FSEL R6, RZ, 3.37028055040000000000e+12, P0 ;  /* 0x54442d18ff067808 */ /* 0x001fe40000000000 */
[----:B------:R-:W-:Y:S02]  /*64c0*/  FSEL R7, RZ, 2.1426990032196044922, P0 ;  /* 0x400921fbff077808 */ /* 0x000fe40000000000 */
.L_x_14742:
[----:B------:R-:W-:Y:S05]  /*64d0*/  BSYNC B0 ;  /* 0x0000000000007941 */ /* 0x000fea0003800000 */
.L_x_14740:
[----:B------:R-:W0:Y:S01]  /*64e0*/  DADD R2, |R12|, |R14| ;  /* 0x000000000c027229 */ /* 0x000e22000000060e */
[----:B------:R-:W-:-:S03]  /*64f0*/  LOP3.LUT R11, R7, 0x80000000, R11, 0xb8, !PT ;  /* 0x80000000070b7812 */ /* 0x000fc600078eb80b */
[----:B-1----:R-:W-:-:S04]  /*6500*/  DADD R46, R46, 1 ;  /* 0x3ff000002e2e7429 */ /* 0x002fc80000000000 */
[----:B0-----:R-:W0:-:S06]  /*6510*/  DSETP.GTU.AND P0, PT, |R2|, +INF , PT ;  /* 0x7ff000000200742a */ /* 0x001e0c0003f0c200 */
[----:B0-----:R-:W-:Y:S02]  /*6520*/  FSEL R6, R2, R6, P0 ;  /* 0x0000000602067208 */ /* 0x001fe40000000000 */
[----:B------:R-:W-:Y:S01]  /*6530*/  FSEL R7, R3, R11, P0 ;  /* 0x0000000b03077208 */ /* 0x000fe20000000000 */
[----:B------:R-:W-:Y:S05]  /*6540*/  BRA `(.L_x_14724) ;  /* 0x0000205000007947 */ /* 0x000fea0003800000 */
.L_x_14714:
        /* <DEDUP_REMOVED lines=86> */
.L_x_14746:
[----:B------:R-:W-:Y:S05]  /*6ab0*/  BSYNC B0 ;  /* 0x0000000000007941 */ /* 0x000fea0003800000 */
.L_x_14745:
        /* <DEDUP_REMOVED lines=8> */
.L_x_14748:
[----:B------:R-:W-:Y:S05]  /*6b40*/  BSYNC B3 ;  /* 0x0000000000037941 */ /* 0x000fea0003800000 */
.L_x_14747:
        /* <DEDUP_REMOVED lines=35> */
.L_x_14750:
[----:B0-2---:R-:W-:Y:S05]  /*6d80*/  BSYNC B0 ;  /* 0x0000000000007941 */ /* 0x005fea0003800000 */
.L_x_14749:
[----:B------:R-:W-:Y:S01]  /*6d90*/  LOP3.LUT R3, R7, 0x80000000, R15, 0xb8, !PT ;  /* 0x8000000007037812 */ /* 0x000fe200078eb80f */
[----:B-1----:R-:W0:Y:S01]  /*6da0*/  DMUL R46, R46, 0.5 ;  /* 0x3fe000002e2e7828 */ /* 0x002e220000000000 */
[----:B------:R-:W-:Y:S02]  /*6db0*/  FSEL R6, R4, R6, P0 ;  /* 0x0000000604067208 */ /* 0x000fe40000000000 */
[----:B------:R-:W-:Y:S01]  /*6dc0*/  FSEL R7, R5, R3, P0 ;  /* 0x0000000305077208 */ /* 0x000fe20000000000 */
[----:B------:R-:W-:Y:S05]  /*6dd0*/  BRA `(.L_x_14724) ;  /* 0x000017c000007947 */ /* 0x000fea0003800000 */
.L_x_14744:
        /* <DEDUP_REMOVED lines=112> */
.L_x_14752:
[----:B------:R-:W-:Y:S05]  /*74e0*/  BSYNC B0 ;  /* 0x0000000000007941 */ /* 0x000fea0003800000 */
.L_x_14751:
        /* <DEDUP_REMOVED lines=10> */
.L_x_14754:
[----:B------:R-:W-:Y:S05]  /*7590*/  BSYNC B3 ;  /* 0x0000000000037941 */ /* 0x000fea0003800000 */
.L_x_14753:
        /* <DEDUP_REMOVED lines=35> */
.L_x_14756:
[----:B0-2---:R-:W-:Y:S05]  /*77d0*/  BSYNC B0 ;  /* 0x0000000000007941 */ /* 0x005fea0003800000 */
.L_x_14755:
[----:B------:R-:W-:Y:S02]  /*77e0*/  LOP3.LUT R5, R7, 0x80000000, R15, 0xb8, !PT ;  /* 0x8000000007057812 */ /* 0x000fe400078eb80f */
[----:B------:R-:W-:Y:S02]  /*77f0*/  FSEL R6, R2, R6, P1 ;  /* 0x0000000602067208 */ /* 0x000fe40000800000 */
[----:B------:R-:W-:Y:S01]  /*7800*/  FSEL R7, R3, R5, P1 ;  /* 0x0000000503077208 */ /* 0x000fe20000800000 */
[----:B------:R-:W-:Y:S05]  /*7810*/  BRA `(.L_x_14724) ;  /* 0x00000d8000007947 */ /* 0x000fea0003800000 */
.L_x_14743:
        /* <DEDUP_REMOVED lines=22> */
[----:B-----5:R-:W-:Y:S05]  /*7980*/  CALL.REL.NOINC `($__internal_28_$__cuda_sm20_div_rn_f64_full) ;  /* 0x0008052000007944 */ /* 0x020fea0003c00000 */
.L_x_14758:
[----:B------:R-:W-:Y:S05]  /*7990*/  BSYNC B3 ;  /* 0x0000000000037941 */ /* 0x000fea0003800000 */
.L_x_14757:
        /* <DEDUP_REMOVED lines=24> */
[----:B------:R-:W-:Y:S02]  /*7b20*/  IMAD.MOV.U32 R4, RZ, RZ, R2 ;  /* 0x000000ffff047224 */ /* 0x000fe400078e0002 */
[----:B------:R-:W-:Y:S02]  /*7b30*/  IMAD.MOV.U32 R5, RZ, RZ, R3 ;  /* 0x000000ffff057224 */ /* 0x000fe400078e0003 */
.L_x_14760:
[----:B------:R-:W-:Y:S05]  /*7b40*/  BSYNC B3 ;  /* 0x0000000000037941 */ /* 0x000fea0003800000 */
.L_x_14759:
        /* <DEDUP_REMOVED lines=113> */
.L_x_14762:
[----:B------:R-:W-:Y:S05]  /*8260*/  BSYNC B0 ;  /* 0x0000000000007941 */ /* 0x000fea0003800000 */
.L_x_14761:
        /* <DEDUP_REMOVED lines=10> */
.L_x_14764:
[----:B------:R-:W-:Y:S05]  /*8310*/  BSYNC B3 ;  /* 0x0000000000037941 */ /* 0x000fea0003800000 */
.L_x_14763:
        /* <DEDUP_REMOVED lines=36> */
.L_x_14766:
[----:B012---:R-:W-:Y:S05]  /*8560*/  BSYNC B0 ;  /* 0x0000000000007941 */ /* 0x007fea0003800000 */
.L_x_14765:
[----:B------:R-:W-:Y:S02]  /*8570*/  LOP3.LUT R5, R7, 0x80000000, R15, 0xb8, !PT ;  /* 0x8000000007057812 */ /* 0x000fe400078eb80f */
[----:B------:R-:W-:Y:S02]  /*8580*/  FSEL R6, R2, R6, P1 ;  /* 0x0000000602067208 */ /* 0x000fe40000800000 */
[----:B------:R-:W-:Y:S02]  /*8590*/  FSEL R7, R3, R5, P1 ;  /* 0x0000000503077208 */ /* 0x000fe40000800000 */
.L_x_14724:
[----:B0-----:R-:W-:Y:S05]  /*85a0*/  BSYNC B2 ;  /* 0x0000000000027941 */ /* 0x001fea0003800000 */
.L_x_14713:
[----:B-1----:R-:W0:Y:S01]  /*85b0*/  DADD R46, R46, c[0x2][0x50] ;  /* 0x008014002e2e7629 */ /* 0x002e220000000000 */
[----:B------:R-:W-:Y:S01]  /*85c0*/  LOP3.LUT R15, R7, 0x80000000, R15, 0xb8, !PT ;  /* 0x80000000070f7812 */ /* 0x000fe200078eb80f */
[----:B------:R-:W-:-:S08]  /*85d0*/  IMAD.MOV.U32 R14, RZ, RZ, R6 ;  /* 0x000000ffff0e7224 */ /* 0x000fd000078e0006 */
[----:B0-----:R-:W-:Y:S01]  /*85e0*/  LOP3.LUT R13, R47, 0x80000000, R13, 0xb8, !PT ;  /* 0x800000002f0d7812 */ /* 0x001fe200078eb80d */
[----:B------:R-:W-:Y:S01]  /*85f0*/  IMAD.MOV.U32 R12, RZ, RZ, R46 ;  /* 0x000000ffff0c7224 */ /* 0x000fe200078e002e */
[----:B------:R-:W-:Y:S05]  /*8600*/  BRA `(.L_x_14636) ;  /* 0x0000011000007947 */ /* 0x000fea0003800000 */
.L_x_14634:
        /* <DEDUP_REMOVED lines=17> */
.L_x_14636:
[----:B------:R-:W-:Y:S05]  /*8720*/  BSYNC B1 ;  /* 0x0000000000017941 */ /* 0x000fea0003800000 */
.L_x_14633:
        /* <DEDUP_REMOVED lines=126> */
[----:B------:R-:W-:Y:S05]  /*8f10*/  CALL.REL.NOINC `($__internal_29_$__cuda_sm20_dsqrt_rn_f64_mediumpath_v1) ;  /* 0x0007f5f000007944 */ /* 0x000fea0003c00000 */
[----:B------:R-:W-:Y:S02]  /*8f20*/  IMAD.MOV.U32 R2, RZ, RZ, R4 ;  /* 0x000000ffff027224 */ /* 0x000fe400078e0004 */
.L_x_14774:
[----:B------:R-:W-:Y:S05]  /*8f30*/  BSYNC B3 ;  /* 0x0000000000037941 */ /* 0x000fea0003800000 */
.L_x_14773:
        /* <DEDUP_REMOVED lines=62> */
.L_x_14772:
        /* <DEDUP_REMOVED lines=33> */
[----:B------:R-:W-:Y:S05]  /*9530*/  CALL.REL.NOINC `($__internal_28_$__cuda_sm20_div_rn_f64_full) ;  /* 0x0007e97000007944 */ /* 0x000fea0003c00000 */
[----:B------:R-:W-:Y:S02]  /*9540*/  IMAD.MOV.U32 R52, RZ, RZ, R2 ;  /* 0x000000ffff347224 */ /* 0x000fe400078e0002 */
[----:B------:R-:W-:Y:S02]  /*9550*/  IMAD.MOV.U32 R53, RZ, RZ, R3 ;  /* 0x000000ffff357224 */ /* 0x000fe400078e0003 */
.L_x_14782:
[----:B------:R-:W-:Y:S05]  /*9560*/  BSYNC B4 ;  /* 0x0000000000047941 */ /* 0x000fea0003800000 */
.L_x_14781:
[----:B------:R-:W-:Y:S05]  /*9570*/  BRA `(.L_x_14780) ;  /* 0x0000001000007947 */ /* 0x000fea0003800000 */
.L_x_14779:
[----:B------:R0:W1:-:S06]  /*9580*/  DADD R52, -R62, R50 ;  /* 0x000000003e347229 */ /* 0x00004c0000000132 */
.L_x_14780:
[----:B------:R-:W-:Y:S05]  /*9590*/  BSYNC B3 ;  /* 0x0000000000037941 */ /* 0x000fea0003800000 */
.L_x_14778:
        /* <DEDUP_REMOVED lines=28> */
[----:B01----:R-:W-:Y:S05]  /*9760*/  CALL.REL.NOINC `($__internal_28_$__cuda_sm20_div_rn_f64_full) ;  /* 0x0007e74000007944 */ /* 0x003fea0003c00000 */
[----:B------:R-:W-:Y:S02]  /*9770*/  IMAD.MOV.U32 R4, RZ, RZ, R2 ;  /* 0x000000ffff047224 */ /* 0x000fe400078e0002 */
[----:B------:R-:W-:Y:S02]  /*9780*/  IMAD.MOV.U32 R5, RZ, RZ, R3 ;  /* 0x000000ffff057224 */ /* 0x000fe400078e0003 */
.L_x_14787:
[----:B------:R-:W-:Y:S05]  /*9790*/  BSYNC B4 ;  /* 0x0000000000047941 */ /* 0x000fea0003800000 */
.L_x_14786:
[----:B------:R-:W-:Y:S02]  /*97a0*/  IMAD.MOV.U32 R2, RZ, RZ, R4 ;  /* 0x000000ffff027224 */ /* 0x000fe400078e0004 */
[----:B------:R-:W-:Y:S01]  /*97b0*/  IMAD.MOV.U32 R3, RZ, RZ, R5 ;  /* 0x000000ffff037224 */ /* 0x000fe200078e0005 */
[----:B------:R-:W-:Y:S05]  /*97c0*/  BRA `(.L_x_14785) ;  /* 0x0000001000007947 */ /* 0x000fea0003800000 */
.L_x_14784:
[----:B------:R2:W3:-:S06]  /*97d0*/  DADD R2, R46, -R4 ;  /* 0x000000002e027229 */ /* 0x0004cc0000000804 */
.L_x_14785:
[----:B------:R-:W-:Y:S05]  /*97e0*/  BSYNC B3 ;  /* 0x0000000000037941 */ /* 0x000fea0003800000 */
.L_x_14783:
        /* <DEDUP_REMOVED lines=26> */
[----:B0-----:R-:W-:Y:S05]  /*9990*/  CALL.REL.NOINC `($__internal_29_$__cuda_sm20_dsqrt_rn_f64_mediumpath_v1) ;  /* 0x0007eb7000007944 */ /* 0x001fea0003c00000 */
[----:B------:R-:W-:Y:S02]  /*99a0*/  IMAD.MOV.U32 R6, RZ, RZ, R4 ;  /* 0x000000ffff067224 */ /* 0x000fe400078e0004 */
[----:B------:R-:W-:Y:S02]  /*99b0*/  IMAD.MOV.U32 R7, RZ, RZ, R3 ;  /* 0x000000ffff077224 */ /* 0x000fe400078e0003 */
.L_x_14789:
[----:B------:R-:W-:Y:S05]  /*99c0*/  BSYNC B3 ;  /* 0x0000000000037941 */ /* 0x000fea0003800000 */
.L_x_14788:
        /* <DEDUP_REMOVED lines=66> */
.L_x_14790:
        /* <DEDUP_REMOVED lines=21> */
[----:B0-----:R-:W-:Y:S05]  /*9f40*/  CALL.REL.NOINC `($__internal_28_$__cuda_sm20_div_rn_f64_full) ;  /* 0x0007df6000007944 */ /* 0x001fea0003c00000 */
.L_x_14792:
[----:B------:R-:W-:Y:S05]  /*9f50*/  BSYNC B3 ;  /* 0x0000000000037941 */ /* 0x000fea0003800000 */
.L_x_14791:
        /* <DEDUP_REMOVED lines=16> */
.L_x_14777:
        /* <DEDUP_REMOVED lines=25> */
.L_x_14795:
[----:B------:R-:W-:Y:S05]  /*a1f0*/  BSYNC B3 ;  /* 0x0000000000037941 */ /* 0x000fea0003800000 */
.L_x_14794:
        /* <DEDUP_REMOVED lines=26> */
[----:B------:R-:W-:Y:S05]  /*a3a0*/  CALL.REL.NOINC `($__internal_28_$__cuda_sm20_div_rn_f64_full) ;  /* 0x0007db0000007944 */ /* 0x000fea0003c00000 */
.L_x_14798:
[----:B------:R-:W-:Y:S05]  /*a3b0*/  BSYNC B3 ;  /* 0x0000000000037941 */ /* 0x000fea0003800000 */
.L_x_14797:
        /* <DEDUP_REMOVED lines=16> */
.L_x_14796:
        /* <DEDUP_REMOVED lines=56> */
.L_x_14799:
[----:B------:R-:W-:Y:S01]  /*a840*/  MOV R2, 0x0 ;  /* 0x0000000000027802 */ /* 0x000fe20000000f00 */
[----:B------:R-:W-:Y:S01]  /*a850*/  IMAD.MOV.U32 R3, RZ, RZ, 0x7ff00000 ;  /* 0x7ff00000ff037424 */ /* 0x000fe200078e00ff */
[----:B------:R-:W-:-:S05]  /*a860*/  FSETP.NEU.FTZ.AND P0, PT, R5, RZ, PT ;  /* 0x000000ff0500720b */ /* 0x000fca0003f1d000 */
[----:B------:R-:W0:-:S10]  /*a870*/  DFMA R2, R4, R2, +INF ;  /* 0x7ff000000402742b */ /* 0x000e140000000002 */
[----:B0-----:R-:W-:Y:S02]  /*a880*/  FSEL R64, R2, RZ, P0 ;  /* 0x000000ff02407208 */ /* 0x001fe40000000000 */
[----:B------:R-:W-:Y:S01]  /*a890*/  FSEL R65, R3, -QNAN , P0 ;  /* 0xfff0000003417808 */ /* 0x000fe20000000000 */
[----:B------:R-:W-:Y:S05]  /*a8a0*/  BRA `(.L_x_14775) ;  /* 0x000004b000007947 */ /* 0x000fea0003800000 */
.L_x_14793:
        /* <DEDUP_REMOVED lines=24> */
.L_x_14801:
[----:B------:R-:W-:Y:S05]  /*aa30*/  BSYNC B3 ;  /* 0x0000000000037941 */ /* 0x000fea0003800000 */
.L_x_14800:
        /* <DEDUP_REMOVED lines=21> */
.L_x_14803:
[----:B------:R-:W-:Y:S05]  /*ab90*/  BSYNC B3 ;  /* 0x0000000000037941 */ /* 0x000fea0003800000 */
.L_x_14802:
[----:B------:R-:W-:Y:S05]  /*aba0*/  BRA `(.L_x_14775) ;  /* 0x000001b000007947 */ /* 0x000fea0003800000 */
.L_x_14776:
        /* <DEDUP_REMOVED lines=22> */
[----:B------:R-:W-:Y:S05]  /*ad10*/  CALL.REL.NOINC `($__internal_29_$__cuda_sm20_dsqrt_rn_f64_mediumpath_v1) ;  /* 0x0007d7f000007944 */ /* 0x000fea0003c00000 */
[----:B------:R-:W-:Y:S02]  /*ad20*/  IMAD.MOV.U32 R5, RZ, RZ, R3 ;  /* 0x000000ffff057224 */ /* 0x000fe400078e0003 */
.L_x_14805:
[----:B------:R-:W-:Y:S05]  /*ad30*/  BSYNC B3 ;  /* 0x0000000000037941 */ /* 0x000fea0003800000 */
.L_x_14804:
[----:B-1----:R-:W-:Y:S02]  /*ad40*/  IMAD.MOV.U32 R64, RZ, RZ, R4 ;  /* 0x000000ffff407224 */ /* 0x002fe400078e0004 */
[----:B------:R-:W-:-:S02]  /*ad50*/  IMAD.MOV.U32 R65, RZ, RZ, R5 ;  /* 0x000000ffff417224 */ /* 0x000fc400078e0005 */
.L_x_14775:
[----:B------:R-:W-:Y:S05]  /*ad60*/  BSYNC B2 ;  /* 0x0000000000027941 */ /* 0x000fea0003800000 */
.L_x_14771:
        /* <DEDUP_REMOVED lines=24> */
[----:B-12---:R-:W-:Y:S05]  /*aef0*/  CALL.REL.NOINC `($__internal_28_$__cuda_sm20_div_rn_f64_full) ;  /* 0x0007cfb000007944 */ /* 0x006fea0003c00000 */
.L_x_14810:
[----:B------:R-:W-:Y:S05]  /*af00*/  BSYNC B4 ;  /* 0x0000000000047941 */ /* 0x000fea0003800000 */
.L_x_14809:
        /* <DEDUP_REMOVED lines=23> */
.L_x_14812:
        /* <DEDUP_REMOVED lines=43> */
.L_x_14811:
        /* <DEDUP_REMOVED lines=34> */
[----:B--2---:R-:W-:Y:S05]  /*b550*/  CALL.REL.NOINC `($__internal_28_$__cuda_sm20_div_rn_f64_full) ;  /* 0x0007c95000007944 */ /* 0x004fea0003c00000 */
[----:B------:R-:W-:Y:S02]  /*b560*/  IMAD.MOV.U32 R52, RZ, RZ, R2 ;  /* 0x000000ffff347224 */ /* 0x000fe400078e0002 */
[----:B------:R-:W-:Y:S02]  /*b570*/  IMAD.MOV.U32 R53, RZ, RZ, R3 ;  /* 0x000000ffff357224 */ /* 0x000fe400078e0003 */
.L_x_14821:
[----:B------:R-:W-:Y:S05]  /*b580*/  BSYNC B6 ;  /* 0x0000000000067941 */ /* 0x000fea0003800000 */
.L_x_14820:
[----:B------:R-:W-:Y:S05]  /*b590*/  BRA `(.L_x_14819) ;  /* 0x0000001000007947 */ /* 0x000fea0003800000 */
.L_x_14818:
[----:B------:R0:W3:-:S06]  /*b5a0*/  DADD R52, -R62, R50 ;  /* 0x000000003e347229 */ /* 0x0000cc0000000132 */
.L_x_14819:
[----:B------:R-:W-:Y:S05]  /*b5b0*/  BSYNC B5 ;  /* 0x0000000000057941 */ /* 0x000fea0003800000 */
.L_x_14817:
        /* <DEDUP_REMOVED lines=27> */
[----:B0-23--:R-:W-:Y:S05]  /*b770*/  CALL.REL.NOINC `($__internal_28_$__cuda_sm20_div_rn_f64_full) ;  /* 0x0007c73000007944 */ /* 0x00dfea0003c00000 */
.L_x_14826:
[----:B------:R-:W-:Y:S05]  /*b780*/  BSYNC B6 ;  /* 0x0000000000067941 */ /* 0x000fea0003800000 */
.L_x_14825:
[----:B------:R-:W-:Y:S02]  /*b790*/  IMAD.MOV.U32 R68, RZ, RZ, R2 ;  /* 0x000000ffff447224 */ /* 0x000fe400078e0002 */
[----:B------:R-:W-:Y:S01]  /*b7a0*/  IMAD.MOV.U32 R69, RZ, RZ, R3 ;  /* 0x000000ffff457224 */ /* 0x000fe200078e0003 */
[----:B------:R-:W-:Y:S05]  /*b7b0*/  BRA `(.L_x_14824) ;  /* 0x0000001000007947 */ /* 0x000fea0003800000 */
.L_x_14823:
[----:B------:R4:W0:-:S06]  /*b7c0*/  DADD R68, -R48, R46 ;  /* 0x0000000030447229 */ /* 0x00080c000000012e */
.L_x_14824:
[----:B------:R-:W-:Y:S05]  /*b7d0*/  BSYNC B5 ;  /* 0x0000000000057941 */ /* 0x000fea0003800000 */
.L_x_14822:
        /* <DEDUP_REMOVED lines=25> */
[----:B0-2-4-:R-:W-:Y:S05]  /*b970*/  CALL.REL.NOINC `($__internal_29_$__cuda_sm20_dsqrt_rn_f64_mediumpath_v1) ;  /* 0x0007cb9000007944 */ /* 0x015fea0003c00000 */
[----:B------:R-:W-:Y:S02]  /*b980*/  MOV R5, R3 ;  /* 0x0000000300057202 */ /* 0x000fe40000000f00 */
.L_x_14828:
[----:B------:R-:W-:Y:S05]  /*b990*/  BSYNC B5 ;  /* 0x0000000000057941 */ /* 0x000fea0003800000 */
.L_x_14827:
[----:B-1--4-:R-:W-:Y:S02]  /*b9a0*/  IMAD.MOV.U32 R46, RZ, RZ, R4 ;  /* 0x000000ffff2e7224 */ /* 0x012fe400078e0004 */
[----:B------:R-:W-:Y:S01]  /*b9b0*/  IMAD.MOV.U32 R47, RZ, RZ, R5 ;  /* 0x000000ffff2f7224 */ /* 0x000fe200078e0005 */
[----:B------:R-:W-:Y:S05]  /*b9c0*/  BRA `(.L_x_14829) ;  /* 0x000008a000007947 */ /* 0x000fea0003800000 */
.L_x_14816:
        /* <DEDUP_REMOVED lines=25> */
[----:B0-2---:R-:W-:Y:S05]  /*bb60*/  CALL.REL.NOINC `($__internal_29_$__cuda_sm20_dsqrt_rn_f64_mediumpath_v1) ;  /* 0x0007c9a000007944 */ /* 0x005fea0003c00000 */
[----:B------:R-:W-:Y:S02]  /*bb70*/  IMAD.MOV.U32 R5, RZ, RZ, R3 ;  /* 0x000000ffff057224 */ /* 0x000fe400078e0003 */
.L_x_14832:
[----:B------:R-:W-:Y:S05]  /*bb80*/  BSYNC B5 ;  /* 0x0000000000057941 */ /* 0x000fea0003800000 */
.L_x_14831:
[----:B-1----:R-:W-:Y:S02]  /*bb90*/  IMAD.MOV.U32 R46, RZ, RZ, R4 ;  /* 0x000000ffff2e7224 */ /* 0x002fe400078e0004 */
[----:B------:R-:W-:Y:S01]  /*bba0*/  IMAD.MOV.U32 R47, RZ, RZ, R5 ;  /* 0x000000ffff2f7224 */ /* 0x000fe200078e0005 */
[----:B------:R-:W-:Y:S05]  /*bbb0*/  BRA `(.L_x_14829) ;  /* 0x000006b000007947 */ /* 0x000fea0003800000 */
.L_x_14830:
        /* <DEDUP_REMOVED lines=25> */
[----:B--2---:R-:W-:Y:S05]  /*bd50*/  CALL.REL.NOINC `($__internal_29_$__cuda_sm20_dsqrt_rn_f64_mediumpath_v1) ;  /* 0x0007c7b000007944 */ /* 0x004fea0003c00000 */
[----:B------:R-:W-:Y:S02]  /*bd60*/  MOV R2, R4 ;  /* 0x0000000400027202 */ /* 0x000fe40000000f00 */
.L_x_14834:
[----:B------:R-:W-:Y:S05]  /*bd70*/  BSYNC B5 ;  /* 0x0000000000057941 */ /* 0x000fea0003800000 */
.L_x_14833:
        /* <DEDUP_REMOVED lines=21> */
.L_x_14836:
[----:B------:R-:W-:Y:S05]  /*bed0*/  BSYNC B5 ;  /* 0x0000000000057941 */ /* 0x000fea0003800000 */
.L_x_14835:
[----:B------:R-:W0:Y:S01]  /*bee0*/  DMUL R66, R66, 8.11296384146066816958e+31 ;  /* 0x4690000042427828 */ /* 0x000e220000000000 */
[----:B------:R-:W-:Y:S05]  /*bef0*/  BRA `(.L_x_14829) ;  /* 0x0000037000007947 */ /* 0x000fea0003800000 */
.L_x_14815:
        /* <DEDUP_REMOVED lines=21> */
[----:B-12---:R-:W-:Y:S05]  /*c050*/  CALL.REL.NOINC `($__internal_29_$__cuda_sm20_dsqrt_rn_f64_mediumpath_v1) ;  /* 0x0007c4b000007944 */ /* 0x006fea0003c00000 */
[----:B------:R-:W-:Y:S02]  /*c060*/  IMAD.MOV.U32 R46, RZ, RZ, R4 ;  /* 0x000000ffff2e7224 */ /* 0x000fe400078e0004 */
[----:B------:R-:W-:Y:S02]  /*c070*/  IMAD.MOV.U32 R47, RZ, RZ, R3 ;  /* 0x000000ffff2f7224 */ /* 0x000fe400078e0003 */
.L_x_14838:
[----:B------:R-:W-:Y:S05]  /*c080*/  BSYNC B5 ;  /* 0x0000000000057941 */ /* 0x000fea0003800000 */
.L_x_14837:
        /* <DEDUP_REMOVED lines=26> */
[----:B-12---:R-:W-:Y:S05]  /*c230*/  CALL.REL.NOINC `($__internal_29_$__cuda_sm20_dsqrt_rn_f64_mediumpath_v1) ;  /* 0x0007c2d000007944 */ /* 0x006fea0003c00000 */
[----:B------:R-:W-:Y:S02]  /*c240*/  IMAD.MOV.U32 R2, RZ, RZ, R4 ;  /* 0x000000ffff027224 */ /* 0x000fe400078e0004 */
.L_x_14840:
[----:B------:R-:W-:Y:S05]  /*c250*/  BSYNC B5 ;  /* 0x0000000000057941 */ /* 0x000fea0003800000 */
.L_x_14839:
[----:B-1-3--:R1:W3:-:S06]  /*c260*/  DMUL R46, R2, R46 ;  /* 0x0000002e022e7228 */ /* 0x00a2cc0000000000 */
.L_x_14829:
[----:B------:R-:W-:Y:S05]  /*c270*/  BSYNC B4 ;  /* 0x0000000000047941 */ /* 0x000fea0003800000 */
.L_x_14814:
[----:B------:R-:W-:Y:S05]  /*c280*/  BRA `(.L_x_14841) ;  /* 0x0000002000007947 */ /* 0x000fea0003800000 */
.L_x_14808:
[----:B------:R3:W4:-:S04]  /*c290*/  DMUL R46, R44, 9.00719925474099200000e+15 ;  /* 0x434000002c2e7828 */ /* 0x0007080000000000 */
[----:B------:R-:W0:-:S06]  /*c2a0*/  DMUL R66, R66, 9.00719925474099200000e+15 ;  /* 0x4340000042427828 */ /* 0x000e0c0000000000 */
.L_x_14841:
[----:B---34-:R-:W-:Y:S05]  /*c2b0*/  BSYNC B2 ;  /* 0x0000000000027941 */ /* 0x018fea0003800000 */
.L_x_14807:
        /* <DEDUP_REMOVED lines=27> */
[----:B--2---:R-:W-:Y:S05]  /*c470*/  CALL.REL.NOINC `($__internal_28_$__cuda_sm20_div_rn_f64_full) ;  /* 0x0007ba3000007944 */ /* 0x004fea0003c00000 */
.L_x_14843:
[----:B------:R-:W-:Y:S05]  /*c480*/  BSYNC B2 ;  /* 0x0000000000027941 */ /* 0x000fea0003800000 */
.L_x_14842:
        /* <DEDUP_REMOVED lines=43> */
.L_x_14845:
[----:B------:R-:W-:Y:S02]  /*c740*/  FSEL R2, RZ, 3.37028055040000000000e+12, P1 ;  /* 0x54442d18ff027808 */ /* 0x000fe40000800000 */
[----:B------:R-:W-:Y:S02]  /*c750*/  FSEL R3, RZ, 2.1426990032196044922, P1 ;  /* 0x400921fbff037808 */ /* 0x000fe40000800000 */
.L_x_14846:
[----:B------:R-:W-:Y:S05]  /*c760*/  BSYNC B0 ;  /* 0x0000000000007941 */ /* 0x000fea0003800000 */
.L_x_14844:
[----:B------:R0:W1:Y:S02]  /*c770*/  DADD R46, |R46|, |R66| ;  /* 0x000000002e2e7229 */ /* 0x0000640000000642 */
[----:B0-----:R-:W-:-:S04]  /*c780*/  LOP3.LUT R67, R3, 0x80000000, R67, 0xb8, !PT ;  /* 0x8000000003437812 */ /* 0x001fc800078eb843 */
[----:B-1----:R-:W0:-:S06]  /*c790*/  DSETP.GTU.AND P0, PT, |R46|, +INF , PT ;  /* 0x7ff000002e00742a */ /* 0x002e0c0003f0c200 */
[----:B0-----:R-:W-:Y:S02]  /*c7a0*/  FSEL R2, R46, R2, P0 ;  /* 0x000000022e027208 */ /* 0x001fe40000000000 */
[----:B------:R-:W-:Y:S02]  /*c7b0*/  FSEL R3, R47, R67, P0 ;  /* 0x000000432f037208 */ /* 0x000fe40000000000 */
.L_x_14813:
[----:B------:R-:W-:Y:S05]  /*c7c0*/  BSYNC B3 ;  /* 0x0000000000037941 */ /* 0x000fea0003800000 */
.L_x_14806:
[----:B---3--:R-:W-:Y:S01]  /*c7d0*/  LOP3.LUT R43, R3, 0x80000000, R43, 0xb8, !PT ;  /* 0x80000000032b7812 */ /* 0x008fe200078eb82b */
[----:B------:R-:W-:Y:S01]  /*c7e0*/  IMAD.MOV.U32 R42, RZ, RZ, R2 ;  /* 0x000000ffff2a7224 */ /* 0x000fe200078e0002 */
[----:B-12---:R-:W-:Y:S01]  /*c7f0*/  LOP3.LUT R41, R65, 0x80000000, R41, 0xb8, !PT ;  /* 0x8000000041297812 */ /* 0x006fe200078eb829 */
[----:B------:R-:W-:Y:S01]  /*c800*/  IMAD.MOV.U32 R40, RZ, RZ, R64 ;  /* 0x000000ffff287224 */ /* 0x000fe200078e0040 */
[----:B------:R-:W-:Y:S05]  /*c810*/  BRA `(.L_x_14770) ;  /* 0x000044f000007947 */ /* 0x000fea0003800000 */
.L_x_14769:
        /* <DEDUP_REMOVED lines=91> */
.L_x_14852:
[----:B------:R-:W-:Y:S05]  /*cdd0*/  BSYNC B0 ;  /* 0x0000000000007941 */ /* 0x000fea0003800000 */
.L_x_14851:
[----:B------:R-:W-:Y:S01]  /*cde0*/  BSSY B3, `(.L_x_14853) ;  /* 0x0000008000037945 */ /* 0x000fe20003800000 */
[----:B------:R-:W-:Y:S05]  /*cdf0*/  @P3 BRA P5, `(.L_x_14854) ;  /* 0x0000006000003947 */ /* 0x000fea0002800000 */
[----:B------:R-:W-:Y:S01]  /*ce00*/  IMAD.MOV.U32 R6, RZ, RZ, R48 ;  /* 0x000000ffff067224 */ /* 0x000fe200078e0030 */
[----:B0-----:R-:W-:Y:S01]  /*ce10*/  MOV R4, 0xce60 ;  /* 0x0000ce6000047802 */ /* 0x001fe20000000f00 */
[----:B------:R-:W-:Y:S02]  /*ce20*/  IMAD.MOV.U32 R5, RZ, RZ, R49 ;  /* 0x000000ffff057224 */ /* 0x000fe400078e0031 */
[----:B------:R-:W-:Y:S02]  /*ce30*/  IMAD.MOV.U32 R2, RZ, RZ, R50 ;  /* 0x000000ffff027224 */ /* 0x000fe400078e0032 */
[----:B------:R-:W-:Y:S02]  /*ce40*/  IMAD.MOV.U32 R3, RZ, RZ, R51 ;  /* 0x000000ffff037224 */ /* 0x000fe400078e0033 */
[----:B-1----:R-:W-:Y:S05]  /*ce50*/  CALL.REL.NOINC `($__internal_28_$__cuda_sm20_div_rn_f64_full) ;  /* 0x0007b05000007944 */ /* 0x002fea0003c00000 */
.L_x_14854:
[----:B------:R-:W-:Y:S05]  /*ce60*/  BSYNC B3 ;  /* 0x0000000000037941 */ /* 0x000fea0003800000 */
.L_x_14853:
        /* <DEDUP_REMOVED lines=43> */
.L_x_14856:
[----:B------:R-:W-:-:S04]  /*d120*/  ISETP.GE.AND P0, PT, R45, RZ, PT ;  /* 0x000000ff2d00720c */ /* 0x000fc80003f06270 */
[----:B------:R-:W-:Y:S02]  /*d130*/  FSEL R6, RZ, 3.37028055040000000000e+12, P0 ;  /* 0x54442d18ff067808 */ /* 0x000fe40000000000 */
[----:B------:R-:W-:Y:S02]  /*d140*/  FSEL R7, RZ, 2.1426990032196044922, P0 ;  /* 0x400921fbff077808 */ /* 0x000fe40000000000 */
.L_x_14857:
[----:B------:R-:W-:Y:S05]  /*d150*/  BSYNC B0 ;  /* 0x0000000000007941 */ /* 0x000fea0003800000 */
.L_x_14855:
[----:B------:R-:W2:Y:S01]  /*d160*/  DADD R2, |R40|, |R42| ;  /* 0x0000000028027229 */ /* 0x000ea2000000062a */
[----:B------:R-:W-:-:S03]  /*d170*/  LOP3.LUT R11, R7, 0x80000000, R11, 0xb8, !PT ;  /* 0x80000000070b7812 */ /* 0x000fc600078eb80b */
[----:B-1----:R-:W-:-:S04]  /*d180*/  DMUL R46, R46, 0.5 ;  /* 0x3fe000002e2e7828 */ /* 0x002fc80000000000 */
[----:B--2---:R-:W1:-:S06]  /*d190*/  DSETP.GTU.AND P0, PT, |R2|, +INF , PT ;  /* 0x7ff000000200742a */ /* 0x004e4c0003f0c200 */
[----:B-1----:R-:W-:Y:S02]  /*d1a0*/  FSEL R6, R2, R6, P0 ;  /* 0x0000000602067208 */ /* 0x002fe40000000000 */
[----:B------:R-:W-:Y:S01]  /*d1b0*/  FSEL R7, R3, R11, P0 ;  /* 0x0000000b03077208 */ /* 0x000fe20000000000 */
[----:B------:R-:W-:Y:S05]  /*d1c0*/  BRA `(.L_x_14858) ;  /* 0x000039c000007947 */ /* 0x000fea0003800000 */
.L_x_14850:
        /* <DEDUP_REMOVED lines=112> */
.L_x_14860:
[----:B------:R-:W-:Y:S05]  /*d8d0*/  BSYNC B0 ;  /* 0x0000000000007941 */ /* 0x000fea0003800000 */
.L_x_14859:
[----:B------:R-:W-:Y:S01]  /*d8e0*/  BSSY B3, `(.L_x_14861) ;  /* 0x000000a000037945 */ /* 0x000fe20003800000 */
[----:B------:R-:W-:Y:S05]  /*d8f0*/  @P3 BRA P5, `(.L_x_14862) ;  /* 0x0000008000003947 */ /* 0x000fea0002800000 */
[----:B0-----:R-:W-:Y:S01]  /*d900*/  IMAD.MOV.U32 R6, RZ, RZ, R48 ;  /* 0x000000ffff067224 */ /* 0x001fe200078e0030 */
[----:B------:R-:W-:Y:S01]  /*d910*/  MOV R4, 0xd960 ;  /* 0x0000d96000047802 */ /* 0x000fe20000000f00 */
[----:B------:R-:W-:Y:S02]  /*d920*/  IMAD.MOV.U32 R5, RZ, RZ, R49 ;  /* 0x000000ffff057224 */ /* 0x000fe400078e0031 */
[----:B------:R-:W-:Y:S02]  /*d930*/  IMAD.MOV.U32 R2, RZ, RZ, R50 ;  /* 0x000000ffff027224 */ /* 0x000fe400078e0032 */
[----:B------:R-:W-:Y:S02]  /*d940*/  IMAD.MOV.U32 R3, RZ, RZ, R51 ;  /* 0x000000ffff037224 */ /* 0x000fe400078e0033 */
[----:B-1----:R-:W-:Y:S05]  /*d950*/  CALL.REL.NOINC `($__internal_28_$__cuda_sm20_div_rn_f64_full) ;  /* 0x0007a55000007944 */ /* 0x002fea0003c00000 */
[----:B------:R-:W-:Y:S02]  /*d960*/  IMAD.MOV.U32 R4, RZ, RZ, R2 ;  /* 0x000000ffff047224 */ /* 0x000fe400078e0002 */
[----:B------:R-:W-:Y:S02]  /*d970*/  IMAD.MOV.U32 R5, RZ, RZ, R3 ;  /* 0x000000ffff057224 */ /* 0x000fe400078e0003 */
.L_x_14862:
[----:B------:R-:W-:Y:S05]  /*d980*/  BSYNC B3 ;  /* 0x0000000000037941 */ /* 0x000fea0003800000 */
.L_x_14861:
        /* <DEDUP_REMOVED lines=43> */
.L_x_14864:
[----:B------:R-:W-:-:S04]  /*dc40*/  ISETP.GE.AND P0, PT, R45, RZ, PT ;  /* 0x000000ff2d00720c */ /* 0x000fc80003f06270 */
[----:B0-----:R-:W-:Y:S02]  /*dc50*/  FSEL R6, RZ, 3.37028055040000000000e+12, P0 ;  /* 0x54442d18ff067808 */ /* 0x001fe40000000000 */
[----:B------:R-:W-:Y:S02]  /*dc60*/  FSEL R7, RZ, 2.1426990032196044922, P0 ;  /* 0x400921fbff077808 */ /* 0x000fe40000000000 */
.L_x_14865:
[----:B------:R-:W-:Y:S05]  /*dc70*/  BSYNC B0 ;  /* 0x0000000000007941 */ /* 0x000fea0003800000 */
.L_x_14863:
[----:B------:R-:W0:Y:S01]  /*dc80*/  DADD R2, |R40|, |R42| ;  /* 0x0000000028027229 */ /* 0x000e22000000062a */
[----:B------:R-:W-:-:S05]  /*dc90*/  LOP3.LUT R11, R7, 0x80000000, R11, 0xb8, !PT ;  /* 0x80000000070b7812 */ /* 0x000fca00078eb80b */
[----:B0-----:R-:W0:-:S06]  /*dca0*/  DSETP.GTU.AND P0, PT, |R2|, +INF , PT ;  /* 0x7ff000000200742a */ /* 0x001e0c0003f0c200 */
[----:B0-----:R-:W-:Y:S02]  /*dcb0*/  FSEL R6, R2, R6, P0 ;  /* 0x0000000602067208 */ /* 0x001fe40000000000 */
[----:B------:R-:W-:Y:S01]  /*dcc0*/  FSEL R7, R3, R11, P0 ;  /* 0x0000000b03077208 */ /* 0x000fe20000000000 */
[----:B------:R-:W-:Y:S05]  /*dcd0*/  BRA `(.L_x_14858) ;  /* 0x00002eb000007947 */ /* 0x000fea0003800000 */
.L_x_14849:
        /* <DEDUP_REMOVED lines=22> */
[----:B------:R-:W-:Y:S05]  /*de40*/  CALL.REL.NOINC `($__internal_28_$__cuda_sm20_div_rn_f64_full) ;  /* 0x0007a06000007944 */ /* 0x000fea0003c00000 */
.L_x_14867:
[----:B------:R-:W-:Y:S05]  /*de50*/  BSYNC B3 ;  /* 0x0000000000037941 */ /* 0x000fea0003800000 */
.L_x_14866:
        /* <DEDUP_REMOVED lines=23> */
[----:B------:R-:W-:Y:S05]  /*dfd0*/  CALL.REL.NOINC `($__internal_28_$__cuda_sm20_div_rn_f64_full) ;  /* 0x00079ed000007944 */ /* 0x000fea0003c00000 */
[----:B------:R-:W-:Y:S02]  /*dfe0*/  IMAD.MOV.U32 R4, RZ, RZ, R2 ;  /* 0x000000ffff047224 */ /* 0x000fe400078e0002 */
[----:B------:R-:W-:Y:S02]  /*dff0*/  IMAD.MOV.U32 R5, RZ, RZ, R3 ;  /* 0x000000ffff057224 */ /* 0x000fe400078e0003 */
.L_x_14869:
[----:B------:R-:W-:Y:S05]  /*e000*/  BSYNC B3 ;  /* 0x0000000000037941 */ /* 0x000fea0003800000 */
.L_x_14868:
        /* <DEDUP_REMOVED lines=113> */
.L_x_14871:
[----:B------:R-:W-:Y:S05]  /*e720*/  BSYNC B0 ;  /* 0x0000000000007941 */ /* 0x000fea0003800000 */
.L_x_14870:
[----:B------:R-:W-:Y:S01]  /*e730*/  BSSY B3, `(.L_x_14872) ;  /* 0x000000a000037945 */ /* 0x000fe20003800000 */
[----:B------:R-:W-:Y:S05]  /*e740*/  @P3 BRA P5, `(.L_x_14873) ;  /* 0x0000008000003947 */ /* 0x000fea0002800000 */
[----:B0-----:R-:W-:Y:S01]  /*e750*/  IMAD.MOV.U32 R6, RZ, RZ, R48 ;  /* 0x000000ffff067224 */ /* 0x001fe200078e0030 */
[----:B------:R-:W-:Y:S01]  /*e760*/  MOV R2, R50 ;  /* 0x0000003200027202 */ /* 0x000fe20000000f00 */
[----:B------:R-:W-:Y:S01]  /*e770*/  IMAD.MOV.U32 R5, RZ, RZ, R49 ;  /* 0x000000ffff057224 */ /* 0x000fe200078e0031 */
[----:B------:R-:W-:Y:S01]  /*e780*/  MOV R4, 0xe7b0 ;  /* 0x0000e7b000047802 */ /* 0x000fe20000000f00 */
[----:B------:R-:W-:Y:S02]  /*e790*/  IMAD.MOV.U32 R3, RZ, RZ, R51 ;  /* 0x000000ffff037224 */ /* 0x000fe400078e0033 */
[----:B-1----:R-:W-:Y:S05]  /*e7a0*/  CALL.REL.NOINC `($__internal_28_$__cuda_sm20_div_rn_f64_full) ;  /* 0x0007970000007944 */ /* 0x002fea0003c00000 */
[----:B------:R-:W-:Y:S02]  /*e7b0*/  IMAD.MOV.U32 R4, RZ, RZ, R2 ;  /* 0x000000ffff047224 */ /* 0x000fe400078e0002 */
[----:B------:R-:W-:Y:S02]  /*e7c0*/  IMAD.MOV.U32 R5, RZ, RZ, R3 ;  /* 0x000000ffff057224 */ /* 0x000fe400078e0003 */
.L_x_14873:
[----:B------:R-:W-:Y:S05]  /*e7d0*/  BSYNC B3 ;  /* 0x0000000000037941 */ /* 0x000fea0003800000 */
.L_x_14872:
        /* <DEDUP_REMOVED lines=43> */
.L_x_14875:
[----:B------:R-:W-:-:S04]  /*ea90*/  ISETP.GE.AND P0, PT, R45, RZ, PT ;  /* 0x000000ff2d00720c */ /* 0x000fc80003f06270 */
[----:B0-----:R-:W-:Y:S02]  /*eaa0*/  FSEL R6, RZ, 3.37028055040000000000e+12, P0 ;  /* 0x54442d18ff067808 */ /* 0x001fe40000000000 */
[----:B------:R-:W-:Y:S02]  /*eab0*/  FSEL R7, RZ, 2.1426990032196044922, P0 ;  /* 0x400921fbff077808 */ /* 0x000fe40000000000 */
.L_x_14876:
[----:B------:R-:W-:Y:S05]  /*eac0*/  BSYNC B0 ;  /* 0x0000000000007941 */ /* 0x000fea0003800000 */
.L_x_14874:
[----:B------:R-:W0:Y:S01]  /*ead0*/  DADD R2, |R40|, |R42| ;  /* 0x0000000028027229 */ /* 0x000e22000000062a */
[----:B------:R-:W-:-:S03]  /*eae0*/  LOP3.LUT R11, R7, 0x80000000, R11, 0xb8, !PT ;  /* 0x80000000070b7812 */ /* 0x000fc600078eb80b */
[----:B-1----:R-:W-:-:S04]  /*eaf0*/  DADD R46, R46, 1 ;  /* 0x3ff000002e2e7429 */ /* 0x002fc80000000000 */
[----:B0-----:R-:W0:-:S06]  /*eb00*/  DSETP.GTU.AND P0, PT, |R2|, +INF , PT ;  /* 0x7ff000000200742a */ /* 0x001e0c0003f0c200 */
[----:B0-----:R-:W-:Y:S02]  /*eb10*/  FSEL R6, R2, R6, P0 ;  /* 0x0000000602067208 */ /* 0x001fe40000000000 */
[----:B------:R-:W-:Y:S01]  /*eb20*/  FSEL R7, R3, R11, P0 ;  /* 0x0000000b03077208 */ /* 0x000fe20000000000 */
[----:B------:R-:W-:Y:S05]  /*eb30*/  BRA `(.L_x_14858) ;  /* 0x0000205000007947 */ /* 0x000fea0003800000 */
.L_x_14848:
        /* <DEDUP_REMOVED lines=86> */
.L_x_14880:
[----:B------:R-:W-:Y:S05]  /*f0a0*/  BSYNC B0 ;  /* 0x0000000000007941 */ /* 0x000fea0003800000 */
.L_x_14879:
        /* <DEDUP_REMOVED lines=8> */
.L_x_14882:
[----:B------:R-:W-:Y:S05]  /*f130*/  BSYNC B3 ;  /* 0x0000000000037941 */ /* 0x000fea0003800000 */
.L_x_14881:
        /* <DEDUP_REMOVED lines=35> */
.L_x_14884:
[----:B0-2---:R-:W-:Y:S05]  /*f370*/  BSYNC B0 ;  /* 0x0000000000007941 */ /* 0x005fea0003800000 */
.L_x_14883:
[----:B------:R-:W-:Y:S01]  /*f380*/  LOP3.LUT R3, R7, 0x80000000, R43, 0xb8, !PT ;  /* 0x8000000007037812 */ /* 0x000fe200078eb82b */
[----:B-1----:R-:W0:Y:S01]  /*f390*/  DMUL R46, R46, 0.5 ;  /* 0x3fe000002e2e7828 */ /* 0x002e220000000000 */
[----:B------:R-:W-:Y:S02]  /*f3a0*/  FSEL R6, R4, R6, P0 ;  /* 0x0000000604067208 */ /* 0x000fe40000000000 */
[----:B------:R-:W-:Y:S01]  /*f3b0*/  FSEL R7, R5, R3, P0 ;  /* 0x0000000305077208 */ /* 0x000fe20000000000 */
[----:B------:R-:W-:Y:S05]  /*f3c0*/  BRA `(.L_x_14858) ;  /* 0x000017c000007947 */ /* 0x000fea0003800000 */
.L_x_14878:
        /* <DEDUP_REMOVED lines=112> */
.L_x_14886:
[----:B------:R-:W-:Y:S05]  /*fad0*/  BSYNC B0 ;  /* 0x0000000000007941 */ /* 0x000fea0003800000 */
.L_x_14885:
        /* <DEDUP_REMOVED lines=10> */
.L_x_14888:
[----:B------:R-:W-:Y:S05]  /*fb80*/  BSYNC B3 ;  /* 0x0000000000037941 */ /* 0x000fea0003800000 */
.L_x_14887:
        /* <DEDUP_REMOVED lines=35> */
.L_x_14890:
[----:B0-2---:R-:W-:Y:S05]  /*fdc0*/  BSYNC B0 ;  /* 0x0000000000007941 */ /* 0x005fea0003800000 */
.L_x_14889:
[----:B------:R-:W-:Y:S02]  /*fdd0*/  LOP3.LUT R5, R7, 0x80000000, R43, 0xb8, !PT ;  /* 0x8000000007057812 */ /* 0x000fe400078eb82b */
[----:B------:R-:W-:Y:S02]  /*fde0*/  FSEL R6, R2, R6, P1 ;  /* 0x0000000602067208 */ /* 0x000fe40000800000 */
[----:B------:R-:W-:Y:S01]  /*fdf0*/  FSEL R7, R3, R5, P1 ;  /* 0x0000000503077208 */ /* 0x000fe20000800000 */
[----:B------:R-:W-:Y:S05]  /*fe00*/  BRA `(.L_x_14858) ;  /* 0x00000d8000007947 */ /* 0x000fea0003800000 */
.L_x_14877:
        /* <DEDUP_REMOVED lines=22> */
[----:B------:R-:W-:Y:S05]  /*ff70*/  CALL.REL.NOINC `($__internal_28_$__cuda_sm20_div_rn_f64_full) ;  /* 0x00077f3000007944 */ /* 0x000fea0003c00000 */
.L_x_14892:
[----:B------:R-:W-:Y:S05]  /*ff80*/  BSYNC B3 ;  /* 0x0000000000037941 */ /* 0x000fea0003800000 */
.L_x_14891:
        /* <DEDUP_REMOVED lines=23> */
[----:B------:R-:W-:Y:S05]  /*10100*/  CALL.REL.NOINC `($__internal_28_$__cuda_sm20_div_rn_f64_full) ;  /* 0x00077da000007944 */ /* 0x000fea0003c00000 */
[----:B------:R-:W-:Y:S02]  /*10110*/  IMAD.MOV.U32 R4, RZ, RZ, R2 ;  /* 0x000000ffff047224 */ /* 0x000fe400078e0002 */
[----:B------:R-:W-:Y:S02]  /*10120*/  IMAD.MOV.U32 R5, RZ, RZ, R3 ;  /* 0x000000ffff057224 */ /* 0x000fe400078e0003 */
.L_x_14894:
[----:B------:R-:W-:Y:S05]  /*10130*/  BSYNC B3 ;  /* 0x0000000000037941 */ /* 0x000fea0003800000 */
.L_x_14893:
        /* <DEDUP_REMOVED lines=113> */
.L_x_14896:
[----:B------:R-:W-:Y:S05]  /*10850*/  BSYNC B0 ;  /* 0x0000000000007941 */ /* 0x000fea0003800000 */
.L_x_14895:
        /* <DEDUP_REMOVED lines=10> */
.L_x_14898:
[----:B------:R-:W-:Y:S05]  /*10900*/  BSYNC B3 ;  /* 0x0000000000037941 */ /* 0x000fea0003800000 */
.L_x_14897:
        /* <DEDUP_REMOVED lines=36> */
.L_x_14900:
[----:B012---:R-:W-:Y:S05]  /*10b50*/  BSYNC B0 ;  /* 0x0000000000007941 */ /* 0x007fea0003800000 */
.L_x_14899:
[----:B------:R-:W-:Y:S02]  /*10b60*/  LOP3.LUT R5, R7, 0x80000000, R43, 0xb8, !PT ;  /* 0x8000000007057812 */ /* 0x000fe400078eb82b */
[----:B------:R-:W-:Y:S02]  /*10b70*/  FSEL R6, R2, R6, P1 ;  /* 0x0000000602067208 */ /* 0x000fe40000800000 */
[----:B------:R-:W-:Y:S02]  /*10b80*/  FSEL R7, R3, R5, P1 ;  /* 0x0000000503077208 */ /* 0x000fe40000800000 */
.L_x_14858:
[----:B0-----:R-:W-:Y:S05]  /*10b90*/  BSYNC B2 ;  /* 0x0000000000027941 */ /* 0x001fea0003800000 */
.L_x_14847:
[----:B-1----:R-:W0:Y:S01]  /*10ba0*/  DADD R46, R46, c[0x2][0x50] ;  /* 0x008014002e2e7629 */ /* 0x002e220000000000 */
[----:B------:R-:W-:Y:S02]  /*10bb0*/  LOP3.LUT R43, R7, 0x80000000, R43, 0xb8, !PT ;  /* 0x80000000072b7812 */ /* 0x000fe400078eb82b */
[----:B------:R-:W-:-:S07]  /*10bc0*/  MOV R42, R6 ;  /* 0x00000006002a7202 */ /* 0x000fce0000000f00 */
[----:B0-----:R-:W-:Y:S01]  /*10bd0*/  LOP3.LUT R41, R47, 0x80000000, R41, 0xb8, !PT ;  /* 0x800000002f297812 */ /* 0x001fe200078eb829 */
[----:B------:R-:W-:Y:S01]  /*10be0*/  IMAD.MOV.U32 R40, RZ, RZ, R46 ;  /* 0x000000ffff287224 */ /* 0x000fe200078e002e */
[----:B------:R-:W-:Y:S05]  /*10bf0*/  BRA `(.L_x_14770) ;  /* 0x0000011000007947 */ /* 0x000fea0003800000 */
.L_x_14768:
        /* <DEDUP_REMOVED lines=17> */
.L_x_14770:
[----:B------:R-:W-:Y:S05]  /*10d10*/  BSYNC B1 ;  /* 0x0000000000017941 */ /* 0x000fea0003800000 */
.L_x_14767:
        /* <DEDUP_REMOVED lines=126> */
[----:B-1----:R-:W-:Y:S05]  /*11500*/  CALL.REL.NOINC `($__internal_29_$__cuda_sm20_dsqrt_rn_f64_mediumpath_v1) ;  /* 0x0007700000007944 */ /* 0x002fea0003c00000 */
[----:B------:R-:W-:Y:S02]  /*11510*/  IMAD.MOV.U32 R2, RZ, RZ, R4 ;  /* 0x000000ffff027224 */ /* 0x000fe400078e0004 */
.L_x_14908:
[----:B------:R-:W-:Y:S05]  /*11520*/  BSYNC B3 ;  /* 0x0000000000037941 */ /* 0x000fea0003800000 */
.L_x_14907:
        /* <DEDUP_REMOVED lines=62> */
.L_x_14906:
        /* <DEDUP_REMOVED lines=33> */
[----:B-1----:R-:W-:Y:S05]  /*11b20*/  CALL.REL.NOINC `($__internal_28_$__cuda_sm20_div_rn_f64_full) ;  /* 0x0007638000007944 */ /* 0x002fea0003c00000 */
[----:B------:R-:W-:Y:S02]  /*11b30*/  IMAD.MOV.U32 R52, RZ, RZ, R2 ;  /* 0x000000ffff347224 */ /* 0x000fe400078e0002 */
[----:B------:R-:W-:Y:S02]  /*11b40*/  IMAD.MOV.U32 R53, RZ, RZ, R3 ;  /* 0x000000ffff357224 */ /* 0x000fe400078e0003 */
.L_x_14916:
[----:B------:R-:W-:Y:S05]  /*11b50*/  BSYNC B4 ;  /* 0x0000000000047941 */ /* 0x000fea0003800000 */
.L_x_14915:
[----:B------:R-:W-:Y:S05]  /*11b60*/  BRA `(.L_x_14914) ;  /* 0x0000001000007947 */ /* 0x000fea0003800000 */
.L_x_14913:
[----:B------:R0:W2:-:S06]  /*11b70*/  DADD R52, -R62, R50 ;  /* 0x000000003e347229 */ /* 0x00008c0000000132 */
.L_x_14914:
[----:B------:R-:W-:Y:S05]  /*11b80*/  BSYNC B3 ;  /* 0x0000000000037941 */ /* 0x000fea0003800000 */
.L_x_14912:
        /* <DEDUP_REMOVED lines=28> */
[----:B012---:R-:W-:Y:S05]  /*11d50*/  CALL.REL.NOINC `($__internal_28_$__cuda_sm20_div_rn_f64_full) ;  /* 0x0007615000007944 */ /* 0x007fea0003c00000 */
[----:B------:R-:W-:Y:S02]  /*11d60*/  IMAD.MOV.U32 R4, RZ, RZ, R2 ;  /* 0x000000ffff047224 */ /* 0x000fe400078e0002 */
[----:B------:R-:W-:Y:S02]  /*11d70*/  IMAD.MOV.U32 R5, RZ, RZ, R3 ;  /* 0x000000ffff057224 */ /* 0x000fe400078e0003 */
.L_x_14921:
[----:B------:R-:W-:Y:S05]  /*11d80*/  BSYNC B4 ;  /* 0x0000000000047941 */ /* 0x000fea0003800000 */
.L_x_14920:
[----:B------:R-:W-:Y:S01]  /*11d90*/  MOV R2, R4 ;  /* 0x0000000400027202 */ /* 0x000fe20000000f00 */
[----:B------:R-:W-:Y:S01]  /*11da0*/  IMAD.MOV.U32 R3, RZ, RZ, R5 ;  /* 0x000000ffff037224 */ /* 0x000fe200078e0005 */
[----:B------:R-:W-:Y:S05]  /*11db0*/  BRA `(.L_x_14919) ;  /* 0x0000001000007947 */ /* 0x000fea0003800000 */
.L_x_14918:
[----:B------:R3:W4:-:S06]  /*11dc0*/  DADD R2, R46, -R4 ;  /* 0x000000002e027229 */ /* 0x00070c0000000804 */
.L_x_14919:
[----:B------:R-:W-:Y:S05]  /*11dd0*/  BSYNC B3 ;  /* 0x0000000000037941 */ /* 0x000fea0003800000 */
.L_x_14917:
        /* <DEDUP_REMOVED lines=26> */
[----:B01----:R-:W-:Y:S05]  /*11f80*/  CALL.REL.NOINC `($__internal_29_$__cuda_sm20_dsqrt_rn_f64_mediumpath_v1) ;  /* 0x0007658000007944 */ /* 0x003fea0003c00000 */
[----:B------:R-:W-:Y:S02]  /*11f90*/  IMAD.MOV.U32 R6, RZ, RZ, R4 ;  /* 0x000000ffff067224 */ /* 0x000fe400078e0004 */
[----:B------:R-:W-:Y:S02]  /*11fa0*/  IMAD.MOV.U32 R7, RZ, RZ, R3 ;  /* 0x000000ffff077224 */ /* 0x000fe400078e0003 */
.L_x_14923:
[----:B------:R-:W-:Y:S05]  /*11fb0*/  BSYNC B3 ;  /* 0x0000000000037941 */ /* 0x000fea0003800000 */
.L_x_14922:
        /* <DEDUP_REMOVED lines=66> */
.L_x_14924:
        /* <DEDUP_REMOVED lines=21> */
[----:B01----:R-:W-:Y:S05]  /*12530*/  CALL.REL.NOINC `($__internal_28_$__cuda_sm20_div_rn_f64_full) ;  /* 0x0007597000007944 */ /* 0x003fea0003c00000 */
.L_x_14926:
[----:B------:R-:W-:Y:S05]  /*12540*/  BSYNC B3 ;  /* 0x0000000000037941 */ /* 0x000fea0003800000 */
.L_x_14925:
        /* <DEDUP_REMOVED lines=16> */
.L_x_14911:
        /* <DEDUP_REMOVED lines=24> */
[----:B------:R-:W-:Y:S02]  /*127d0*/  MOV R2, R4 ;  /* 0x0000000400027202 */ /* 0x000fe40000000f00 */
.L_x_14929:
[----:B------:R-:W-:Y:S05]  /*127e0*/  BSYNC B3 ;  /* 0x0000000000037941 */ /* 0x000fea0003800000 */
.L_x_14928:
        /* <DEDUP_REMOVED lines=26> */
[----:B-1----:R-:W-:Y:S05]  /*12990*/  CALL.REL.NOINC `($__internal_28_$__cuda_sm20_div_rn_f64_full) ;  /* 0x0007551000007944 */ /* 0x002fea0003c00000 */
.L_x_14932:
[----:B------:R-:W-:Y:S05]  /*129a0*/  BSYNC B3 ;  /* 0x0000000000037941 */ /* 0x000fea0003800000 */
.L_x_14931:
        /* <DEDUP_REMOVED lines=16> */
.L_x_14930:
        /* <DEDUP_REMOVED lines=56> */
.L_x_14933:
[----:B------:R-:W-:Y:S01]  /*12e30*/  IMAD.MOV.U32 R2, RZ, RZ, 0x0 ;  /* 0x00000000ff027424 */ /* 0x000fe200078e00ff */
[----:B------:R-:W-:Y:S01]  /*12e40*/  FSETP.NEU.FTZ.AND P0, PT, R5, RZ, PT ;  /* 0x000000ff0500720b */ /* 0x000fe20003f1d000 */
[----:B------:R-:W-:-:S06]  /*12e50*/  IMAD.MOV.U32 R3, RZ, RZ, 0x7ff00000 ;  /* 0x7ff00000ff037424 */ /* 0x000fcc00078e00ff */
[----:B------:R-:W0:-:S10]  /*12e60*/  DFMA R2, R4, R2, +INF ;  /* 0x7ff000000402742b */ /* 0x000e140000000002 */
[----:B0-----:R-:W-:Y:S02]  /*12e70*/  FSEL R64, R2, RZ, P0 ;  /* 0x000000ff02407208 */ /* 0x001fe40000000000 */
[----:B------:R-:W-:Y:S01]  /*12e80*/  FSEL R65, R3, -QNAN , P0 ;  /* 0xfff0000003417808 */ /* 0x000fe20000000000 */
[----:B------:R-:W-:Y:S05]  /*12e90*/  BRA `(.L_x_14909) ;  /* 0x000004b000007947 */ /* 0x000fea0003800000 */
.L_x_14927:
        /* <DEDUP_REMOVED lines=24> */
.L_x_14935:
[----:B------:R-:W-:Y:S05]  /*13020*/  BSYNC B3 ;  /* 0x0000000000037941 */ /* 0x000fea0003800000 */
.L_x_14934:
        /* <DEDUP_REMOVED lines=21> */
.L_x_14937:
[----:B------:R-:W-:Y:S05]  /*13180*/  BSYNC B3 ;  /* 0x0000000000037941 */ /* 0x000fea0003800000 */
.L_x_14936:
[----:B------:R-:W-:Y:S05]  /*13190*/  BRA `(.L_x_14909) ;  /* 0x000001b000007947 */ /* 0x000fea0003800000 */
.L_x_14910:
        /* <DEDUP_REMOVED lines=22> */
[----:B-1----:R-:W-:Y:S05]  /*13300*/  CALL.REL.NOINC `($__internal_29_$__cuda_sm20_dsqrt_rn_f64_mediumpath_v1) ;  /* 0x0007520000007944 */ /* 0x002fea0003c00000 */
[----:B------:R-:W-:Y:S02]  /*13310*/  IMAD.MOV.U32 R5, RZ, RZ, R3 ;  /* 0x000000ffff057224 */ /* 0x000fe400078e0003 */
.L_x_14939:
[----:B------:R-:W-:Y:S05]  /*13320*/  BSYNC B3 ;  /* 0x0000000000037941 */ /* 0x000fea0003800000 */
.L_x_14938:
[----:B--2---:R-:W-:Y:S02]  /*13330*/  IMAD.MOV.U32 R64, RZ, RZ, R4 ;  /* 0x000000ffff407224 */ /* 0x004fe400078e0004 */
[----:B------:R-:W-:-:S02]  /*13340*/  IMAD.MOV.U32 R65, RZ, RZ, R5 ;  /* 0x000000ffff417224 */ /* 0x000fc400078e0005 */
.L_x_14909:
[----:B------:R-:W-:Y:S05]  /*13350*/  BSYNC B2 ;  /* 0x0000000000027941 */ /* 0x000fea0003800000 */
.L_x_14905:
        /* <DEDUP_REMOVED lines=24> */
[----:B-123--:R-:W-:Y:S05]  /*134e0*/  CALL.REL.NOINC `($__internal_28_$__cuda_sm20_div_rn_f64_full) ;  /* 0x000749c000007944 */ /* 0x00efea0003c00000 */
.L_x_14944:
[----:B------:R-:W-:Y:S05]  /*134f0*/  BSYNC B4 ;  /* 0x0000000000047941 */ /* 0x000fea0003800000 */
.L_x_14943:
        /* <DEDUP_REMOVED lines=23> */
.L_x_14946:
        /* <DEDUP_REMOVED lines=43> */
.L_x_14945:
        /* <DEDUP_REMOVED lines=34> */
[----:B-1-3--:R-:W-:Y:S05]  /*13b40*/  CALL.REL.NOINC `($__internal_28_$__cuda_sm20_div_rn_f64_full) ;  /* 0x0007436000007944 */ /* 0x00afea0003c00000 */
[----:B------:R-:W-:Y:S02]  /*13b50*/  IMAD.MOV.U32 R52, RZ, RZ, R2 ;  /* 0x000000ffff347224 */ /* 0x000fe400078e0002 */
[----:B------:R-:W-:Y:S02]  /*13b60*/  IMAD.MOV.U32 R53, RZ, RZ, R3 ;  /* 0x000000ffff357224 */ /* 0x000fe400078e0003 */
.L_x_14955:
[----:B------:R-:W-:Y:S05]  /*13b70*/  BSYNC B6 ;  /* 0x0000000000067941 */ /* 0x000fea0003800000 */
.L_x_14954:
[----:B------:R-:W-:Y:S05]  /*13b80*/  BRA `(.L_x_14953) ;  /* 0x0000001000007947 */ /* 0x000fea0003800000 */
.L_x_14952:
[----:B------:R0:W4:-:S06]  /*13b90*/  DADD R52, -R62, R50 ;  /* 0x000000003e347229 */ /* 0x00010c0000000132 */
.L_x_14953:
[----:B------:R-:W-:Y:S05]  /*13ba0*/  BSYNC B5 ;  /* 0x0000000000057941 */ /* 0x000fea0003800000 */
.L_x_14951:
        /* <DEDUP_REMOVED lines=27> */
[----:B01-34-:R-:W-:Y:S05]  /*13d60*/  CALL.REL.NOINC `($__internal_28_$__cuda_sm20_div_rn_f64_full) ;  /* 0x0007414000007944 */ /* 0x01bfea0003c00000 */
.L_x_14960:
[----:B------:R-:W-:Y:S05]  /*13d70*/  BSYNC B6 ;  /* 0x0000000000067941 */ /* 0x000fea0003800000 */
.L_x_14959:
[----:B------:R-:W-:Y:S02]  /*13d80*/  IMAD.MOV.U32 R68, RZ, RZ, R2 ;  /* 0x000000ffff447224 */ /* 0x000fe400078e0002 */
[----:B------:R-:W-:Y:S01]  /*13d90*/  IMAD.MOV.U32 R69, RZ, RZ, R3 ;  /* 0x000000ffff457224 */ /* 0x000fe200078e0003 */
[----:B------:R-:W-:Y:S05]  /*13da0*/  BRA `(.L_x_14958) ;  /* 0x0000001000007947 */ /* 0x000fea0003800000 */
.L_x_14957:
[----:B------:R0:W4:-:S06]  /*13db0*/  DADD R68, -R48, R46 ;  /* 0x0000000030447229 */ /* 0x00010c000000012e */
.L_x_14958:
[----:B------:R-:W-:Y:S05]  /*13dc0*/  BSYNC B5 ;  /* 0x0000000000057941 */ /* 0x000fea0003800000 */
.L_x_14956:
        /* <DEDUP_REMOVED lines=25> */
[----:B0123--:R-:W-:Y:S05]  /*13f60*/  CALL.REL.NOINC `($__internal_29_$__cuda_sm20_dsqrt_rn_f64_mediumpath_v1) ;  /* 0x000745a000007944 */ /* 0x00ffea0003c00000 */
[----:B------:R-:W-:Y:S02]  /*13f70*/  IMAD.MOV.U32 R5, RZ, RZ, R3 ;  /* 0x000000ffff057224 */ /* 0x000fe400078e0003 */
.L_x_14962:
[----:B------:R-:W-:Y:S05]  /*13f80*/  BSYNC B5 ;  /* 0x0000000000057941 */ /* 0x000fea0003800000 */
.L_x_14961:
[----:B0---4-:R-:W-:Y:S02]  /*13f90*/  IMAD.MOV.U32 R46, RZ, RZ, R4 ;  /* 0x000000ffff2e7224 */ /* 0x011fe400078e0004 */
[----:B------:R-:W-:Y:S01]  /*13fa0*/  IMAD.MOV.U32 R47, RZ, RZ, R5 ;  /* 0x000000ffff2f7224 */ /* 0x000fe200078e0005 */
[----:B------:R-:W-:Y:S05]  /*13fb0*/  BRA `(.L_x_14963) ;  /* 0x000008a000007947 */ /* 0x000fea0003800000 */
.L_x_14950:
        /* <DEDUP_REMOVED lines=25> */
[----:B01-3--:R-:W-:Y:S05]  /*14150*/  CALL.REL.NOINC `($__internal_29_$__cuda_sm20_dsqrt_rn_f64_mediumpath_v1) ;  /* 0x000743b000007944 */ /* 0x00bfea0003c00000 */
[----:B------:R-:W-:Y:S02]  /*14160*/  IMAD.MOV.U32 R5, RZ, RZ, R3 ;  /* 0x000000ffff057224 */ /* 0x000fe400078e0003 */
.L_x_14966:
[----:B------:R-:W-:Y:S05]  /*14170*/  BSYNC B5 ;  /* 0x0000000000057941 */ /* 0x000fea0003800000 */
.L_x_14965:
[----:B--2---:R-:W-:Y:S02]  /*14180*/  IMAD.MOV.U32 R46, RZ, RZ, R4 ;  /* 0x000000ffff2e7224 */ /* 0x004fe400078e0004 */
[----:B------:R-:W-:Y:S01]  /*14190*/  IMAD.MOV.U32 R47, RZ, RZ, R5 ;  /* 0x000000ffff2f7224 */ /* 0x000fe200078e0005 */
[----:B------:R-:W-:Y:S05]  /*141a0*/  BRA `(.L_x_14963) ;  /* 0x000006b000007947 */ /* 0x000fea0003800000 */
.L_x_14964:
        /* <DEDUP_REMOVED lines=25> */
[----:B-1-3--:R-:W-:Y:S05]  /*14340*/  CALL.REL.NOINC `($__internal_29_$__cuda_sm20_dsqrt_rn_f64_mediumpath_v1) ;  /* 0x000741c000007944 */ /* 0x00afea0003c00000 */
[----:B------:R-:W-:Y:S02]  /*14350*/  IMAD.MOV.U32 R2, RZ, RZ, R4 ;  /* 0x000000ffff027224 */ /* 0x000fe400078e0004 */
.L_x_14968:
[----:B------:R-:W-:Y:S05]  /*14360*/  BSYNC B5 ;  /* 0x0000000000057941 */ /* 0x000fea0003800000 */
.L_x_14967:
        /* <DEDUP_REMOVED lines=21> */
.L_x_14970:
[----:B------:R-:W-:Y:S05]  /*144c0*/  BSYNC B5 ;  /* 0x0000000000057941 */ /* 0x000fea0003800000 */
.L_x_14969:
[----:B------:R-:W0:Y:S01]  /*144d0*/  DMUL R66, R66, 8.11296384146066816958e+31 ;  /* 0x4690000042427828 */ /* 0x000e220000000000 */
[----:B------:R-:W-:Y:S05]  /*144e0*/  BRA `(.L_x_14963) ;  /* 0x0000037000007947 */ /* 0x000fea0003800000 */
.L_x_14949:
        /* <DEDUP_REMOVED lines=21> */
[----:B-123--:R-:W-:Y:S05]  /*14640*/  CALL.REL.NOINC `($__internal_29_$__cuda_sm20_dsqrt_rn_f64_mediumpath_v1) ;  /* 0x00073ec000007944 */ /* 0x00efea0003c00000 */
[----:B------:R-:W-:Y:S02]  /*14650*/  IMAD.MOV.U32 R46, RZ, RZ, R4 ;  /* 0x000000ffff2e7224 */ /* 0x000fe400078e0004 */
[----:B------:R-:W-:Y:S02]  /*14660*/  IMAD.MOV.U32 R47, RZ, RZ, R3 ;  /* 0x000000ffff2f7224 */ /* 0x000fe400078e0003 */
.L_x_14972:
[----:B------:R-:W-:Y:S05]  /*14670*/  BSYNC B5 ;  /* 0x0000000000057941 */ /* 0x000fea0003800000 */
.L_x_14971:
        /* <DEDUP_REMOVED lines=26> */
[----:B-123--:R-:W-:Y:S05]  /*14820*/  CALL.REL.NOINC `($__internal_29_$__cuda_sm20_dsqrt_rn_f64_mediumpath_v1) ;  /* 0x00073ce000007944 */ /* 0x00efea0003c00000 */
[----:B------:R-:W-:Y:S02]  /*14830*/  IMAD.MOV.U32 R2, RZ, RZ, R4 ;  /* 0x000000ffff027224 */ /* 0x000fe400078e0004 */
.L_x_14974:
[----:B------:R-:W-:Y:S05]  /*14840*/  BSYNC B5 ;  /* 0x0000000000057941 */ /* 0x000fea0003800000 */
.L_x_14973:
[----:B--2-4-:R2:W4:-:S06]  /*14850*/  DMUL R46, R2, R46 ;  /* 0x0000002e022e7228 */ /* 0x01450c0000000000 */
.L_x_14963:
[----:B------:R-:W-:Y:S05]  /*14860*/  BSYNC B4 ;  /* 0x0000000000047941 */ /* 0x000fea0003800000 */
.L_x_14948:
[----:B------:R-:W-:Y:S05]  /*14870*/  BRA `(.L_x_14975) ;  /* 0x0000002000007947 */ /* 0x000fea0003800000 */
.L_x_14942:
[----:B------:R4:W0:-:S04]  /*14880*/  DMUL R46, R44, 9.00719925474099200000e+15 ;  /* 0x434000002c2e7828 */ /* 0x0008080000000000 */
[----:B------:R-:W3:-:S06]  /*14890*/  DMUL R66, R66, 9.00719925474099200000e+15 ;  /* 0x4340000042427828 */ /* 0x000ecc0000000000 */
.L_x_14975:
[----:B0---4-:R-:W-:Y:S05]  /*148a0*/  BSYNC B2 ;  /* 0x0000000000027941 */ /* 0x011fea0003800000 */
.L_x_14941:
        /* <DEDUP_REMOVED lines=28> */
.L_x_14977:
[----:B------:R-:W-:Y:S05]  /*14a70*/  BSYNC B2 ;  /* 0x0000000000027941 */ /* 0x000fea0003800000 */
.L_x_14976:
        /* <DEDUP_REMOVED lines=43> */
.L_x_14979:
[----:B------:R-:W-:Y:S02]  /*14d30*/  FSEL R2, RZ, 3.37028055040000000000e+12, P1 ;  /* 0x54442d18ff027808 */ /* 0x000fe40000800000 */
[----:B------:R-:W-:Y:S02]  /*14d40*/  FSEL R3, RZ, 2.1426990032196044922, P1 ;  /* 0x400921fbff037808 */ /* 0x000fe40000800000 */
.L_x_14980:
[----:B------:R-:W-:Y:S05]  /*14d50*/  BSYNC B0 ;  /* 0x0000000000007941 */ /* 0x000fea0003800000 */
.L_x_14978:
[----:B------:R0:W2:Y:S02]  /*14d60*/  DADD R46, |R46|, |R66| ;  /* 0x000000002e2e7229 */ /* 0x0000a40000000642 */
[----:B0-----:R-:W-:-:S04]  /*14d70*/  LOP3.LUT R67, R3, 0x80000000, R67, 0xb8, !PT ;  /* 0x8000000003437812 */ /* 0x001fc800078eb843 */
[----:B--2---:R-:W0:-:S06]  /*14d80*/  DSETP.GTU.AND P0, PT, |R46|, +INF , PT ;  /* 0x7ff000002e00742a */ /* 0x004e0c0003f0c200 */
[----:B0-----:R-:W-:Y:S02]  /*14d90*/  FSEL R2, R46, R2, P0 ;  /* 0x000000022e027208 */ /* 0x001fe40000000000 */
[----:B------:R-:W-:Y:S02]  /*14da0*/  FSEL R3, R47, R67, P0 ;  /* 0x000000432f037208 */ /* 0x000fe40000000000 */
.L_x_14947:
[----:B------:R-:W-:Y:S05]  /*14db0*/  BSYNC B3 ;  /* 0x0000000000037941 */ /* 0x000fea0003800000 */
.L_x_14940:
[----:B----4-:R-:W-:Y:S01]  /*14dc0*/  LOP3.LUT R39, R3, 0x80000000, R39, 0xb8, !PT ;  /* 0x8000000003277812 */ /* 0x010fe200078eb827 */
[----:B------:R-:W-:Y:S01]  /*14dd0*/  IMAD.MOV.U32 R38, RZ, RZ, R2 ;  /* 0x000000ffff267224 */ /* 0x000fe200078e0002 */
[----:B--23--:R-:W-:Y:S01]  /*14de0*/  LOP3.LUT R37, R65, 0x80000000, R37, 0xb8, !PT ;  /* 0x8000000041257812 */ /* 0x00cfe200078eb825 */
[----:B------:R-:W-:Y:S01]  /*14df0*/  IMAD.MOV.U32 R36, RZ, RZ, R64 ;  /* 0x000000ffff247224 */ /* 0x000fe200078e0040 */
[----:B------:R-:W-:Y:S05]  /*14e00*/  BRA `(.L_x_14904) ;  /* 0x000044f000007947 */ /* 0x000fea0003800000 */
.L_x_14903:
        /* <DEDUP_REMOVED lines=91> */
.L_x_14986:
[----:B------:R-:W-:Y:S05]  /*153c0*/  BSYNC B0 ;  /* 0x0000000000007941 */ /* 0x000fea0003800000 */
.L_x_14985:
[----:B------:R-:W-:Y:S01]  /*153d0*/  BSSY B3, `(.L_x_14987) ;  /* 0x0000008000037945 */ /* 0x000fe20003800000 */
[----:B------:R-:W-:Y:S05]  /*153e0*/  @P3 BRA P5, `(.L_x_14988) ;  /* 0x0000006000003947 */ /* 0x000fea0002800000 */
[----:B------:R-:W-:Y:S01]  /*153f0*/  IMAD.MOV.U32 R6, RZ, RZ, R48 ;  /* 0x000000ffff067224 */ /* 0x000fe200078e0030 */
[----:B0-----:R-:W-:Y:S01]  /*15400*/  MOV R4, 0x15450 ;  /* 0x0001545000047802 */ /* 0x001fe20000000f00 */
[----:B------:R-:W-:Y:S02]  /*15410*/  IMAD.MOV.U32 R5, RZ, RZ, R49 ;  /* 0x000000ffff057224 */ /* 0x000fe400078e0031 */
[----:B------:R-:W-:Y:S02]  /*15420*/  IMAD.MOV.U32 R2, RZ, RZ, R50 ;  /* 0x000000ffff027224 */ /* 0x000fe400078e0032 */
[----:B------:R-:W-:Y:S02]  /*15430*/  IMAD.MOV.U32 R3, RZ, RZ, R51 ;  /* 0x000000ffff037224 */ /* 0x000fe400078e0033 */
[----:B-12---:R-:W-:Y:S05]  /*15440*/  CALL.REL.NOINC `($__internal_28_$__cuda_sm20_div_rn_f64_full) ;  /* 0x00072a6000007944 */ /* 0x006fea0003c00000 */
.L_x_14988:
[----:B------:R-:W-:Y:S05]  /*15450*/  BSYNC B3 ;  /* 0x0000000000037941 */ /* 0x000fea0003800000 */
.L_x_14987:
        /* <DEDUP_REMOVED lines=43> */
.L_x_14990:
[----:B------:R-:W-:-:S04]  /*15710*/  ISETP.GE.AND P0, PT, R45, RZ, PT ;  /* 0x000000ff2d00720c */ /* 0x000fc80003f06270 */
[----:B------:R-:W-:Y:S02]  /*15720*/  FSEL R6, RZ, 3.37028055040000000000e+12, P0 ;  /* 0x54442d18ff067808 */ /* 0x000fe40000000000 */
[----:B------:R-:W-:Y:S02]  /*15730*/  FSEL R7, RZ, 2.1426990032196044922, P0 ;  /* 0x400921fbff077808 */ /* 0x000fe40000000000 */
.L_x_14991:
[----:B------:R-:W-:Y:S05]  /*15740*/  BSYNC B0 ;  /* 0x0000000000007941 */ /* 0x000fea0003800000 */
.L_x_14989:
[----:B------:R-:W3:Y:S01]  /*15750*/  DADD R2, |R36|, |R38| ;  /* 0x0000000024027229 */ /* 0x000ee20000000626 */
[----:B------:R-:W-:-:S03]  /*15760*/  LOP3.LUT R11, R7, 0x80000000, R11, 0xb8, !PT ;  /* 0x80000000070b7812 */ /* 0x000fc600078eb80b */
[----:B--2---:R-:W-:-:S04]  /*15770*/  DMUL R46, R46, 0.5 ;  /* 0x3fe000002e2e7828 */ /* 0x004fc80000000000 */
[----:B---3--:R-:W2:-:S06]  /*15780*/  DSETP.GTU.AND P0, PT, |R2|, +INF , PT ;  /* 0x7ff000000200742a */ /* 0x008e8c0003f0c200 */
[----:B--2---:R-:W-:Y:S02]  /*15790*/  FSEL R6, R2, R6, P0 ;  /* 0x0000000602067208 */ /* 0x004fe40000000000 */
[----:B------:R-:W-:Y:S01]  /*157a0*/  FSEL R7, R3, R11, P0 ;  /* 0x0000000b03077208 */ /* 0x000fe20000000000 */
[----:B------:R-:W-:Y:S05]  /*157b0*/  BRA `(.L_x_14992) ;  /* 0x000039c000007947 */ /* 0x000fea0003800000 */
.L_x_14984:
        /* <DEDUP_REMOVED lines=112> */
.L_x_14994:
[----:B------:R-:W-:Y:S05]  /*15ec0*/  BSYNC B0 ;  /* 0x0000000000007941 */ /* 0x000fea0003800000 */
.L_x_14993:
[----:B------:R-:W-:Y:S01]  /*15ed0*/  BSSY B3, `(.L_x_14995) ;  /* 0x000000a000037945 */ /* 0x000fe20003800000 */
[----:B------:R-:W-:Y:S05]  /*15ee0*/  @P3 BRA P5, `(.L_x_14996) ;  /* 0x0000008000003947 */ /* 0x000fea0002800000 */
[----:B0-----:R-:W-:Y:S01]  /*15ef0*/  IMAD.MOV.U32 R6, RZ, RZ, R48 ;  /* 0x000000ffff067224 */ /* 0x001fe200078e0030 */
[----:B------:R-:W-:Y:S01]  /*15f00*/  MOV R4, 0x15f50 ;  /* 0x00015f5000047802 */ /* 0x000fe20000000f00 */
[----:B------:R-:W-:Y:S02]  /*15f10*/  IMAD.MOV.U32 R5, RZ, RZ, R49 ;  /* 0x000000ffff057224 */ /* 0x000fe400078e0031 */
[----:B------:R-:W-:Y:S02]  /*15f20*/  IMAD.MOV.U32 R2, RZ, RZ, R50 ;  /* 0x000000ffff027224 */ /* 0x000fe400078e0032 */
[----:B------:R-:W-:Y:S02]  /*15f30*/  IMAD.MOV.U32 R3, RZ, RZ, R51 ;  /* 0x000000ffff037224 */ /* 0x000fe400078e0033 */
[----:B-12---:R-:W-:Y:S05]  /*15f40*/  CALL.REL.NOINC `($__internal_28_$__cuda_sm20_div_rn_f64_full) ;  /* 0x00071f6000007944 */ /* 0x006fea0003c00000 */
[----:B------:R-:W-:Y:S02]  /*15f50*/  IMAD.MOV.U32 R4, RZ, RZ, R2 ;  /* 0x000000ffff047224 */ /* 0x000fe400078e0002 */
[----:B------:R-:W-:Y:S02]  /*15f60*/  IMAD.MOV.U32 R5, RZ, RZ, R3 ;  /* 0x000000ffff057224 */ /* 0x000fe400078e0003 */
.L_x_14996:
[----:B------:R-:W-:Y:S05]  /*15f70*/  BSYNC B3 ;  /* 0x0000000000037941 */ /* 0x000fea0003800000 */
.L_x_14995:
        /* <DEDUP_REMOVED lines=43> */
.L_x_14998:
[----:B------:R-:W-:-:S04]  /*16230*/  ISETP.GE.AND P0, PT, R45, RZ, PT ;  /* 0x000000ff2d00720c */ /* 0x000fc80003f06270 */
[----:B0-----:R-:W-:Y:S02]  /*16240*/  FSEL R6, RZ, 3.37028055040000000000e+12, P0 ;  /* 0x54442d18ff067808 */ /* 0x001fe40000000000 */
[----:B------:R-:W-:Y:S02]  /*16250*/  FSEL R7, RZ, 2.1426990032196044922, P0 ;  /* 0x400921fbff077808 */ /* 0x000fe40000000000 */
.L_x_14999:
[----:B------:R-:W-:Y:S05]  /*16260*/  BSYNC B0 ;  /* 0x0000000000007941 */ /* 0x000fea0003800000 */
.L_x_14997:
[----:B------:R-:W0:Y:S01]  /*16270*/  DADD R2, |R36|, |R38| ;  /* 0x0000000024027229 */ /* 0x000e220000000626 */
[----:B------:R-:W-:-:S05]  /*16280*/  LOP3.LUT R11, R7, 0x80000000, R11, 0xb8, !PT ;  /* 0x80000000070b7812 */ /* 0x000fca00078eb80b */
[----:B0-----:R-:W0:-:S06]  /*16290*/  DSETP.GTU.AND P0, PT, |R2|, +INF , PT ;  /* 0x7ff000000200742a */ /* 0x001e0c0003f0c200 */
[----:B0-----:R-:W-:Y:S02]  /*162a0*/  FSEL R6, R2, R6, P0 ;  /* 0x0000000602067208 */ /* 0x001fe40000000000 */
[----:B------:R-:W-:Y:S01]  /*162b0*/  FSEL R7, R3, R11, P0 ;  /* 0x0000000b03077208 */ /* 0x000fe20000000000 */
[----:B------:R-:W-:Y:S05]  /*162c0*/  BRA `(.L_x_14992) ;  /* 0x00002eb000007947 */ /* 0x000fea0003800000 */
.L_x_14983:
        /* <DEDUP_REMOVED lines=22> */
[----:B-1----:R-:W-:Y:S05]  /*16430*/  CALL.REL.NOINC `($__internal_28_$__cuda_sm20_div_rn_f64_full) ;  /* 0x00071a7000007944 */ /* 0x002fea0003c00000 */
.L_x_15001:
[----:B------:R-:W-:Y:S05]  /*16440*/  BSYNC B3 ;  /* 0x0000000000037941 */ /* 0x000fea0003800000 */
.L_x_15000:
        /* <DEDUP_REMOVED lines=24> */
[----:B------:R-:W-:Y:S02]  /*165d0*/  IMAD.MOV.U32 R4, RZ, RZ, R2 ;  /* 0x000000ffff047224 */ /* 0x000fe400078e0002 */
[----:B------:R-:W-:Y:S02]  /*165e0*/  IMAD.MOV.U32 R5, RZ, RZ, R3 ;  /* 0x000000ffff057224 */ /* 0x000fe400078e0003 */
.L_x_15003:
[----:B------:R-:W-:Y:S05]  /*165f0*/  BSYNC B3 ;  /* 0x0000000000037941 */ /* 0x000fea0003800000 */
.L_x_15002:
        /* <DEDUP_REMOVED lines=113> */
.L_x_15005:
[----:B------:R-:W-:Y:S05]  /*16d10*/  BSYNC B0 ;  /* 0x0000000000007941 */ /* 0x000fea0003800000 */
.L_x_15004:
[----:B------:R-:W-:Y:S01]  /*16d20*/  BSSY B3, `(.L_x_15006) ;  /* 0x000000a000037945 */ /* 0x000fe20003800000 */
[----:B------:R-:W-:Y:S05]  /*16d30*/  @P3 BRA P5, `(.L_x_15007) ;  /* 0x0000008000003947 */ /* 0x000fea0002800000 */
[----:B0-----:R-:W-:Y:S01]  /*16d40*/  MOV R6, R48 ;  /* 0x0000003000067202 */ /* 0x001fe20000000f00 */
[----:B------:R-:W-:Y:S01]  /*16d50*/  IMAD.MOV.U32 R5, RZ, RZ, R49 ;  /* 0x000000ffff057224 */ /* 0x000fe200078e0031 */
[----:B------:R-:W-:Y:S01]  /*16d60*/  MOV R4, 0x16da0 ;  /* 0x00016da000047802 */ /* 0x000fe20000000f00 */
[----:B------:R-:W-:Y:S02]  /*16d70*/  IMAD.MOV.U32 R2, RZ, RZ, R50 ;  /* 0x000000ffff027224 */ /* 0x000fe400078e0032 */
[----:B------:R-:W-:Y:S02]  /*16d80*/  IMAD.MOV.U32 R3, RZ, RZ, R51 ;  /* 0x000000ffff037224 */ /* 0x000fe400078e0033 */
[----:B-12---:R-:W-:Y:S05]  /*16d90*/  CALL.REL.NOINC `($__internal_28_$__cuda_sm20_div_rn_f64_full) ;  /* 0x0007111000007944 */ /* 0x006fea0003c00000 */
[----:B------:R-:W-:Y:S02]  /*16da0*/  IMAD.MOV.U32 R4, RZ, RZ, R2 ;  /* 0x000000ffff047224 */ /* 0x000fe400078e0002 */
[----:B------:R-:W-:Y:S02]  /*16db0*/  IMAD.MOV.U32 R5, RZ, RZ, R3 ;  /* 0x000000ffff057224 */ /* 0x000fe400078e0003 */
.L_x_15007:
[----:B------:R-:W-:Y:S05]  /*16dc0*/  BSYNC B3 ;  /* 0x0000000000037941 */ /* 0x000fea0003800000 */
.L_x_15006:
        /* <DEDUP_REMOVED lines=43> */
.L_x_15009:
[----:B------:R-:W-:-:S04]  /*17080*/  ISETP.GE.AND P0, PT, R45, RZ, PT ;  /* 0x000000ff2d00720c */ /* 0x000fc80003f06270 */
[----:B0-----:R-:W-:Y:S02]  /*17090*/  FSEL R6, RZ, 3.37028055040000000000e+12, P0 ;  /* 0x54442d18ff067808 */ /* 0x001fe40000000000 */
[----:B------:R-:W-:Y:S02]  /*170a0*/  FSEL R7, RZ, 2.1426990032196044922, P0 ;  /* 0x400921fbff077808 */ /* 0x000fe40000000000 */
.L_x_15010:
[----:B------:R-:W-:Y:S05]  /*170b0*/  BSYNC B0 ;  /* 0x0000000000007941 */ /* 0x000fea0003800000 */
.L_x_15008:
[----:B------:R-:W0:Y:S01]  /*170c0*/  DADD R2, |R36|, |R38| ;  /* 0x0000000024027229 */ /* 0x000e220000000626 */
[----:B------:R-:W-:-:S03]  /*170d0*/  LOP3.LUT R11, R7, 0x80000000, R11, 0xb8, !PT ;  /* 0x80000000070b7812 */ /* 0x000fc600078eb80b */
[----:B--2---:R-:W-:-:S04]  /*170e0*/  DADD R46, R46, 1 ;  /* 0x3ff000002e2e7429 */ /* 0x004fc80000000000 */
[----:B0-----:R-:W0:-:S06]  /*170f0*/  DSETP.GTU.AND P0, PT, |R2|, +INF , PT ;  /* 0x7ff000000200742a */ /* 0x001e0c0003f0c200 */
[----:B0-----:R-:W-:Y:S02]  /*17100*/  FSEL R6, R2, R6, P0 ;  /* 0x0000000602067208 */ /* 0x001fe40000000000 */
[----:B------:R-:W-:Y:S01]  /*17110*/  FSEL R7, R3, R11, P0 ;  /* 0x0000000b03077208 */ /* 0x000fe20000000000 */
[----:B------:R-:W-:Y:S05]  /*17120*/  BRA `(.L_x_14992) ;  /* 0x0000205000007947 */ /* 0x000fea0003800000 */
.L_x_14982:
        /* <DEDUP_REMOVED lines=86> */
.L_x_15014:
[----:B------:R-:W-:Y:S05]  /*17690*/  BSYNC B0 ;  /* 0x0000000000007941 */ /* 0x000fea0003800000 */
.L_x_15013:
        /* <DEDUP_REMOVED lines=8> */
.L_x_15016:
[----:B------:R-:W-:Y:S05]  /*17720*/  BSYNC B3 ;  /* 0x0000000000037941 */ /* 0x000fea0003800000 */
.L_x_15015:
        /* <DEDUP_REMOVED lines=35> */
.L_x_15018:
[----:B0--3--:R-:W-:Y:S05]  /*17960*/  BSYNC B0 ;  /* 0x0000000000007941 */ /* 0x009fea0003800000 */
.L_x_15017:
[----:B------:R-:W-:Y:S01]  /*17970*/  LOP3.LUT R3, R7, 0x80000000, R39, 0xb8, !PT ;  /* 0x8000000007037812 */ /* 0x000fe200078eb827 */
[----:B--2---:R-:W0:Y:S01]  /*17980*/  DMUL R46, R46, 0.5 ;  /* 0x3fe000002e2e7828 */ /* 0x004e220000000000 */
[----:B------:R-:W-:Y:S02]  /*17990*/  FSEL R6, R4, R6, P0 ;  /* 0x0000000604067208 */ /* 0x000fe40000000000 */
[----:B------:R-:W-:Y:S01]  /*179a0*/  FSEL R7, R5, R3, P0 ;  /* 0x0000000305077208 */ /* 0x000fe20000000000 */
[----:B------:R-:W-:Y:S05]  /*179b0*/  BRA `(.L_x_14992) ;  /* 0x000017c000007947 */ /* 0x000fea0003800000 */
.L_x_15012:
        /* <DEDUP_REMOVED lines=112> */
.L_x_15020:
[----:B------:R-:W-:Y:S05]  /*180c0*/  BSYNC B0 ;  /* 0x0000000000007941 */ /* 0x000fea0003800000 */
.L_x_15019:
        /* <DEDUP_REMOVED lines=10> */
.L_x_15022:
[----:B------:R-:W-:Y:S05]  /*18170*/  BSYNC B3 ;  /* 0x0000000000037941 */ /* 0x000fea0003800000 */
.L_x_15021:
        /* <DEDUP_REMOVED lines=35> */
.L_x_15024:
[----:B0--3--:R-:W-:Y:S05]  /*183b0*/  BSYNC B0 ;  /* 0x0000000000007941 */ /* 0x009fea0003800000 */
.L_x_15023:
[----:B------:R-:W-:Y:S02]  /*183c0*/  LOP3.LUT R5, R7, 0x80000000, R39, 0xb8, !PT ;  /* 0x8000000007057812 */ /* 0x000fe400078eb827 */
[----:B------:R-:W-:Y:S02]  /*183d0*/  FSEL R6, R2, R6, P1 ;  /* 0x0000000602067208 */ /* 0x000fe40000800000 */
[----:B------:R-:W-:Y:S01]  /*183e0*/  FSEL R7, R3, R5, P1 ;  /* 0x0000000503077208 */ /* 0x000fe20000800000 */
[----:B------:R-:W-:Y:S05]  /*183f0*/  BRA `(.L_x_14992) ;  /* 0x00000d8000007947 */ /* 0x000fea0003800000 */
.L_x_15011:
        /* <DEDUP_REMOVED lines=22> */
[----:B-1----:R-:W-:Y:S05]  /*18560*/  CALL.REL.NOINC `($__internal_28_$__cuda_sm20_div_rn_f64_full) ;  /* 0x0006f94000007944 */ /* 0x002fea0003c00000 */
.L_x_15026:
[----:B------:R-:W-:Y:S05]  /*18570*/  BSYNC B3 ;  /* 0x0000000000037941 */ /* 0x000fea0003800000 */
.L_x_15025:
        /* <DEDUP_REMOVED lines=24> */
[----:B------:R-:W-:Y:S02]  /*18700*/  IMAD.MOV.U32 R4, RZ, RZ, R2 ;  /* 0x000000ffff047224 */ /* 0x000fe400078e0002 */
[----:B------:R-:W-:Y:S02]  /*18710*/  IMAD.MOV.U32 R5, RZ, RZ, R3 ;  /* 0x000000ffff057224 */ /* 0x000fe400078e0003 */
.L_x_15028:
[----:B------:R-:W-:Y:S05]  /*18720*/  BSYNC B3 ;  /* 0x0000000000037941 */ /* 0x000fea0003800000 */
.L_x_15027:
        /* <DEDUP_REMOVED lines=113> */
.L_x_15030:
[----:B------:R-:W-:Y:S05]  /*18e40*/  BSYNC B0 ;  /* 0x0000000000007941 */ /* 0x000fea0003800000 */
.L_x_15029:
        /* <DEDUP_REMOVED lines=10> */
.L_x_15032:
[----:B------:R-:W-:Y:S05]  /*18ef0*/  BSYNC B3 ;  /* 0x0000000000037941 */ /* 0x000fea0003800000 */
.L_x_15031:
        /* <DEDUP_REMOVED lines=36> */
.L_x_15034:
[----:B0-23--:R-:W-:Y:S05]  /*19140*/  BSYNC B0 ;  /* 0x0000000000007941 */ /* 0x00dfea0003800000 */
.L_x_15033:
[----:B------:R-:W-:Y:S02]  /*19150*/  LOP3.LUT R5, R7, 0x80000000, R39, 0xb8, !PT ;  /* 0x8000000007057812 */ /* 0x000fe400078eb827 */
[----:B------:R-:W-:Y:S02]  /*19160*/  FSEL R6, R2, R6, P1 ;  /* 0x0000000602067208 */ /* 0x000fe40000800000 */
[----:B------:R-:W-:Y:S02]  /*19170*/  FSEL R7, R3, R5, P1 ;  /* 0x0000000503077208 */ /* 0x000fe40000800000 */
.L_x_14992:
[----:B0-----:R-:W-:Y:S05]  /*19180*/  BSYNC B2 ;  /* 0x0000000000027941 */ /* 0x001fea0003800000 */
.L_x_14981:
[----:B--2---:R-:W0:Y:S01]  /*19190*/  DADD R46, R46, c[0x2][0x50] ;  /* 0x008014002e2e7629 */ /* 0x004e220000000000 */
[----:B------:R-:W-:Y:S01]  /*191a0*/  LOP3.LUT R39, R7, 0x80000000, R39, 0xb8, !PT ;  /* 0x8000000007277812 */ /* 0x000fe200078eb827 */
[----:B------:R-:W-:-:S08]  /*191b0*/  IMAD.MOV.U32 R38, RZ, RZ, R6 ;  /* 0x000000ffff267224 */ /* 0x000fd000078e0006 */
[----:B0-----:R-:W-:Y:S01]  /*191c0*/  LOP3.LUT R37, R47, 0x80000000, R37, 0xb8, !PT ;  /* 0x800000002f257812 */ /* 0x001fe200078eb825 */
[----:B------:R-:W-:Y:S01]  /*191d0*/  IMAD.MOV.U32 R36, RZ, RZ, R46 ;  /* 0x000000ffff247224 */ /* 0x000fe200078e002e */
[----:B------:R-:W-:Y:S05]  /*191e0*/  BRA `(.L_x_14904) ;  /* 0x0000011000007947 */ /* 0x000fea0003800000 */
.L_x_14902:
        /* <DEDUP_REMOVED lines=17> */
.L_x_14904:
[----:B------:R-:W-:Y:S05]  /*19300*/  BSYNC B1 ;  /* 0x0000000000017941 */ /* 0x000fea0003800000 */
.L_x_14901:
        /* <DEDUP_REMOVED lines=128> */
.L_x_15042:
[----:B------:R-:W-:Y:S05]  /*19b10*/  BSYNC B3 ;  /* 0x0000000000037941 */ /* 0x000fea0003800000 */
.L_x_15041:
        /* <DEDUP_REMOVED lines=62> */
.L_x_15040:
        /* <DEDUP_REMOVED lines=36> */
.L_x_15050:
[----:B------:R-:W-:Y:S05]  /*1a140*/  BSYNC B4 ;  /* 0x0000000000047941 */ /* 0x000fea0003800000 */
.L_x_15049:
[----:B------:R-:W-:Y:S05]  /*1a150*/  BRA `(.L_x_15048) ;  /* 0x0000001000007947 */ /* 0x000fea0003800000 */
.L_x_15047:
[----:B------:R0:W2:-:S06]  /*1a160*/  DADD R52, -R62, R50 ;  /* 0x000000003e347229 */ /* 0x00008c0000000132 */
.L_x_15048:
[----:B------:R-:W-:Y:S05]  /*1a170*/  BSYNC B3 ;  /* 0x0000000000037941 */ /* 0x000fea0003800000 */
.L_x_15046:
        /* <DEDUP_REMOVED lines=29> */
[----:B------:R-:W-:Y:S01]  /*1a350*/  MOV R4, R2 ;  /* 0x0000000200047202 */ /* 0x000fe20000000f00 */
[----:B------:R-:W-:Y:S02]  /*1a360*/  IMAD.MOV.U32 R5, RZ, RZ, R3 ;  /* 0x000000ffff057224 */ /* 0x000fe400078e0003 */
.L_x_15055:
[----:B------:R-:W-:Y:S05]  /*1a370*/  BSYNC B4 ;  /* 0x0000000000047941 */ /* 0x000fea0003800000 */
.L_x_15054:
[----:B------:R-:W-:Y:S02]  /*1a380*/  IMAD.MOV.U32 R2, RZ, RZ, R4 ;  /* 0x000000ffff027224 */ /* 0x000fe400078e0004 */
[----:B------:R-:W-:Y:S01]  /*1a390*/  IMAD.MOV.U32 R3, RZ, RZ, R5 ;  /* 0x000000ffff037224 */ /* 0x000fe200078e0005 */
[----:B------:R-:W-:Y:S05]  /*1a3a0*/  BRA `(.L_x_15053) ;  /* 0x0000001000007947 */ /* 0x000fea0003800000 */
.L_x_15052:
[----:B------:R3:W4:-:S06]  /*1a3b0*/  DADD R2, R46, -R4 ;  /* 0x000000002e027229 */ /* 0x00070c0000000804 */
.L_x_15053:
[----:B------:R-:W-:Y:S05]  /*1a3c0*/  BSYNC B3 ;  /* 0x0000000000037941 */ /* 0x000fea0003800000 */
.L_x_15051:
        /* <DEDUP_REMOVED lines=29> */
.L_x_15057:
[----:B------:R-:W-:Y:S05]  /*1a5a0*/  BSYNC B3 ;  /* 0x0000000000037941 */ /* 0x000fea0003800000 */
.L_x_15056:
        /* <DEDUP_REMOVED lines=66> */
.L_x_15058:
        /* <DEDUP_REMOVED lines=22> */
.L_x_15060:
[----:B------:R-:W-:Y:S05]  /*1ab30*/  BSYNC B3 ;  /* 0x0000000000037941 */ /* 0x000fea0003800000 */
.L_x_15059:
        /* <DEDUP_REMOVED lines=16> */
.L_x_15045:
        /* <DEDUP_REMOVED lines=23> */
[----:B-1----:R-:W-:Y:S05]  /*1adb0*/  CALL.REL.NOINC `($__internal_29_$__cuda_sm20_dsqrt_rn_f64_mediumpath_v1) ;  /* 0x0006d75000007944 */ /* 0x002fea0003c00000 */
[----:B------:R-:W-:Y:S02]  /*1adc0*/  IMAD.MOV.U32 R2, RZ, RZ, R4 ;  /* 0x000000ffff027224 */ /* 0x000fe400078e0004 */
.L_x_15063:
[----:B------:R-:W-:Y:S05]  /*1add0*/  BSYNC B3 ;  /* 0x0000000000037941 */ /* 0x000fea0003800000 */
.L_x_15062:
        /* <DEDUP_REMOVED lines=27> */
.L_x_15066:
[----:B------:R-:W-:Y:S05]  /*1af90*/  BSYNC B3 ;  /* 0x0000000000037941 */ /* 0x000fea0003800000 */
.L_x_15065:
        /* <DEDUP_REMOVED lines=16> */
.L_x_15064:
        /* <DEDUP_REMOVED lines=56> */
.L_x_15067:
[----:B------:R-:W-:Y:S01]  /*1b420*/  IMAD.MOV.U32 R2, RZ, RZ, 0x0 ;  /* 0x00000000ff027424 */ /* 0x000fe200078e00ff */
[----:B------:R-:W-:Y:S01]  /*1b430*/  FSETP.NEU.FTZ.AND P0, PT, R5, RZ, PT ;  /* 0x000000ff0500720b */ /* 0x000fe20003f1d000 */
[----:B------:R-:W-:-:S06]  /*1b440*/  IMAD.MOV.U32 R3, RZ, RZ, 0x7ff00000 ;  /* 0x7ff00000ff037424 */ /* 0x000fcc00078e00ff */
[----:B------:R-:W0:-:S10]  /*1b450*/  DFMA R2, R4, R2, +INF ;  /* 0x7ff000000402742b */ /* 0x000e140000000002 */
[----:B0-----:R-:W-:Y:S02]  /*1b460*/  FSEL R64, R2, RZ, P0 ;  /* 0x000000ff02407208 */ /* 0x001fe40000000000 */
[----:B------:R-:W-:Y:S01]  /*1b470*/  FSEL R65, R3, -QNAN , P0 ;  /* 0xfff0000003417808 */ /* 0x000fe20000000000 */
[----:B------:R-:W-:Y:S05]  /*1b480*/  BRA `(.L_x_15043) ;  /* 0x000004b000007947 */ /* 0x000fea0003800000 */
.L_x_15061:
        /* <DEDUP_REMOVED lines=24> */
.L_x_15069:
[----:B------:R-:W-:Y:S05]  /*1b610*/  BSYNC B3 ;  /* 0x0000000000037941 */ /* 0x000fea0003800000 */
.L_x_15068:
        /* <DEDUP_REMOVED lines=21> */
.L_x_15071:
[----:B------:R-:W-:Y:S05]  /*1b770*/  BSYNC B3 ;  /* 0x0000000000037941 */ /* 0x000fea0003800000 */
.L_x_15070:
[----:B------:R-:W-:Y:S05]  /*1b780*/  BRA `(.L_x_15043) ;  /* 0x000001b000007947 */ /* 0x000fea0003800000 */
.L_x_15044:
        /* <DEDUP_REMOVED lines=24> */
.L_x_15073:
[----:B------:R-:W-:Y:S05]  /*1b910*/  BSYNC B3 ;  /* 0x0000000000037941 */ /* 0x000fea0003800000 */
.L_x_15072:
[----:B--2---:R-:W-:Y:S02]  /*1b920*/  IMAD.MOV.U32 R64, RZ, RZ, R4 ;  /* 0x000000ffff407224 */ /* 0x004fe400078e0004 */
[----:B------:R-:W-:-:S02]  /*1b930*/  IMAD.MOV.U32 R65, RZ, RZ, R5 ;  /* 0x000000ffff417224 */ /* 0x000fc400078e0005 */
.L_x_15043:
[----:B------:R-:W-:Y:S05]  /*1b940*/  BSYNC B2 ;  /* 0x0000000000027941 */ /* 0x000fea0003800000 */
.L_x_15039:
        /* <DEDUP_REMOVED lines=25> */
.L_x_15078:
[----:B------:R-:W-:Y:S05]  /*1bae0*/  BSYNC B4 ;  /* 0x0000000000047941 */ /* 0x000fea0003800000 */
.L_x_15077:
        /* <DEDUP_REMOVED lines=23> */
.L_x_15080:
        /* <DEDUP_REMOVED lines=43> */
.L_x_15079:
        /* <DEDUP_REMOVED lines=37> */
.L_x_15089:
[----:B------:R-:W-:Y:S05]  /*1c160*/  BSYNC B6 ;  /* 0x0000000000067941 */ /* 0x000fea0003800000 */
.L_x_15088:
[----:B------:R-:W-:Y:S05]  /*1c170*/  BRA `(.L_x_15087) ;  /* 0x0000001000007947 */ /* 0x000fea0003800000 */
.L_x_15086:
[----:B------:R0:W4:-:S06]  /*1c180*/  DADD R52, -R62, R50 ;  /* 0x000000003e347229 */ /* 0x00010c0000000132 */
.L_x_15087:
[----:B------:R-:W-:Y:S05]  /*1c190*/  BSYNC B5 ;  /* 0x0000000000057941 */ /* 0x000fea0003800000 */
.L_x_15085:
        /* <DEDUP_REMOVED lines=28> */
.L_x_15094:
[----:B------:R-:W-:Y:S05]  /*1c360*/  BSYNC B6 ;  /* 0x0000000000067941 */ /* 0x000fea0003800000 */
.L_x_15093:
[----:B------:R-:W-:Y:S02]  /*1c370*/  IMAD.MOV.U32 R68, RZ, RZ, R2 ;  /* 0x000000ffff447224 */ /* 0x000fe400078e0002 */
[----:B------:R-:W-:Y:S01]  /*1c380*/  IMAD.MOV.U32 R69, RZ, RZ, R3 ;  /* 0x000000ffff457224 */ /* 0x000fe200078e0003 */
[----:B------:R-:W-:Y:S05]  /*1c390*/  BRA `(.L_x_15092) ;  /* 0x0000001000007947 */ /* 0x000fea0003800000 */
.L_x_15091:
[----:B------:R0:W4:-:S06]  /*1c3a0*/  DADD R68, -R48, R46 ;  /* 0x0000000030447229 */ /* 0x00010c000000012e */
.L_x_15092:
[----:B------:R-:W-:Y:S05]  /*1c3b0*/  BSYNC B5 ;  /* 0x0000000000057941 */ /* 0x000fea0003800000 */
.L_x_15090:
        /* <DEDUP_REMOVED lines=25> */
[----:B0123--:R-:W-:Y:S05]  /*1c550*/  CALL.REL.NOINC `($__internal_29_$__cuda_sm20_dsqrt_rn_f64_mediumpath_v1) ;  /* 0x0006bfb000007944 */ /* 0x00ffea0003c00000 */
[----:B------:R-:W-:Y:S02]  /*1c560*/  IMAD.MOV.U32 R5, RZ, RZ, R3 ;  /* 0x000000ffff057224 */ /* 0x000fe400078e0003 */
.L_x_15096:
[----:B------:R-:W-:Y:S05]  /*1c570*/  BSYNC B5 ;  /* 0x0000000000057941 */ /* 0x000fea0003800000 */
.L_x_15095:
[----:B0---4-:R-:W-:Y:S02]  /*1c580*/  IMAD.MOV.U32 R46, RZ, RZ, R4 ;  /* 0x000000ffff2e7224 */ /* 0x011fe400078e0004 */
[----:B------:R-:W-:Y:S01]  /*1c590*/  IMAD.MOV.U32 R47, RZ, RZ, R5 ;  /* 0x000000ffff2f7224 */ /* 0x000fe200078e0005 */
[----:B------:R-:W-:Y:S05]  /*1c5a0*/  BRA `(.L_x_15097) ;  /* 0x000008a000007947 */ /* 0x000fea0003800000 */
.L_x_15084:
        /* <DEDUP_REMOVED lines=27> */
.L_x_15100:
[----:B------:R-:W-:Y:S05]  /*1c760*/  BSYNC B5 ;  /* 0x0000000000057941 */ /* 0x000fea0003800000 */
.L_x_15099:
[----:B--2---:R-:W-:Y:S02]  /*1c770*/  IMAD.MOV.U32 R46, RZ, RZ, R4 ;  /* 0x000000ffff2e7224 */ /* 0x004fe400078e0004 */
[----:B------:R-:W-:Y:S01]  /*1c780*/  IMAD.MOV.U32 R47, RZ, RZ, R5 ;  /* 0x000000ffff2f7224 */ /* 0x000fe200078e0005 */
[----:B------:R-:W-:Y:S05]  /*1c790*/  BRA `(.L_x_15097) ;  /* 0x000006b000007947 */ /* 0x000fea0003800000 */
.L_x_15098:
        /* <DEDUP_REMOVED lines=25> */
[----:B-1-3--:R-:W-:Y:S05]  /*1c930*/  CALL.REL.NOINC `($__internal_29_$__cuda_sm20_dsqrt_rn_f64_mediumpath_v1) ;  /* 0x0006bbd000007944 */ /* 0x00afea0003c00000 */
[----:B------:R-:W-:Y:S02]  /*1c940*/  IMAD.MOV.U32 R2, RZ, RZ, R4 ;  /* 0x000000ffff027224 */ /* 0x000fe400078e0004 */
.L_x_15102:
[----:B------:R-:W-:Y:S05]  /*1c950*/  BSYNC B5 ;  /* 0x0000000000057941 */ /* 0x000fea0003800000 */
.L_x_15101:
        /* <DEDUP_REMOVED lines=21> */
.L_x_15104:
[----:B------:R-:W-:Y:S05]  /*1cab0*/  BSYNC B5 ;  /* 0x0000000000057941 */ /* 0x000fea0003800000 */
.L_x_15103:
[----:B------:R-:W0:Y:S01]  /*1cac0*/  DMUL R66, R66, 8.11296384146066816958e+31 ;  /* 0x4690000042427828 */ /* 0x000e220000000000 */
[----:B------:R-:W-:Y:S05]  /*1cad0*/  BRA `(.L_x_15097) ;  /* 0x0000037000007947 */ /* 0x000fea0003800000 */
.L_x_15083:
        /* <DEDUP_REMOVED lines=24> */
.L_x_15106:
[----:B------:R-:W-:Y:S05]  /*1cc60*/  BSYNC B5 ;  /* 0x0000000000057941 */ /* 0x000fea0003800000 */
.L_x_15105:
        /* <DEDUP_REMOVED lines=28> */
.L_x_15108:
[----:B------:R-:W-:Y:S05]  /*1ce30*/  BSYNC B5 ;  /* 0x0000000000057941 */ /* 0x000fea0003800000 */
.L_x_15107:
[----:B--2-4-:R2:W4:-:S06]  /*1ce40*/  DMUL R46, R2, R46 ;  /* 0x0000002e022e7228 */ /* 0x01450c0000000000 */
.L_x_15097:
[----:B------:R-:W-:Y:S05]  /*1ce50*/  BSYNC B4 ;  /* 0x0000000000047941 */ /* 0x000fea0003800000 */
.L_x_15082:
[----:B------:R-:W-:Y:S05]  /*1ce60*/  BRA `(.L_x_15109) ;  /* 0x0000002000007947 */ /* 0x000fea0003800000 */
.L_x_15076:
[----:B------:R4:W0:-:S04]  /*1ce70*/  DMUL R46, R44, 9.00719925474099200000e+15 ;  /* 0x434000002c2e7828 */ /* 0x0008080000000000 */
[----:B------:R-:W3:-:S06]  /*1ce80*/  DMUL R66, R66, 9.00719925474099200000e+15 ;  /* 0x4340000042427828 */ /* 0x000ecc0000000000 */
.L_x_15109:
[----:B0---4-:R-:W-:Y:S05]  /*1ce90*/  BSYNC B2 ;  /* 0x0000000000027941 */ /* 0x011fea0003800000 */
.L_x_15075:
        /* <DEDUP_REMOVED lines=28> */
.L_x_15111:
[----:B------:R-:W-:Y:S05]  /*1d060*/  BSYNC B2 ;  /* 0x0000000000027941 */ /* 0x000fea0003800000 */
.L_x_15110:
        /* <DEDUP_REMOVED lines=43> */
.L_x_15113:
[----:B------:R-:W-:Y:S02]  /*1d320*/  FSEL R2, RZ, 3.37028055040000000000e+12, P1 ;  /* 0x54442d18ff027808 */ /* 0x000fe40000800000 */
[----:B------:R-:W-:Y:S02]  /*1d330*/  FSEL R3, RZ, 2.1426990032196044922, P1 ;  /* 0x400921fbff037808 */ /* 0x000fe40000800000 */
.L_x_15114:
[----:B------:R-:W-:Y:S05]  /*1d340*/  BSYNC B0 ;  /* 0x0000000000007941 */ /* 0x000fea0003800000 */
.L_x_15112:
[----:B------:R0:W2:Y:S02]  /*1d350*/  DADD R46, |R46|, |R66| ;  /* 0x000000002e2e7229 */ /* 0x0000a40000000642 */
[----:B0-----:R-:W-:-:S04]  /*1d360*/  LOP3.LUT R67, R3, 0x80000000, R67, 0xb8, !PT ;  /* 0x8000000003437812 */ /* 0x001fc800078eb843 */
[----:B--2---:R-:W0:-:S06]  /*1d370*/  DSETP.GTU.AND P0, PT, |R46|, +INF , PT ;  /* 0x7ff000002e00742a */ /* 0x004e0c0003f0c200 */
[----:B0-----:R-:W-:Y:S02]  /*1d380*/  FSEL R2, R46, R2, P0 ;  /* 0x000000022e027208 */ /* 0x001fe40000000000 */
[----:B------:R-:W-:Y:S02]  /*1d390*/  FSEL R3, R47, R67, P0 ;  /* 0x000000432f037208 */ /* 0x000fe40000000000 */
.L_x_15081:
[----:B------:R-:W-:Y:S05]  /*1d3a0*/  BSYNC B3 ;  /* 0x0000000000037941 */ /* 0x000fea0003800000 */
.L_x_15074:
[----:B----4-:R-:W-:Y:S01]  /*1d3b0*/  LOP3.LUT R35, R3, 0x80000000, R35, 0xb8, !PT ;  /* 0x8000000003237812 */ /* 0x010fe200078eb823 */
[----:B------:R-:W-:Y:S01]  /*1d3c0*/  IMAD.MOV.U32 R34, RZ, RZ, R2 ;  /* 0x000000ffff227224 */ /* 0x000fe200078e0002 */
[----:B--23--:R-:W-:Y:S02]  /*1d3d0*/  LOP3.LUT R33, R65, 0x80000000, R33, 0xb8, !PT ;  /* 0x8000000041217812 */ /* 0x00cfe400078eb821 */
[----:B------:R-:W-:Y:S01]  /*1d3e0*/  MOV R32, R64 ;  /* 0x0000004000207202 */ /* 0x000fe20000000f00 */
[----:B------:R-:W-:Y:S05]  /*1d3f0*/  BRA `(.L_x_15038) ;  /* 0x000044f000007947 */ /* 0x000fea0003800000 */
.L_x_15037:
        /* <DEDUP_REMOVED lines=91> */
.L_x_15120:
[----:B------:R-:W-:Y:S05]  /*1d9b0*/  BSYNC B0 ;  /* 0x0000000000007941 */ /* 0x000fea0003800000 */
.L_x_15119:
[----:B------:R-:W-:Y:S01]  /*1d9c0*/  BSSY B3, `(.L_x_15121) ;  /* 0x0000008000037945 */ /* 0x000fe20003800000 */
[----:B------:R-:W-:Y:S05]  /*1d9d0*/  @P3 BRA P5, `(.L_x_15122) ;  /* 0x0000006000003947 */ /* 0x000fea0002800000 */
[----:B------:R-:W-:Y:S01]  /*1d9e0*/  IMAD.MOV.U32 R6, RZ, RZ, R48 ;  /* 0x000000ffff067224 */ /* 0x000fe200078e0030 */
[----:B------:R-:W-:Y:S01]  /*1d9f0*/  MOV R2, R50 ;  /* 0x0000003200027202 */ /* 0x000fe20000000f00 */
[----:B0-----:R-:W-:Y:S01]  /*1da00*/  IMAD.MOV.U32 R5, RZ, RZ, R49 ;  /* 0x000000ffff057224 */ /* 0x001fe200078e0031 */
[----:B------:R-:W-:Y:S01]  /*1da10*/  MOV R4, 0x1da40 ;  /* 0x0001da4000047802 */ /* 0x000fe20000000f00 */
[----:B------:R-:W-:Y:S02]  /*1da20*/  IMAD.MOV.U32 R3, RZ, RZ, R51 ;  /* 0x000000ffff037224 */ /* 0x000fe400078e0033 */
[----:B-12---:R-:W-:Y:S05]  /*1da30*/  CALL.REL.NOINC `($__internal_28_$__cuda_sm20_div_rn_f64_full) ;  /* 0x0006a47000007944 */ /* 0x006fea0003c00000 */
.L_x_15122:
[----:B------:R-:W-:Y:S05]  /*1da40*/  BSYNC B3 ;  /* 0x0000000000037941 */ /* 0x000fea0003800000 */
.L_x_15121:
        /* <DEDUP_REMOVED lines=43> */
.L_x_15124:
[----:B------:R-:W-:-:S04]  /*1dd00*/  ISETP.GE.AND P0, PT, R45, RZ, PT ;  /* 0x000000ff2d00720c */ /* 0x000fc80003f06270 */
[----:B------:R-:W-:Y:S02]  /*1dd10*/  FSEL R6, RZ, 3.37028055040000000000e+12, P0 ;  /* 0x54442d18ff067808 */ /* 0x000fe40000000000 */
[----:B------:R-:W-:Y:S02]  /*1dd20*/  FSEL R7, RZ, 2.1426990032196044922, P0 ;  /* 0x400921fbff077808 */ /* 0x000fe40000000000 */
.L_x_15125:
[----:B------:R-:W-:Y:S05]  /*1dd30*/  BSYNC B0 ;  /* 0x0000000000007941 */ /* 0x000fea0003800000 */
.L_x_15123:
[----:B------:R-:W3:Y:S01]  /*1dd40*/  DADD R2, |R32|, |R34| ;  /* 0x0000000020027229 */ /* 0x000ee20000000622 */
[----:B------:R-:W-:-:S03]  /*1dd50*/  LOP3.LUT R11, R7, 0x80000000, R11, 0xb8, !PT ;  /* 0x80000000070b7812 */ /* 0x000fc600078eb80b */
[----:B--2---:R-:W-:-:S04]  /*1dd60*/  DMUL R46, R46, 0.5 ;  /* 0x3fe000002e2e7828 */ /* 0x004fc80000000000 */
[----:B---3--:R-:W2:-:S06]  /*1dd70*/  DSETP.GTU.AND P0, PT, |R2|, +INF , PT ;  /* 0x7ff000000200742a */ /* 0x008e8c0003f0c200 */
[----:B--2---:R-:W-:Y:S02]  /*1dd80*/  FSEL R6, R2, R6, P0 ;  /* 0x0000000602067208 */ /* 0x004fe40000000000 */
[----:B------:R-:W-:Y:S01]  /*1dd90*/  FSEL R7, R3, R11, P0 ;  /* 0x0000000b03077208 */ /* 0x000fe20000000000 */
[----:B------:R-:W-:Y:S05]  /*1dda0*/  BRA `(.L_x_15126) ;  /* 0x000039c000007947 */ /* 0x000fea0003800000 */
.L_x_15118:
        /* <DEDUP_REMOVED lines=112> */
.L_x_15128:
[----:B------:R-:W-:Y:S05]  /*1e4b0*/  BSYNC B0 ;  /* 0x0000000000007941 */ /* 0x000fea0003800000 */
.L_x_15127:
        /* <DEDUP_REMOVED lines=10> */
.L_x_15130:
[----:B------:R-:W-:Y:S05]  /*1e560*/  BSYNC B3 ;  /* 0x0000000000037941 */ /* 0x000fea0003800000 */
.L_x_15129:
        /* <DEDUP_REMOVED lines=43> */
.L_x_15132:
[----:B------:R-:W-:-:S04]  /*1e820*/  ISETP.GE.AND P0, PT, R45, RZ, PT ;  /* 0x000000ff2d00720c */ /* 0x000fc80003f06270 */
[----:B0-----:R-:W-:Y:S02]  /*1e830*/  FSEL R6, RZ, 3.37028055040000000000e+12, P0 ;  /* 0x54442d18ff067808 */ /* 0x001fe40000000000 */
[----:B------:R-:W-:Y:S02]  /*1e840*/  FSEL R7, RZ, 2.1426990032196044922, P0 ;  /* 0x400921fbff077808 */ /* 0x000fe40000000000 */
.L_x_15133:
[----:B------:R-:W-:Y:S05]  /*1e850*/  BSYNC B0 ;  /* 0x0000000000007941 */ /* 0x000fea0003800000 */
.L_x_15131:
[----:B------:R-:W0:Y:S01]  /*1e860*/  DADD R2, |R32|, |R34| ;  /* 0x0000000020027229 */ /* 0x000e220000000622 */
[----:B------:R-:W-:-:S05]  /*1e870*/  LOP3.LUT R11, R7, 0x80000000, R11, 0xb8, !PT ;  /* 0x80000000070b7812 */ /* 0x000fca00078eb80b */
[----:B0-----:R-:W0:-:S06]  /*1e880*/  DSETP.GTU.AND P0, PT, |R2|, +INF , PT ;  /* 0x7ff000000200742a */ /* 0x001e0c0003f0c200 */
[----:B0-----:R-:W-:Y:S02]  /*1e890*/  FSEL R6, R2, R6, P0 ;  /* 0x0000000602067208 */ /* 0x001fe40000000000 */
[----:B------:R-:W-:Y:S01]  /*1e8a0*/  FSEL R7, R3, R11, P0 ;  /* 0x0000000b03077208 */ /* 0x000fe20000000000 */
[----:B------:R-:W-:Y:S05]  /*1e8b0*/  BRA `(.L_x_15126) ;  /* 0x00002eb000007947 */ /* 0x000fea0003800000 */
.L_x_15117:
        /* <DEDUP_REMOVED lines=23> */
.L_x_15135:
[----:B------:R-:W-:Y:S05]  /*1ea30*/  BSYNC B3 ;  /* 0x0000000000037941 */ /* 0x000fea0003800000 */
.L_x_15134:
        /* <DEDUP_REMOVED lines=26> */
.L_x_15137:
[----:B------:R-:W-:Y:S05]  /*1ebe0*/  BSYNC B3 ;  /* 0x0000000000037941 */ /* 0x000fea0003800000 */
.L_x_15136:
        /* <DEDUP_REMOVED lines=113> */
.L_x_15139:
[----:B------:R-:W-:Y:S05]  /*1f300*/  BSYNC B0 ;  /* 0x0000000000007941 */ /* 0x000fea0003800000 */
.L_x_15138:
        /* <DEDUP_REMOVED lines=10> */
.L_x_15141:
[----:B------:R-:W-:Y:S05]  /*1f3b0*/  BSYNC B3 ;  /* 0x0000000000037941 */ /* 0x000fea0003800000 */
.L_x_15140:
        /* <DEDUP_REMOVED lines=43> */
.L_x_15143:
[----:B------:R-:W-:-:S04]  /*1f670*/  ISETP.GE.AND P0, PT, R45, RZ, PT ;  /* 0x000000ff2d00720c */ /* 0x000fc80003f06270 */
[----:B0-----:R-:W-:Y:S02]  /*1f680*/  FSEL R6, RZ, 3.37028055040000000000e+12, P0 ;  /* 0x54442d18ff067808 */ /* 0x001fe40000000000 */
[----:B------:R-:W-:Y:S02]  /*1f690*/  FSEL R7, RZ, 2.1426990032196044922, P0 ;  /* 0x400921fbff077808 */ /* 0x000fe40000000000 */
.L_x_15144:
[----:B------:R-:W-:Y:S05]  /*1f6a0*/  BSYNC B0 ;  /* 0x0000000000007941 */ /* 0x000fea0003800000 */
.L_x_15142:
[----:B------:R-:W0:Y:S01]  /*1f6b0*/  DADD R2, |R32|, |R34| ;  /* 0x0000000020027229 */ /* 0x000e220000000622 */
[----:B------:R-:W-:-:S03]  /*1f6c0*/  LOP3.LUT R11, R7, 0x80000000, R11, 0xb8, !PT ;  /* 0x80000000070b7812 */ /* 0x000fc600078eb80b */
[----:B--2---:R-:W-:-:S04]  /*1f6d0*/  DADD R46, R46, 1 ;  /* 0x3ff000002e2e7429 */ /* 0x004fc80000000000 */
[----:B0-----:R-:W0:-:S06]  /*1f6e0*/  DSETP.GTU.AND P0, PT, |R2|, +INF , PT ;  /* 0x7ff000000200742a */ /* 0x001e0c0003f0c200 */
[----:B0-----:R-:W-:Y:S02]  /*1f6f0*/  FSEL R6, R2, R6, P0 ;  /* 0x0000000602067208 */ /* 0x001fe40000000000 */
[----:B------:R-:W-:Y:S01]  /*1f700*/  FSEL R7, R3, R11, P0 ;  /* 0x0000000b03077208 */ /* 0x000fe20000000000 */
[----:B------:R-:W-:Y:S05]  /*1f710*/  BRA `(.L_x_15126) ;  /* 0x0000205000007947 */ /* 0x000fea0003800000 */
.L_x_15116:
        /* <DEDUP_REMOVED lines=86> */
.L_x_15148:
[----:B------:R-:W-:Y:S05]  /*1fc80*/  BSYNC B0 ;  /* 0x0000000000007941 */ /* 0x000fea0003800000 */
.L_x_15147:
        /* <DEDUP_REMOVED lines=8> */
.L_x_15150:
[----:B------:R-:W-:Y:S05]  /*1fd10*/  BSYNC B3 ;  /* 0x0000000000037941 */ /* 0x000fea0003800000 */
.L_x_15149:
        /* <DEDUP_REMOVED lines=35> */
.L_x_15152:
[----:B0--3--:R-:W-:Y:S05]  /*1ff50*/  BSYNC B0 ;  /* 0x0000000000007941 */ /* 0x009fea0003800000 */
.L_x_15151:
[----:B------:R-:W-:Y:S01]  /*1ff60*/  LOP3.LUT R3, R7, 0x80000000, R35, 0xb8, !PT ;  /* 0x8000000007037812 */ /* 0x000fe200078eb823 */
[----:B--2---:R-:W0:Y:S01]  /*1ff70*/  DMUL R46, R46, 0.5 ;  /* 0x3fe000002e2e7828 */ /* 0x004e220000000000 */
[----:B------:R-:W-:Y:S02]  /*1ff80*/  FSEL R6, R4, R6, P0 ;  /* 0x0000000604067208 */ /* 0x000fe40000000000 */
[----:B------:R-:W-:Y:S01]  /*1ff90*/  FSEL R7, R5, R3, P0 ;  /* 0x0000000305077208 */ /* 0x000fe20000000000 */
[----:B------:R-:W-:Y:S05]  /*1ffa0*/  BRA `(.L_x_15126) ;  /* 0x000017c000007947 */ /* 0x000fea0003800000 */
.L_x_15146:
        /* <DEDUP_REMOVED lines=112> */
.L_x_15154:
[----:B------:R-:W-:Y:S05]  /*206b0*/  BSYNC B0 ;  /* 0x0000000000007941 */ /* 0x000fea0003800000 */
.L_x_15153:
        /* <DEDUP_REMOVED lines=10> */
.L_x_15156:
[----:B------:R-:W-:Y:S05]  /*20760*/  BSYNC B3 ;  /* 0x0000000000037941 */ /* 0x000fea0003800000 */
.L_x_15155:
        /* <DEDUP_REMOVED lines=35> */
.L_x_15158:
[----:B0--3--:R-:W-:Y:S05]  /*209a0*/  BSYNC B0 ;  /* 0x0000000000007941 */ /* 0x009fea0003800000 */
.L_x_15157:
[----:B------:R-:W-:Y:S02]  /*209b0*/  LOP3.LUT R5, R7, 0x80000000, R35, 0xb8, !PT ;  /* 0x8000000007057812 */ /* 0x000fe400078eb823 */
[----:B------:R-:W-:Y:S02]  /*209c0*/  FSEL R6, R2, R6, P1 ;  /* 0x0000000602067208 */ /* 0x000fe40000800000 */
[----:B------:R-:W-:Y:S01]  /*209d0*/  FSEL R7, R3, R5, P1 ;  /* 0x0000000503077208 */ /* 0x000fe20000800000 */
[----:B------:R-:W-:Y:S05]  /*209e0*/  BRA `(.L_x_15126) ;  /* 0x00000d8000007947 */ /* 0x000fea0003800000 */
.L_x_15145:
        /* <DEDUP_REMOVED lines=23> */
.L_x_15160:
[----:B------:R-:W-:Y:S05]  /*20b60*/  BSYNC B3 ;  /* 0x0000000000037941 */ /* 0x000fea0003800000 */
.L_x_15159:
        /* <DEDUP_REMOVED lines=26> */
.L_x_15162:
[----:B------:R-:W-:Y:S05]  /*20d10*/  BSYNC B3 ;  /* 0x0000000000037941 */ /* 0x000fea0003800000 */
.L_x_15161:
        /* <DEDUP_REMOVED lines=113> */
.L_x_15164:
[----:B------:R-:W-:Y:S05]  /*21430*/  BSYNC B0 ;  /* 0x0000000000007941 */ /* 0x000fea0003800000 */
.L_x_15163:
        /* <DEDUP_REMOVED lines=10> */
.L_x_15166:
[----:B------:R-:W-:Y:S05]  /*214e0*/  BSYNC B3 ;  /* 0x0000000000037941 */ /* 0x000fea0003800000 */
.L_x_15165:
        /* <DEDUP_REMOVED lines=36> */
.L_x_15168:
[----:B0-23--:R-:W-:Y:S05]  /*21730*/  BSYNC B0 ;  /* 0x0000000000007941 */ /* 0x00dfea0003800000 */
.L_x_15167:
[----:B------:R-:W-:Y:S02]  /*21740*/  LOP3.LUT R5, R7, 0x80000000, R35, 0xb8, !PT ;  /* 0x8000000007057812 */ /* 0x000fe400078eb823 */
[----:B------:R-:W-:Y:S02]  /*21750*/  FSEL R6, R2, R6, P1 ;  /* 0x0000000602067208 */ /* 0x000fe40000800000 */
[----:B------:R-:W-:Y:S02]  /*21760*/  FSEL R7, R3, R5, P1 ;  /* 0x0000000503077208 */ /* 0x000fe40000800000 */
.L_x_15126:
[----:B0-----:R-:W-:Y:S05]  /*21770*/  BSYNC B2 ;  /* 0x0000000000027941 */ /* 0x001fea0003800000 */
.L_x_15115:
[----:B--2---:R-:W0:Y:S01]  /*21780*/  DADD R46, R46, c[0x2][0x50] ;  /* 0x008014002e2e7629 */ /* 0x004e220000000000 */
[----:B------:R-:W-:Y:S01]  /*21790*/  LOP3.LUT R35, R7, 0x80000000, R35, 0xb8, !PT ;  /* 0x8000000007237812 */ /* 0x000fe200078eb823 */
[----:B------:R-:W-:-:S08]  /*217a0*/  IMAD.MOV.U32 R34, RZ, RZ, R6 ;  /* 0x000000ffff227224 */ /* 0x000fd000078e0006 */
[----:B0-----:R-:W-:Y:S01]  /*217b0*/  LOP3.LUT R33, R47, 0x80000000, R33, 0xb8, !PT ;  /* 0x800000002f217812 */ /* 0x001fe200078eb821 */
[----:B------:R-:W-:Y:S01]  /*217c0*/  IMAD.MOV.U32 R32, RZ, RZ, R46 ;  /* 0x000000ffff207224 */ /* 0x000fe200078e002e */
[----:B------:R-:W-:Y:S05]  /*217d0*/  BRA `(.L_x_15038) ;  /* 0x0000011000007947 */ /* 0x000fea0003800000 */
.L_x_15036:
        /* <DEDUP_REMOVED lines=17> */
.L_x_15038:
[----:B------:R-:W-:Y:S05]  /*218f0*/  BSYNC B1 ;  /* 0x0000000000017941 */ /* 0x000fea0003800000 */
.L_x_15035:
        /* <DEDUP_REMOVED lines=128> */
.L_x_15176:
[----:B------:R-:W-:Y:S05]  /*22100*/  BSYNC B3 ;  /* 0x0000000000037941 */ /* 0x000fea0003800000 */
.L_x_15175:
        /* <DEDUP_REMOVED lines=62> */
.L_x_15174:
        /* <DEDUP_REMOVED lines=36> */
.L_x_15184:
[----:B------:R-:W-:Y:S05]  /*22730*/  BSYNC B4 ;  /* 0x0000000000047941 */ /* 0x000fea0003800000 */
.L_x_15183:
[----:B------:R-:W-:Y:S05]  /*22740*/  BRA `(.L_x_15182) ;  /* 0x0000001000007947 */ /* 0x000fea0003800000 */
.L_x_15181:
[----:B------:R0:W2:-:S06]  /*22750*/  DADD R52, -R62, R50 ;  /* 0x000000003e347229 */ /* 0x00008c0000000132 */
.L_x_15182:
[----:B------:R-:W-:Y:S05]  /*22760*/  BSYNC B3 ;  /* 0x0000000000037941 */ /* 0x000fea0003800000 */
.L_x_15180:
        /* <DEDUP_REMOVED lines=28> */
[----:B012---:R-:W-:Y:S05]  /*22930*/  CALL.REL.NOINC `($__internal_28_$__cuda_sm20_div_rn_f64_full) ;  /* 0x0006557000007944 */ /* 0x007fea0003c00000 */
[----:B------:R-:W-:Y:S02]  /*22940*/  IMAD.MOV.U32 R4, RZ, RZ, R2 ;  /* 0x000000ffff047224 */ /* 0x000fe400078e0002 */
[----:B------:R-:W-:Y:S02]  /*22950*/  IMAD.MOV.U32 R5, RZ, RZ, R3 ;  /* 0x000000ffff057224 */ /* 0x000fe400078e0003 */
.L_x_15189:
[----:B------:R-:W-:Y:S05]  /*22960*/  BSYNC B4 ;  /* 0x0000000000047941 */ /* 0x000fea0003800000 */
.L_x_15188:
[----:B------:R-:W-:Y:S02]  /*22970*/  IMAD.MOV.U32 R2, RZ, RZ, R4 ;  /* 0x000000ffff027224 */ /* 0x000fe400078e0004 */
[----:B------:R-:W-:Y:S01]  /*22980*/  IMAD.MOV.U32 R3, RZ, RZ, R5 ;  /* 0x000000ffff037224 */ /* 0x000fe200078e0005 */
[----:B------:R-:W-:Y:S05]  /*22990*/  BRA `(.L_x_15187) ;  /* 0x0000001000007947 */ /* 0x000fea0003800000 */
.L_x_15186:
[----:B------:R3:W4:-:S06]  /*229a0*/  DADD R2, R46, -R4 ;  /* 0x000000002e027229 */ /* 0x00070c0000000804 */
.L_x_15187:
[----:B------:R-:W-:Y:S05]  /*229b0*/  BSYNC B3 ;  /* 0x0000000000037941 */ /* 0x000fea0003800000 */
.L_x_15185:
        /* <DEDUP_REMOVED lines=29> */
.L_x_15191:
[----:B------:R-:W-:Y:S05]  /*22b90*/  BSYNC B3 ;  /* 0x0000000000037941 */ /* 0x000fea0003800000 */
.L_x_15190:
        /* <DEDUP_REMOVED lines=66> */
.L_x_15192:
        /* <DEDUP_REMOVED lines=22> */
.L_x_15194:
[----:B------:R-:W-:Y:S05]  /*23120*/  BSYNC B3 ;  /* 0x0000000000037941 */ /* 0x000fea0003800000 */
.L_x_15193:
        /* <DEDUP_REMOVED lines=16> */
.L_x_15179:
        /* <DEDUP_REMOVED lines=23> */
[----:B-1----:R-:W-:Y:S05]  /*233a0*/  CALL.REL.NOINC `($__internal_29_$__cuda_sm20_dsqrt_rn_f64_mediumpath_v1) ;  /* 0x0006516000007944 */ /* 0x002fea0003c00000 */
[----:B------:R-:W-:Y:S02]  /*233b0*/  IMAD.MOV.U32 R2, RZ, RZ, R4 ;  /* 0x000000ffff027224 */ /* 0x000fe400078e0004 */
.L_x_15197:
[----:B------:R-:W-:Y:S05]  /*233c0*/  BSYNC B3 ;  /* 0x0000000000037941 */ /* 0x000fea0003800000 */
.L_x_15196:
        /* <DEDUP_REMOVED lines=27> */
.L_x_15200:
[----:B------:R-:W-:Y:S05]  /*23580*/  BSYNC B3 ;  /* 0x0000000000037941 */ /* 0x000fea0003800000 */
.L_x_15199:
        /* <DEDUP_REMOVED lines=16> */
.L_x_15198:
        /* <DEDUP_REMOVED lines=56> */
.L_x_15201:
[----:B------:R-:W-:Y:S01]  /*23a10*/  IMAD.MOV.U32 R2, RZ, RZ, 0x0 ;  /* 0x00000000ff027424 */ /* 0x000fe200078e00ff */
[----:B------:R-:W-:Y:S01]  /*23a20*/  FSETP.NEU.FTZ.AND P0, PT, R5, RZ, PT ;  /* 0x000000ff0500720b */ /* 0x000fe20003f1d000 */
[----:B------:R-:W-:-:S06]  /*23a30*/  IMAD.MOV.U32 R3, RZ, RZ, 0x7ff00000 ;  /* 0x7ff00000ff037424 */ /* 0x000fcc00078e00ff */
[----:B------:R-:W0:-:S10]  /*23a40*/  DFMA R2, R4, R2, +INF ;  /* 0x7ff000000402742b */ /* 0x000e140000000002 */
[----:B0-----:R-:W-:Y:S02]  /*23a50*/  FSEL R64, R2, RZ, P0 ;  /* 0x000000ff02407208 */ /* 0x001fe40000000000 */
[----:B------:R-:W-:Y:S01]  /*23a60*/  FSEL R65, R3, -QNAN , P0 ;  /* 0xfff0000003417808 */ /* 0x000fe20000000000 */
[----:B------:R-:W-:Y:S05]  /*23a70*/  BRA `(.L_x_15177) ;  /* 0x000004b000007947 */ /* 0x000fea0003800000 */
.L_x_15195:
        /* <DEDUP_REMOVED lines=24> */
.L_x_15203:
[----:B------:R-:W-:Y:S05]  /*23c00*/  BSYNC B3 ;  /* 0x0000000000037941 */ /* 0x000fea0003800000 */
.L_x_15202:
        /* <DEDUP_REMOVED lines=21> */
.L_x_15205:
[----:B------:R-:W-:Y:S05]  /*23d60*/  BSYNC B3 ;  /* 0x0000000000037941 */ /* 0x000fea0003800000 */
.L_x_15204:
[----:B------:R-:W-:Y:S05]  /*23d70*/  BRA `(.L_x_15177) ;  /* 0x000001b000007947 */ /* 0x000fea0003800000 */
.L_x_15178:
        /* <DEDUP_REMOVED lines=22> */
[----:B-1----:R-:W-:Y:S05]  /*23ee0*/  CALL.REL.NOINC `($__internal_29_$__cuda_sm20_dsqrt_rn_f64_mediumpath_v1) ;  /* 0x0006462000007944 */ /* 0x002fea0003c00000 */
[----:B------:R-:W-:Y:S02]  /*23ef0*/  IMAD.MOV.U32 R5, RZ, RZ, R3 ;  /* 0x000000ffff057224 */ /* 0x000fe400078e0003 */
.L_x_15207:
[----:B------:R-:W-:Y:S05]  /*23f00*/  BSYNC B3 ;  /* 0x0000000000037941 */ /* 0x000fea0003800000 */
.L_x_15206:
[----:B--2---:R-:W-:Y:S02]  /*23f10*/  IMAD.MOV.U32 R64, RZ, RZ, R4 ;  /* 0x000000ffff407224 */ /* 0x004fe400078e0004 */
[----:B------:R-:W-:-:S02]  /*23f20*/  IMAD.MOV.U32 R65, RZ, RZ, R5 ;  /* 0x000000ffff417224 */ /* 0x000fc400078e0005 */
.L_x_15177:
[----:B------:R-:W-:Y:S05]  /*23f30*/  BSYNC B2 ;  /* 0x0000000000027941 */ /* 0x000fea0003800000 */
.L_x_15173:
        /* <DEDUP_REMOVED lines=25> */
.L_x_15212:
[----:B------:R-:W-:Y:S05]  /*240d0*/  BSYNC B4 ;  /* 0x0000000000047941 */ /* 0x000fea0003800000 */
.L_x_15211:
        /* <DEDUP_REMOVED lines=23> */
.L_x_15214:
        /* <DEDUP_REMOVED lines=43> */
.L_x_15213:
        /* <DEDUP_REMOVED lines=37> */
.L_x_15223:
[----:B------:R-:W-:Y:S05]  /*24750*/  BSYNC B6 ;  /* 0x0000000000067941 */ /* 0x000fea0003800000 */
.L_x_15222:
[----:B------:R-:W-:Y:S05]  /*24760*/  BRA `(.L_x_15221) ;  /* 0x0000001000007947 */ /* 0x000fea0003800000 */
.L_x_15220:
[----:B------:R0:W4:-:S06]  /*24770*/  DADD R52, -R62, R50 ;  /* 0x000000003e347229 */ /* 0x00010c0000000132 */
.L_x_15221:
[----:B------:R-:W-:Y:S05]  /*24780*/  BSYNC B5 ;  /* 0x0000000000057941 */ /* 0x000fea0003800000 */
.L_x_15219:
        /* <DEDUP_REMOVED lines=28> */
.L_x_15228:
[----:B------:R-:W-:Y:S05]  /*24950*/  BSYNC B6 ;  /* 0x0000000000067941 */ /* 0x000fea0003800000 */
.L_x_15227:
[----:B------:R-:W-:Y:S02]  /*24960*/  IMAD.MOV.U32 R68, RZ, RZ, R2 ;  /* 0x000000ffff447224 */ /* 0x000fe400078e0002 */
[----:B------:R-:W-:Y:S01]  /*24970*/  IMAD.MOV.U32 R69, RZ, RZ, R3 ;  /* 0x000000ffff457224 */ /* 0x000fe200078e0003 */
[----:B------:R-:W-:Y:S05]  /*24980*/  BRA `(.L_x_15226) ;  /* 0x0000001000007947 */ /* 0x000fea0003800000 */
.L_x_15225:
[----:B------:R0:W4:-:S06]  /*24990*/  DADD R68, -R48, R46 ;  /* 0x0000000030447229 */ /* 0x00010c000000012e */
.L_x_15226:
[----:B------:R-:W-:Y:S05]  /*249a0*/  BSYNC B5 ;  /* 0x0000000000057941 */ /* 0x000fea0003800000 */
.L_x_15224:
        /* <DEDUP_REMOVED lines=27> */
.L_x_15230:
[----:B------:R-:W-:Y:S05]  /*24b60*/  BSYNC B5 ;  /* 0x0000000000057941 */ /* 0x000fea0003800000 */
.L_x_15229:
[----:B0---4-:R-:W-:Y:S02]  /*24b70*/  IMAD.MOV.U32 R46, RZ, RZ, R4 ;  /* 0x000000ffff2e7224 */ /* 0x011fe400078e0004 */
[----:B------:R-:W-:Y:S01]  /*24b80*/  IMAD.MOV.U32 R47, RZ, RZ, R5 ;  /* 0x000000ffff2f7224 */ /* 0x000fe200078e0005 */
[----:B------:R-:W-:Y:S05]  /*24b90*/  BRA `(.L_x_15231) ;  /* 0x000008a000007947 */ /* 0x000fea0003800000 */
.L_x_15218:
        /* <DEDUP_REMOVED lines=27> */
.L_x_15234:
[----:B------:R-:W-:Y:S05]  /*24d50*/  BSYNC B5 ;  /* 0x0000000000057941 */ /* 0x000fea0003800000 */
.L_x_15233:
[----:B--2---:R-:W-:Y:S02]  /*24d60*/  IMAD.MOV.U32 R46, RZ, RZ, R4 ;  /* 0x000000ffff2e7224 */ /* 0x004fe400078e0004 */
[----:B------:R-:W-:Y:S01]  /*24d70*/  IMAD.MOV.U32 R47, RZ, RZ, R5 ;  /* 0x000000ffff2f7224 */ /* 0x000fe200078e0005 */
[----:B------:R-:W-:Y:S05]  /*24d80*/  BRA `(.L_x_15231) ;  /* 0x000006b000007947 */ /* 0x000fea0003800000 */
.L_x_15232:
        /* <DEDUP_REMOVED lines=25> */
[----:B-1-3--:R-:W-:Y:S05]  /*24f20*/  CALL.REL.NOINC `($__internal_29_$__cuda_sm20_dsqrt_rn_f64_mediumpath_v1) ;  /* 0x000635e000007944 */ /* 0x00afea0003c00000 */
[----:B------:R-:W-:Y:S02]  /*24f30*/  IMAD.MOV.U32 R2, RZ, RZ, R4 ;  /* 0x000000ffff027224 */ /* 0x000fe400078e0004 */
.L_x_15236:
[----:B------:R-:W-:Y:S05]  /*24f40*/  BSYNC B5 ;  /* 0x0000000000057941 */ /* 0x000fea0003800000 */
.L_x_15235:
        /* <DEDUP_REMOVED lines=21> */
.L_x_15238:
[----:B------:R-:W-:Y:S05]  /*250a0*/  BSYNC B5 ;  /* 0x0000000000057941 */ /* 0x000fea0003800000 */
.L_x_15237:
[----:B------:R-:W0:Y:S01]  /*250b0*/  DMUL R66, R66, 8.11296384146066816958e+31 ;  /* 0x4690000042427828 */ /* 0x000e220000000000 */
[----:B------:R-:W-:Y:S05]  /*250c0*/  BRA `(.L_x_15231) ;  /* 0x0000037000007947 */ /* 0x000fea0003800000 */
.L_x_15217:
        /* <DEDUP_REMOVED lines=22> */
[----:B------:R-:W-:Y:S01]  /*25230*/  IMAD.MOV.U32 R46, RZ, RZ, R4 ;  /* 0x000000ffff2e7224 */ /* 0x000fe200078e0004 */
[----:B------:R-:W-:Y:S02]  /*25240*/  MOV R47, R3 ;  /* 0x00000003002f7202 */ /* 0x000fe40000000f00 */
.L_x_15240:
[----:B------:R-:W-:Y:S05]  /*25250*/  BSYNC B5 ;  /* 0x0000000000057941 */ /* 0x000fea0003800000 */
.L_x_15239:
        /* <DEDUP_REMOVED lines=28> */
.L_x_15242:
[----:B------:R-:W-:Y:S05]  /*25420*/  BSYNC B5 ;  /* 0x0000000000057941 */ /* 0x000fea0003800000 */
.L_x_15241:
[----:B--2-4-:R2:W4:-:S06]  /*25430*/  DMUL R46, R2, R46 ;  /* 0x0000002e022e7228 */ /* 0x01450c0000000000 */
.L_x_15231:
[----:B------:R-:W-:Y:S05]  /*25440*/  BSYNC B4 ;  /* 0x0000000000047941 */ /* 0x000fea0003800000 */
.L_x_15216:
[----:B------:R-:W-:Y:S05]  /*25450*/  BRA `(.L_x_15243) ;  /* 0x0000002000007947 */ /* 0x000fea0003800000 */
.L_x_15210:
[----:B------:R4:W0:-:S04]  /*25460*/  DMUL R46, R44, 9.00719925474099200000e+15 ;  /* 0x434000002c2e7828 */ /* 0x0008080000000000 */
[----:B------:R-:W3:-:S06]  /*25470*/  DMUL R66, R66, 9.00719925474099200000e+15 ;  /* 0x4340000042427828 */ /* 0x000ecc0000000000 */
.L_x_15243:
[----:B0---4-:R-:W-:Y:S05]  /*25480*/  BSYNC B2 ;  /* 0x0000000000027941 */ /* 0x011fea0003800000 */
.L_x_15209:
        /* <DEDUP_REMOVED lines=28> */
.L_x_15245:
[----:B------:R-:W-:Y:S05]  /*25650*/  BSYNC B2 ;  /* 0x0000000000027941 */ /* 0x000fea0003800000 */
.L_x_15244:
        /* <DEDUP_REMOVED lines=43> */
.L_x_15247:
[----:B------:R-:W-:Y:S02]  /*25910*/  FSEL R2, RZ, 3.37028055040000000000e+12, P1 ;  /* 0x54442d18ff027808 */ /* 0x000fe40000800000 */
[----:B------:R-:W-:Y:S02]  /*25920*/  FSEL R3, RZ, 2.1426990032196044922, P1 ;  /* 0x400921fbff037808 */ /* 0x000fe40000800000 */
.L_x_15248:
[----:B------:R-:W-:Y:S05]  /*25930*/  BSYNC B0 ;  /* 0x0000000000007941 */ /* 0x000fea0003800000 */
.L_x_15246:
[----:B------:R0:W2:Y:S02]  /*25940*/  DADD R46, |R46|, |R66| ;  /* 0x000000002e2e7229 */ /* 0x0000a40000000642 */
[----:B0-----:R-:W-:-:S04]  /*25950*/  LOP3.LUT R67, R3, 0x80000000, R67, 0xb8, !PT ;  /* 0x8000000003437812 */ /* 0x001fc800078eb843 */
[----:B--2---:R-:W0:-:S06]  /*25960*/  DSETP.GTU.AND P0, PT, |R46|, +INF , PT ;  /* 0x7ff000002e00742a */ /* 0x004e0c0003f0c200 */
[----:B0-----:R-:W-:Y:S02]  /*25970*/  FSEL R2, R46, R2, P0 ;  /* 0x000000022e027208 */ /* 0x001fe40000000000 */
[----:B------:R-:W-:Y:S02]  /*25980*/  FSEL R3, R47, R67, P0 ;  /* 0x000000432f037208 */ /* 0x000fe40000000000 */
.L_x_15215:
[----:B------:R-:W-:Y:S05]  /*25990*/  BSYNC B3 ;  /* 0x0000000000037941 */ /* 0x000fea0003800000 */
.L_x_15208:
[----:B----4-:R-:W-:Y:S01]  /*259a0*/  LOP3.LUT R31, R3, 0x80000000, R31, 0xb8, !PT ;  /* 0x80000000031f7812 */ /* 0x010fe200078eb81f */
[----:B------:R-:W-:Y:S01]  /*259b0*/  IMAD.MOV.U32 R30, RZ, RZ, R2 ;  /* 0x000000ffff1e7224 */ /* 0x000fe200078e0002 */
[----:B--23--:R-:W-:Y:S01]  /*259c0*/  LOP3.LUT R29, R65, 0x80000000, R29, 0xb8, !PT ;  /* 0x80000000411d7812 */ /* 0x00cfe200078eb81d */
[----:B------:R-:W-:Y:S01]  /*259d0*/  IMAD.MOV.U32 R28, RZ, RZ, R64 ;  /* 0x000000ffff1c7224 */ /* 0x000fe200078e0040 */
[----:B------:R-:W-:Y:S05]  /*259e0*/  BRA `(.L_x_15172) ;  /* 0x000044f000007947 */ /* 0x000fea0003800000 */
.L_x_15171:
        /* <DEDUP_REMOVED lines=91> */
.L_x_15254:
[----:B------:R-:W-:Y:S05]  /*25fa0*/  BSYNC B0 ;  /* 0x0000000000007941 */ /* 0x000fea0003800000 */
.L_x_15253:
[----:B------:R-:W-:Y:S01]  /*25fb0*/  BSSY B3, `(.L_x_15255) ;  /* 0x0000008000037945 */ /* 0x000fe20003800000 */
[----:B------:R-:W-:Y:S05]  /*25fc0*/  @P3 BRA P5, `(.L_x_15256) ;  /* 0x0000006000003947 */ /* 0x000fea0002800000 */
[----:B------:R-:W-:Y:S01]  /*25fd0*/  MOV R6, R48 ;  /* 0x0000003000067202 */ /* 0x000fe20000000f00 */
[----:B0-----:R-:W-:Y:S01]  /*25fe0*/  IMAD.MOV.U32 R5, RZ, RZ, R49 ;  /* 0x000000ffff057224 */ /* 0x001fe200078e0031 */
[----:B------:R-:W-:Y:S01]  /*25ff0*/  MOV R4, 0x26030 ;  /* 0x0002603000047802 */ /* 0x000fe20000000f00 */
[----:B------:R-:W-:Y:S02]  /*26000*/  IMAD.MOV.U32 R2, RZ, RZ, R50 ;  /* 0x000000ffff027224 */ /* 0x000fe400078e0032 */
[----:B------:R-:W-:Y:S02]  /*26010*/  IMAD.MOV.U32 R3, RZ, RZ, R51 ;  /* 0x000000ffff037224 */ /* 0x000fe400078e0033 */
[----:B-12---:R-:W-:Y:S05]  /*26020*/  CALL.REL.NOINC `($__internal_28_$__cuda_sm20_div_rn_f64_full) ;  /* 0x00061e8000007944 */ /* 0x006fea0003c00000 */
.L_x_15256:
[----:B------:R-:W-:Y:S05]  /*26030*/  BSYNC B3 ;  /* 0x0000000000037941 */ /* 0x000fea0003800000 */
.L_x_15255:
        /* <DEDUP_REMOVED lines=43> */
.L_x_15258:
[----:B------:R-:W-:-:S04]  /*262f0*/  ISETP.GE.AND P0, PT, R45, RZ, PT ;  /* 0x000000ff2d00720c */ /* 0x000fc80003f06270 */
[----:B------:R-:W-:Y:S02]  /*26300*/  FSEL R6, RZ, 3.37028055040000000000e+12, P0 ;  /* 0x54442d18ff067808 */ /* 0x000fe40000000000 */
[----:B------:R-:W-:Y:S02]  /*26310*/  FSEL R7, RZ, 2.1426990032196044922, P0 ;  /* 0x400921fbff077808 */ /* 0x000fe40000000000 */
.L_x_15259:
[----:B------:R-:W-:Y:S05]  /*26320*/  BSYNC B0 ;  /* 0x0000000000007941 */ /* 0x000fea0003800000 */
.L_x_15257:
[----:B------:R-:W3:Y:S01]  /*26330*/  DADD R2, |R28|, |R30| ;  /* 0x000000001c027229 */ /* 0x000ee2000000061e */
[----:B------:R-:W-:-:S03]  /*26340*/  LOP3.LUT R11, R7, 0x80000000, R11, 0xb8, !PT ;  /* 0x80000000070b7812 */ /* 0x000fc600078eb80b */
[----:B--2---:R-:W-:-:S04]  /*26350*/  DMUL R46, R46, 0.5 ;  /* 0x3fe000002e2e7828 */ /* 0x004fc80000000000 */
[----:B---3--:R-:W2:-:S06]  /*26360*/  DSETP.GTU.AND P0, PT, |R2|, +INF , PT ;  /* 0x7ff000000200742a */ /* 0x008e8c0003f0c200 */
[----:B--2---:R-:W-:Y:S02]  /*26370*/  FSEL R6, R2, R6, P0 ;  /* 0x0000000602067208 */ /* 0x004fe40000000000 */
[----:B------:R-:W-:Y:S01]  /*26380*/  FSEL R7, R3, R11, P0 ;  /* 0x0000000b03077208 */ /* 0x000fe20000000000 */
[----:B------:R-:W-:Y:S05]  /*26390*/  BRA `(.L_x_15260) ;  /* 0x000039c000007947 */ /* 0x000fea0003800000 */
.L_x_15252:
        /* <DEDUP_REMOVED lines=112> */
.L_x_15262:
[----:B------:R-:W-:Y:S05]  /*26aa0*/  BSYNC B0 ;  /* 0x0000000000007941 */ /* 0x000fea0003800000 */
.L_x_15261:
        /* <DEDUP_REMOVED lines=10> */
.L_x_15264:
[----:B------:R-:W-:Y:S05]  /*26b50*/  BSYNC B3 ;  /* 0x0000000000037941 */ /* 0x000fea0003800000 */
.L_x_15263:
        /* <DEDUP_REMOVED lines=43> */
.L_x_15266:
[----:B------:R-:W-:-:S04]  /*26e10*/  ISETP.GE.AND P0, PT, R45, RZ, PT ;  /* 0x000000ff2d00720c */ /* 0x000fc80003f06270 */
[----:B0-----:R-:W-:Y:S02]  /*26e20*/  FSEL R6, RZ, 3.37028055040000000000e+12, P0 ;  /* 0x54442d18ff067808 */ /* 0x001fe40000000000 */
[----:B------:R-:W-:Y:S02]  /*26e30*/  FSEL R7, RZ, 2.1426990032196044922, P0 ;  /* 0x400921fbff077808 */ /* 0x000fe40000000000 */
.L_x_15267:
[----:B------:R-:W-:Y:S05]  /*26e40*/  BSYNC B0 ;  /* 0x0000000000007941 */ /* 0x000fea0003800000 */
.L_x_15265:
[----:B------:R-:W0:Y:S01]  /*26e50*/  DADD R2, |R28|, |R30| ;  /* 0x000000001c027229 */ /* 0x000e22000000061e */
[----:B------:R-:W-:-:S05]  /*26e60*/  LOP3.LUT R11, R7, 0x80000000, R11, 0xb8, !PT ;  /* 0x80000000070b7812 */ /* 0x000fca00078eb80b */
[----:B0-----:R-:W0:-:S06]  /*26e70*/  DSETP.GTU.AND P0, PT, |R2|, +INF , PT ;  /* 0x7ff000000200742a */ /* 0x001e0c0003f0c200 */
[----:B0-----:R-:W-:Y:S02]  /*26e80*/  FSEL R6, R2, R6, P0 ;  /* 0x0000000602067208 */ /* 0x001fe40000000000 */
[----:B------:R-:W-:Y:S01]  /*26e90*/  FSEL R7, R3, R11, P0 ;  /* 0x0000000b03077208 */ /* 0x000fe20000000000 */
[----:B------:R-:W-:Y:S05]  /*26ea0*/  BRA `(.L_x_15260) ;  /* 0x00002eb000007947 */ /* 0x000fea0003800000 */
.L_x_15251:
        /* <DEDUP_REMOVED lines=23> */
.L_x_15269:
[----:B------:R-:W-:Y:S05]  /*27020*/  BSYNC B3 ;  /* 0x0000000000037941 */ /* 0x000fea0003800000 */
.L_x_15268:
        /* <DEDUP_REMOVED lines=26> */
.L_x_15271:
[----:B------:R-:W-:Y:S05]  /*271d0*/  BSYNC B3 ;  /* 0x0000000000037941 */ /* 0x000fea0003800000 */
.L_x_15270:
        /* <DEDUP_REMOVED lines=113> */
.L_x_15273:
[----:B------:R-:W-:Y:S05]  /*278f0*/  BSYNC B0 ;  /* 0x0000000000007941 */ /* 0x000fea0003800000 */
.L_x_15272:
        /* <DEDUP_REMOVED lines=10> */
.L_x_15275:
[----:B------:R-:W-:Y:S05]  /*279a0*/  BSYNC B3 ;  /* 0x0000000000037941 */ /* 0x000fea0003800000 */
.L_x_15274:
        /* <DEDUP_REMOVED lines=43> */
.L_x_15277:
[----:B------:R-:W-:-:S04]  /*27c60*/  ISETP.GE.AND P0, PT, R45, RZ, PT ;  /* 0x000000ff2d00720c */ /* 0x000fc80003f06270 */
[----:B0-----:R-:W-:Y:S02]  /*27c70*/  FSEL R6, RZ, 3.37028055040000000000e+12, P0 ;  /* 0x54442d18ff067808 */ /* 0x001fe40000000000 */
[----:B------:R-:W-:Y:S02]  /*27c80*/  FSEL R7, RZ, 2.1426990032196044922, P0 ;  /* 0x400921fbff077808 */ /* 0x000fe40000000000 */
.L_x_15278:
[----:B------:R-:W-:Y:S05]  /*27c90*/  BSYNC B0 ;  /* 0x0000000000007941 */ /* 0x000fea0003800000 */
.L_x_15276:
[----:B------:R-:W0:Y:S01]  /*27ca0*/  DADD R2, |R28|, |R30| ;  /* 0x000000001c027229 */ /* 0x000e22000000061e */
[----:B------:R-:W-:-:S03]  /*27cb0*/  LOP3.LUT R11, R7, 0x80000000, R11, 0xb8, !PT ;  /* 0x80000000070b7812 */ /* 0x000fc600078eb80b */
[----:B--2---:R-:W-:-:S04]  /*27cc0*/  DADD R46, R46, 1 ;  /* 0x3ff000002e2e7429 */ /* 0x004fc80000000000 */
[----:B0-----:R-:W0:-:S06]  /*27cd0*/  DSETP.GTU.AND P0, PT, |R2|, +INF , PT ;  /* 0x7ff000000200742a */ /* 0x001e0c0003f0c200 */
[----:B0-----:R-:W-:Y:S02]  /*27ce0*/  FSEL R6, R2, R6, P0 ;  /* 0x0000000602067208 */ /* 0x001fe40000000000 */
[----:B------:R-:W-:Y:S01]  /*27cf0*/  FSEL R7, R3, R11, P0 ;  /* 0x0000000b03077208 */ /* 0x000fe20000000000 */
[----:B------:R-:W-:Y:S05]  /*27d00*/  BRA `(.L_x_15260) ;  /* 0x0000205000007947 */ /* 0x000fea0003800000 */
.L_x_15250:
        /* <DEDUP_REMOVED lines=86> */
.L_x_15282:
[----:B------:R-:W-:Y:S05]  /*28270*/  BSYNC B0 ;  /* 0x0000000000007941 */ /* 0x000fea0003800000 */
.L_x_15281:
        /* <DEDUP_REMOVED lines=8> */
.L_x_15284:
[----:B------:R-:W-:Y:S05]  /*28300*/  BSYNC B3 ;  /* 0x0000000000037941 */ /* 0x000fea0003800000 */
.L_x_15283:
        /* <DEDUP_REMOVED lines=35> */
.L_x_15286:
[----:B0--3--:R-:W-:Y:S05]  /*28540*/  BSYNC B0 ;  /* 0x0000000000007941 */ /* 0x009fea0003800000 */
.L_x_15285:
[----:B------:R-:W-:Y:S01]  /*28550*/  LOP3.LUT R3, R7, 0x80000000, R31, 0xb8, !PT ;  /* 0x8000000007037812 */ /* 0x000fe200078eb81f */
[----:B--2---:R-:W0:Y:S01]  /*28560*/  DMUL R46, R46, 0.5 ;  /* 0x3fe000002e2e7828 */ /* 0x004e220000000000 */
[----:B------:R-:W-:Y:S02]  /*28570*/  FSEL R6, R4, R6, P0 ;  /* 0x0000000604067208 */ /* 0x000fe40000000000 */
[----:B------:R-:W-:Y:S01]  /*28580*/  FSEL R7, R5, R3, P0 ;  /* 0x0000000305077208 */ /* 0x000fe20000000000 */
[----:B------:R-:W-:Y:S05]  /*28590*/  BRA `(.L_x_15260) ;  /* 0x000017c000007947 */ /* 0x000fea0003800000 */
.L_x_15280:
        /* <DEDUP_REMOVED lines=112> */
.L_x_15288:
[----:B------:R-:W-:Y:S05]  /*28ca0*/  BSYNC B0 ;  /* 0x0000000000007941 */ /* 0x000fea0003800000 */
.L_x_15287:
        /* <DEDUP_REMOVED lines=10> */
.L_x_15290:
[----:B------:R-:W-:Y:S05]  /*28d50*/  BSYNC B3 ;  /* 0x0000000000037941 */ /* 0x000fea0003800000 */
.L_x_15289:
        /* <DEDUP_REMOVED lines=35> */
.L_x_15292:
[----:B0--3--:R-:W-:Y:S05]  /*28f90*/  BSYNC B0 ;  /* 0x0000000000007941 */ /* 0x009fea0003800000 */
.L_x_15291:
[----:B------:R-:W-:Y:S02]  /*28fa0*/  LOP3.LUT R5, R7, 0x80000000, R31, 0xb8, !PT ;  /* 0x8000000007057812 */ /* 0x000fe400078eb81f */
[----:B------:R-:W-:Y:S02]  /*28fb0*/  FSEL R6, R2, R6, P1 ;  /* 0x0000000602067208 */ /* 0x000fe40000800000 */
[----:B------:R-:W-:Y:S01]  /*28fc0*/  FSEL R7, R3, R5, P1 ;  /* 0x0000000503077208 */ /* 0x000fe20000800000 */
[----:B------:R-:W-:Y:S05]  /*28fd0*/  BRA `(.L_x_15260) ;  /* 0x00000d8000007947 */ /* 0x000fea0003800000 */
.L_x_15279:
        /* <DEDUP_REMOVED lines=22> */
[----:B-1----:R-:W-:Y:S05]  /*29140*/  CALL.REL.NOINC `($__internal_28_$__cuda_sm20_div_rn_f64_full) ;  /* 0x0005ed6000007944 */ /* 0x002fea0003c00000 */
.L_x_15294:
[----:B------:R-:W-:Y:S05]  /*29150*/  BSYNC B3 ;  /* 0x0000000000037941 */ /* 0x000fea0003800000 */
.L_x_15293:
        /* <DEDUP_REMOVED lines=26> */
.L_x_15296:
[----:B------:R-:W-:Y:S05]  /*29300*/  BSYNC B3 ;  /* 0x0000000000037941 */ /* 0x000fea0003800000 */
.L_x_15295:
        /* <DEDUP_REMOVED lines=113> */
.L_x_15298:
[----:B------:R-:W-:Y:S05]  /*29a20*/  BSYNC B0 ;  /* 0x0000000000007941 */ /* 0x000fea0003800000 */
.L_x_15297:
        /* <DEDUP_REMOVED lines=8> */
[----:B------:R-:W-:Y:S01]  /*29ab0*/  MOV R4, R2 ;  /* 0x0000000200047202 */ /* 0x000fe20000000f00 */
[----:B------:R-:W-:Y:S02]  /*29ac0*/  IMAD.MOV.U32 R5, RZ, RZ, R3 ;  /* 0x000000ffff057224 */ /* 0x000fe400078e0003 */
.L_x_15300:
[----:B------:R-:W-:Y:S05]  /*29ad0*/  BSYNC B3 ;  /* 0x0000000000037941 */ /* 0x000fea0003800000 */
.L_x_15299:
        /* <DEDUP_REMOVED lines=36> */
.L_x_15302:
[----:B0-23--:R-:W-:Y:S05]  /*29d20*/  BSYNC B0 ;  /* 0x0000000000007941 */ /* 0x00dfea0003800000 */
.L_x_15301:
[----:B------:R-:W-:Y:S02]  /*29d30*/  LOP3.LUT R5, R7, 0x80000000, R31, 0xb8, !PT ;  /* 0x8000000007057812 */ /* 0x000fe400078eb81f */
[----:B------:R-:W-:Y:S02]  /*29d40*/  FSEL R6, R2, R6, P1 ;  /* 0x0000000602067208 */ /* 0x000fe40000800000 */
[----:B------:R-:W-:Y:S02]  /*29d50*/  FSEL R7, R3, R5, P1 ;  /* 0x0000000503077208 */ /* 0x000fe40000800000 */
.L_x_15260:
[----:B0-----:R-:W-:Y:S05]  /*29d60*/  BSYNC B2 ;  /* 0x0000000000027941 */ /* 0x001fea0003800000 */
.L_x_15249:
[----:B--2---:R-:W0:Y:S01]  /*29d70*/  DADD R46, R46, c[0x2][0x50] ;  /* 0x008014002e2e7629 */ /* 0x004e220000000000 */
[----:B------:R-:W-:Y:S01]  /*29d80*/  LOP3.LUT R31, R7, 0x80000000, R31, 0xb8, !PT ;  /* 0x80000000071f7812 */ /* 0x000fe200078eb81f */
[----:B------:R-:W-:-:S08]  /*29d90*/  IMAD.MOV.U32 R30, RZ, RZ, R6 ;  /* 0x000000ffff1e7224 */ /* 0x000fd000078e0006 */
[----:B0-----:R-:W-:Y:S01]  /*29da0*/  LOP3.LUT R29, R47, 0x80000000, R29, 0xb8, !PT ;  /* 0x800000002f1d7812 */ /* 0x001fe200078eb81d */
[----:B------:R-:W-:Y:S01]  /*29db0*/  IMAD.MOV.U32 R28, RZ, RZ, R46 ;  /* 0x000000ffff1c7224 */ /* 0x000fe200078e002e */
[----:B------:R-:W-:Y:S05]  /*29dc0*/  BRA `(.L_x_15172) ;  /* 0x0000011000007947 */ /* 0x000fea0003800000 */
.L_x_15170:
        /* <DEDUP_REMOVED lines=17> */
.L_x_15172:
[----:B------:R-:W-:Y:S05]  /*29ee0*/  BSYNC B1 ;  /* 0x0000000000017941 */ /* 0x000fea0003800000 */
.L_x_15169:
        /* <DEDUP_REMOVED lines=128> */
.L_x_15310:
[----:B------:R-:W-:Y:S05]  /*2a6f0*/  BSYNC B3 ;  /* 0x0000000000037941 */ /* 0x000fea0003800000 */
.L_x_15309:
        /* <DEDUP_REMOVED lines=62> */
.L_x_15308:
        /* <DEDUP_REMOVED lines=36> */
.L_x_15318:
[----:B------:R-:W-:Y:S05]  /*2ad20*/  BSYNC B4 ;  /* 0x0000000000047941 */ /* 0x000fea0003800000 */
.L_x_15317:
[----:B------:R-:W-:Y:S05]  /*2ad30*/  BRA `(.L_x_15316) ;  /* 0x0000001000007947 */ /* 0x000fea0003800000 */
.L_x_15315:
[----:B------:R0:W2:-:S06]  /*2ad40*/  DADD R52, -R62, R50 ;  /* 0x000000003e347229 */ /* 0x00008c0000000132 */
.L_x_15316:
[----:B------:R-:W-:Y:S05]  /*2ad50*/  BSYNC B3 ;  /* 0x0000000000037941 */ /* 0x000fea0003800000 */
.L_x_15314:
        /* <DEDUP_REMOVED lines=31> */
.L_x_15323:
[----:B------:R-:W-:Y:S05]  /*2af50*/  BSYNC B4 ;  /* 0x0000000000047941 */ /* 0x000fea0003800000 */
.L_x_15322:
[----:B------:R-:W-:Y:S02]  /*2af60*/  IMAD.MOV.U32 R2, RZ, RZ, R4 ;  /* 0x000000ffff027224 */ /* 0x000fe400078e0004 */
[----:B------:R-:W-:Y:S01]  /*2af70*/  IMAD.MOV.U32 R3, RZ, RZ, R5 ;  /* 0x000000ffff037224 */ /* 0x000fe200078e0005 */
[----:B------:R-:W-:Y:S05]  /*2af80*/  BRA `(.L_x_15321) ;  /* 0x0000001000007947 */ /* 0x000fea0003800000 */
.L_x_15320:
[----:B------:R3:W4:-:S06]  /*2af90*/  DADD R2, R46, -R4 ;  /* 0x000000002e027229 */ /* 0x00070c0000000804 */
.L_x_15321:
[----:B------:R-:W-:Y:S05]  /*2afa0*/  BSYNC B3 ;  /* 0x0000000000037941 */ /* 0x000fea0003800000 */
.L_x_15319:
        /* <DEDUP_REMOVED lines=29> */
.L_x_15325:
[----:B------:R-:W-:Y:S05]  /*2b180*/  BSYNC B3 ;  /* 0x0000000000037941 */ /* 0x000fea0003800000 */
.L_x_15324:
        /* <DEDUP_REMOVED lines=66> */
.L_x_15326:
        /* <DEDUP_REMOVED lines=22> */
.L_x_15328:
[----:B------:R-:W-:Y:S05]  /*2b710*/  BSYNC B3 ;  /* 0x0000000000037941 */ /* 0x000fea0003800000 */
.L_x_15327:
        /* <DEDUP_REMOVED lines=16> */
.L_x_15313:
        /* <DEDUP_REMOVED lines=25> */
.L_x_15331:
[----:B------:R-:W-:Y:S05]  /*2b9b0*/  BSYNC B3 ;  /* 0x0000000000037941 */ /* 0x000fea0003800000 */
.L_x_15330:
        /* <DEDUP_REMOVED lines=27> */
.L_x_15334:
[----:B------:R-:W-:Y:S05]  /*2bb70*/  BSYNC B3 ;  /* 0x0000000000037941 */ /* 0x000fea0003800000 */
.L_x_15333:
        /* <DEDUP_REMOVED lines=16> */
.L_x_15332:
        /* <DEDUP_REMOVED lines=56> */
.L_x_15335:
[----:B------:R-:W-:Y:S01]  /*2c000*/  IMAD.MOV.U32 R2, RZ, RZ, 0x0 ;  /* 0x00000000ff027424 */ /* 0x000fe200078e00ff */
[----:B------:R-:W-:Y:S01]  /*2c010*/  FSETP.NEU.FTZ.AND P0, PT, R5, RZ, PT ;  /* 0x000000ff0500720b */ /* 0x000fe20003f1d000 */
[----:B------:R-:W-:-:S06]  /*2c020*/  IMAD.MOV.U32 R3, RZ, RZ, 0x7ff00000 ;  /* 0x7ff00000ff037424 */ /* 0x000fcc00078e00ff */
[----:B------:R-:W0:-:S10]  /*2c030*/  DFMA R2, R4, R2, +INF ;  /* 0x7ff000000402742b */ /* 0x000e140000000002 */
[----:B0-----:R-:W-:Y:S02]  /*2c040*/  FSEL R64, R2, RZ, P0 ;  /* 0x000000ff02407208 */ /* 0x001fe40000000000 */
[----:B------:R-:W-:Y:S01]  /*2c050*/  FSEL R65, R3, -QNAN , P0 ;  /* 0xfff0000003417808 */ /* 0x000fe20000000000 */
[----:B------:R-:W-:Y:S05]  /*2c060*/  BRA `(.L_x_15311) ;  /* 0x000004b000007947 */ /* 0x000fea0003800000 */
.L_x_15329:
        /* <DEDUP_REMOVED lines=24> */
.L_x_15337:
[----:B------:R-:W-:Y:S05]  /*2c1f0*/  BSYNC B3 ;  /* 0x0000000000037941 */ /* 0x000fea0003800000 */
.L_x_15336:
        /* <DEDUP_REMOVED lines=19> */
[----:B------:R-:W-:Y:S01]  /*2c330*/  MOV R64, R2 ;  /* 0x0000000200407202 */ /* 0x000fe20000000f00 */
[----:B------:R-:W-:Y:S02]  /*2c340*/  IMAD.MOV.U32 R65, RZ, RZ, R3 ;  /* 0x000000ffff417224 */ /* 0x000fe400078e0003 */
.L_x_15339:
[----:B------:R-:W-:Y:S05]  /*2c350*/  BSYNC B3 ;  /* 0x0000000000037941 */ /* 0x000fea0003800000 */
.L_x_15338:
[----:B------:R-:W-:Y:S05]  /*2c360*/  BRA `(.L_x_15311) ;  /* 0x000001b000007947 */ /* 0x000fea0003800000 */
.L_x_15312:
        /* <DEDUP_REMOVED lines=24> */
.L_x_15341:
[----:B------:R-:W-:Y:S05]  /*2c4f0*/  BSYNC B3 ;  /* 0x0000000000037941 */ /* 0x000fea0003800000 */
.L_x_15340:
[----:B--2---:R-:W-:Y:S02]  /*2c500*/  IMAD.MOV.U32 R64, RZ, RZ, R4 ;  /* 0x000000ffff407224 */ /* 0x004fe400078e0004 */
[----:B------:R-:W-:-:S02]  /*2c510*/  IMAD.MOV.U32 R65, RZ, RZ, R5 ;  /* 0x000000ffff417224 */ /* 0x000fc400078e0005 */
.L_x_15311:
[----:B------:R-:W-:Y:S05]  /*2c520*/  BSYNC B2 ;  /* 0x0000000000027941 */ /* 0x000fea0003800000 */
.L_x_15307:
        /* <DEDUP_REMOVED lines=25> */
.L_x_15346:
[----:B------:R-:W-:Y:S05]  /*2c6c0*/  BSYNC B4 ;  /* 0x0000000000047941 */ /* 0x000fea0003800000 */
.L_x_15345:
        /* <DEDUP_REMOVED lines=23> */
.L_x_15348:
        /* <DEDUP_REMOVED lines=43> */
.L_x_15347:
        /* <DEDUP_REMOVED lines=37> */
.L_x_15357:
[----:B------:R-:W-:Y:S05]  /*2cd40*/  BSYNC B6 ;  /* 0x0000000000067941 */ /* 0x000fea0003800000 */
.L_x_15356:
[----:B------:R-:W-:Y:S05]  /*2cd50*/  BRA `(.L_x_15355) ;  /* 0x0000001000007947 */ /* 0x000fea0003800000 */
.L_x_15354:
[----:B------:R0:W4:-:S06]  /*2cd60*/  DADD R52, -R62, R50 ;  /* 0x000000003e347229 */ /* 0x00010c0000000132 */
.L_x_15355:
[----:B------:R-:W-:Y:S05]  /*2cd70*/  BSYNC B5 ;  /* 0x0000000000057941 */ /* 0x000fea0003800000 */
.L_x_15353:
        /* <DEDUP_REMOVED lines=28> */
.L_x_15362:
[----:B------:R-:W-:Y:S05]  /*2cf40*/  BSYNC B6 ;  /* 0x0000000000067941 */ /* 0x000fea0003800000 */
.L_x_15361:
[----:B------:R-:W-:Y:S01]  /*2cf50*/  MOV R68, R2 ;  /* 0x0000000200447202 */ /* 0x000fe20000000f00 */
[----:B------:R-:W-:Y:S01]  /*2cf60*/  IMAD.MOV.U32 R69, RZ, RZ, R3 ;  /* 0x000000ffff457224 */ /* 0x000fe200078e0003 */
[----:B------:R-:W-:Y:S05]  /*2cf70*/  BRA `(.L_x_15360) ;  /* 0x0000001000007947 */ /* 0x000fea0003800000 */
.L_x_15359:
[----:B------:R0:W4:-:S06]  /*2cf80*/  DADD R68, -R48, R46 ;  /* 0x0000000030447229 */ /* 0x00010c000000012e */
.L_x_15360:
[----:B------:R-:W-:Y:S05]  /*2cf90*/  BSYNC B5 ;  /* 0x0000000000057941 */ /* 0x000fea0003800000 */
.L_x_15358:
        /* <DEDUP_REMOVED lines=27> */
.L_x_15364:
[----:B------:R-:W-:Y:S05]  /*2d150*/  BSYNC B5 ;  /* 0x0000000000057941 */ /* 0x000fea0003800000 */
.L_x_15363:
[----:B0---4-:R-:W-:Y:S02]  /*2d160*/  IMAD.MOV.U32 R46, RZ, RZ, R4 ;  /* 0x000000ffff2e7224 */ /* 0x011fe400078e0004 */
[----:B------:R-:W-:Y:S01]  /*2d170*/  IMAD.MOV.U32 R47, RZ, RZ, R5 ;  /* 0x000000ffff2f7224 */ /* 0x000fe200078e0005 */
[----:B------:R-:W-:Y:S05]  /*2d180*/  BRA `(.L_x_15365) ;  /* 0x000008a000007947 */ /* 0x000fea0003800000 */
.L_x_15352:
        /* <DEDUP_REMOVED lines=27> */
.L_x_15368:
[----:B------:R-:W-:Y:S05]  /*2d340*/  BSYNC B5 ;  /* 0x0000000000057941 */ /* 0x000fea0003800000 */
.L_x_15367:
[----:B--2---:R-:W-:Y:S01]  /*2d350*/  IMAD.MOV.U32 R46, RZ, RZ, R4 ;  /* 0x000000ffff2e7224 */ /* 0x004fe200078e0004 */
[----:B------:R-:W-:Y:S01]  /*2d360*/  MOV R47, R5 ;  /* 0x00000005002f7202 */ /* 0x000fe20000000f00 */
[----:B------:R-:W-:Y:S05]  /*2d370*/  BRA `(.L_x_15365) ;  /* 0x000006b000007947 */ /* 0x000fea0003800000 */
.L_x_15366:
        /* <DEDUP_REMOVED lines=27> */
.L_x_15370:
[----:B------:R-:W-:Y:S05]  /*2d530*/  BSYNC B5 ;  /* 0x0000000000057941 */ /* 0x000fea0003800000 */
.L_x_15369:
        /* <DEDUP_REMOVED lines=21> */
.L_x_15372:
[----:B------:R-:W-:Y:S05]  /*2d690*/  BSYNC B5 ;  /* 0x0000000000057941 */ /* 0x000fea0003800000 */
.L_x_15371:
[----:B------:R-:W0:Y:S01]  /*2d6a0*/  DMUL R66, R66, 8.11296384146066816958e+31 ;  /* 0x4690000042427828 */ /* 0x000e220000000000 */
[----:B------:R-:W-:Y:S05]  /*2d6b0*/  BRA `(.L_x_15365) ;  /* 0x0000037000007947 */ /* 0x000fea0003800000 */
.L_x_15351:
        /* <DEDUP_REMOVED lines=21> */
[----:B-123--:R-:W-:Y:S05]  /*2d810*/  CALL.REL.NOINC `($__internal_29_$__cuda_sm20_dsqrt_rn_f64_mediumpath_v1) ;  /* 0x0005acf000007944 */ /* 0x00efea0003c00000 */
[----:B------:R-:W-:Y:S02]  /*2d820*/  IMAD.MOV.U32 R46, RZ, RZ, R4 ;  /* 0x000000ffff2e7224 */ /* 0x000fe400078e0004 */
[----:B------:R-:W-:Y:S02]  /*2d830*/  IMAD.MOV.U32 R47, RZ, RZ, R3 ;  /* 0x000000ffff2f7224 */ /* 0x000fe400078e0003 */
.L_x_15374:
[----:B------:R-:W-:Y:S05]  /*2d840*/  BSYNC B5 ;  /* 0x0000000000057941 */ /* 0x000fea0003800000 */
.L_x_15373:
        /* <DEDUP_REMOVED lines=28> */
.L_x_15376:
[----:B------:R-:W-:Y:S05]  /*2da10*/  BSYNC B5 ;  /* 0x0000000000057941 */ /* 0x000fea0003800000 */
.L_x_15375:
[----:B--2-4-:R2:W4:-:S06]  /*2da20*/  DMUL R46, R2, R46 ;  /* 0x0000002e022e7228 */ /* 0x01450c0000000000 */
.L_x_15365:
[----:B------:R-:W-:Y:S05]  /*2da30*/  BSYNC B4 ;  /* 0x0000000000047941 */ /* 0x000fea0003800000 */
.L_x_15350:
[----:B------:R-:W-:Y:S05]  /*2da40*/  BRA `(.L_x_15377) ;  /* 0x0000002000007947 */ /* 0x000fea0003800000 */
.L_x_15344:
[----:B------:R4:W0:-:S04]  /*2da50*/  DMUL R46, R44, 9.00719925474099200000e+15 ;  /* 0x434000002c2e7828 */ /* 0x0008080000000000 */
[----:B------:R-:W3:-:S06]  /*2da60*/  DMUL R66, R66, 9.00719925474099200000e+15 ;  /* 0x4340000042427828 */ /* 0x000ecc0000000000 */
.L_x_15377:
[----:B0---4-:R-:W-:Y:S05]  /*2da70*/  BSYNC B2 ;  /* 0x0000000000027941 */ /* 0x011fea0003800000 */
.L_x_15343:
        /* <DEDUP_REMOVED lines=28> */
.L_x_15379:
[----:B------:R-:W-:Y:S05]  /*2dc40*/  BSYNC B2 ;  /* 0x0000000000027941 */ /* 0x000fea0003800000 */
.L_x_15378:
        /* <DEDUP_REMOVED lines=43> */
.L_x_15381:
[----:B------:R-:W-:Y:S02]  /*2df00*/  FSEL R2, RZ, 3.37028055040000000000e+12, P1 ;  /* 0x54442d18ff027808 */ /* 0x000fe40000800000 */
[----:B------:R-:W-:Y:S02]  /*2df10*/  FSEL R3, RZ, 2.1426990032196044922, P1 ;  /* 0x400921fbff037808 */ /* 0x000fe40000800000 */
.L_x_15382:
[----:B------:R-:W-:Y:S05]  /*2df20*/  BSYNC B0 ;  /* 0x0000000000007941 */ /* 0x000fea0003800000 */
.L_x_15380:
[----:B------:R0:W2:Y:S02]  /*2df30*/  DADD R46, |R46|, |R66| ;  /* 0x000000002e2e7229 */ /* 0x0000a40000000642 */
[----:B0-----:R-:W-:-:S04]  /*2df40*/  LOP3.LUT R67, R3, 0x80000000, R67, 0xb8, !PT ;  /* 0x8000000003437812 */ /* 0x001fc800078eb843 */
[----:B--2---:R-:W0:-:S06]  /*2df50*/  DSETP.GTU.AND P0, PT, |R46|, +INF , PT ;  /* 0x7ff000002e00742a */ /* 0x004e0c0003f0c200 */
[----:B0-----:R-:W-:Y:S02]  /*2df60*/  FSEL R2, R46, R2, P0 ;  /* 0x000000022e027208 */ /* 0x001fe40000000000 */
[----:B------:R-:W-:Y:S02]  /*2df70*/  FSEL R3, R47, R67, P0 ;  /* 0x000000432f037208 */ /* 0x000fe40000000000 */
.L_x_15349:
[----:B------:R-:W-:Y:S05]  /*2df80*/  BSYNC B3 ;  /* 0x0000000000037941 */ /* 0x000fea0003800000 */
.L_x_15342:
[----:B----4-:R-:W-:Y:S01]  /*2df90*/  LOP3.LUT R27, R3, 0x80000000, R27, 0xb8, !PT ;  /* 0x80000000031b7812 */ /* 0x010fe200078eb81b */
[----:B------:R-:W-:Y:S01]  /*2dfa0*/  IMAD.MOV.U32 R26, RZ, RZ, R2 ;  /* 0x000000ffff1a7224 */ /* 0x000fe200078e0002 */
[----:B--23--:R-:W-:Y:S01]  /*2dfb0*/  LOP3.LUT R25, R65, 0x80000000, R25, 0xb8, !PT ;  /* 0x8000000041197812 */ /* 0x00cfe200078eb819 */
[----:B------:R-:W-:Y:S01]  /*2dfc0*/  IMAD.MOV.U32 R24, RZ, RZ, R64 ;  /* 0x000000ffff187224 */ /* 0x000fe200078e0040 */
[----:B------:R-:W-:Y:S05]  /*2dfd0*/  BRA `(.L_x_15306) ;  /* 0x000044f000007947 */ /* 0x000fea0003800000 */
.L_x_15305:
        /* <DEDUP_REMOVED lines=91> */
.L_x_15388:
[----:B------:R-:W-:Y:S05]  /*2e590*/  BSYNC B0 ;  /* 0x0000000000007941 */ /* 0x000fea0003800000 */
.L_x_15387:
        /* <DEDUP_REMOVED lines=8> */
.L_x_15390:
[----:B------:R-:W-:Y:S05]  /*2e620*/  BSYNC B3 ;  /* 0x0000000000037941 */ /* 0x000fea0003800000 */
.L_x_15389:
        /* <DEDUP_REMOVED lines=43> */
.L_x_15392:
[----:B------:R-:W-:-:S04]  /*2e8e0*/  ISETP.GE.AND P0, PT, R45, RZ, PT ;  /* 0x000000ff2d00720c */ /* 0x000fc80003f06270 */
[----:B------:R-:W-:Y:S02]  /*2e8f0*/  FSEL R6, RZ, 3.37028055040000000000e+12, P0 ;  /* 0x54442d18ff067808 */ /* 0x000fe40000000000 */
[----:B------:R-:W-:Y:S02]  /*2e900*/  FSEL R7, RZ, 2.1426990032196044922, P0 ;  /* 0x400921fbff077808 */ /* 0x000fe40000000000 */
.L_x_15393:
[----:B------:R-:W-:Y:S05]  /*2e910*/  BSYNC B0 ;  /* 0x0000000000007941 */ /* 0x000fea0003800000 */
.L_x_15391:
[----:B------:R-:W3:Y:S01]  /*2e920*/  DADD R2, |R24|, |R26| ;  /* 0x0000000018027229 */ /* 0x000ee2000000061a */
[----:B------:R-:W-:-:S03]  /*2e930*/  LOP3.LUT R11, R7, 0x80000000, R11, 0xb8, !PT ;  /* 0x80000000070b7812 */ /* 0x000fc600078eb80b */
[----:B--2---:R-:W-:-:S04]  /*2e940*/  DMUL R46, R46, 0.5 ;  /* 0x3fe000002e2e7828 */ /* 0x004fc80000000000 */
[----:B---3--:R-:W2:-:S06]  /*2e950*/  DSETP.GTU.AND P0, PT, |R2|, +INF , PT ;  /* 0x7ff000000200742a */ /* 0x008e8c0003f0c200 */
[----:B--2---:R-:W-:Y:S02]  /*2e960*/  FSEL R6, R2, R6, P0 ;  /* 0x0000000602067208 */ /* 0x004fe40000000000 */
[----:B------:R-:W-:Y:S01]  /*2e970*/  FSEL R7, R3, R11, P0 ;  /* 0x0000000b03077208 */ /* 0x000fe20000000000 */
[----:B------:R-:W-:Y:S05]  /*2e980*/  BRA `(.L_x_15394) ;  /* 0x000039c000007947 */ /* 0x000fea0003800000 */
.L_x_15386:
        /* <DEDUP_REMOVED lines=112> */
.L_x_15396:
[----:B------:R-:W-:Y:S05]  /*2f090*/  BSYNC B0 ;  /* 0x0000000000007941 */ /* 0x000fea0003800000 */
.L_x_15395:
        /* <DEDUP_REMOVED lines=8> */
[----:B------:R-:W-:Y:S01]  /*2f120*/  IMAD.MOV.U32 R4, RZ, RZ, R2 ;  /* 0x000000ffff047224 */ /* 0x000fe200078e0002 */
[----:B------:R-:W-:Y:S02]  /*2f130*/  MOV R5, R3 ;  /* 0x0000000300057202 */ /* 0x000fe40000000f00 */
.L_x_15398:
[----:B------:R-:W-:Y:S05]  /*2f140*/  BSYNC B3 ;  /* 0x0000000000037941 */ /* 0x000fea0003800000 */
.L_x_15397:
        /* <DEDUP_REMOVED lines=43> */
.L_x_15400:
[----:B------:R-:W-:-:S04]  /*2f400*/  ISETP.GE.AND P0, PT, R45, RZ, PT ;  /* 0x000000ff2d00720c */ /* 0x000fc80003f06270 */
[----:B0-----:R-:W-:Y:S02]  /*2f410*/  FSEL R6, RZ, 3.37028055040000000000e+12, P0 ;  /* 0x54442d18ff067808 */ /* 0x001fe40000000000 */
[----:B------:R-:W-:Y:S02]  /*2f420*/  FSEL R7, RZ, 2.1426990032196044922, P0 ;  /* 0x400921fbff077808 */ /* 0x000fe40000000000 */
.L_x_15401:
[----:B------:R-:W-:Y:S05]  /*2f430*/  BSYNC B0 ;  /* 0x0000000000007941 */ /* 0x000fea0003800000 */
.L_x_15399:
[----:B------:R-:W0:Y:S01]  /*2f440*/  DADD R2, |R24|, |R26| ;  /* 0x0000000018027229 */ /* 0x000e22000000061a */
[----:B------:R-:W-:-:S05]  /*2f450*/  LOP3.LUT R11, R7, 0x80000000, R11, 0xb8, !PT ;  /* 0x80000000070b7812 */ /* 0x000fca00078eb80b */
[----:B0-----:R-:W0:-:S06]  /*2f460*/  DSETP.GTU.AND P0, PT, |R2|, +INF , PT ;  /* 0x7ff000000200742a */ /* 0x001e0c0003f0c200 */
[----:B0-----:R-:W-:Y:S02]  /*2f470*/  FSEL R6, R2, R6, P0 ;  /* 0x0000000602067208 */ /* 0x001fe40000000000 */
[----:B------:R-:W-:Y:S01]  /*2f480*/  FSEL R7, R3, R11, P0 ;  /* 0x0000000b03077208 */ /* 0x000fe20000000000 */
[----:B------:R-:W-:Y:S05]  /*2f490*/  BRA `(.L_x_15394) ;  /* 0x00002eb000007947 */ /* 0x000fea0003800000 */
.L_x_15385:
        /* <DEDUP_REMOVED lines=23> */
.L_x_15403:
[----:B------:R-:W-:Y:S05]  /*2f610*/  BSYNC B3 ;  /* 0x0000000000037941 */ /* 0x000fea0003800000 */
.L_x_15402:
        /* <DEDUP_REMOVED lines=24> */
[----:B------:R-:W-:Y:S01]  /*2f7a0*/  MOV R4, R2 ;  /* 0x0000000200047202 */ /* 0x000fe20000000f00 */
[----:B------:R-:W-:Y:S02]  /*2f7b0*/  IMAD.MOV.U32 R5, RZ, RZ, R3 ;  /* 0x000000ffff057224 */ /* 0x000fe400078e0003 */
.L_x_15405:
[----:B------:R-:W-:Y:S05]  /*2f7c0*/  BSYNC B3 ;  /* 0x0000000000037941 */ /* 0x000fea0003800000 */
.L_x_15404:
        /* <DEDUP_REMOVED lines=113> */
.L_x_15407:
[----:B------:R-:W-:Y:S05]  /*2fee0*/  BSYNC B0 ;  /* 0x0000000000007941 */ /* 0x000fea0003800000 */
.L_x_15406:
        /* <DEDUP_REMOVED lines=10> */
.L_x_15409:
[----:B------:R-:W-:Y:S05]  /*2ff90*/  BSYNC B3 ;  /* 0x0000000000037941 */ /* 0x000fea0003800000 */
.L_x_15408:
        /* <DEDUP_REMOVED lines=43> */
.L_x_15411:
[----:B------:R-:W-:-:S04]  /*30250*/  ISETP.GE.AND P0, PT, R45, RZ, PT ;  /* 0x000000ff2d00720c */ /* 0x000fc80003f06270 */
[----:B0-----:R-:W-:Y:S02]  /*30260*/  FSEL R6, RZ, 3.37028055040000000000e+12, P0 ;  /* 0x54442d18ff067808 */ /* 0x001fe40000000000 */
[----:B------:R-:W-:Y:S02]  /*30270*/  FSEL R7, RZ, 2.1426990032196044922, P0 ;  /* 0x400921fbff077808 */ /* 0x000fe40000000000 */
.L_x_15412:
[----:B------:R-:W-:Y:S05]  /*30280*/  BSYNC B0 ;  /* 0x0000000000007941 */ /* 0x000fea0003800000 */
.L_x_15410:
[----:B------:R-:W0:Y:S01]  /*30290*/  DADD R2, |R24|, |R26| ;  /* 0x0000000018027229 */ /* 0x000e22000000061a */
[----:B------:R-:W-:-:S03]  /*302a0*/  LOP3.LUT R11, R7, 0x80000000, R11, 0xb8, !PT ;  /* 0x80000000070b7812 */ /* 0x000fc600078eb80b */
[----:B--2---:R-:W-:-:S04]  /*302b0*/  DADD R46, R46, 1 ;  /* 0x3ff000002e2e7429 */ /* 0x004fc80000000000 */
[----:B0-----:R-:W0:-:S06]  /*302c0*/  DSETP.GTU.AND P0, PT, |R2|, +INF , PT ;  /* 0x7ff000000200742a */ /* 0x001e0c0003f0c200 */
[----:B0-----:R-:W-:Y:S02]  /*302d0*/  FSEL R6, R2, R6, P0 ;  /* 0x0000000602067208 */ /* 0x001fe40000000000 */
[----:B------:R-:W-:Y:S01]  /*302e0*/  FSEL R7, R3, R11, P0 ;  /* 0x0000000b03077208 */ /* 0x000fe20000000000 */
[----:B------:R-:W-:Y:S05]  /*302f0*/  BRA `(.L_x_15394) ;  /* 0x0000205000007947 */ /* 0x000fea0003800000 */
.L_x_15384:
        /* <DEDUP_REMOVED lines=86> */
.L_x_15416:
[----:B------:R-:W-:Y:S05]  /*30860*/  BSYNC B0 ;  /* 0x0000000000007941 */ /* 0x000fea0003800000 */
.L_x_15415:
        /* <DEDUP_REMOVED lines=8> */
.L_x_15418:
[----:B------:R-:W-:Y:S05]  /*308f0*/  BSYNC B3 ;  /* 0x0000000000037941 */ /* 0x000fea0003800000 */
.L_x_15417:
        /* <DEDUP_REMOVED lines=35> */
.L_x_15420:
[----:B0--3--:R-:W-:Y:S05]  /*30b30*/  BSYNC B0 ;  /* 0x0000000000007941 */ /* 0x009fea0003800000 */
.L_x_15419:
[----:B------:R-:W-:Y:S01]  /*30b40*/  LOP3.LUT R3, R7, 0x80000000, R27, 0xb8, !PT ;  /* 0x8000000007037812 */ /* 0x000fe200078eb81b */
[----:B--2---:R-:W0:Y:S01]  /*30b50*/  DMUL R46, R46, 0.5 ;  /* 0x3fe000002e2e7828 */ /* 0x004e220000000000 */
[----:B------:R-:W-:Y:S02]  /*30b60*/  FSEL R6, R4, R6, P0 ;  /* 0x0000000604067208 */ /* 0x000fe40000000000 */
[----:B------:R-:W-:Y:S01]  /*30b70*/  FSEL R7, R5, R3, P0 ;  /* 0x0000000305077208 */ /* 0x000fe20000000000 */
[----:B------:R-:W-:Y:S05]  /*30b80*/  BRA `(.L_x_15394) ;  /* 0x000017c000007947 */ /* 0x000fea0003800000 */
.L_x_15414:
        /* <DEDUP_REMOVED lines=112> */
.L_x_15422:
[----:B------:R-:W-:Y:S05]  /*31290*/  BSYNC B0 ;  /* 0x0000000000007941 */ /* 0x000fea0003800000 */
.L_x_15421:
        /* <DEDUP_REMOVED lines=10> */
.L_x_15424:
[----:B------:R-:W-:Y:S05]  /*31340*/  BSYNC B3 ;  /* 0x0000000000037941 */ /* 0x000fea0003800000 */
.L_x_15423:
        /* <DEDUP_REMOVED lines=35> */
.L_x_15426:
[----:B0--3--:R-:W-:Y:S05]  /*31580*/  BSYNC B0 ;  /* 0x0000000000007941 */ /* 0x009fea0003800000 */
.L_x_15425:
[----:B------:R-:W-:Y:S02]  /*31590*/  LOP3.LUT R5, R7, 0x80000000, R27, 0xb8, !PT ;  /* 0x8000000007057812 */ /* 0x000fe400078eb81b */
[----:B------:R-:W-:Y:S02]  /*315a0*/  FSEL R6, R2, R6, P1 ;  /* 0x0000000602067208 */ /* 0x000fe40000800000 */
[----:B------:R-:W-:Y:S01]  /*315b0*/  FSEL R7, R3, R5, P1 ;  /* 0x0000000503077208 */ /* 0x000fe20000800000 */
[----:B------:R-:W-:Y:S05]  /*315c0*/  BRA `(.L_x_15394) ;  /* 0x00000d8000007947 */ /* 0x000fea0003800000 */
.L_x_15413:
        /* <DEDUP_REMOVED lines=22> */
[----:B-1----:R-:W-:Y:S05]  /*31730*/  CALL.REL.NOINC `($__internal_28_$__cuda_sm20_div_rn_f64_full) ;  /* 0x0005677000007944 */ /* 0x002fea0003c00000 */
.L_x_15428:
[----:B------:R-:W-:Y:S05]  /*31740*/  BSYNC B3 ;  /* 0x0000000000037941 */ /* 0x000fea0003800000 */
.L_x_15427:
        /* <DEDUP_REMOVED lines=26> */
.L_x_15430:
[----:B------:R-:W-:Y:S05]  /*318f0*/  BSYNC B3 ;  /* 0x0000000000037941 */ /* 0x000fea0003800000 */
.L_x_15429:
        /* <DEDUP_REMOVED lines=113> */
.L_x_15432:
[----:B------:R-:W-:Y:S05]  /*32010*/  BSYNC B0 ;  /* 0x0000000000007941 */ /* 0x000fea0003800000 */
.L_x_15431:
[----:B------:R-:W-:Y:S01]  /*32020*/  BSSY B3, `(.L_x_15433) ;  /* 0x000000a000037945 */ /* 0x000fe20003800000 */
[----:B------:R-:W-:Y:S05]  /*32030*/  @P3 BRA P5, `(.L_x_15434) ;  /* 0x0000008000003947 */ /* 0x000fea0002800000 */
[----:B0-----:R-:W-:Y:S01]  /*32040*/  IMAD.MOV.U32 R6, RZ, RZ, R44 ;  /* 0x000000ffff067224 */ /* 0x001fe200078e002c */
[----:B------:R-:W-:Y:S01]  /*32050*/  MOV R2, R48 ;  /* 0x0000003000027202 */ /* 0x000fe20000000f00 */
[----:B------:R-:W-:Y:S01]  /*32060*/  IMAD.MOV.U32 R5, RZ, RZ, R45 ;  /* 0x000000ffff057224 */ /* 0x000fe200078e002d */
[----:B------:R-:W-:Y:S01]  /*32070*/  MOV R4, 0x320a0 ;  /* 0x000320a000047802 */ /* 0x000fe20000000f00 */
[----:B------:R-:W-:Y:S02]  /*32080*/  IMAD.MOV.U32 R3, RZ, RZ, R49 ;  /* 0x000000ffff037224 */ /* 0x000fe400078e0031 */
[----:B-12---:R-:W-:Y:S05]  /*32090*/  CALL.REL.NOINC `($__internal_28_$__cuda_sm20_div_rn_f64_full) ;  /* 0x00055e1000007944 */ /* 0x006fea0003c00000 */
[----:B------:R-:W-:Y:S02]  /*320a0*/  IMAD.MOV.U32 R4, RZ, RZ, R2 ;  /* 0x000000ffff047224 */ /* 0x000fe400078e0002 */
[----:B------:R-:W-:Y:S02]  /*320b0*/  IMAD.MOV.U32 R5, RZ, RZ, R3 ;  /* 0x000000ffff057224 */ /* 0x000fe400078e0003 */
.L_x_15434:
[----:B------:R-:W-:Y:S05]  /*320c0*/  BSYNC B3 ;  /* 0x0000000000037941 */ /* 0x000fea0003800000 */
.L_x_15433:
        /* <DEDUP_REMOVED lines=36> */
.L_x_15436:
[----:B0-23--:R-:W-:Y:S05]  /*32310*/  BSYNC B0 ;  /* 0x0000000000007941 */ /* 0x00dfea0003800000 */
.L_x_15435:
[----:B------:R-:W-:Y:S02]  /*32320*/  LOP3.LUT R5, R7, 0x80000000, R27, 0xb8, !PT ;  /* 0x8000000007057812 */ /* 0x000fe400078eb81b */
[----:B------:R-:W-:Y:S02]  /*32330*/  FSEL R6, R2, R6, P1 ;  /* 0x0000000602067208 */ /* 0x000fe40000800000 */
[----:B------:R-:W-:Y:S02]  /*32340*/  FSEL R7, R3, R5, P1 ;  /* 0x0000000503077208 */ /* 0x000fe40000800000 */
.L_x_15394:
[----:B0-----:R-:W-:Y:S05]  /*32350*/  BSYNC B2 ;  /* 0x0000000000027941 */ /* 0x001fea0003800000 */
.L_x_15383:
[----:B--2---:R-:W0:Y:S01]  /*32360*/  DADD R46, R46, c[0x2][0x50] ;  /* 0x008014002e2e7629 */ /* 0x004e220000000000 */
[----:B------:R-:W-:Y:S01]  /*32370*/  LOP3.LUT R27, R7, 0x80000000, R27, 0xb8, !PT ;  /* 0x80000000071b7812 */ /* 0x000fe200078eb81b */
[----:B------:R-:W-:-:S08]  /*32380*/  IMAD.MOV.U32 R26, RZ, RZ, R6 ;  /* 0x000000ffff1a7224 */ /* 0x000fd000078e0006 */
[----:B0-----:R-:W-:Y:S01]  /*32390*/  LOP3.LUT R25, R47, 0x80000000, R25, 0xb8, !PT ;  /* 0x800000002f197812 */ /* 0x001fe200078eb819 */
[----:B------:R-:W-:Y:S01]  /*323a0*/  IMAD.MOV.U32 R24, RZ, RZ, R46 ;  /* 0x000000ffff187224 */ /* 0x000fe200078e002e */
[----:B------:R-:W-:Y:S05]  /*323b0*/  BRA `(.L_x_15306) ;  /* 0x0000011000007947 */ /* 0x000fea0003800000 */
.L_x_15304:
        /* <DEDUP_REMOVED lines=17> */
.L_x_15306:
[----:B------:R-:W-:Y:S05]  /*324d0*/  BSYNC B1 ;  /* 0x0000000000017941 */ /* 0x000fea0003800000 */
.L_x_15303:
        /* <DEDUP_REMOVED lines=128> */
.L_x_15444:
[----:B------:R-:W-:Y:S05]  /*32ce0*/  BSYNC B3 ;  /* 0x0000000000037941 */ /* 0x000fea0003800000 */
.L_x_15443:
        /* <DEDUP_REMOVED lines=62> */
.L_x_15442:
        /* <DEDUP_REMOVED lines=34> */
[----:B------:R-:W-:Y:S01]  /*332f0*/  IMAD.MOV.U32 R52, RZ, RZ, R2 ;  /* 0x000000ffff347224 */ /* 0x000fe200078e0002 */
[----:B------:R-:W-:Y:S02]  /*33300*/  MOV R53, R3 ;  /* 0x0000000300357202 */ /* 0x000fe40000000f00 */
.L_x_15452:
[----:B------:R-:W-:Y:S05]  /*33310*/  BSYNC B4 ;  /* 0x0000000000047941 */ /* 0x000fea0003800000 */
.L_x_15451:
[----:B------:R-:W-:Y:S05]  /*33320*/  BRA `(.L_x_15450) ;  /* 0x0000001000007947 */ /* 0x000fea0003800000 */
.L_x_15449:
[----:B------:R0:W2:-:S06]  /*33330*/  DADD R52, -R62, R50 ;  /* 0x000000003e347229 */ /* 0x00008c0000000132 */
.L_x_15450:
[----:B------:R-:W-:Y:S05]  /*33340*/  BSYNC B3 ;  /* 0x0000000000037941 */ /* 0x000fea0003800000 */
.L_x_15448:
        /* <DEDUP_REMOVED lines=31> */
.L_x_15457:
[----:B------:R-:W-:Y:S05]  /*33540*/  BSYNC B4 ;  /* 0x0000000000047941 */ /* 0x000fea0003800000 */
.L_x_15456:
[----:B------:R-:W-:Y:S02]  /*33550*/  IMAD.MOV.U32 R2, RZ, RZ, R4 ;  /* 0x000000ffff027224 */ /* 0x000fe400078e0004 */
[----:B------:R-:W-:Y:S01]  /*33560*/  IMAD.MOV.U32 R3, RZ, RZ, R5 ;  /* 0x000000ffff037224 */ /* 0x000fe200078e0005 */
[----:B------:R-:W-:Y:S05]  /*33570*/  BRA `(.L_x_15455) ;  /* 0x0000001000007947 */ /* 0x000fea0003800000 */
.L_x_15454:
[----:B------:R3:W4:-:S06]  /*33580*/  DADD R2, R46, -R4 ;  /* 0x000000002e027229 */ /* 0x00070c0000000804 */
.L_x_15455:
[----:B------:R-:W-:Y:S05]  /*33590*/  BSYNC B3 ;  /* 0x0000000000037941 */ /* 0x000fea0003800000 */
.L_x_15453:
        /* <DEDUP_REMOVED lines=29> */
.L_x_15459:
[----:B------:R-:W-:Y:S05]  /*33770*/  BSYNC B3 ;  /* 0x0000000000037941 */ /* 0x000fea0003800000 */
.L_x_15458:
        /* <DEDUP_REMOVED lines=66> */
.L_x_15460:
        /* <DEDUP_REMOVED lines=21> */
[----:B01----:R-:W-:Y:S05]  /*33cf0*/  CALL.REL.NOINC `($__internal_28_$__cuda_sm20_div_rn_f64_full) ;  /* 0x000541b000007944 */ /* 0x003fea0003c00000 */
.L_x_15462:
[----:B------:R-:W-:Y:S05]  /*33d00*/  BSYNC B3 ;  /* 0x0000000000037941 */ /* 0x000fea0003800000 */
.L_x_15461:
        /* <DEDUP_REMOVED lines=16> */
.L_x_15447:
        /* <DEDUP_REMOVED lines=25> */
.L_x_15465:
[----:B------:R-:W-:Y:S05]  /*33fa0*/  BSYNC B3 ;  /* 0x0000000000037941 */ /* 0x000fea0003800000 */
.L_x_15464:
        /* <DEDUP_REMOVED lines=27> */
.L_x_15468:
[----:B------:R-:W-:Y:S05]  /*34160*/  BSYNC B3 ;  /* 0x0000000000037941 */ /* 0x000fea0003800000 */
.L_x_15467:
        /* <DEDUP_REMOVED lines=16> */
.L_x_15466:
        /* <DEDUP_REMOVED lines=56> */
.L_x_15469:
[----:B------:R-:W-:Y:S01]  /*345f0*/  IMAD.MOV.U32 R2, RZ, RZ, 0x0 ;  /* 0x00000000ff027424 */ /* 0x000fe200078e00ff */
[----:B------:R-:W-:Y:S01]  /*34600*/  FSETP.NEU.FTZ.AND P0, PT, R5, RZ, PT ;  /* 0x000000ff0500720b */ /* 0x000fe20003f1d000 */
[----:B------:R-:W-:-:S06]  /*34610*/  IMAD.MOV.U32 R3, RZ, RZ, 0x7ff00000 ;  /* 0x7ff00000ff037424 */ /* 0x000fcc00078e00ff */
[----:B------:R-:W0:-:S10]  /*34620*/  DFMA R2, R4, R2, +INF ;  /* 0x7ff000000402742b */ /* 0x000e140000000002 */
[----:B0-----:R-:W-:Y:S02]  /*34630*/  FSEL R64, R2, RZ, P0 ;  /* 0x000000ff02407208 */ /* 0x001fe40000000000 */
[----:B------:R-:W-:Y:S01]  /*34640*/  FSEL R65, R3, -QNAN , P0 ;  /* 0xfff0000003417808 */ /* 0x000fe20000000000 */
[----:B------:R-:W-:Y:S05]  /*34650*/  BRA `(.L_x_15445) ;  /* 0x000004b000007947 */ /* 0x000fea0003800000 */
.L_x_15463:
        /* <DEDUP_REMOVED lines=24> */
.L_x_15471:
[----:B------:R-:W-:Y:S05]  /*347e0*/  BSYNC B3 ;  /* 0x0000000000037941 */ /* 0x000fea0003800000 */
.L_x_15470:
        /* <DEDUP_REMOVED lines=18> */
[----:B-1----:R-:W-:Y:S05]  /*34910*/  CALL.REL.NOINC `($__internal_28_$__cuda_sm20_div_rn_f64_full) ;  /* 0x0005359000007944 */ /* 0x002fea0003c00000 */
[----:B------:R-:W-:Y:S02]  /*34920*/  IMAD.MOV.U32 R64, RZ, RZ, R2 ;  /* 0x000000ffff407224 */ /* 0x000fe400078e0002 */
[----:B------:R-:W-:Y:S02]  /*34930*/  IMAD.MOV.U32 R65, RZ, RZ, R3 ;  /* 0x000000ffff417224 */ /* 0x000fe400078e0003 */
.L_x_15473:
[----:B------:R-:W-:Y:S05]  /*34940*/  BSYNC B3 ;  /* 0x0000000000037941 */ /* 0x000fea0003800000 */
.L_x_15472:
[----:B------:R-:W-:Y:S05]  /*34950*/  BRA `(.L_x_15445) ;  /* 0x000001b000007947 */ /* 0x000fea0003800000 */
.L_x_15446:
        /* <DEDUP_REMOVED lines=24> */
.L_x_15475:
[----:B------:R-:W-:Y:S05]  /*34ae0*/  BSYNC B3 ;  /* 0x0000000000037941 */ /* 0x000fea0003800000 */
.L_x_15474:
[----:B--2---:R-:W-:Y:S02]  /*34af0*/  IMAD.MOV.U32 R64, RZ, RZ, R4 ;  /* 0x000000ffff407224 */ /* 0x004fe400078e0004 */
[----:B------:R-:W-:-:S02]  /*34b00*/  IMAD.MOV.U32 R65, RZ, RZ, R5 ;  /* 0x000000ffff417224 */ /* 0x000fc400078e0005 */
.L_x_15445:
[----:B------:R-:W-:Y:S05]  /*34b10*/  BSYNC B2 ;  /* 0x0000000000027941 */ /* 0x000fea0003800000 */
.L_x_15441:
        /* <DEDUP_REMOVED lines=25> */
.L_x_15480:
[----:B------:R-:W-:Y:S05]  /*34cb0*/  BSYNC B4 ;  /* 0x0000000000047941 */ /* 0x000fea0003800000 */
.L_x_15479:
        /* <DEDUP_REMOVED lines=23> */
.L_x_15482:
        /* <DEDUP_REMOVED lines=43> */
.L_x_15481:
        /* <DEDUP_REMOVED lines=37> */
.L_x_15491:
[----:B------:R-:W-:Y:S05]  /*35330*/  BSYNC B6 ;  /* 0x0000000000067941 */ /* 0x000fea0003800000 */
.L_x_15490:
[----:B------:R-:W-:Y:S05]  /*35340*/  BRA `(.L_x_15489) ;  /* 0x0000001000007947 */ /* 0x000fea0003800000 */
.L_x_15488:
[----:B------:R0:W4:-:S06]  /*35350*/  DADD R52, -R62, R50 ;  /* 0x000000003e347229 */ /* 0x00010c0000000132 */
.L_x_15489:
[----:B------:R-:W-:Y:S05]  /*35360*/  BSYNC B5 ;  /* 0x0000000000057941 */ /* 0x000fea0003800000 */
.L_x_15487:
        /* <DEDUP_REMOVED lines=27> */
[----:B01-34-:R-:W-:Y:S05]  /*35520*/  CALL.REL.NOINC `($__internal_28_$__cuda_sm20_div_rn_f64_full) ;  /* 0x0005298000007944 */ /* 0x01bfea0003c00000 */
.L_x_15496:
[----:B------:R-:W-:Y:S05]  /*35530*/  BSYNC B6 ;  /* 0x0000000000067941 */ /* 0x000fea0003800000 */
.L_x_15495:
[----:B------:R-:W-:Y:S02]  /*35540*/  IMAD.MOV.U32 R68, RZ, RZ, R2 ;  /* 0x000000ffff447224 */ /* 0x000fe400078e0002 */
[----:B------:R-:W-:Y:S01]  /*35550*/  IMAD.MOV.U32 R69, RZ, RZ, R3 ;  /* 0x000000ffff457224 */ /* 0x000fe200078e0003 */
[----:B------:R-:W-:Y:S05]  /*35560*/  BRA `(.L_x_15494) ;  /* 0x0000001000007947 */ /* 0x000fea0003800000 */
.L_x_15493:
[----:B------:R0:W4:-:S06]  /*35570*/  DADD R68, -R48, R46 ;  /* 0x0000000030447229 */ /* 0x00010c000000012e */
.L_x_15494:
[----:B------:R-:W-:Y:S05]  /*35580*/  BSYNC B5 ;  /* 0x0000000000057941 */ /* 0x000fea0003800000 */
.L_x_15492:
        /* <DEDUP_REMOVED lines=27> */
.L_x_15498:
[----:B------:R-:W-:Y:S05]  /*35740*/  BSYNC B5 ;  /* 0x0000000000057941 */ /* 0x000fea0003800000 */
.L_x_15497:
[----:B0---4-:R-:W-:Y:S02]  /*35750*/  IMAD.MOV.U32 R46, RZ, RZ, R4 ;  /* 0x000000ffff2e7224 */ /* 0x011fe400078e0004 */
[----:B------:R-:W-:Y:S01]  /*35760*/  IMAD.MOV.U32 R47, RZ, RZ, R5 ;  /* 0x000000ffff2f7224 */ /* 0x000fe200078e0005 */
[----:B------:R-:W-:Y:S05]  /*35770*/  BRA `(.L_x_15499) ;  /* 0x000008a000007947 */ /* 0x000fea0003800000 */
.L_x_15486:
        /* <DEDUP_REMOVED lines=26> */
[----:B------:R-:W-:Y:S02]  /*35920*/  MOV R5, R3 ;  /* 0x0000000300057202 */ /* 0x000fe40000000f00 */
.L_x_15502:
[----:B------:R-:W-:Y:S05]  /*35930*/  BSYNC B5 ;  /* 0x0000000000057941 */ /* 0x000fea0003800000 */
.L_x_15501:
[----:B--2---:R-:W-:Y:S02]  /*35940*/  IMAD.MOV.U32 R46, RZ, RZ, R4 ;  /* 0x000000ffff2e7224 */ /* 0x004fe400078e0004 */
[----:B------:R-:W-:Y:S01]  /*35950*/  IMAD.MOV.U32 R47, RZ, RZ, R5 ;  /* 0x000000ffff2f7224 */ /* 0x000fe200078e0005 */
[----:B------:R-:W-:Y:S05]  /*35960*/  BRA `(.L_x_15499) ;  /* 0x000006b000007947 */ /* 0x000fea0003800000 */
.L_x_15500:
        /* <DEDUP_REMOVED lines=27> */
.L_x_15504:
[----:B------:R-:W-:Y:S05]  /*35b20*/  BSYNC B5 ;  /* 0x0000000000057941 */ /* 0x000fea0003800000 */
.L_x_15503:
        /* <DEDUP_REMOVED lines=21> */
.L_x_15506:
[----:B------:R-:W-:Y:S05]  /*35c80*/  BSYNC B5 ;  /* 0x0000000000057941 */ /* 0x000fea0003800000 */
.L_x_15505:
[----:B------:R-:W0:Y:S01]  /*35c90*/  DMUL R66, R66, 8.11296384146066816958e+31 ;  /* 0x4690000042427828 */ /* 0x000e220000000000 */
[----:B------:R-:W-:Y:S05]  /*35ca0*/  BRA `(.L_x_15499) ;  /* 0x0000037000007947 */ /* 0x000fea0003800000 */
.L_x_15485:
        /* <DEDUP_REMOVED lines=21> */
[----:B-123--:R-:W-:Y:S05]  /*35e00*/  CALL.REL.NOINC `($__internal_29_$__cuda_sm20_dsqrt_rn_f64_mediumpath_v1) ;  /* 0x0005270000007944 */ /* 0x00efea0003c00000 */
[----:B------:R-:W-:Y:S02]  /*35e10*/  IMAD.MOV.U32 R46, RZ, RZ, R4 ;  /* 0x000000ffff2e7224 */ /* 0x000fe400078e0004 */
[----:B------:R-:W-:Y:S02]  /*35e20*/  IMAD.MOV.U32 R47, RZ, RZ, R3 ;  /* 0x000000ffff2f7224 */ /* 0x000fe400078e0003 */
.L_x_15508:
[----:B------:R-:W-:Y:S05]  /*35e30*/  BSYNC B5 ;  /* 0x0000000000057941 */ /* 0x000fea0003800000 */
.L_x_15507:
        /* <DEDUP_REMOVED lines=28> */
.L_x_15510:
[----:B------:R-:W-:Y:S05]  /*36000*/  BSYNC B5 ;  /* 0x0000000000057941 */ /* 0x000fea0003800000 */
.L_x_15509:
[----:B--2-4-:R2:W4:-:S06]  /*36010*/  DMUL R46, R2, R46 ;  /* 0x0000002e022e7228 */ /* 0x01450c0000000000 */
.L_x_15499:
[----:B------:R-:W-:Y:S05]  /*36020*/  BSYNC B4 ;  /* 0x0000000000047941 */ /* 0x000fea0003800000 */
.L_x_15484:
[----:B------:R-:W-:Y:S05]  /*36030*/  BRA `(.L_x_15511) ;  /* 0x0000002000007947 */ /* 0x000fea0003800000 */
.L_x_15478:
[----:B------:R4:W0:-:S04]  /*36040*/  DMUL R46, R44, 9.00719925474099200000e+15 ;  /* 0x434000002c2e7828 */ /* 0x0008080000000000 */
[----:B------:R-:W3:-:S06]  /*36050*/  DMUL R66, R66, 9.00719925474099200000e+15 ;  /* 0x4340000042427828 */ /* 0x000ecc0000000000 */
.L_x_15511:
[----:B0---4-:R-:W-:Y:S05]  /*36060*/  BSYNC B2 ;  /* 0x0000000000027941 */ /* 0x011fea0003800000 */
.L_x_15477:
        /* <DEDUP_REMOVED lines=27> */
[----:B-1----:R-:W-:Y:S05]  /*36220*/  CALL.REL.NOINC `($__internal_28_$__cuda_sm20_div_rn_f64_full) ;  /* 0x00051c8000007944 */ /* 0x002fea0003c00000 */
.L_x_15513:
[----:B------:R-:W-:Y:S05]  /*36230*/  BSYNC B2 ;  /* 0x0000000000027941 */ /* 0x000fea0003800000 */
.L_x_15512:
        /* <DEDUP_REMOVED lines=43> */
.L_x_15515:
[----:B------:R-:W-:Y:S02]  /*364f0*/  FSEL R2, RZ, 3.37028055040000000000e+12, P1 ;  /* 0x54442d18ff027808 */ /* 0x000fe40000800000 */
[----:B------:R-:W-:Y:S02]  /*36500*/  FSEL R3, RZ, 2.1426990032196044922, P1 ;  /* 0x400921fbff037808 */ /* 0x000fe40000800000 */
.L_x_15516:
[----:B------:R-:W-:Y:S05]  /*36510*/  BSYNC B0 ;  /* 0x0000000000007941 */ /* 0x000fea0003800000 */
.L_x_15514:
[----:B------:R0:W2:Y:S02]  /*36520*/  DADD R46, |R46|, |R66| ;  /* 0x000000002e2e7229 */ /* 0x0000a40000000642 */
[----:B0-----:R-:W-:-:S04]  /*36530*/  LOP3.LUT R67, R3, 0x80000000, R67, 0xb8, !PT ;  /* 0x8000000003437812 */ /* 0x001fc800078eb843 */
[----:B--2---:R-:W0:-:S06]  /*36540*/  DSETP.GTU.AND P0, PT, |R46|, +INF , PT ;  /* 0x7ff000002e00742a */ /* 0x004e0c0003f0c200 */
[----:B0-----:R-:W-:Y:S02]  /*36550*/  FSEL R2, R46, R2, P0 ;  /* 0x000000022e027208 */ /* 0x001fe40000000000 */
[----:B------:R-:W-:Y:S02]  /*36560*/  FSEL R3, R47, R67, P0 ;  /* 0x000000432f037208 */ /* 0x000fe40000000000 */
.L_x_15483:
[----:B------:R-:W-:Y:S05]  /*36570*/  BSYNC B3 ;  /* 0x0000000000037941 */ /* 0x000fea0003800000 */
.L_x_15476:
[----:B----4-:R-:W-:Y:S01]  /*36580*/  LOP3.LUT R23, R3, 0x80000000, R23, 0xb8, !PT ;  /* 0x8000000003177812 */ /* 0x010fe200078eb817 */
[----:B------:R-:W-:Y:S01]  /*36590*/  IMAD.MOV.U32 R22, RZ, RZ, R2 ;  /* 0x000000ffff167224 */ /* 0x000fe200078e0002 */
[----:B--23--:R-:W-:Y:S01]  /*365a0*/  LOP3.LUT R21, R65, 0x80000000, R21, 0xb8, !PT ;  /* 0x8000000041157812 */ /* 0x00cfe200078eb815 */
[----:B------:R-:W-:Y:S01]  /*365b0*/  IMAD.MOV.U32 R20, RZ, RZ, R64 ;  /* 0x000000ffff147224 */ /* 0x000fe200078e0040 */
[----:B------:R-:W-:Y:S05]  /*365c0*/  BRA `(.L_x_15440) ;  /* 0x000044f000007947 */ /* 0x000fea0003800000 */
.L_x_15439:
        /* <DEDUP_REMOVED lines=91> */
.L_x_15522:
[----:B------:R-:W-:Y:S05]  /*36b80*/  BSYNC B0 ;  /* 0x0000000000007941 */ /* 0x000fea0003800000 */
.L_x_15521:
        /* <DEDUP_REMOVED lines=8> */
.L_x_15524:
[----:B------:R-:W-:Y:S05]  /*36c10*/  BSYNC B3 ;  /* 0x0000000000037941 */ /* 0x000fea0003800000 */
.L_x_15523:
        /* <DEDUP_REMOVED lines=43> */
.L_x_15526:
[----:B------:R-:W-:-:S04]  /*36ed0*/  ISETP.GE.AND P0, PT, R45, RZ, PT ;  /* 0x000000ff2d00720c */ /* 0x000fc80003f06270 */
[----:B------:R-:W-:Y:S02]  /*36ee0*/  FSEL R6, RZ, 3.37028055040000000000e+12, P0 ;  /* 0x54442d18ff067808 */ /* 0x000fe40000000000 */
[----:B------:R-:W-:Y:S02]  /*36ef0*/  FSEL R7, RZ, 2.1426990032196044922, P0 ;  /* 0x400921fbff077808 */ /* 0x000fe40000000000 */
.L_x_15527:
[----:B------:R-:W-:Y:S05]  /*36f00*/  BSYNC B0 ;  /* 0x0000000000007941 */ /* 0x000fea0003800000 */
.L_x_15525:
[----:B------:R-:W3:Y:S01]  /*36f10*/  DADD R2, |R20|, |R22| ;  /* 0x0000000014027229 */ /* 0x000ee20000000616 */
[----:B------:R-:W-:-:S03]  /*36f20*/  LOP3.LUT R11, R7, 0x80000000, R11, 0xb8, !PT ;  /* 0x80000000070b7812 */ /* 0x000fc600078eb80b */
[----:B--2---:R-:W-:-:S04]  /*36f30*/  DMUL R46, R46, 0.5 ;  /* 0x3fe000002e2e7828 */ /* 0x004fc80000000000 */
[----:B---3--:R-:W2:-:S06]  /*36f40*/  DSETP.GTU.AND P0, PT, |R2|, +INF , PT ;  /* 0x7ff000000200742a */ /* 0x008e8c0003f0c200 */
[----:B--2---:R-:W-:Y:S02]  /*36f50*/  FSEL R6, R2, R6, P0 ;  /* 0x0000000602067208 */ /* 0x004fe40000000000 */
[----:B------:R-:W-:Y:S01]  /*36f60*/  FSEL R7, R3, R11, P0 ;  /* 0x0000000b03077208 */ /* 0x000fe20000000000 */
[----:B------:R-:W-:Y:S05]  /*36f70*/  BRA `(.L_x_15528) ;  /* 0x000039c000007947 */ /* 0x000fea0003800000 */
.L_x_15520:
        /* <DEDUP_REMOVED lines=112> */
.L_x_15530:
[----:B------:R-:W-:Y:S05]  /*37680*/  BSYNC B0 ;  /* 0x0000000000007941 */ /* 0x000fea0003800000 */
.L_x_15529:
        /* <DEDUP_REMOVED lines=10> */
.L_x_15532:
[----:B------:R-:W-:Y:S05]  /*37730*/  BSYNC B3 ;  /* 0x0000000000037941 */ /* 0x000fea0003800000 */
.L_x_15531:
        /* <DEDUP_REMOVED lines=43> */
.L_x_15534:
[----:B------:R-:W-:-:S04]  /*379f0*/  ISETP.GE.AND P0, PT, R45, RZ, PT ;  /* 0x000000ff2d00720c */ /* 0x000fc80003f06270 */
[----:B0-----:R-:W-:Y:S02]  /*37a00*/  FSEL R6, RZ, 3.37028055040000000000e+12, P0 ;  /* 0x54442d18ff067808 */ /* 0x001fe40000000000 */
[----:B------:R-:W-:Y:S02]  /*37a10*/  FSEL R7, RZ, 2.1426990032196044922, P0 ;  /* 0x400921fbff077808 */ /* 0x000fe40000000000 */
.L_x_15535:
[----:B------:R-:W-:Y:S05]  /*37a20*/  BSYNC B0 ;  /* 0x0000000000007941 */ /* 0x000fea0003800000 */
.L_x_15533:
[----:B------:R-:W0:Y:S01]  /*37a30*/  DADD R2, |R20|, |R22| ;  /* 0x0000000014027229 */ /* 0x000e220000000616 */
[----:B------:R-:W-:-:S05]  /*37a40*/  LOP3.LUT R11, R7, 0x80000000, R11, 0xb8, !PT ;  /* 0x80000000070b7812 */ /* 0x000fca00078eb80b */
[----:B0-----:R-:W0:-:S06]  /*37a50*/  DSETP.GTU.AND P0, PT, |R2|, +INF , PT ;  /* 0x7ff000000200742a */ /* 0x001e0c0003f0c200 */
[----:B0-----:R-:W-:Y:S02]  /*37a60*/  FSEL R6, R2, R6, P0 ;  /* 0x0000000602067208 */ /* 0x001fe40000000000 */
[----:B------:R-:W-:Y:S01]  /*37a70*/  FSEL R7, R3, R11, P0 ;  /* 0x0000000b03077208 */ /* 0x000fe20000000000 */
[----:B------:R-:W-:Y:S05]  /*37a80*/  BRA `(.L_x_15528) ;  /* 0x00002eb000007947 */ /* 0x000fea0003800000 */
.L_x_15519:
        /* <DEDUP_REMOVED lines=23> */
.L_x_15537:
[----:B------:R-:W-:Y:S05]  /*37c00*/  BSYNC B3 ;  /* 0x0000000000037941 */ /* 0x000fea0003800000 */
.L_x_15536:
        /* <DEDUP_REMOVED lines=23> */
[----:B-1----:R-:W-:Y:S05]  /*37d80*/  CALL.REL.NOINC `($__internal_28_$__cuda_sm20_div_rn_f64_full) ;  /* 0x0005012000007944 */ /* 0x002fea0003c00000 */
[----:B------:R-:W-:Y:S02]  /*37d90*/  IMAD.MOV.U32 R4, RZ, RZ, R2 ;  /* 0x000000ffff047224 */ /* 0x000fe400078e0002 */
[----:B------:R-:W-:Y:S02]  /*37da0*/  IMAD.MOV.U32 R5, RZ, RZ, R3 ;  /* 0x000000ffff057224 */ /* 0x000fe400078e0003 */
.L_x_15539:
[----:B------:R-:W-:Y:S05]  /*37db0*/  BSYNC B3 ;  /* 0x0000000000037941 */ /* 0x000fea0003800000 */
.L_x_15538:
        /* <DEDUP_REMOVED lines=113> */
.L_x_15541:
[----:B------:R-:W-:Y:S05]  /*384d0*/  BSYNC B0 ;  /* 0x0000000000007941 */ /* 0x000fea0003800000 */
.L_x_15540:
        /* <DEDUP_REMOVED lines=10> */
.L_x_15543:
[----:B------:R-:W-:Y:S05]  /*38580*/  BSYNC B3 ;  /* 0x0000000000037941 */ /* 0x000fea0003800000 */
.L_x_15542:
        /* <DEDUP_REMOVED lines=43> */
.L_x_15545:
[----:B------:R-:W-:-:S04]  /*38840*/  ISETP.GE.AND P0, PT, R45, RZ, PT ;  /* 0x000000ff2d00720c */ /* 0x000fc80003f06270 */
[----:B0-----:R-:W-:Y:S02]  /*38850*/  FSEL R6, RZ, 3.37028055040000000000e+12, P0 ;  /* 0x54442d18ff067808 */ /* 0x001fe40000000000 */
[----:B------:R-:W-:Y:S02]  /*38860*/  FSEL R7, RZ, 2.1426990032196044922, P0 ;  /* 0x400921fbff077808 */ /* 0x000fe40000000000 */
.L_x_15546:
[----:B------:R-:W-:Y:S05]  /*38870*/  BSYNC B0 ;  /* 0x0000000000007941 */ /* 0x000fea0003800000 */
.L_x_15544:
[----:B------:R-:W0:Y:S01]  /*38880*/  DADD R2, |R20|, |R22| ;  /* 0x0000000014027229 */ /* 0x000e220000000616 */
[----:B------:R-:W-:-:S03]  /*38890*/  LOP3.LUT R11, R7, 0x80000000, R11, 0xb8, !PT ;  /* 0x80000000070b7812 */ /* 0x000fc600078eb80b */
[----:B--2---:R-:W-:-:S04]  /*388a0*/  DADD R46, R46, 1 ;  /* 0x3ff000002e2e7429 */ /* 0x004fc80000000000 */
[----:B0-----:R-:W0:-:S06]  /*388b0*/  DSETP.GTU.AND P0, PT, |R2|, +INF , PT ;  /* 0x7ff000000200742a */ /* 0x001e0c0003f0c200 */
[----:B0-----:R-:W-:Y:S02]  /*388c0*/  FSEL R6, R2, R6, P0 ;  /* 0x0000000602067208 */ /* 0x001fe40000000000 */
[----:B------:R-:W-:Y:S01]  /*388d0*/  FSEL R7, R3, R11, P0 ;  /* 0x0000000b03077208 */ /* 0x000fe20000000000 */
[----:B------:R-:W-:Y:S05]  /*388e0*/  BRA `(.L_x_15528) ;  /* 0x0000205000007947 */ /* 0x000fea0003800000 */
.L_x_15518:
        /* <DEDUP_REMOVED lines=86> */
.L_x_15550:
[----:B------:R-:W-:Y:S05]  /*38e50*/  BSYNC B0 ;  /* 0x0000000000007941 */ /* 0x000fea0003800000 */
.L_x_15549:
        /* <DEDUP_REMOVED lines=8> */
.L_x_15552:
[----:B------:R-:W-:Y:S05]  /*38ee0*/  BSYNC B3 ;  /* 0x0000000000037941 */ /* 0x000fea0003800000 */
.L_x_15551:
        /* <DEDUP_REMOVED lines=35> */
.L_x_15554:
[----:B0--3--:R-:W-:Y:S05]  /*39120*/  BSYNC B0 ;  /* 0x0000000000007941 */ /* 0x009fea0003800000 */
.L_x_15553:
[----:B------:R-:W-:Y:S01]  /*39130*/  LOP3.LUT R3, R7, 0x80000000, R23, 0xb8, !PT ;  /* 0x8000000007037812 */ /* 0x000fe200078eb817 */
[----:B--2---:R-:W0:Y:S01]  /*39140*/  DMUL R46, R46, 0.5 ;  /* 0x3fe000002e2e7828 */ /* 0x004e220000000000 */
[----:B------:R-:W-:Y:S02]  /*39150*/  FSEL R6, R4, R6, P0 ;  /* 0x0000000604067208 */ /* 0x000fe40000000000 */
[----:B------:R-:W-:Y:S01]  /*39160*/  FSEL R7, R5, R3, P0 ;  /* 0x0000000305077208 */ /* 0x000fe20000000000 */
[----:B------:R-:W-:Y:S05]  /*39170*/  BRA `(.L_x_15528) ;  /* 0x000017c000007947 */ /* 0x000fea0003800000 */
.L_x_15548:
        /* <DEDUP_REMOVED lines=112> */
.L_x_15556:
[----:B------:R-:W-:Y:S05]  /*39880*/  BSYNC B0 ;  /* 0x0000000000007941 */ /* 0x000fea0003800000 */
.L_x_15555:
        /* <DEDUP_REMOVED lines=10> */
.L_x_15558:
[----:B------:R-:W-:Y:S05]  /*39930*/  BSYNC B3 ;  /* 0x0000000000037941 */ /* 0x000fea0003800000 */
.L_x_15557:
        /* <DEDUP_REMOVED lines=35> */
.L_x_15560:
[----:B0--3--:R-:W-:Y:S05]  /*39b70*/  BSYNC B0 ;  /* 0x0000000000007941 */ /* 0x009fea0003800000 */
.L_x_15559:
[----:B------:R-:W-:Y:S02]  /*39b80*/  LOP3.LUT R5, R7, 0x80000000, R23, 0xb8, !PT ;  /* 0x8000000007057812 */ /* 0x000fe400078eb817 */
[----:B------:R-:W-:Y:S02]  /*39b90*/  FSEL R6, R2, R6, P1 ;  /* 0x0000000602067208 */ /* 0x000fe40000800000 */
[----:B------:R-:W-:Y:S01]  /*39ba0*/  FSEL R7, R3, R5, P1 ;  /* 0x0000000503077208 */ /* 0x000fe20000800000 */
[----:B------:R-:W-:Y:S05]  /*39bb0*/  BRA `(.L_x_15528) ;  /* 0x00000d8000007947 */ /* 0x000fea0003800000 */
.L_x_15547:
        /* <DEDUP_REMOVED lines=23> */
.L_x_15562:
[----:B------:R-:W-:Y:S05]  /*39d30*/  BSYNC B3 ;  /* 0x0000000000037941 */ /* 0x000fea0003800000 */
.L_x_15561:
        /* <DEDUP_REMOVED lines=26> */
.L_x_15564:
[----:B------:R-:W-:Y:S05]  /*39ee0*/  BSYNC B3 ;  /* 0x0000000000037941 */ /* 0x000fea0003800000 */
.L_x_15563:
        /* <DEDUP_REMOVED lines=113> */
.L_x_15566:
[----:B------:R-:W-:Y:S05]  /*3a600*/  BSYNC B0 ;  /* 0x0000000000007941 */ /* 0x000fea0003800000 */
.L_x_15565:
        /* <DEDUP_REMOVED lines=10> */
.L_x_15568:
[----:B------:R-:W-:Y:S05]  /*3a6b0*/  BSYNC B3 ;  /* 0x0000000000037941 */ /* 0x000fea0003800000 */
.L_x_15567:
        /* <DEDUP_REMOVED lines=36> */
.L_x_15570:
[----:B0-23--:R-:W-:Y:S05]  /*3a900*/  BSYNC B0 ;  /* 0x0000000000007941 */ /* 0x00dfea0003800000 */
.L_x_15569:
[----:B------:R-:W-:Y:S02]  /*3a910*/  LOP3.LUT R5, R7, 0x80000000, R23, 0xb8, !PT ;  /* 0x8000000007057812 */ /* 0x000fe400078eb817 */
[----:B------:R-:W-:Y:S02]  /*3a920*/  FSEL R6, R2, R6, P1 ;  /* 0x0000000602067208 */ /* 0x000fe40000800000 */
[----:B------:R-:W-:Y:S02]  /*3a930*/  FSEL R7, R3, R5, P1 ;  /* 0x0000000503077208 */ /* 0x000fe40000800000 */
.L_x_15528:
[----:B0-----:R-:W-:Y:S05]  /*3a940*/  BSYNC B2 ;  /* 0x0000000000027941 */ /* 0x001fea0003800000 */
.L_x_15517:
[----:B--2---:R-:W0:Y:S01]  /*3a950*/  DADD R46, R46, c[0x2][0x50] ;  /* 0x008014002e2e7629 */ /* 0x004e220000000000 */
[----:B------:R-:W-:Y:S01]  /*3a960*/  LOP3.LUT R23, R7, 0x80000000, R23, 0xb8, !PT ;  /* 0x8000000007177812 */ /* 0x000fe200078eb817 */
[----:B------:R-:W-:-:S08]  /*3a970*/  IMAD.MOV.U32 R22, RZ, RZ, R6 ;  /* 0x000000ffff167224 */ /* 0x000fd000078e0006 */
[----:B0-----:R-:W-:Y:S01]  /*3a980*/  LOP3.LUT R21, R47, 0x80000000, R21, 0xb8, !PT ;  /* 0x800000002f157812 */ /* 0x001fe200078eb815 */
[----:B------:R-:W-:Y:S01]  /*3a990*/  IMAD.MOV.U32 R20, RZ, RZ, R46 ;  /* 0x000000ffff147224 */ /* 0x000fe200078e002e */
[----:B------:R-:W-:Y:S05]  /*3a9a0*/  BRA `(.L_x_15440) ;  /* 0x0000011000007947 */ /* 0x000fea0003800000 */
.L_x_15438:
        /* <DEDUP_REMOVED lines=17> */
.L_x_15440:
[----:B------:R-:W-:Y:S05]  /*3aac0*/  BSYNC B1 ;  /* 0x0000000000017941 */ /* 0x000fea0003800000 */
.L_x_15437:
        /* <DEDUP_REMOVED lines=128> */
.L_x_15578:
[----:B------:R-:W-:Y:S05]  /*3b2d0*/  BSYNC B3 ;  /* 0x0000000000037941 */ /* 0x000fea0003800000 */
.L_x_15577:
        /* <DEDUP_REMOVED lines=62> */
.L_x_15576:
        /* <DEDUP_REMOVED lines=33> */
[----:B-1----:R-:W-:Y:S05]  /*3b8d0*/  CALL.REL.NOINC `($__internal_28_$__cuda_sm20_div_rn_f64_full) ;  /* 0x0004c5d000007944 */ /* 0x002fea0003c00000 */
[----:B------:R-:W-:Y:S02]  /*3b8e0*/  IMAD.MOV.U32 R52, RZ, RZ, R2 ;  /* 0x000000ffff347224 */ /* 0x000fe400078e0002 */
[----:B------:R-:W-:Y:S02]  /*3b8f0*/  IMAD.MOV.U32 R53, RZ, RZ, R3 ;  /* 0x000000ffff357224 */ /* 0x000fe400078e0003 */
.L_x_15586:
[----:B------:R-:W-:Y:S05]  /*3b900*/  BSYNC B4 ;  /* 0x0000000000047941 */ /* 0x000fea0003800000 */
.L_x_15585:
[----:B------:R-:W-:Y:S05]  /*3b910*/  BRA `(.L_x_15584) ;  /* 0x0000001000007947 */ /* 0x000fea0003800000 */
.L_x_15583:
[----:B------:R0:W2:-:S06]  /*3b920*/  DADD R52, -R62, R50 ;  /* 0x000000003e347229 */ /* 0x00008c0000000132 */
.L_x_15584:
[----:B------:R-:W-:Y:S05]  /*3b930*/  BSYNC B3 ;  /* 0x0000000000037941 */ /* 0x000fea0003800000 */
.L_x_15582:
        /* <DEDUP_REMOVED lines=31> */
.L_x_15591:
[----:B------:R-:W-:Y:S05]  /*3bb30*/  BSYNC B4 ;  /* 0x0000000000047941 */ /* 0x000fea0003800000 */
.L_x_15590:
[----:B------:R-:W-:Y:S02]  /*3bb40*/  IMAD.MOV.U32 R2, RZ, RZ, R4 ;  /* 0x000000ffff027224 */ /* 0x000fe400078e0004 */
[----:B------:R-:W-:Y:S01]  /*3bb50*/  IMAD.MOV.U32 R3, RZ, RZ, R5 ;  /* 0x000000ffff037224 */ /* 0x000fe200078e0005 */
[----:B------:R-:W-:Y:S05]  /*3bb60*/  BRA `(.L_x_15589) ;  /* 0x0000001000007947 */ /* 0x000fea0003800000 */
.L_x_15588:
[----:B------:R3:W4:-:S06]  /*3bb70*/  DADD R2, R46, -R4 ;  /* 0x000000002e027229 */ /* 0x00070c0000000804 */
.L_x_15589:
[----:B------:R-:W-:Y:S05]  /*3bb80*/  BSYNC B3 ;  /* 0x0000000000037941 */ /* 0x000fea0003800000 */
.L_x_15587:
        /* <DEDUP_REMOVED lines=27> */
[----:B------:R-:W-:Y:S01]  /*3bd40*/  MOV R6, R4 ;  /* 0x0000000400067202 */ /* 0x000fe20000000f00 */
[----:B------:R-:W-:Y:S02]  /*3bd50*/  IMAD.MOV.U32 R7, RZ, RZ, R3 ;  /* 0x000000ffff077224 */ /* 0x000fe400078e0003 */
.L_x_15593:
[----:B------:R-:W-:Y:S05]  /*3bd60*/  BSYNC B3 ;  /* 0x0000000000037941 */ /* 0x000fea0003800000 */
.L_x_15592:
        /* <DEDUP_REMOVED lines=66> */
.L_x_15594:
        /* <DEDUP_REMOVED lines=22> */
.L_x_15596:
[----:B------:R-:W-:Y:S05]  /*3c2f0*/  BSYNC B3 ;  /* 0x0000000000037941 */ /* 0x000fea0003800000 */
.L_x_15595:
        /* <DEDUP_REMOVED lines=16> */
.L_x_15581:
        /* <DEDUP_REMOVED lines=25> */
.L_x_15599:
[----:B------:R-:W-:Y:S05]  /*3c590*/  BSYNC B3 ;  /* 0x0000000000037941 */ /* 0x000fea0003800000 */
.L_x_15598:
        /* <DEDUP_REMOVED lines=27> */
.L_x_15602:
[----:B------:R-:W-:Y:S05]  /*3c750*/  BSYNC B3 ;  /* 0x0000000000037941 */ /* 0x000fea0003800000 */
.L_x_15601:
        /* <DEDUP_REMOVED lines=16> */
.L_x_15600:
        /* <DEDUP_REMOVED lines=56> */
.L_x_15603:
[----:B------:R-:W-:Y:S01]  /*3cbe0*/  IMAD.MOV.U32 R2, RZ, RZ, 0x0 ;  /* 0x00000000ff027424 */ /* 0x000fe200078e00ff */
[----:B------:R-:W-:Y:S01]  /*3cbf0*/  FSETP.NEU.FTZ.AND P0, PT, R5, RZ, PT ;  /* 0x000000ff0500720b */ /* 0x000fe20003f1d000 */
[----:B------:R-:W-:-:S06]  /*3cc00*/  IMAD.MOV.U32 R3, RZ, RZ, 0x7ff00000 ;  /* 0x7ff00000ff037424 */ /* 0x000fcc00078e00ff */
[----:B------:R-:W0:-:S10]  /*3cc10*/  DFMA R2, R4, R2, +INF ;  /* 0x7ff000000402742b */ /* 0x000e140000000002 */
[----:B0-----:R-:W-:Y:S02]  /*3cc20*/  FSEL R64, R2, RZ, P0 ;  /* 0x000000ff02407208 */ /* 0x001fe40000000000 */
[----:B------:R-:W-:Y:S01]  /*3cc30*/  FSEL R65, R3, -QNAN , P0 ;  /* 0xfff0000003417808 */ /* 0x000fe20000000000 */
[----:B------:R-:W-:Y:S05]  /*3cc40*/  BRA `(.L_x_15579) ;  /* 0x000004b000007947 */ /* 0x000fea0003800000 */
.L_x_15597:
        /* <DEDUP_REMOVED lines=24> */
.L_x_15605:
[----:B------:R-:W-:Y:S05]  /*3cdd0*/  BSYNC B3 ;  /* 0x0000000000037941 */ /* 0x000fea0003800000 */
.L_x_15604:
        /* <DEDUP_REMOVED lines=21> */
.L_x_15607:
[----:B------:R-:W-:Y:S05]  /*3cf30*/  BSYNC B3 ;  /* 0x0000000000037941 */ /* 0x000fea0003800000 */
.L_x_15606:
[----:B------:R-:W-:Y:S05]  /*3cf40*/  BRA `(.L_x_15579) ;  /* 0x000001b000007947 */ /* 0x000fea0003800000 */
.L_x_15580:
        /* <DEDUP_REMOVED lines=24> */
.L_x_15609:
[----:B------:R-:W-:Y:S05]  /*3d0d0*/  BSYNC B3 ;  /* 0x0000000000037941 */ /* 0x000fea0003800000 */
.L_x_15608:
[----:B--2---:R-:W-:Y:S02]  /*3d0e0*/  IMAD.MOV.U32 R64, RZ, RZ, R4 ;  /* 0x000000ffff407224 */ /* 0x004fe400078e0004 */
[----:B------:R-:W-:-:S02]  /*3d0f0*/  IMAD.MOV.U32 R65, RZ, RZ, R5 ;  /* 0x000000ffff417224 */ /* 0x000fc400078e0005 */
.L_x_15579:
[----:B------:R-:W-:Y:S05]  /*3d100*/  BSYNC B2 ;  /* 0x0000000000027941 */ /* 0x000fea0003800000 */
.L_x_15575:
        /* <DEDUP_REMOVED lines=24> */
[----:B-123--:R-:W-:Y:S05]  /*3d290*/  CALL.REL.NOINC `($__internal_28_$__cuda_sm20_div_rn_f64_full) ;  /* 0x0004ac1000007944 */ /* 0x00efea0003c00000 */
.L_x_15614:
[----:B------:R-:W-:Y:S05]  /*3d2a0*/  BSYNC B4 ;  /* 0x0000000000047941 */ /* 0x000fea0003800000 */
.L_x_15613:
        /* <DEDUP_REMOVED lines=23> */
.L_x_15616:
        /* <DEDUP_REMOVED lines=43> */
.L_x_15615:
        /* <DEDUP_REMOVED lines=37> */
.L_x_15625:
[----:B------:R-:W-:Y:S05]  /*3d920*/  BSYNC B6 ;  /* 0x0000000000067941 */ /* 0x000fea0003800000 */
.L_x_15624:
[----:B------:R-:W-:Y:S05]  /*3d930*/  BRA `(.L_x_15623) ;  /* 0x0000001000007947 */ /* 0x000fea0003800000 */
.L_x_15622:
[----:B------:R0:W4:-:S06]  /*3d940*/  DADD R52, -R62, R50 ;  /* 0x000000003e347229 */ /* 0x00010c0000000132 */
.L_x_15623:
[----:B------:R-:W-:Y:S05]  /*3d950*/  BSYNC B5 ;  /* 0x0000000000057941 */ /* 0x000fea0003800000 */
.L_x_15621:
        /* <DEDUP_REMOVED lines=27> */
[----:B01-34-:R-:W-:Y:S05]  /*3db10*/  CALL.REL.NOINC `($__internal_28_$__cuda_sm20_div_rn_f64_full) ;  /* 0x0004a39000007944 */ /* 0x01bfea0003c00000 */
.L_x_15630:
[----:B------:R-:W-:Y:S05]  /*3db20*/  BSYNC B6 ;  /* 0x0000000000067941 */ /* 0x000fea0003800000 */
.L_x_15629:
[----:B------:R-:W-:Y:S02]  /*3db30*/  IMAD.MOV.U32 R68, RZ, RZ, R2 ;  /* 0x000000ffff447224 */ /* 0x000fe400078e0002 */
[----:B------:R-:W-:Y:S01]  /*3db40*/  IMAD.MOV.U32 R69, RZ, RZ, R3 ;  /* 0x000000ffff457224 */ /* 0x000fe200078e0003 */
[----:B------:R-:W-:Y:S05]  /*3db50*/  BRA `(.L_x_15628) ;  /* 0x0000001000007947 */ /* 0x000fea0003800000 */
.L_x_15627:
[----:B------:R0:W4:-:S06]  /*3db60*/  DADD R68, -R48, R46 ;  /* 0x0000000030447229 */ /* 0x00010c000000012e */
.L_x_15628:
[----:B------:R-:W-:Y:S05]  /*3db70*/  BSYNC B5 ;  /* 0x0000000000057941 */ /* 0x000fea0003800000 */
.L_x_15626:
        /* <DEDUP_REMOVED lines=27> */
.L_x_15632:
[----:B------:R-:W-:Y:S05]  /*3dd30*/  BSYNC B5 ;  /* 0x0000000000057941 */ /* 0x000fea0003800000 */
.L_x_15631:
[----:B0---4-:R-:W-:Y:S02]  /*3dd40*/  IMAD.MOV.U32 R46, RZ, RZ, R4 ;  /* 0x000000ffff2e7224 */ /* 0x011fe400078e0004 */
[----:B------:R-:W-:Y:S01]  /*3dd50*/  IMAD.MOV.U32 R47, RZ, RZ, R5 ;  /* 0x000000ffff2f7224 */ /* 0x000fe200078e0005 */
[----:B------:R-:W-:Y:S05]  /*3dd60*/  BRA `(.L_x_15633) ;  /* 0x000008a000007947 */ /* 0x000fea0003800000 */
.L_x_15620:
        /* <DEDUP_REMOVED lines=25> */
[----:B01-3--:R-:W-:Y:S05]  /*3df00*/  CALL.REL.NOINC `($__internal_29_$__cuda_sm20_dsqrt_rn_f64_mediumpath_v1) ;  /* 0x0004a60000007944 */ /* 0x00bfea0003c00000 */
[----:B------:R-:W-:Y:S02]  /*3df10*/  IMAD.MOV.U32 R5, RZ, RZ, R3 ;  /* 0x000000ffff057224 */ /* 0x000fe400078e0003 */
.L_x_15636:
[----:B------:R-:W-:Y:S05]  /*3df20*/  BSYNC B5 ;  /* 0x0000000000057941 */ /* 0x000fea0003800000 */
.L_x_15635:
[----:B--2---:R-:W-:Y:S02]  /*3df30*/  IMAD.MOV.U32 R46, RZ, RZ, R4 ;  /* 0x000000ffff2e7224 */ /* 0x004fe400078e0004 */
[----:B------:R-:W-:Y:S01]  /*3df40*/  IMAD.MOV.U32 R47, RZ, RZ, R5 ;  /* 0x000000ffff2f7224 */ /* 0x000fe200078e0005 */
[----:B------:R-:W-:Y:S05]  /*3df50*/  BRA `(.L_x_15633) ;  /* 0x000006b000007947 */ /* 0x000fea0003800000 */
.L_x_15634:
        /* <DEDUP_REMOVED lines=27> */
.L_x_15638:
[----:B------:R-:W-:Y:S05]  /*3e110*/  BSYNC B5 ;  /* 0x0000000000057941 */ /* 0x000fea0003800000 */
.L_x_15637:
        /* <DEDUP_REMOVED lines=21> */
.L_x_15640:
[----:B------:R-:W-:Y:S05]  /*3e270*/  BSYNC B5 ;  /* 0x0000000000057941 */ /* 0x000fea0003800000 */
.L_x_15639:
[----:B------:R-:W0:Y:S01]  /*3e280*/  DMUL R66, R66, 8.11296384146066816958e+31 ;  /* 0x4690000042427828 */ /* 0x000e220000000000 */
[----:B------:R-:W-:Y:S05]  /*3e290*/  BRA `(.L_x_15633) ;  /* 0x0000037000007947 */ /* 0x000fea0003800000 */
.L_x_15619:
        /* <DEDUP_REMOVED lines=24> */
.L_x_15642:
[----:B------:R-:W-:Y:S05]  /*3e420*/  BSYNC B5 ;  /* 0x0000000000057941 */ /* 0x000fea0003800000 */
.L_x_15641:
        /* <DEDUP_REMOVED lines=28> */
.L_x_15644:
[----:B------:R-:W-:Y:S05]  /*3e5f0*/  BSYNC B5 ;  /* 0x0000000000057941 */ /* 0x000fea0003800000 */
.L_x_15643:
[----:B--2-4-:R2:W4:-:S06]  /*3e600*/  DMUL R46, R2, R46 ;  /* 0x0000002e022e7228 */ /* 0x01450c0000000000 */
.L_x_15633:
[----:B------:R-:W-:Y:S05]  /*3e610*/  BSYNC B4 ;  /* 0x0000000000047941 */ /* 0x000fea0003800000 */
.L_x_15618:
[----:B------:R-:W-:Y:S05]  /*3e620*/  BRA `(.L_x_15645) ;  /* 0x0000002000007947 */ /* 0x000fea0003800000 */
.L_x_15612:
[----:B------:R4:W0:-:S04]  /*3e630*/  DMUL R46, R44, 9.00719925474099200000e+15 ;  /* 0x434000002c2e7828 */ /* 0x0008080000000000 */
[----:B------:R-:W3:-:S06]  /*3e640*/  DMUL R66, R66, 9.00719925474099200000e+15 ;  /* 0x4340000042427828 */ /* 0x000ecc0000000000 */
.L_x_15645:
[----:B0---4-:R-:W-:Y:S05]  /*3e650*/  BSYNC B2 ;  /* 0x0000000000027941 */ /* 0x011fea0003800000 */
.L_x_15611:
        /* <DEDUP_REMOVED lines=28> */
.L_x_15647:
[----:B------:R-:W-:Y:S05]  /*3e820*/  BSYNC B2 ;  /* 0x0000000000027941 */ /* 0x000fea0003800000 */
.L_x_15646:
        /* <DEDUP_REMOVED lines=43> */
.L_x_15649:
[----:B------:R-:W-:Y:S02]  /*3eae0*/  FSEL R2, RZ, 3.37028055040000000000e+12, P1 ;  /* 0x54442d18ff027808 */ /* 0x000fe40000800000 */
[----:B------:R-:W-:Y:S02]  /*3eaf0*/  FSEL R3, RZ, 2.1426990032196044922, P1 ;  /* 0x400921fbff037808 */ /* 0x000fe40000800000 */
.L_x_15650:
[----:B------:R-:W-:Y:S05]  /*3eb00*/  BSYNC B0 ;  /* 0x0000000000007941 */ /* 0x000fea0003800000 */
.L_x_15648:
[----:B------:R0:W2:Y:S02]  /*3eb10*/  DADD R46, |R46|, |R66| ;  /* 0x000000002e2e7229 */ /* 0x0000a40000000642 */
[----:B0-----:R-:W-:-:S04]  /*3eb20*/  LOP3.LUT R67, R3, 0x80000000, R67, 0xb8, !PT ;  /* 0x8000000003437812 */ /* 0x001fc800078eb843 */
[----:B--2---:R-:W0:-:S06]  /*3eb30*/  DSETP.GTU.AND P0, PT, |R46|, +INF , PT ;  /* 0x7ff000002e00742a */ /* 0x004e0c0003f0c200 */
[----:B0-----:R-:W-:Y:S02]  /*3eb40*/  FSEL R2, R46, R2, P0 ;  /* 0x000000022e027208 */ /* 0x001fe40000000000 */
[----:B------:R-:W-:Y:S02]  /*3eb50*/  FSEL R3, R47, R67, P0 ;  /* 0x000000432f037208 */ /* 0x000fe40000000000 */
.L_x_15617:
[----:B------:R-:W-:Y:S05]  /*3eb60*/  BSYNC B3 ;  /* 0x0000000000037941 */ /* 0x000fea0003800000 */
.L_x_15610:
[----:B----4-:R-:W-:Y:S01]  /*3eb70*/  LOP3.LUT R19, R3, 0x80000000, R19, 0xb8, !PT ;  /* 0x8000000003137812 */ /* 0x010fe200078eb813 */
[----:B------:R-:W-:Y:S01]  /*3eb80*/  IMAD.MOV.U32 R18, RZ, RZ, R2 ;  /* 0x000000ffff127224 */ /* 0x000fe200078e0002 */
[----:B--23--:R-:W-:Y:S01]  /*3eb90*/  LOP3.LUT R17, R65, 0x80000000, R17, 0xb8, !PT ;  /* 0x8000000041117812 */ /* 0x00cfe200078eb811 */
[----:B------:R-:W-:Y:S01]  /*3eba0*/  IMAD.MOV.U32 R16, RZ, RZ, R64 ;  /* 0x000000ffff107224 */ /* 0x000fe200078e0040 */
[----:B------:R-:W-:Y:S05]  /*3ebb0*/  BRA `(.L_x_15574) ;  /* 0x000044f000007947 */ /* 0x000fea0003800000 */
.L_x_15573:
        /* <DEDUP_REMOVED lines=91> */
.L_x_15656:
[----:B------:R-:W-:Y:S05]  /*3f170*/  BSYNC B0 ;  /* 0x0000000000007941 */ /* 0x000fea0003800000 */
.L_x_15655:
        /* <DEDUP_REMOVED lines=8> */
.L_x_15658:
[----:B------:R-:W-:Y:S05]  /*3f200*/  BSYNC B3 ;  /* 0x0000000000037941 */ /* 0x000fea0003800000 */
.L_x_15657:
        /* <DEDUP_REMOVED lines=43> */
.L_x_15660:
[----:B------:R-:W-:-:S04]  /*3f4c0*/  ISETP.GE.AND P0, PT, R45, RZ, PT ;  /* 0x000000ff2d00720c */ /* 0x000fc80003f06270 */
[----:B------:R-:W-:Y:S02]  /*3f4d0*/  FSEL R6, RZ, 3.37028055040000000000e+12, P0 ;  /* 0x54442d18ff067808 */ /* 0x000fe40000000000 */
[----:B------:R-:W-:Y:S02]  /*3f4e0*/  FSEL R7, RZ, 2.1426990032196044922, P0 ;  /* 0x400921fbff077808 */ /* 0x000fe40000000000 */
.L_x_15661:
[----:B------:R-:W-:Y:S05]  /*3f4f0*/  BSYNC B0 ;  /* 0x0000000000007941 */ /* 0x000fea0003800000 */
.L_x_15659:
[----:B------:R-:W3:Y:S01]  /*3f500*/  DADD R2, |R16|, |R18| ;  /* 0x0000000010027229 */ /* 0x000ee20000000612 */
[----:B------:R-:W-:-:S03]  /*3f510*/  LOP3.LUT R11, R7, 0x80000000, R11, 0xb8, !PT ;  /* 0x80000000070b7812 */ /* 0x000fc600078eb80b */
[----:B--2---:R-:W-:-:S04]  /*3f520*/  DMUL R46, R46, 0.5 ;  /* 0x3fe000002e2e7828 */ /* 0x004fc80000000000 */
[----:B---3--:R-:W2:-:S06]  /*3f530*/  DSETP.GTU.AND P0, PT, |R2|, +INF , PT ;  /* 0x7ff000000200742a */ /* 0x008e8c0003f0c200 */
[----:B--2---:R-:W-:Y:S02]  /*3f540*/  FSEL R6, R2, R6, P0 ;  /* 0x0000000602067208 */ /* 0x004fe40000000000 */
[----:B------:R-:W-:Y:S01]  /*3f550*/  FSEL R7, R3, R11, P0 ;  /* 0x0000000b03077208 */ /* 0x000fe20000000000 */
[----:B------:R-:W-:Y:S05]  /*3f560*/  BRA `(.L_x_15662) ;  /* 0x000039c000007947 */ /* 0x000fea0003800000 */
.L_x_15654:
        /* <DEDUP_REMOVED lines=112> */
.L_x_15664:
[----:B------:R-:W-:Y:S05]  /*3fc70*/  BSYNC B0 ;  /* 0x0000000000007941 */ /* 0x000fea0003800000 */
.L_x_15663:
        /* <DEDUP_REMOVED lines=10> */
.L_x_15666:
[----:B------:R-:W-:Y:S05]  /*3fd20*/  BSYNC B3 ;  /* 0x0000000000037941 */ /* 0x000fea0003800000 */
.L_x_15665:
        /* <DEDUP_REMOVED lines=43> */
.L_x_15668:
[----:B------:R-:W-:-:S04]  /*3ffe0*/  ISETP.GE.AND P0, PT, R45, RZ, PT ;  /* 0x000000ff2d00720c */ /* 0x000fc80003f06270 */
[----:B0-----:R-:W-:Y:S02]  /*3fff0*/  FSEL R6, RZ, 3.37028055040000000000e+12, P0 ;  /* 0x54442d18ff067808 */ /* 0x001fe40000000000 */
[----:B------:R-:W-:Y:S02]  /*40000*/  FSEL R7, RZ, 2.1426990032196044922, P0 ;  /* 0x400921fbff077808 */ /* 0x000fe40000000000 */
.L_x_15669:
[----:B------:R-:W-:Y:S05]  /*40010*/  BSYNC B0 ;  /* 0x0000000000007941 */ /* 0x000fea0003800000 */
.L_x_15667:
[----:B------:R-:W0:Y:S01]  /*40020*/  DADD R2, |R16|, |R18| ;  /* 0x0000000010027229 */ /* 0x000e220000000612 */
[----:B------:R-:W-:-:S05]  /*40030*/  LOP3.LUT R11, R7, 0x80000000, R11, 0xb8, !PT ;  /* 0x80000000070b7812 */ /* 0x000fca00078eb80b */
[----:B0-----:R-:W0:-:S06]  /*40040*/  DSETP.GTU.AND P0, PT, |R2|, +INF , PT ;  /* 0x7ff000000200742a */ /* 0x001e0c0003f0c200 */
[----:B0-----:R-:W-:Y:S02]  /*40050*/  FSEL R6, R2, R6, P0 ;  /* 0x0000000602067208 */ /* 0x001fe40000000000 */
[----:B------:R-:W-:Y:S01]  /*40060*/  FSEL R7, R3, R11, P0 ;  /* 0x0000000b03077208 */ /* 0x000fe20000000000 */
[----:B------:R-:W-:Y:S05]  /*40070*/  BRA `(.L_x_15662) ;  /* 0x00002eb000007947 */ /* 0x000fea0003800000 */
.L_x_15653:
        /* <DEDUP_REMOVED lines=23> */
.L_x_15671:
[----:B------:R-:W-:Y:S05]  /*401f0*/  BSYNC B3 ;  /* 0x0000000000037941 */ /* 0x000fea0003800000 */
.L_x_15670:
        /* <DEDUP_REMOVED lines=23> */
[----:B-1----:R-:W-:Y:S05]  /*40370*/  CALL.REL.NOINC `($__internal_28_$__cuda_sm20_div_rn_f64_full) ;  /* 0x00047b3000007944 */ /* 0x002fea0003c00000 */
[----:B------:R-:W-:Y:S02]  /*40380*/  IMAD.MOV.U32 R4, RZ, RZ, R2 ;  /* 0x000000ffff047224 */ /* 0x000fe400078e0002 */
[----:B------:R-:W-:Y:S02]  /*40390*/  IMAD.MOV.U32 R5, RZ, RZ, R3 ;  /* 0x000000ffff057224 */ /* 0x000fe400078e0003 */
.L_x_15673:
[----:B------:R-:W-:Y:S05]  /*403a0*/  BSYNC B3 ;  /* 0x0000000000037941 */ /* 0x000fea0003800000 */
.L_x_15672:
        /* <DEDUP_REMOVED lines=113> */
.L_x_15675:
[----:B------:R-:W-:Y:S05]  /*40ac0*/  BSYNC B0 ;  /* 0x0000000000007941 */ /* 0x000fea0003800000 */
.L_x_15674:
        /* <DEDUP_REMOVED lines=10> */
.L_x_15677:
[----:B------:R-:W-:Y:S05]  /*40b70*/  BSYNC B3 ;  /* 0x0000000000037941 */ /* 0x000fea0003800000 */
.L_x_15676:
        /* <DEDUP_REMOVED lines=43> */
.L_x_15679:
[----:B------:R-:W-:-:S04]  /*40e30*/  ISETP.GE.AND P0, PT, R45, RZ, PT ;  /* 0x000000ff2d00720c */ /* 0x000fc80003f06270 */
[----:B0-----:R-:W-:Y:S02]  /*40e40*/  FSEL R6, RZ, 3.37028055040000000000e+12, P0 ;  /* 0x54442d18ff067808 */ /* 0x001fe40000000000 */
[----:B------:R-:W-:Y:S02]  /*40e50*/  FSEL R7, RZ, 2.1426990032196044922, P0 ;  /* 0x400921fbff077808 */ /* 0x000fe40000000000 */
.L_x_15680:
[----:B------:R-:W-:Y:S05]  /*40e60*/  BSYNC B0 ;  /* 0x0000000000007941 */ /* 0x000fea0003800000 */
.L_x_15678:
[----:B------:R-:W0:Y:S01]  /*40e70*/  DADD R2, |R16|, |R18| ;  /* 0x0000000010027229 */ /* 0x000e220000000612 */
[----:B------:R-:W-:-:S03]  /*40e80*/  LOP3.LUT R11, R7, 0x80000000, R11, 0xb8, !PT ;  /* 0x80000000070b7812 */ /* 0x000fc600078eb80b */
[----:B--2---:R-:W-:-:S04]  /*40e90*/  DADD R46, R46, 1 ;  /* 0x3ff000002e2e7429 */ /* 0x004fc80000000000 */
[----:B0-----:R-:W0:-:S06]  /*40ea0*/  DSETP.GTU.AND P0, PT, |R2|, +INF , PT ;  /* 0x7ff000000200742a */ /* 0x001e0c0003f0c200 */
[----:B0-----:R-:W-:Y:S02]  /*40eb0*/  FSEL R6, R2, R6, P0 ;  /* 0x0000000602067208 */ /* 0x001fe40000000000 */
[----:B------:R-:W-:Y:S01]  /*40ec0*/  FSEL R7, R3, R11, P0 ;  /* 0x0000000b03077208 */ /* 0x000fe20000000000 */
[----:B------:R-:W-:Y:S05]  /*40ed0*/  BRA `(.L_x_15662) ;  /* 0x0000205000007947 */ /* 0x000fea0003800000 */
.L_x_15652:
        /* <DEDUP_REMOVED lines=86> */
.L_x_15684:
[----:B------:R-:W-:Y:S05]  /*41440*/  BSYNC B0 ;  /* 0x0000000000007941 */ /* 0x000fea0003800000 */
.L_x_15683:
        /* <DEDUP_REMOVED lines=8> */
.L_x_15686:
[----:B------:R-:W-:Y:S05]  /*414d0*/  BSYNC B3 ;  /* 0x0000000000037941 */ /* 0x000fea0003800000 */
.L_x_15685:
        /* <DEDUP_REMOVED lines=35> */
.L_x_15688:
[----:B0--3--:R-:W-:Y:S05]  /*41710*/  BSYNC B0 ;  /* 0x0000000000007941 */ /* 0x009fea0003800000 */
.L_x_15687:
[----:B------:R-:W-:Y:S01]  /*41720*/  LOP3.LUT R3, R7, 0x80000000, R19, 0xb8, !PT ;  /* 0x8000000007037812 */ /* 0x000fe200078eb813 */
[----:B--2---:R-:W0:Y:S01]  /*41730*/  DMUL R46, R46, 0.5 ;  /* 0x3fe000002e2e7828 */ /* 0x004e220000000000 */
[----:B------:R-:W-:Y:S02]  /*41740*/  FSEL R6, R4, R6, P0 ;  /* 0x0000000604067208 */ /* 0x000fe40000000000 */
[----:B------:R-:W-:Y:S01]  /*41750*/  FSEL R7, R5, R3, P0 ;  /* 0x0000000305077208 */ /* 0x000fe20000000000 */
[----:B------:R-:W-:Y:S05]  /*41760*/  BRA `(.L_x_15662) ;  /* 0x000017c000007947 */ /* 0x000fea0003800000 */
.L_x_15682:
        /* <DEDUP_REMOVED lines=112> */
.L_x_15690:
[----:B------:R-:W-:Y:S05]  /*41e70*/  BSYNC B0 ;  /* 0x0000000000007941 */ /* 0x000fea0003800000 */
.L_x_15689:
        /* <DEDUP_REMOVED lines=10> */
.L_x_15692:
[----:B------:R-:W-:Y:S05]  /*41f20*/  BSYNC B3 ;  /* 0x0000000000037941 */ /* 0x000fea0003800000 */
.L_x_15691:
        /* <DEDUP_REMOVED lines=35> */
.L_x_15694:
[----:B0--3--:R-:W-:Y:S05]  /*42160*/  BSYNC B0 ;  /* 0x0000000000007941 */ /* 0x009fea0003800000 */
.L_x_15693:
[----:B------:R-:W-:Y:S02]  /*42170*/  LOP3.LUT R5, R7, 0x80000000, R19, 0xb8, !PT ;  /* 0x8000000007057812 */ /* 0x000fe400078eb813 */
[----:B------:R-:W-:Y:S02]  /*42180*/  FSEL R6, R2, R6, P1 ;  /* 0x0000000602067208 */ /* 0x000fe40000800000 */
[----:B------:R-:W-:Y:S01]  /*42190*/  FSEL R7, R3, R5, P1 ;  /* 0x0000000503077208 */ /* 0x000fe20000800000 */
[----:B------:R-:W-:Y:S05]  /*421a0*/  BRA `(.L_x_15662) ;  /* 0x00000d8000007947 */ /* 0x000fea0003800000 */
.L_x_15681:
        /* <DEDUP_REMOVED lines=23> */
.L_x_15696:
[----:B------:R-:W-:Y:S05]  /*42320*/  BSYNC B3 ;  /* 0x0000000000037941 */ /* 0x000fea0003800000 */
.L_x_15695:
        /* <DEDUP_REMOVED lines=26> */
.L_x_15698:
[----:B------:R-:W-:Y:S05]  /*424d0*/  BSYNC B3 ;  /* 0x0000000000037941 */ /* 0x000fea0003800000 */
.L_x_15697:
        /* <DEDUP_REMOVED lines=113> */
.L_x_15700:
[----:B------:R-:W-:Y:S05]  /*42bf0*/  BSYNC B0 ;  /* 0x0000000000007941 */ /* 0x000fea0003800000 */
.L_x_15699:
        /* <DEDUP_REMOVED lines=10> */
.L_x_15702:
[----:B------:R-:W-:Y:S05]  /*42ca0*/  BSYNC B3 ;  /* 0x0000000000037941 */ /* 0x000fea0003800000 */
.L_x_15701:
        /* <DEDUP_REMOVED lines=36> */
.L_x_15704:
[----:B0-23--:R-:W-:Y:S05]  /*42ef0*/  BSYNC B0 ;  /* 0x0000000000007941 */ /* 0x00dfea0003800000 */
.L_x_15703:
[----:B------:R-:W-:Y:S02]  /*42f00*/  LOP3.LUT R5, R7, 0x80000000, R19, 0xb8, !PT ;  /* 0x8000000007057812 */ /* 0x000fe400078eb813 */
[----:B------:R-:W-:Y:S02]  /*42f10*/  FSEL R6, R2, R6, P1 ;  /* 0x0000000602067208 */ /* 0x000fe40000800000 */
[----:B------:R-:W-:Y:S02]  /*42f20*/  FSEL R7, R3, R5, P1 ;  /* 0x0000000503077208 */ /* 0x000fe40000800000 */
.L_x_15662:
[----:B0-----:R-:W-:Y:S05]  /*42f30*/  BSYNC B2 ;  /* 0x0000000000027941 */ /* 0x001fea0003800000 */
.L_x_15651:
[----:B--2---:R-:W0:Y:S01]  /*42f40*/  DADD R46, R46, c[0x2][0x50] ;  /* 0x008014002e2e7629 */ /* 0x004e220000000000 */
[----:B------:R-:W-:Y:S01]  /*42f50*/  LOP3.LUT R19, R7, 0x80000000, R19, 0xb8, !PT ;  /* 0x8000000007137812 */ /* 0x000fe200078eb813 */
[----:B------:R-:W-:-:S08]  /*42f60*/  IMAD.MOV.U32 R18, RZ, RZ, R6 ;  /* 0x000000ffff127224 */ /* 0x000fd000078e0006 */
[----:B0-----:R-:W-:Y:S01]  /*42f70*/  LOP3.LUT R17, R47, 0x80000000, R17, 0xb8, !PT ;  /* 0x800000002f117812 */ /* 0x001fe200078eb811 */
[----:B------:R-:W-:Y:S01]  /*42f80*/  IMAD.MOV.U32 R16, RZ, RZ, R46 ;  /* 0x000000ffff107224 */ /* 0x000fe200078e002e */
[----:B------:R-:W-:Y:S05]  /*42f90*/  BRA `(.L_x_15574) ;  /* 0x0000011000007947 */ /* 0x000fea0003800000 */
.L_x_15572:
        /* <DEDUP_REMOVED lines=17> */
.L_x_15574:
[----:B------:R-:W-:Y:S05]  /*430b0*/  BSYNC B1 ;  /* 0x0000000000017941 */ /* 0x000fea0003800000 */
.L_x_15571:
        /* <DEDUP_REMOVED lines=13> */
.L_x_14632:
        /* <DEDUP_REMOVED lines=203> */
[----:B------:R-:W-:Y:S05]  /*43e40*/  CALL.REL.NOINC `($__internal_29_$__cuda_sm20_dsqrt_rn_f64_mediumpath_v1) ;  /* 0x000446c000007944 */ /* 0x000fea0003c00000 */
[----:B------:R-:W-:Y:S02]  /*43e50*/  IMAD.MOV.U32 R2, RZ, RZ, R4 ;  /* 0x000000ffff027224 */ /* 0x000fe400078e0004 */
.L_x_15712:
[----:B------:R-:W-:Y:S05]  /*43e60*/  BSYNC B3 ;  /* 0x0000000000037941 */ /* 0x000fea0003800000 */
.L_x_15711:
        /* <DEDUP_REMOVED lines=62> */
.L_x_15710:
        /* <DEDUP_REMOVED lines=36> */
.L_x_15720:
[----:B------:R-:W-:Y:S05]  /*44490*/  BSYNC B4 ;  /* 0x0000000000047941 */ /* 0x000fea0003800000 */
.L_x_15719:
[----:B------:R-:W-:Y:S05]  /*444a0*/  BRA `(.L_x_15718) ;  /* 0x0000001000007947 */ /* 0x000fea0003800000 */
.L_x_15717:
[----:B------:R0:W1:-:S06]  /*444b0*/  DADD R36, -R66, R64 ;  /* 0x0000000042247229 */ /* 0x00004c0000000140 */
.L_x_15718:
[----:B------:R-:W-:Y:S05]  /*444c0*/  BSYNC B3 ;  /* 0x0000000000037941 */ /* 0x000fea0003800000 */
.L_x_15716:
        /* <DEDUP_REMOVED lines=29> */
[----:B------:R-:W-:Y:S01]  /*446a0*/  MOV R4, R2 ;  /* 0x0000000200047202 */ /* 0x000fe20000000f00 */
[----:B------:R-:W-:Y:S02]  /*446b0*/  IMAD.MOV.U32 R5, RZ, RZ, R3 ;  /* 0x000000ffff057224 */ /* 0x000fe400078e0003 */
.L_x_15725:
[----:B------:R-:W-:Y:S05]  /*446c0*/  BSYNC B4 ;  /* 0x0000000000047941 */ /* 0x000fea0003800000 */
.L_x_15724:
[----:B------:R-:W-:Y:S02]  /*446d0*/  IMAD.MOV.U32 R2, RZ, RZ, R4 ;  /* 0x000000ffff027224 */ /* 0x000fe400078e0004 */
[----:B------:R-:W-:Y:S01]  /*446e0*/  IMAD.MOV.U32 R3, RZ, RZ, R5 ;  /* 0x000000ffff037224 */ /* 0x000fe200078e0005 */
[----:B------:R-:W-:Y:S05]  /*446f0*/  BRA `(.L_x_15723) ;  /* 0x0000001000007947 */ /* 0x000fea0003800000 */
.L_x_15722:
[----:B------:R2:W3:-:S06]  /*44700*/  DADD R2, R38, -R4 ;  /* 0x0000000026027229 */ /* 0x0004cc0000000804 */
.L_x_15723:
[----:B------:R-:W-:Y:S05]  /*44710*/  BSYNC B3 ;  /* 0x0000000000037941 */ /* 0x000fea0003800000 */
.L_x_15721:
        /* <DEDUP_REMOVED lines=27> */
[----:B0-----:R-:W-:Y:S05]  /*448d0*/  CALL.REL.NOINC `($__internal_29_$__cuda_sm20_dsqrt_rn_f64_mediumpath_v1) ;  /* 0x00043c3000007944 */ /* 0x001fea0003c00000 */
[----:B------:R-:W-:Y:S02]  /*448e0*/  IMAD.MOV.U32 R6, RZ, RZ, R4 ;  /* 0x000000ffff067224 */ /* 0x000fe400078e0004 */
[----:B------:R-:W-:-:S02]  /*448f0*/  IMAD.MOV.U32 R7, RZ, RZ, R3 ;  /* 0x000000ffff077224 */ /* 0x000fc400078e0003 */
.L_x_15727:
[----:B------:R-:W-:Y:S05]  /*44900*/  BSYNC B3 ;  /* 0x0000000000037941 */ /* 0x000fea0003800000 */
.L_x_15726:
        /* <DEDUP_REMOVED lines=66> */
.L_x_15728:
        /* <DEDUP_REMOVED lines=22> */
.L_x_15730:
[----:B------:R-:W-:Y:S05]  /*44e90*/  BSYNC B3 ;  /* 0x0000000000037941 */ /* 0x000fea0003800000 */
.L_x_15729:
        /* <DEDUP_REMOVED lines=16> */
.L_x_15715:
        /* <DEDUP_REMOVED lines=24> */
[----:B------:R-:W-:Y:S05]  /*45120*/  CALL.REL.NOINC `($__internal_29_$__cuda_sm20_dsqrt_rn_f64_mediumpath_v1) ;  /* 0x000433e000007944 */ /* 0x000fea0003c00000 */
[----:B------:R-:W-:Y:S02]  /*45130*/  IMAD.MOV.U32 R2, RZ, RZ, R4 ;  /* 0x000000ffff027224 */ /* 0x000fe400078e0004 */
.L_x_15733:
[----:B------:R-:W-:Y:S05]  /*45140*/  BSYNC B3 ;  /* 0x0000000000037941 */ /* 0x000fea0003800000 */
.L_x_15732:
        /* <DEDUP_REMOVED lines=26> */
[----:B------:R-:W-:Y:S05]  /*452f0*/  CALL.REL.NOINC `($__internal_28_$__cuda_sm20_div_rn_f64_full) ;  /* 0x00042bb000007944 */ /* 0x000fea0003c00000 */
.L_x_15736:
[----:B------:R-:W-:Y:S05]  /*45300*/  BSYNC B3 ;  /* 0x0000000000037941 */ /* 0x000fea0003800000 */
.L_x_15735:
        /* <DEDUP_REMOVED lines=16> */
.L_x_15734:
        /* <DEDUP_REMOVED lines=56> */
.L_x_15737:
[----:B------:R-:W-:Y:S01]  /*45790*/  IMAD.MOV.U32 R2, RZ, RZ, 0x0 ;  /* 0x00000000ff027424 */ /* 0x000fe200078e00ff */
[----:B------:R-:W-:Y:S01]  /*457a0*/  FSETP.NEU.FTZ.AND P0, PT, R5, RZ, PT ;  /* 0x000000ff0500720b */ /* 0x000fe20003f1d000 */
[----:B------:R-:W-:-:S06]  /*457b0*/  IMAD.MOV.U32 R3, RZ, RZ, 0x7ff00000 ;  /* 0x7ff00000ff037424 */ /* 0x000fcc00078e00ff */
[----:B------:R-:W0:-:S10]  /*457c0*/  DFMA R2, R4, R2, +INF ;  /* 0x7ff000000402742b */ /* 0x000e140000000002 */
[----:B0-----:R-:W-:Y:S02]  /*457d0*/  FSEL R36, R2, RZ, P0 ;  /* 0x000000ff02247208 */ /* 0x001fe40000000000 */
[----:B------:R-:W-:Y:S01]  /*457e0*/  FSEL R37, R3, -QNAN , P0 ;  /* 0xfff0000003257808 */ /* 0x000fe20000000000 */
[----:B------:R-:W-:Y:S05]  /*457f0*/  BRA `(.L_x_15713) ;  /* 0x000004d000007947 */ /* 0x000fea0003800000 */
.L_x_15731:
        /* <DEDUP_REMOVED lines=25> */
.L_x_15739:
[----:B------:R-:W-:Y:S05]  /*45990*/  BSYNC B3 ;  /* 0x0000000000037941 */ /* 0x000fea0003800000 */
.L_x_15738:
        /* <DEDUP_REMOVED lines=19> */
[----:B------:R-:W-:Y:S01]  /*45ad0*/  IMAD.MOV.U32 R36, RZ, RZ, R2 ;  /* 0x000000ffff247224 */ /* 0x000fe200078e0002 */
[----:B------:R-:W-:Y:S02]  /*45ae0*/  MOV R37, R3 ;  /* 0x0000000300257202 */ /* 0x000fe40000000f00 */
.L_x_15741:
[----:B------:R-:W-:Y:S05]  /*45af0*/  BSYNC B3 ;  /* 0x0000000000037941 */ /* 0x000fea0003800000 */
.L_x_15740:
[----:B------:R-:W-:Y:S05]  /*45b00*/  BRA `(.L_x_15713) ;  /* 0x000001c000007947 */ /* 0x000fea0003800000 */
.L_x_15714:
        /* <DEDUP_REMOVED lines=23> */
[----:B------:R-:W-:Y:S05]  /*45c80*/  CALL.REL.NOINC `($__internal_29_$__cuda_sm20_dsqrt_rn_f64_mediumpath_v1) ;  /* 0x0004288000007944 */ /* 0x000fea0003c00000 */
[----:B------:R-:W-:Y:S02]  /*45c90*/  IMAD.MOV.U32 R5, RZ, RZ, R3 ;  /* 0x000000ffff057224 */ /* 0x000fe400078e0003 */
.L_x_15743:
[----:B------:R-:W-:Y:S05]  /*45ca0*/  BSYNC B3 ;  /* 0x0000000000037941 */ /* 0x000fea0003800000 */
.L_x_15742:
[----:B-1----:R-:W-:Y:S02]  /*45cb0*/  IMAD.MOV.U32 R36, RZ, RZ, R4 ;  /* 0x000000ffff247224 */ /* 0x002fe400078e0004 */
[----:B------:R-:W-:Y:S02]  /*45cc0*/  IMAD.MOV.U32 R37, RZ, RZ, R5 ;  /* 0x000000ffff257224 */ /* 0x000fe400078e0005 */
.L_x_15713:
[----:B------:R-:W-:Y:S05]  /*45cd0*/  BSYNC B2 ;  /* 0x0000000000027941 */ /* 0x000fea0003800000 */
.L_x_15709:
        /* <DEDUP_REMOVED lines=25> */
.L_x_15748:
[----:B------:R-:W-:Y:S05]  /*45e70*/  BSYNC B4 ;  /* 0x0000000000047941 */ /* 0x000fea0003800000 */
.L_x_15747:
        /* <DEDUP_REMOVED lines=23> */
.L_x_15750:
        /* <DEDUP_REMOVED lines=43> */
.L_x_15749:
        /* <DEDUP_REMOVED lines=38> */
.L_x_15759:
[----:B------:R-:W-:Y:S05]  /*46500*/  BSYNC B6 ;  /* 0x0000000000067941 */ /* 0x000fea0003800000 */
.L_x_15758:
[----:B------:R-:W-:Y:S05]  /*46510*/  BRA `(.L_x_15757) ;  /* 0x0000001000007947 */ /* 0x000fea0003800000 */
.L_x_15756:
[----:B------:R0:W3:-:S06]  /*46520*/  DADD R68, -R66, R64 ;  /* 0x0000000042447229 */ /* 0x0000cc0000000140 */
.L_x_15757:
[----:B------:R-:W-:Y:S05]  /*46530*/  BSYNC B5 ;  /* 0x0000000000057941 */ /* 0x000fea0003800000 */
.L_x_15755:
        /* <DEDUP_REMOVED lines=28> */
.L_x_15764:
[----:B------:R-:W-:Y:S05]  /*46700*/  BSYNC B6 ;  /* 0x0000000000067941 */ /* 0x000fea0003800000 */
.L_x_15763:
[----:B------:R-:W-:Y:S01]  /*46710*/  MOV R32, R2 ;  /* 0x0000000200207202 */ /* 0x000fe20000000f00 */
[----:B------:R-:W-:Y:S01]  /*46720*/  IMAD.MOV.U32 R33, RZ, RZ, R3 ;  /* 0x000000ffff217224 */ /* 0x000fe200078e0003 */
[----:B------:R-:W-:Y:S05]  /*46730*/  BRA `(.L_x_15762) ;  /* 0x0000001000007947 */ /* 0x000fea0003800000 */
.L_x_15761:
[----:B------:R4:W0:-:S06]  /*46740*/  DADD R32, -R62, R38 ;  /* 0x000000003e207229 */ /* 0x00080c0000000126 */
.L_x_15762:
[----:B------:R-:W-:Y:S05]  /*46750*/  BSYNC B5 ;  /* 0x0000000000057941 */ /* 0x000fea0003800000 */
.L_x_15760:
        /* <DEDUP_REMOVED lines=28> */
[----:B0-2-4-:R-:W-:Y:S05]  /*46920*/  CALL.REL.NOINC `($__internal_29_$__cuda_sm20_dsqrt_rn_f64_mediumpath_v1) ;  /* 0x00041be000007944 */ /* 0x015fea0003c00000 */
[----:B------:R-:W-:Y:S02]  /*46930*/  IMAD.MOV.U32 R5, RZ, RZ, R3 ;  /* 0x000000ffff057224 */ /* 0x000fe400078e0003 */
.L_x_15766:
[----:B------:R-:W-:Y:S05]  /*46940*/  BSYNC B5 ;  /* 0x0000000000057941 */ /* 0x000fea0003800000 */
.L_x_15765:
[----:B01----:R-:W-:Y:S02]  /*46950*/  IMAD.MOV.U32 R34, RZ, RZ, R4 ;  /* 0x000000ffff227224 */ /* 0x003fe400078e0004 */
[----:B------:R-:W-:Y:S01]  /*46960*/  IMAD.MOV.U32 R35, RZ, RZ, R5 ;  /* 0x000000ffff237224 */ /* 0x000fe200078e0005 */
[----:B------:R-:W-:Y:S05]  /*46970*/  BRA `(.L_x_15767) ;  /* 0x0000098000007947 */ /* 0x000fea0003800000 */
.L_x_15754:
        /* <DEDUP_REMOVED lines=28> */
[----:B0-2---:R-:W-:Y:S05]  /*46b40*/  CALL.REL.NOINC `($__internal_29_$__cuda_sm20_dsqrt_rn_f64_mediumpath_v1) ;  /* 0x000419c000007944 */ /* 0x005fea0003c00000 */
[----:B------:R-:W-:Y:S02]  /*46b50*/  IMAD.MOV.U32 R5, RZ, RZ, R3 ;  /* 0x000000ffff057224 */ /* 0x000fe400078e0003 */
.L_x_15770:
[----:B------:R-:W-:Y:S05]  /*46b60*/  BSYNC B5 ;  /* 0x0000000000057941 */ /* 0x000fea0003800000 */
.L_x_15769:
[----:B01----:R-:W-:Y:S02]  /*46b70*/  IMAD.MOV.U32 R34, RZ, RZ, R4 ;  /* 0x000000ffff227224 */ /* 0x003fe400078e0004 */
[----:B------:R-:W-:Y:S01]  /*46b80*/  IMAD.MOV.U32 R35, RZ, RZ, R5 ;  /* 0x000000ffff237224 */ /* 0x000fe200078e0005 */
[----:B------:R-:W-:Y:S05]  /*46b90*/  BRA `(.L_x_15767) ;  /* 0x0000076000007947 */ /* 0x000fea0003800000 */
.L_x_15768:
        /* <DEDUP_REMOVED lines=28> */
[----:B--2---:R-:W-:Y:S05]  /*46d60*/  CALL.REL.NOINC `($__internal_29_$__cuda_sm20_dsqrt_rn_f64_mediumpath_v1) ;  /* 0x000417a000007944 */ /* 0x004fea0003c00000 */
[----:B------:R-:W-:Y:S02]  /*46d70*/  IMAD.MOV.U32 R8, RZ, RZ, R4 ;  /* 0x000000ffff087224 */ /* 0x000fe400078e0004 */
[----:B------:R-:W-:Y:S02]  /*46d80*/  IMAD.MOV.U32 R9, RZ, RZ, R3 ;  /* 0x000000ffff097224 */ /* 0x000fe400078e0003 */
.L_x_15772:
[----:B------:R-:W-:Y:S05]  /*46d90*/  BSYNC B5 ;  /* 0x0000000000057941 */ /* 0x000fea0003800000 */
.L_x_15771:
        /* <DEDUP_REMOVED lines=21> */
.L_x_15774:
[----:B------:R-:W-:Y:S05]  /*46ef0*/  BSYNC B5 ;  /* 0x0000000000057941 */ /* 0x000fea0003800000 */
.L_x_15773:
[----:B------:R-:W0:Y:S01]  /*46f00*/  DMUL R10, R10, 8.11296384146066816958e+31 ;  /* 0x469000000a0a7828 */ /* 0x000e220000000000 */
[----:B------:R-:W-:Y:S02]  /*46f10*/  IMAD.MOV.U32 R34, RZ, RZ, R2 ;  /* 0x000000ffff227224 */ /* 0x000fe400078e0002 */
[----:B------:R-:W-:Y:S01]  /*46f20*/  IMAD.MOV.U32 R35, RZ, RZ, R3 ;  /* 0x000000ffff237224 */ /* 0x000fe200078e0003 */
[----:B------:R-:W-:Y:S05]  /*46f30*/  BRA `(.L_x_15767) ;  /* 0x000003c000007947 */ /* 0x000fea0003800000 */
.L_x_15753:
        /* <DEDUP_REMOVED lines=24> */
[----:B-12---:R-:W-:Y:S05]  /*470c0*/  CALL.REL.NOINC `($__internal_29_$__cuda_sm20_dsqrt_rn_f64_mediumpath_v1) ;  /* 0x0004144000007944 */ /* 0x006fea0003c00000 */
[----:B------:R-:W-:Y:S02]  /*470d0*/  IMAD.MOV.U32 R38, RZ, RZ, R4 ;  /* 0x000000ffff267224 */ /* 0x000fe400078e0004 */
[----:B------:R-:W-:-:S02]  /*470e0*/  IMAD.MOV.U32 R39, RZ, RZ, R3 ;  /* 0x000000ffff277224 */ /* 0x000fc400078e0003 */
.L_x_15776:
[----:B------:R-:W-:Y:S05]  /*470f0*/  BSYNC B5 ;  /* 0x0000000000057941 */ /* 0x000fea0003800000 */
.L_x_15775:
        /* <DEDUP_REMOVED lines=28> */
[----:B012---:R-:W-:Y:S05]  /*472c0*/  CALL.REL.NOINC `($__internal_29_$__cuda_sm20_dsqrt_rn_f64_mediumpath_v1) ;  /* 0x0004124000007944 */ /* 0x007fea0003c00000 */
[----:B------:R-:W-:Y:S02]  /*472d0*/  IMAD.MOV.U32 R5, RZ, RZ, R3 ;  /* 0x000000ffff057224 */ /* 0x000fe400078e0003 */
.L_x_15778:
[----:B------:R-:W-:Y:S05]  /*472e0*/  BSYNC B5 ;  /* 0x0000000000057941 */ /* 0x000fea0003800000 */
.L_x_15777:
[----:B01-3--:R0:W1:-:S06]  /*472f0*/  DMUL R34, R4, R38 ;  /* 0x0000002604227228 */ /* 0x00b04c0000000000 */
.L_x_15767:
[----:B0-----:R-:W-:Y:S05]  /*47300*/  BSYNC B4 ;  /* 0x0000000000047941 */ /* 0x001fea0003800000 */
.L_x_15752:
[----:B------:R-:W-:Y:S05]  /*47310*/  BRA `(.L_x_15779) ;  /* 0x0000002000007947 */ /* 0x000fea0003800000 */
.L_x_15746:
[----:B------:R-:W3:-:S04]  /*47320*/  DMUL R34, R34, 9.00719925474099200000e+15 ;  /* 0x4340000022227828 */ /* 0x000ec80000000000 */
[----:B------:R-:W4:-:S06]  /*47330*/  DMUL R10, R10, 9.00719925474099200000e+15 ;  /* 0x434000000a0a7828 */ /* 0x000f0c0000000000 */
.L_x_15779:
[----:B---3--:R-:W-:Y:S05]  /*47340*/  BSYNC B2 ;  /* 0x0000000000027941 */ /* 0x008fea0003800000 */
.L_x_15745:
        /* <DEDUP_REMOVED lines=28> */
.L_x_15781:
[----:B------:R-:W-:Y:S05]  /*47510*/  BSYNC B2 ;  /* 0x0000000000027941 */ /* 0x000fea0003800000 */
.L_x_15780:
        /* <DEDUP_REMOVED lines=43> */
.L_x_15783:
[----:B------:R-:W-:Y:S02]  /*477d0*/  FSEL R2, RZ, 3.37028055040000000000e+12, P0 ;  /* 0x54442d18ff027808 */ /* 0x000fe40000000000 */
[----:B------:R-:W-:Y:S02]  /*477e0*/  FSEL R3, RZ, 2.1426990032196044922, P0 ;  /* 0x400921fbff037808 */ /* 0x000fe40000000000 */
.L_x_15784:
[----:B------:R-:W-:Y:S05]  /*477f0*/  BSYNC B0 ;  /* 0x0000000000007941 */ /* 0x000fea0003800000 */
.L_x_15782:
[----:B------:R0:W1:Y:S02]  /*47800*/  DADD R34, |R34|, |R10| ;  /* 0x0000000022227229 */ /* 0x000064000000060a */
[----:B0-----:R-:W-:-:S04]  /*47810*/  LOP3.LUT R11, R3, 0x80000000, R11, 0xb8, !PT ;  /* 0x80000000030b7812 */ /* 0x001fc800078eb80b */
[----:B-1----:R-:W0:-:S06]  /*47820*/  DSETP.GTU.AND P0, PT, |R34|, +INF , PT ;  /* 0x7ff000002200742a */ /* 0x002e0c0003f0c200 */
[----:B0-----:R-:W-:Y:S02]  /*47830*/  FSEL R2, R34, R2, P0 ;  /* 0x0000000222027208 */ /* 0x001fe40000000000 */
[----:B------:R-:W-:Y:S02]  /*47840*/  FSEL R3, R35, R11, P0 ;  /* 0x0000000b23037208 */ /* 0x000fe40000000000 */
.L_x_15751:
[----:B------:R-:W-:Y:S05]  /*47850*/  BSYNC B3 ;  /* 0x0000000000037941 */ /* 0x000fea0003800000 */
.L_x_15744:
[----:B---3--:R-:W-:Y:S01]  /*47860*/  LOP3.LUT R39, R3, 0x80000000, R31, 0xb8, !PT ;  /* 0x8000000003277812 */ /* 0x008fe200078eb81f */
[----:B------:R-:W-:Y:S01]  /*47870*/  IMAD.MOV.U32 R38, RZ, RZ, R2 ;  /* 0x000000ffff267224 */ /* 0x000fe200078e0002 */
[----:B-12---:R-:W-:Y:S01]  /*47880*/  LOP3.LUT R37, R37, 0x80000000, R29, 0xb8, !PT ;  /* 0x8000000025257812 */ /* 0x006fe200078eb81d */
[----:B------:R-:W-:Y:S05]  /*47890*/  BRA `(.L_x_15706) ;  /* 0x0000470000007947 */ /* 0x000fea0003800000 */
.L_x_15708:
        /* <DEDUP_REMOVED lines=92> */
.L_x_15790:
[----:B01----:R-:W-:Y:S05]  /*47e60*/  BSYNC B0 ;  /* 0x0000000000007941 */ /* 0x003fea0003800000 */
.L_x_15789:
[----:B------:R-:W-:Y:S01]  /*47e70*/  BSSY B3, `(.L_x_15791) ;  /* 0x0000007000037945 */ /* 0x000fe20003800000 */
[----:B------:R-:W-:Y:S05]  /*47e80*/  @P2 BRA P3, `(.L_x_15792) ;  /* 0x0000005000002947 */ /* 0x000fea0001800000 */
[----:B------:R-:W-:Y:S01]  /*47e90*/  IMAD.MOV.U32 R6, RZ, RZ, R4 ;  /* 0x000000ffff067224 */ /* 0x000fe200078e0004 */
[----:B------:R-:W-:Y:S02]  /*47ea0*/  MOV R4, 0x47ec0 ;  /* 0x00047ec000047802 */ /* 0x000fe40000000f00 */
[----:B------:R-:W-:Y:S05]  /*47eb0*/  CALL.REL.NOINC `($__internal_28_$__cuda_sm20_div_rn_f64_full) ;  /* 0x0003fff000007944 */ /* 0x000fea0003c00000 */
[----:B------:R-:W-:Y:S02]  /*47ec0*/  IMAD.MOV.U32 R6, RZ, RZ, R2 ;  /* 0x000000ffff067224 */ /* 0x000fe400078e0002 */
[----:B------:R-:W-:Y:S02]  /*47ed0*/  IMAD.MOV.U32 R7, RZ, RZ, R3 ;  /* 0x000000ffff077224 */ /* 0x000fe400078e0003 */
.L_x_15792:
[----:B------:R-:W-:Y:S05]  /*47ee0*/  BSYNC B3 ;  /* 0x0000000000037941 */ /* 0x000fea0003800000 */
.L_x_15791:
        /* <DEDUP_REMOVED lines=44> */
.L_x_15794:
[----:B------:R-:W-:-:S04]  /*481b0*/  ISETP.GE.AND P0, PT, R11, RZ, PT ;  /* 0x000000ff0b00720c */ /* 0x000fc80003f06270 */
[----:B------:R-:W-:Y:S02]  /*481c0*/  FSEL R6, RZ, 3.37028055040000000000e+12, P0 ;  /* 0x54442d18ff067808 */ /* 0x000fe40000000000 */
[----:B------:R-:W-:Y:S02]  /*481d0*/  FSEL R7, RZ, 2.1426990032196044922, P0 ;  /* 0x400921fbff077808 */ /* 0x000fe40000000000 */
.L_x_15795:
[----:B------:R-:W-:Y:S05]  /*481e0*/  BSYNC B0 ;  /* 0x0000000000007941 */ /* 0x000fea0003800000 */
.L_x_15793:
        /* <DEDUP_REMOVED lines=8> */
.L_x_15788:
        /* <DEDUP_REMOVED lines=116> */
.L_x_15798:
[----:B01----:R-:W-:Y:S05]  /*489b0*/  BSYNC B0 ;  /* 0x0000000000007941 */ /* 0x003fea0003800000 */
.L_x_15797:
[----:B------:R-:W-:Y:S01]  /*489c0*/  BSSY B3, `(.L_x_15799) ;  /* 0x0000007000037945 */ /* 0x000fe20003800000 */
[----:B------:R-:W-:Y:S05]  /*489d0*/  @P3 BRA P1, `(.L_x_15800) ;  /* 0x0000005000003947 */ /* 0x000fea0000800000 */
[----:B------:R-:W-:Y:S01]  /*489e0*/  IMAD.MOV.U32 R6, RZ, RZ, R4 ;  /* 0x000000ffff067224 */ /* 0x000fe200078e0004 */
[----:B------:R-:W-:Y:S02]  /*489f0*/  MOV R4, 0x48a10 ;  /* 0x00048a1000047802 */ /* 0x000fe40000000f00 */
[----:B------:R-:W-:Y:S05]  /*48a00*/  CALL.REL.NOINC `($__internal_28_$__cuda_sm20_div_rn_f64_full) ;  /* 0x0003f4a000007944 */ /* 0x000fea0003c00000 */
[----:B------:R-:W-:Y:S02]  /*48a10*/  IMAD.MOV.U32 R36, RZ, RZ, R2 ;  /* 0x000000ffff247224 */ /* 0x000fe400078e0002 */
[----:B------:R-:W-:Y:S02]  /*48a20*/  IMAD.MOV.U32 R37, RZ, RZ, R3 ;  /* 0x000000ffff257224 */ /* 0x000fe400078e0003 */
.L_x_15800:
[----:B------:R-:W-:Y:S05]  /*48a30*/  BSYNC B3 ;  /* 0x0000000000037941 */ /* 0x000fea0003800000 */
.L_x_15799:
        /* <DEDUP_REMOVED lines=44> */
.L_x_15802:
[----:B------:R-:W-:-:S04]  /*48d00*/  ISETP.GE.AND P0, PT, R11, RZ, PT ;  /* 0x000000ff0b00720c */ /* 0x000fc80003f06270 */
[----:B------:R-:W-:Y:S02]  /*48d10*/  FSEL R6, RZ, 3.37028055040000000000e+12, P0 ;  /* 0x54442d18ff067808 */ /* 0x000fe40000000000 */
[----:B------:R-:W-:Y:S02]  /*48d20*/  FSEL R7, RZ, 2.1426990032196044922, P0 ;  /* 0x400921fbff077808 */ /* 0x000fe40000000000 */
.L_x_15803:
[----:B------:R-:W-:Y:S05]  /*48d30*/  BSYNC B0 ;  /* 0x0000000000007941 */ /* 0x000fea0003800000 */
.L_x_15801:
[----:B------:R-:W-:-:S04]  /*48d40*/  DADD R4, -RZ, -R30 ;  /* 0x00000000ff047229 */ /* 0x000fc8000000091e */
[----:B------:R-:W0:-:S06]  /*48d50*/  DADD R2, |R28|, |R30| ;  /* 0x000000001c027229 */ /* 0x000e0c000000061e */
[----:B0-----:R-:W0:Y:S01]  /*48d60*/  DSETP.GTU.AND P0, PT, |R2|, +INF , PT ;  /* 0x7ff000000200742a */ /* 0x001e220003f0c200 */
[----:B------:R-:W-:-:S05]  /*48d70*/  LOP3.LUT R5, R7, 0x80000000, R5, 0xb8, !PT ;  /* 0x8000000007057812 */ /* 0x000fca00078eb805 */
[----:B0-----:R-:W-:Y:S02]  /*48d80*/  FSEL R6, R2, R6, P0 ;  /* 0x0000000602067208 */ /* 0x001fe40000000000 */
[----:B------:R-:W-:Y:S01]  /*48d90*/  FSEL R7, R3, R5, P0 ;  /* 0x0000000503077208 */ /* 0x000fe20000000000 */
[----:B------:R-:W-:Y:S05]  /*48da0*/  BRA `(.L_x_15796) ;  /* 0x0000305000007947 */ /* 0x000fea0003800000 */
.L_x_15787:
        /* <DEDUP_REMOVED lines=23> */
.L_x_15805:
[----:B------:R-:W-:Y:S05]  /*48f20*/  BSYNC B3 ;  /* 0x0000000000037941 */ /* 0x000fea0003800000 */
.L_x_15804:
        /* <DEDUP_REMOVED lines=26> */
.L_x_15807:
[----:B------:R-:W-:Y:S05]  /*490d0*/  BSYNC B3 ;  /* 0x0000000000037941 */ /* 0x000fea0003800000 */
.L_x_15806:
        /* <DEDUP_REMOVED lines=121> */
.L_x_15809:
[----:B-12---:R-:W-:Y:S05]  /*49870*/  BSYNC B0 ;  /* 0x0000000000007941 */ /* 0x006fea0003800000 */
.L_x_15808:
[----:B------:R-:W-:Y:S01]  /*49880*/  BSSY B3, `(.L_x_15810) ;  /* 0x0000009000037945 */ /* 0x000fe20003800000 */
[----:B------:R-:W-:Y:S05]  /*49890*/  @P3 BRA P2, `(.L_x_15811) ;  /* 0x0000007000003947 */ /* 0x000fea0001000000 */
[----:B------:R-:W-:Y:S01]  /*498a0*/  IMAD.MOV.U32 R6, RZ, RZ, R4 ;  /* 0x000000ffff067224 */ /* 0x000fe200078e0004 */
[----:B------:R-:W-:Y:S01]  /*498b0*/  MOV R4, 0x498f0 ;  /* 0x000498f000047802 */ /* 0x000fe20000000f00 */
[----:B------:R-:W-:Y:S02]  /*498c0*/  IMAD.MOV.U32 R2, RZ, RZ, R32 ;  /* 0x000000ffff027224 */ /* 0x000fe400078e0020 */
[----:B------:R-:W-:Y:S02]  /*498d0*/  IMAD.MOV.U32 R3, RZ, RZ, R33 ;  /* 0x000000ffff037224 */ /* 0x000fe400078e0021 */
[----:B0-----:R-:W-:Y:S05]  /*498e0*/  CALL.REL.NOINC `($__internal_28_$__cuda_sm20_div_rn_f64_full) ;  /* 0x0003e5c000007944 */ /* 0x001fea0003c00000 */
[----:B------:R-:W-:Y:S02]  /*498f0*/  IMAD.MOV.U32 R6, RZ, RZ, R2 ;  /* 0x000000ffff067224 */ /* 0x000fe400078e0002 */
[----:B------:R-:W-:Y:S02]  /*49900*/  IMAD.MOV.U32 R7, RZ, RZ, R3 ;  /* 0x000000ffff077224 */ /* 0x000fe400078e0003 */
.L_x_15811:
[----:B------:R-:W-:Y:S05]  /*49910*/  BSYNC B3 ;  /* 0x0000000000037941 */ /* 0x000fea0003800000 */
.L_x_15810:
        /* <DEDUP_REMOVED lines=44> */
.L_x_15813:
[----:B------:R-:W-:-:S04]  /*49be0*/  ISETP.GE.AND P0, PT, R11, RZ, PT ;  /* 0x000000ff0b00720c */ /* 0x000fc80003f06270 */
[----:B------:R-:W-:Y:S02]  /*49bf0*/  FSEL R6, RZ, 3.37028055040000000000e+12, P0 ;  /* 0x54442d18ff067808 */ /* 0x000fe40000000000 */
[----:B------:R-:W-:Y:S02]  /*49c00*/  FSEL R7, RZ, 2.1426990032196044922, P0 ;  /* 0x400921fbff077808 */ /* 0x000fe40000000000 */
.L_x_15814:
[----:B------:R-:W-:Y:S05]  /*49c10*/  BSYNC B0 ;  /* 0x0000000000007941 */ /* 0x000fea0003800000 */
.L_x_15812:
        /* <DEDUP_REMOVED lines=8> */
.L_x_15786:
        /* <DEDUP_REMOVED lines=91> */
.L_x_15818:
[----:B------:R-:W-:Y:S05]  /*4a250*/  BSYNC B0 ;  /* 0x0000000000007941 */ /* 0x000fea0003800000 */
.L_x_15817:
[----:B------:R-:W-:Y:S01]  /*4a260*/  BSSY B3, `(.L_x_15819) ;  /* 0x0000007000037945 */ /* 0x000fe20003800000 */
[----:B------:R-:W-:Y:S05]  /*4a270*/  @P3 BRA P4, `(.L_x_15820) ;  /* 0x0000005000003947 */ /* 0x000fea0002000000 */
[----:B0-----:R-:W-:Y:S01]  /*4a280*/  IMAD.MOV.U32 R6, RZ, RZ, R4 ;  /* 0x000000ffff067224 */ /* 0x001fe200078e0004 */
[----:B------:R-:W-:Y:S01]  /*4a290*/  MOV R4, 0x4a2d0 ;  /* 0x0004a2d000047802 */ /* 0x000fe20000000f00 */
[----:B------:R-:W-:Y:S02]  /*4a2a0*/  IMAD.MOV.U32 R2, RZ, RZ, R10 ;  /* 0x000000ffff027224 */ /* 0x000fe400078e000a */
[----:B------:R-:W-:Y:S02]  /*4a2b0*/  IMAD.MOV.U32 R3, RZ, RZ, R11 ;  /* 0x000000ffff037224 */ /* 0x000fe400078e000b */
[----:B-1----:R-:W-:Y:S05]  /*4a2c0*/  CALL.REL.NOINC `($__internal_28_$__cuda_sm20_div_rn_f64_full) ;  /* 0x0003dbe000007944 */ /* 0x002fea0003c00000 */
.L_x_15820:
[----:B------:R-:W-:Y:S05]  /*4a2d0*/  BSYNC B3 ;  /* 0x0000000000037941 */ /* 0x000fea0003800000 */
.L_x_15819:
        /* <DEDUP_REMOVED lines=36> */
.L_x_15822:
[----:B0-2---:R-:W-:Y:S05]  /*4a520*/  BSYNC B0 ;  /* 0x0000000000007941 */ /* 0x005fea0003800000 */
.L_x_15821:
[----:B------:R-:W-:Y:S01]  /*4a530*/  LOP3.LUT R3, R7, 0x80000000, R31, 0xb8, !PT ;  /* 0x8000000007037812 */ /* 0x000fe200078eb81f */
[----:B-1----:R-:W0:Y:S01]  /*4a540*/  DMUL R34, R34, 0.5 ;  /* 0x3fe0000022227828 */ /* 0x002e220000000000 */
[----:B------:R-:W-:Y:S02]  /*4a550*/  FSEL R6, R4, R6, P2 ;  /* 0x0000000604067208 */ /* 0x000fe40001000000 */
[----:B------:R-:W-:Y:S01]  /*4a560*/  FSEL R7, R5, R3, P2 ;  /* 0x0000000305077208 */ /* 0x000fe20001000000 */
[----:B------:R-:W-:Y:S05]  /*4a570*/  BRA `(.L_x_15796) ;  /* 0x0000188000007947 */ /* 0x000fea0003800000 */
.L_x_15816:
        /* <DEDUP_REMOVED lines=117> */
.L_x_15824:
[----:B------:R-:W-:Y:S05]  /*4acd0*/  BSYNC B0 ;  /* 0x0000000000007941 */ /* 0x000fea0003800000 */
.L_x_15823:
[----:B------:R-:W-:Y:S01]  /*4ace0*/  BSSY B3, `(.L_x_15825) ;  /* 0x0000009000037945 */ /* 0x000fe20003800000 */
[----:B------:R-:W-:Y:S05]  /*4acf0*/  @P3 BRA P4, `(.L_x_15826) ;  /* 0x0000007000003947 */ /* 0x000fea0002000000 */
[----:B------:R-:W-:Y:S01]  /*4ad00*/  IMAD.MOV.U32 R5, RZ, RZ, R7 ;  /* 0x000000ffff057224 */ /* 0x000fe200078e0007 */
[----:B------:R-:W-:Y:S01]  /*4ad10*/  MOV R4, 0x4ad50 ;  /* 0x0004ad5000047802 */ /* 0x000fe20000000f00 */
[----:B------:R-:W-:Y:S02]  /*4ad20*/  IMAD.MOV.U32 R2, RZ, RZ, R10 ;  /* 0x000000ffff027224 */ /* 0x000fe400078e000a */
[----:B------:R-:W-:Y:S02]  /*4ad30*/  IMAD.MOV.U32 R3, RZ, RZ, R11 ;  /* 0x000000ffff037224 */ /* 0x000fe400078e000b */
[----:B01----:R-:W-:Y:S05]  /*4ad40*/  CALL.REL.NOINC `($__internal_28_$__cuda_sm20_div_rn_f64_full) ;  /* 0x0003d16000007944 */ /* 0x003fea0003c00000 */
[----:B------:R-:W-:Y:S02]  /*4ad50*/  IMAD.MOV.U32 R4, RZ, RZ, R2 ;  /* 0x000000ffff047224 */ /* 0x000fe400078e0002 */
[----:B------:R-:W-:Y:S02]  /*4ad60*/  IMAD.MOV.U32 R5, RZ, RZ, R3 ;  /* 0x000000ffff057224 */ /* 0x000fe400078e0003 */
.L_x_15826:
[----:B------:R-:W-:Y:S05]  /*4ad70*/  BSYNC B3 ;  /* 0x0000000000037941 */ /* 0x000fea0003800000 */
.L_x_15825:
        /* <DEDUP_REMOVED lines=36> */
.L_x_15828:
[----:B--23--:R-:W-:Y:S05]  /*4afc0*/  BSYNC B0 ;  /* 0x0000000000007941 */ /* 0x00cfea0003800000 */
.L_x_15827:
[----:B------:R-:W-:Y:S02]  /*4afd0*/  LOP3.LUT R5, R7, 0x80000000, R31, 0xb8, !PT ;  /* 0x8000000007057812 */ /* 0x000fe400078eb81f */
[----:B------:R-:W-:Y:S02]  /*4afe0*/  FSEL R6, R2, R6, P2 ;  /* 0x0000000602067208 */ /* 0x000fe40001000000 */
[----:B------:R-:W-:Y:S01]  /*4aff0*/  FSEL R7, R3, R5, P2 ;  /* 0x0000000503077208 */ /* 0x000fe20001000000 */
[----:B------:R-:W-:Y:S05]  /*4b000*/  BRA `(.L_x_15796) ;  /* 0x00000df000007947 */ /* 0x000fea0003800000 */
.L_x_15815:
        /* <DEDUP_REMOVED lines=23> */
.L_x_15830:
[----:B------:R-:W-:Y:S05]  /*4b180*/  BSYNC B3 ;  /* 0x0000000000037941 */ /* 0x000fea0003800000 */
.L_x_15829:
        /* <DEDUP_REMOVED lines=24> */
[----:B------:R-:W-:Y:S02]  /*4b310*/  IMAD.MOV.U32 R4, RZ, RZ, R2 ;  /* 0x000000ffff047224 */ /* 0x000fe400078e0002 */
[----:B------:R-:W-:Y:S02]  /*4b320*/  IMAD.MOV.U32 R5, RZ, RZ, R3 ;  /* 0x000000ffff057224 */ /* 0x000fe400078e0003 */
.L_x_15832:
[----:B------:R-:W-:Y:S05]  /*4b330*/  BSYNC B3 ;  /* 0x0000000000037941 */ /* 0x000fea0003800000 */
.L_x_15831:
        /* <DEDUP_REMOVED lines=120> */
.L_x_15834:
[----:B------:R-:W-:Y:S05]  /*4bac0*/  BSYNC B0 ;  /* 0x0000000000007941 */ /* 0x000fea0003800000 */
.L_x_15833:
        /* <DEDUP_REMOVED lines=9> */
.L_x_15836:
[----:B------:R-:W-:Y:S05]  /*4bb60*/  BSYNC B3 ;  /* 0x0000000000037941 */ /* 0x000fea0003800000 */
.L_x_15835:
        /* <DEDUP_REMOVED lines=37> */
.L_x_15838:
[----:B-123--:R-:W-:Y:S05]  /*4bdc0*/  BSYNC B0 ;  /* 0x0000000000007941 */ /* 0x00efea0003800000 */
.L_x_15837:
[----:B------:R-:W-:Y:S02]  /*4bdd0*/  LOP3.LUT R5, R7, 0x80000000, R31, 0xb8, !PT ;  /* 0x8000000007057812 */ /* 0x000fe400078eb81f */
[----:B------:R-:W-:Y:S02]  /*4bde0*/  FSEL R6, R2, R6, P2 ;  /* 0x0000000602067208 */ /* 0x000fe40001000000 */
[----:B------:R-:W-:Y:S02]  /*4bdf0*/  FSEL R7, R3, R5, P2 ;  /* 0x0000000503077208 */ /* 0x000fe40001000000 */
.L_x_15796:
[----:B0-----:R-:W-:Y:S05]  /*4be00*/  BSYNC B2 ;  /* 0x0000000000027941 */ /* 0x001fea0003800000 */
.L_x_15785:
[----:B-1----:R-:W0:Y:S01]  /*4be10*/  DADD R34, R34, c[0x2][0x50] ;  /* 0x0080140022227629 */ /* 0x002e220000000000 */
[----:B------:R-:W-:Y:S01]  /*4be20*/  LOP3.LUT R39, R7, 0x80000000, R31, 0xb8, !PT ;  /* 0x8000000007277812 */ /* 0x000fe200078eb81f */
[----:B------:R-:W-:-:S08]  /*4be30*/  IMAD.MOV.U32 R38, RZ, RZ, R6 ;  /* 0x000000ffff267224 */ /* 0x000fd000078e0006 */
[----:B0-----:R-:W-:Y:S01]  /*4be40*/  LOP3.LUT R37, R35, 0x80000000, R29, 0xb8, !PT ;  /* 0x8000000023257812 */ /* 0x001fe200078eb81d */
[----:B------:R-:W-:Y:S01]  /*4be50*/  IMAD.MOV.U32 R36, RZ, RZ, R34 ;  /* 0x000000ffff247224 */ /* 0x000fe200078e0022 */
[----:B------:R-:W-:Y:S05]  /*4be60*/  BRA `(.L_x_15706) ;  /* 0x0000013000007947 */ /* 0x000fea0003800000 */
.L_x_15707:
        /* <DEDUP_REMOVED lines=19> */
.L_x_15706:
[----:B01----:R-:W-:Y:S05]  /*4bfa0*/  BSYNC B1 ;  /* 0x0000000000017941 */ /* 0x003fea0003800000 */
.L_x_15705:
        /* <DEDUP_REMOVED lines=147> */
.L_x_15846:
[----:B------:R-:W-:Y:S05]  /*4c8e0*/  BSYNC B3 ;  /* 0x0000000000037941 */ /* 0x000fea0003800000 */
.L_x_15845:
        /* <DEDUP_REMOVED lines=62> */
.L_x_15844:
        /* <DEDUP_REMOVED lines=36> */
.L_x_15854:
[----:B------:R-:W-:Y:S05]  /*4cf10*/  BSYNC B4 ;  /* 0x0000000000047941 */ /* 0x000fea0003800000 */
.L_x_15853:
[----:B------:R-:W-:Y:S05]  /*4cf20*/  BRA `(.L_x_15852) ;  /* 0x0000001000007947 */ /* 0x000fea0003800000 */
.L_x_15851:
[----:B------:R0:W1:-:S06]  /*4cf30*/  DADD R32, -R66, R64 ;  /* 0x0000000042207229 */ /* 0x00004c0000000140 */
.L_x_15852:
[----:B------:R-:W-:Y:S05]  /*4cf40*/  BSYNC B3 ;  /* 0x0000000000037941 */ /* 0x000fea0003800000 */
.L_x_15850:
        /* <DEDUP_REMOVED lines=31> */
.L_x_15859:
[----:B------:R-:W-:Y:S05]  /*4d140*/  BSYNC B4 ;  /* 0x0000000000047941 */ /* 0x000fea0003800000 */
.L_x_15858:
[----:B------:R-:W-:Y:S02]  /*4d150*/  IMAD.MOV.U32 R2, RZ, RZ, R4 ;  /* 0x000000ffff027224 */ /* 0x000fe400078e0004 */
[----:B------:R-:W-:Y:S01]  /*4d160*/  IMAD.MOV.U32 R3, RZ, RZ, R5 ;  /* 0x000000ffff037224 */ /* 0x000fe200078e0005 */
[----:B------:R-:W-:Y:S05]  /*4d170*/  BRA `(.L_x_15857) ;  /* 0x0000001000007947 */ /* 0x000fea0003800000 */
.L_x_15856:
[----:B------:R2:W3:-:S06]  /*4d180*/  DADD R2, R34, -R4 ;  /* 0x0000000022027229 */ /* 0x0004cc0000000804 */
.L_x_15857:
[----:B------:R-:W-:Y:S05]  /*4d190*/  BSYNC B3 ;  /* 0x0000000000037941 */ /* 0x000fea0003800000 */
.L_x_15855:
        /* <DEDUP_REMOVED lines=30> */
.L_x_15861:
[----:B------:R-:W-:Y:S05]  /*4d380*/  BSYNC B3 ;  /* 0x0000000000037941 */ /* 0x000fea0003800000 */
.L_x_15860:
        /* <DEDUP_REMOVED lines=66> */
.L_x_15862:
        /* <DEDUP_REMOVED lines=22> */
.L_x_15864:
[----:B------:R-:W-:Y:S05]  /*4d910*/  BSYNC B3 ;  /* 0x0000000000037941 */ /* 0x000fea0003800000 */
.L_x_15863:
        /* <DEDUP_REMOVED lines=16> */
.L_x_15849:
        /* <DEDUP_REMOVED lines=25> */
[----:B------:R-:W-:Y:S02]  /*4dbb0*/  MOV R2, R4 ;  /* 0x0000000400027202 */ /* 0x000fe40000000f00 */
.L_x_15867:
[----:B------:R-:W-:Y:S05]  /*4dbc0*/  BSYNC B3 ;  /* 0x0000000000037941 */ /* 0x000fea0003800000 */
.L_x_15866:
        /* <DEDUP_REMOVED lines=27> */
.L_x_15870:
[----:B------:R-:W-:Y:S05]  /*4dd80*/  BSYNC B3 ;  /* 0x0000000000037941 */ /* 0x000fea0003800000 */
.L_x_15869:
        /* <DEDUP_REMOVED lines=16> */
.L_x_15868:
        /* <DEDUP_REMOVED lines=56> */
.L_x_15871:
[----:B------:R-:W-:Y:S01]  /*4e210*/  IMAD.MOV.U32 R2, RZ, RZ, 0x0 ;  /* 0x00000000ff027424 */ /* 0x000fe200078e00ff */
[----:B------:R-:W-:Y:S01]  /*4e220*/  FSETP.NEU.FTZ.AND P0, PT, R5, RZ, PT ;  /* 0x000000ff0500720b */ /* 0x000fe20003f1d000 */
[----:B------:R-:W-:-:S06]  /*4e230*/  IMAD.MOV.U32 R3, RZ, RZ, 0x7ff00000 ;  /* 0x7ff00000ff037424 */ /* 0x000fcc00078e00ff */
[----:B------:R-:W0:-:S10]  /*4e240*/  DFMA R2, R4, R2, +INF ;  /* 0x7ff000000402742b */ /* 0x000e140000000002 */
[----:B0-----:R-:W-:Y:S02]  /*4e250*/  FSEL R32, R2, RZ, P0 ;  /* 0x000000ff02207208 */ /* 0x001fe40000000000 */
[----:B------:R-:W-:Y:S01]  /*4e260*/  FSEL R33, R3, -QNAN , P0 ;  /* 0xfff0000003217808 */ /* 0x000fe20000000000 */
[----:B------:R-:W-:Y:S05]  /*4e270*/  BRA `(.L_x_15847) ;  /* 0x000004d000007947 */ /* 0x000fea0003800000 */
.L_x_15865:
        /* <DEDUP_REMOVED lines=25> */
.L_x_15873:
[----:B------:R-:W-:Y:S05]  /*4e410*/  BSYNC B3 ;  /* 0x0000000000037941 */ /* 0x000fea0003800000 */
.L_x_15872:
        /* <DEDUP_REMOVED lines=21> */
.L_x_15875:
[----:B------:R-:W-:Y:S05]  /*4e570*/  BSYNC B3 ;  /* 0x0000000000037941 */ /* 0x000fea0003800000 */
.L_x_15874:
[----:B------:R-:W-:Y:S05]  /*4e580*/  BRA `(.L_x_15847) ;  /* 0x000001c000007947 */ /* 0x000fea0003800000 */
.L_x_15848:
        /* <DEDUP_REMOVED lines=23> */
[----:B------:R-:W-:Y:S05]  /*4e700*/  CALL.REL.NOINC `($__internal_29_$__cuda_sm20_dsqrt_rn_f64_mediumpath_v1) ;  /* 0x00039e0000007944 */ /* 0x000fea0003c00000 */
[----:B------:R-:W-:Y:S02]  /*4e710*/  IMAD.MOV.U32 R5, RZ, RZ, R3 ;  /* 0x000000ffff057224 */ /* 0x000fe400078e0003 */
.L_x_15877:
[----:B------:R-:W-:Y:S05]  /*4e720*/  BSYNC B3 ;  /* 0x0000000000037941 */ /* 0x000fea0003800000 */
.L_x_15876:
[----:B-1----:R-:W-:Y:S02]  /*4e730*/  IMAD.MOV.U32 R32, RZ, RZ, R4 ;  /* 0x000000ffff207224 */ /* 0x002fe400078e0004 */
[----:B------:R-:W-:-:S02]  /*4e740*/  IMAD.MOV.U32 R33, RZ, RZ, R5 ;  /* 0x000000ffff217224 */ /* 0x000fc400078e0005 */
.L_x_15847:
[----:B------:R-:W-:Y:S05]  /*4e750*/  BSYNC B2 ;  /* 0x0000000000027941 */ /* 0x000fea0003800000 */
.L_x_15843:
        /* <DEDUP_REMOVED lines=25> */
.L_x_15882:
[----:B------:R-:W-:Y:S05]  /*4e8f0*/  BSYNC B4 ;  /* 0x0000000000047941 */ /* 0x000fea0003800000 */
.L_x_15881:
        /* <DEDUP_REMOVED lines=23> */
.L_x_15884:
        /* <DEDUP_REMOVED lines=43> */
.L_x_15883:
        /* <DEDUP_REMOVED lines=38> */
.L_x_15893:
[----:B------:R-:W-:Y:S05]  /*4ef80*/  BSYNC B6 ;  /* 0x0000000000067941 */ /* 0x000fea0003800000 */
.L_x_15892:
[----:B------:R-:W-:Y:S05]  /*4ef90*/  BRA `(.L_x_15891) ;  /* 0x0000001000007947 */ /* 0x000fea0003800000 */
.L_x_15890:
[----:B------:R0:W3:-:S06]  /*4efa0*/  DADD R68, -R66, R64 ;  /* 0x0000000042447229 */ /* 0x0000cc0000000140 */
.L_x_15891:
[----:B------:R-:W-:Y:S05]  /*4efb0*/  BSYNC B5 ;  /* 0x0000000000057941 */ /* 0x000fea0003800000 */
.L_x_15889:
        /* <DEDUP_REMOVED lines=28> */
.L_x_15898:
[----:B------:R-:W-:Y:S05]  /*4f180*/  BSYNC B6 ;  /* 0x0000000000067941 */ /* 0x000fea0003800000 */
.L_x_15897:
[----:B------:R-:W-:Y:S02]  /*4f190*/  IMAD.MOV.U32 R28, RZ, RZ, R2 ;  /* 0x000000ffff1c7224 */ /* 0x000fe400078e0002 */
[----:B------:R-:W-:Y:S01]  /*4f1a0*/  IMAD.MOV.U32 R29, RZ, RZ, R3 ;  /* 0x000000ffff1d7224 */ /* 0x000fe200078e0003 */
[----:B------:R-:W-:Y:S05]  /*4f1b0*/  BRA `(.L_x_15896) ;  /* 0x0000001000007947 */ /* 0x000fea0003800000 */
.L_x_15895:
[----:B------:R4:W0:-:S06]  /*4f1c0*/  DADD R28, -R62, R34 ;  /* 0x000000003e1c7229 */ /* 0x00080c0000000122 */
.L_x_15896:
[----:B------:R-:W-:Y:S05]  /*4f1d0*/  BSYNC B5 ;  /* 0x0000000000057941 */ /* 0x000fea0003800000 */
.L_x_15894:
        /* <DEDUP_REMOVED lines=30> */
.L_x_15900:
[----:B------:R-:W-:Y:S05]  /*4f3c0*/  BSYNC B5 ;  /* 0x0000000000057941 */ /* 0x000fea0003800000 */
.L_x_15899:
[----:B01----:R-:W-:Y:S02]  /*4f3d0*/  IMAD.MOV.U32 R30, RZ, RZ, R4 ;  /* 0x000000ffff1e7224 */ /* 0x003fe400078e0004 */
[----:B------:R-:W-:Y:S01]  /*4f3e0*/  IMAD.MOV.U32 R31, RZ, RZ, R5 ;  /* 0x000000ffff1f7224 */ /* 0x000fe200078e0005 */
[----:B------:R-:W-:Y:S05]  /*4f3f0*/  BRA `(.L_x_15901) ;  /* 0x0000098000007947 */ /* 0x000fea0003800000 */
.L_x_15888:
        /* <DEDUP_REMOVED lines=28> */
[----:B0-2---:R-:W-:Y:S05]  /*4f5c0*/  CALL.REL.NOINC `($__internal_29_$__cuda_sm20_dsqrt_rn_f64_mediumpath_v1) ;  /* 0x00038f4000007944 */ /* 0x005fea0003c00000 */
[----:B------:R-:W-:Y:S02]  /*4f5d0*/  MOV R5, R3 ;  /* 0x0000000300057202 */ /* 0x000fe40000000f00 */
.L_x_15904:
[----:B------:R-:W-:Y:S05]  /*4f5e0*/  BSYNC B5 ;  /* 0x0000000000057941 */ /* 0x000fea0003800000 */
.L_x_15903:
[----:B01----:R-:W-:Y:S02]  /*4f5f0*/  IMAD.MOV.U32 R30, RZ, RZ, R4 ;  /* 0x000000ffff1e7224 */ /* 0x003fe400078e0004 */
[----:B------:R-:W-:Y:S01]  /*4f600*/  IMAD.MOV.U32 R31, RZ, RZ, R5 ;  /* 0x000000ffff1f7224 */ /* 0x000fe200078e0005 */
[----:B------:R-:W-:Y:S05]  /*4f610*/  BRA `(.L_x_15901) ;  /* 0x0000076000007947 */ /* 0x000fea0003800000 */
.L_x_15902:
        /* <DEDUP_REMOVED lines=31> */
.L_x_15906:
[----:B------:R-:W-:Y:S05]  /*4f810*/  BSYNC B5 ;  /* 0x0000000000057941 */ /* 0x000fea0003800000 */
.L_x_15905:
        /* <DEDUP_REMOVED lines=20> */
[----:B--2---:R-:W-:Y:S05]  /*4f960*/  CALL.REL.NOINC `($__internal_28_$__cuda_sm20_div_rn_f64_full) ;  /* 0x0003854000007944 */ /* 0x004fea0003c00000 */
.L_x_15908:
[----:B------:R-:W-:Y:S05]  /*4f970*/  BSYNC B5 ;  /* 0x0000000000057941 */ /* 0x000fea0003800000 */
.L_x_15907:
[----:B------:R-:W0:Y:S01]  /*4f980*/  DMUL R10, R10, 8.11296384146066816958e+31 ;  /* 0x469000000a0a7828 */ /* 0x000e220000000000 */
[----:B------:R-:W-:Y:S02]  /*4f990*/  IMAD.MOV.U32 R30, RZ, RZ, R2 ;  /* 0x000000ffff1e7224 */ /* 0x000fe400078e0002 */
[----:B------:R-:W-:Y:S01]  /*4f9a0*/  IMAD.MOV.U32 R31, RZ, RZ, R3 ;  /* 0x000000ffff1f7224 */ /* 0x000fe200078e0003 */
[----:B------:R-:W-:Y:S05]  /*4f9b0*/  BRA `(.L_x_15901) ;  /* 0x000003c000007947 */ /* 0x000fea0003800000 */
.L_x_15887:
        /* <DEDUP_REMOVED lines=27> */
.L_x_15910:
[----:B------:R-:W-:Y:S05]  /*4fb70*/  BSYNC B5 ;  /* 0x0000000000057941 */ /* 0x000fea0003800000 */
.L_x_15909:
        /* <DEDUP_REMOVED lines=30> */
.L_x_15912:
[----:B------:R-:W-:Y:S05]  /*4fd60*/  BSYNC B5 ;  /* 0x0000000000057941 */ /* 0x000fea0003800000 */
.L_x_15911:
[----:B01-3--:R0:W1:-:S06]  /*4fd70*/  DMUL R30, R4, R34 ;  /* 0x00000022041e7228 */ /* 0x00b04c0000000000 */
.L_x_15901:
[----:B0-----:R-:W-:Y:S05]  /*4fd80*/  BSYNC B4 ;  /* 0x0000000000047941 */ /* 0x001fea0003800000 */
.L_x_15886:
[----:B------:R-:W-:Y:S05]  /*4fd90*/  BRA `(.L_x_15913) ;  /* 0x0000002000007947 */ /* 0x000fea0003800000 */
.L_x_15880:
[----:B------:R-:W3:-:S04]  /*4fda0*/  DMUL R30, R30, 9.00719925474099200000e+15 ;  /* 0x434000001e1e7828 */ /* 0x000ec80000000000 */
[----:B------:R-:W4:-:S06]  /*4fdb0*/  DMUL R10, R10, 9.00719925474099200000e+15 ;  /* 0x434000000a0a7828 */ /* 0x000f0c0000000000 */
.L_x_15913:
[----:B---3--:R-:W-:Y:S05]  /*4fdc0*/  BSYNC B2 ;  /* 0x0000000000027941 */ /* 0x008fea0003800000 */
.L_x_15879:
        /* <DEDUP_REMOVED lines=28> */
.L_x_15915:
[----:B------:R-:W-:Y:S05]  /*4ff90*/  BSYNC B2 ;  /* 0x0000000000027941 */ /* 0x000fea0003800000 */
.L_x_15914:
        /* <DEDUP_REMOVED lines=43> */
.L_x_15917:
[----:B------:R-:W-:Y:S02]  /*50250*/  FSEL R2, RZ, 3.37028055040000000000e+12, P0 ;  /* 0x54442d18ff027808 */ /* 0x000fe40000000000 */
[----:B------:R-:W-:Y:S02]  /*50260*/  FSEL R3, RZ, 2.1426990032196044922, P0 ;  /* 0x400921fbff037808 */ /* 0x000fe40000000000 */
.L_x_15918:
[----:B------:R-:W-:Y:S05]  /*50270*/  BSYNC B0 ;  /* 0x0000000000007941 */ /* 0x000fea0003800000 */
.L_x_15916:
[----:B------:R0:W1:Y:S02]  /*50280*/  DADD R30, |R30|, |R10| ;  /* 0x000000001e1e7229 */ /* 0x000064000000060a */
[----:B0-----:R-:W-:-:S04]  /*50290*/  LOP3.LUT R11, R3, 0x80000000, R11, 0xb8, !PT ;  /* 0x80000000030b7812 */ /* 0x001fc800078eb80b */
[----:B-1----:R-:W0:-:S06]  /*502a0*/  DSETP.GTU.AND P0, PT, |R30|, +INF , PT ;  /* 0x7ff000001e00742a */ /* 0x002e0c0003f0c200 */
[----:B0-----:R-:W-:Y:S02]  /*502b0*/  FSEL R2, R30, R2, P0 ;  /* 0x000000021e027208 */ /* 0x001fe40000000000 */
[----:B------:R-:W-:Y:S02]  /*502c0*/  FSEL R3, R31, R11, P0 ;  /* 0x0000000b1f037208 */ /* 0x000fe40000000000 */
.L_x_15885:
[----:B------:R-:W-:Y:S05]  /*502d0*/  BSYNC B3 ;  /* 0x0000000000037941 */ /* 0x000fea0003800000 */
.L_x_15878:
[----:B---3--:R-:W-:Y:S01]  /*502e0*/  LOP3.LUT R35, R3, 0x80000000, R27, 0xb8, !PT ;  /* 0x8000000003237812 */ /* 0x008fe200078eb81b */
[----:B------:R-:W-:Y:S01]  /*502f0*/  IMAD.MOV.U32 R34, RZ, RZ, R2 ;  /* 0x000000ffff227224 */ /* 0x000fe200078e0002 */
[----:B-12---:R-:W-:Y:S01]  /*50300*/  LOP3.LUT R33, R33, 0x80000000, R25, 0xb8, !PT ;  /* 0x8000000021217812 */ /* 0x006fe200078eb819 */
[----:B------:R-:W-:Y:S05]  /*50310*/  BRA `(.L_x_15840) ;  /* 0x0000450000007947 */ /* 0x000fea0003800000 */
.L_x_15842:
        /* <DEDUP_REMOVED lines=90> */
.L_x_15924:
[----:B------:R-:W-:Y:S05]  /*508c0*/  BSYNC B0 ;  /* 0x0000000000007941 */ /* 0x000fea0003800000 */
.L_x_15923:
        /* <DEDUP_REMOVED lines=8> */
.L_x_15926:
[----:B------:R-:W-:Y:S05]  /*50950*/  BSYNC B3 ;  /* 0x0000000000037941 */ /* 0x000fea0003800000 */
.L_x_15925:
        /* <DEDUP_REMOVED lines=43> */
.L_x_15928:
[----:B------:R-:W-:-:S04]  /*50c10*/  ISETP.GE.AND P0, PT, R29, RZ, PT ;  /* 0x000000ff1d00720c */ /* 0x000fc80003f06270 */
[----:B------:R-:W-:Y:S02]  /*50c20*/  FSEL R6, RZ, 3.37028055040000000000e+12, P0 ;  /* 0x54442d18ff067808 */ /* 0x000fe40000000000 */
[----:B------:R-:W-:Y:S02]  /*50c30*/  FSEL R7, RZ, 2.1426990032196044922, P0 ;  /* 0x400921fbff077808 */ /* 0x000fe40000000000 */
.L_x_15929:
[----:B------:R-:W-:Y:S05]  /*50c40*/  BSYNC B0 ;  /* 0x0000000000007941 */ /* 0x000fea0003800000 */
.L_x_15927:
[----:B------:R-:W2:Y:S01]  /*50c50*/  DADD R2, |R24|, |R26| ;  /* 0x0000000018027229 */ /* 0x000ea2000000061a */
[----:B------:R-:W-:-:S03]  /*50c60*/  LOP3.LUT R11, R7, 0x80000000, R11, 0xb8, !PT ;  /* 0x80000000070b7812 */ /* 0x000fc600078eb80b */
[----:B-1----:R-:W-:-:S04]  /*50c70*/  DMUL R30, R30, 0.5 ;  /* 0x3fe000001e1e7828 */ /* 0x002fc80000000000 */
[----:B--2---:R-:W1:-:S06]  /*50c80*/  DSETP.GTU.AND P0, PT, |R2|, +INF , PT ;  /* 0x7ff000000200742a */ /* 0x004e4c0003f0c200 */
[----:B-1----:R-:W-:Y:S02]  /*50c90*/  FSEL R6, R2, R6, P0 ;  /* 0x0000000602067208 */ /* 0x002fe40000000000 */
[----:B------:R-:W-:Y:S01]  /*50ca0*/  FSEL R7, R3, R11, P0 ;  /* 0x0000000b03077208 */ /* 0x000fe20000000000 */
[----:B------:R-:W-:Y:S05]  /*50cb0*/  BRA `(.L_x_15930) ;  /* 0x000039c000007947 */ /* 0x000fea0003800000 */
.L_x_15922:
        /* <DEDUP_REMOVED lines=112> */
.L_x_15932:
[----:B------:R-:W-:Y:S05]  /*513c0*/  BSYNC B0 ;  /* 0x0000000000007941 */ /* 0x000fea0003800000 */
.L_x_15931:
        /* <DEDUP_REMOVED lines=10> */
.L_x_15934:
[----:B------:R-:W-:Y:S05]  /*51470*/  BSYNC B3 ;  /* 0x0000000000037941 */ /* 0x000fea0003800000 */
.L_x_15933:
        /* <DEDUP_REMOVED lines=43> */
.L_x_15936:
[----:B------:R-:W-:-:S04]  /*51730*/  ISETP.GE.AND P0, PT, R29, RZ, PT ;  /* 0x000000ff1d00720c */ /* 0x000fc80003f06270 */
[----:B0-----:R-:W-:Y:S02]  /*51740*/  FSEL R6, RZ, 3.37028055040000000000e+12, P0 ;  /* 0x54442d18ff067808 */ /* 0x001fe40000000000 */
[----:B------:R-:W-:Y:S02]  /*51750*/  FSEL R7, RZ, 2.1426990032196044922, P0 ;  /* 0x400921fbff077808 */ /* 0x000fe40000000000 */
.L_x_15937:
[----:B------:R-:W-:Y:S05]  /*51760*/  BSYNC B0 ;  /* 0x0000000000007941 */ /* 0x000fea0003800000 */
.L_x_15935:
[----:B------:R-:W0:Y:S01]  /*51770*/  DADD R2, |R24|, |R26| ;  /* 0x0000000018027229 */ /* 0x000e22000000061a */
[----:B------:R-:W-:-:S05]  /*51780*/  LOP3.LUT R11, R7, 0x80000000, R11, 0xb8, !PT ;  /* 0x80000000070b7812 */ /* 0x000fca00078eb80b */
[----:B0-----:R-:W0:-:S06]  /*51790*/  DSETP.GTU.AND P0, PT, |R2|, +INF , PT ;  /* 0x7ff000000200742a */ /* 0x001e0c0003f0c200 */
[----:B0-----:R-:W-:Y:S02]  /*517a0*/  FSEL R6, R2, R6, P0 ;  /* 0x0000000602067208 */ /* 0x001fe40000000000 */
[----:B------:R-:W-:Y:S01]  /*517b0*/  FSEL R7, R3, R11, P0 ;  /* 0x0000000b03077208 */ /* 0x000fe20000000000 */
[----:B------:R-:W-:Y:S05]  /*517c0*/  BRA `(.L_x_15930) ;  /* 0x00002eb000007947 */ /* 0x000fea0003800000 */
.L_x_15921:
        /* <DEDUP_REMOVED lines=23> */
.L_x_15939:
[----:B------:R-:W-:Y:S05]  /*51940*/  BSYNC B3 ;  /* 0x0000000000037941 */ /* 0x000fea0003800000 */
.L_x_15938:
        /* <DEDUP_REMOVED lines=26> */
.L_x_15941:
[----:B------:R-:W-:Y:S05]  /*51af0*/  BSYNC B3 ;  /* 0x0000000000037941 */ /* 0x000fea0003800000 */
.L_x_15940:
        /* <DEDUP_REMOVED lines=113> */
.L_x_15943:
[----:B------:R-:W-:Y:S05]  /*52210*/  BSYNC B0 ;  /* 0x0000000000007941 */ /* 0x000fea0003800000 */
.L_x_15942:
        /* <DEDUP_REMOVED lines=10> */
.L_x_15945:
[----:B------:R-:W-:Y:S05]  /*522c0*/  BSYNC B3 ;  /* 0x0000000000037941 */ /* 0x000fea0003800000 */
.L_x_15944:
        /* <DEDUP_REMOVED lines=43> */
.L_x_15947:
[----:B------:R-:W-:-:S04]  /*52580*/  ISETP.GE.AND P0, PT, R29, RZ, PT ;  /* 0x000000ff1d00720c */ /* 0x000fc80003f06270 */
[----:B0-----:R-:W-:Y:S02]  /*52590*/  FSEL R6, RZ, 3.37028055040000000000e+12, P0 ;  /* 0x54442d18ff067808 */ /* 0x001fe40000000000 */
[----:B------:R-:W-:Y:S02]  /*525a0*/  FSEL R7, RZ, 2.1426990032196044922, P0 ;  /* 0x400921fbff077808 */ /* 0x000fe40000000000 */
.L_x_15948:
[----:B------:R-:W-:Y:S05]  /*525b0*/  BSYNC B0 ;  /* 0x0000000000007941 */ /* 0x000fea0003800000 */
.L_x_15946:
[----:B------:R-:W0:Y:S01]  /*525c0*/  DADD R2, |R24|, |R26| ;  /* 0x0000000018027229 */ /* 0x000e22000000061a */
[----:B------:R-:W-:-:S03]  /*525d0*/  LOP3.LUT R11, R7, 0x80000000, R11, 0xb8, !PT ;  /* 0x80000000070b7812 */ /* 0x000fc600078eb80b */
[----:B-1----:R-:W-:-:S04]  /*525e0*/  DADD R30, R30, 1 ;  /* 0x3ff000001e1e7429 */ /* 0x002fc80000000000 */
[----:B0-----:R-:W0:-:S06]  /*525f0*/  DSETP.GTU.AND P0, PT, |R2|, +INF , PT ;  /* 0x7ff000000200742a */ /* 0x001e0c0003f0c200 */
[----:B0-----:R-:W-:Y:S02]  /*52600*/  FSEL R6, R2, R6, P0 ;  /* 0x0000000602067208 */ /* 0x001fe40000000000 */
[----:B------:R-:W-:Y:S01]  /*52610*/  FSEL R7, R3, R11, P0 ;  /* 0x0000000b03077208 */ /* 0x000fe20000000000 */
[----:B------:R-:W-:Y:S05]  /*52620*/  BRA `(.L_x_15930) ;  /* 0x0000205000007947 */ /* 0x000fea0003800000 */
.L_x_15920:
        /* <DEDUP_REMOVED lines=86> */
.L_x_15952:
[----:B------:R-:W-:Y:S05]  /*52b90*/  BSYNC B0 ;  /* 0x0000000000007941 */ /* 0x000fea0003800000 */
.L_x_15951:
        /* <DEDUP_REMOVED lines=8> */
.L_x_15954:
[----:B------:R-:W-:Y:S05]  /*52c20*/  BSYNC B3 ;  /* 0x0000000000037941 */ /* 0x000fea0003800000 */
.L_x_15953:
        /* <DEDUP_REMOVED lines=35> */
.L_x_15956:
[----:B0-2---:R-:W-:Y:S05]  /*52e60*/  BSYNC B0 ;  /* 0x0000000000007941 */ /* 0x005fea0003800000 */
.L_x_15955:
[----:B------:R-:W-:Y:S01]  /*52e70*/  LOP3.LUT R3, R7, 0x80000000, R27, 0xb8, !PT ;  /* 0x8000000007037812 */ /* 0x000fe200078eb81b */
[----:B-1----:R-:W0:Y:S01]  /*52e80*/  DMUL R30, R30, 0.5 ;  /* 0x3fe000001e1e7828 */ /* 0x002e220000000000 */
[----:B------:R-:W-:Y:S02]  /*52e90*/  FSEL R6, R4, R6, P0 ;  /* 0x0000000604067208 */ /* 0x000fe40000000000 */
[----:B------:R-:W-:Y:S01]  /*52ea0*/  FSEL R7, R5, R3, P0 ;  /* 0x0000000305077208 */ /* 0x000fe20000000000 */
[----:B------:R-:W-:Y:S05]  /*52eb0*/  BRA `(.L_x_15930) ;  /* 0x000017c000007947 */ /* 0x000fea0003800000 */
.L_x_15950:
        /* <DEDUP_REMOVED lines=112> */
.L_x_15958:
[----:B------:R-:W-:Y:S05]  /*535c0*/  BSYNC B0 ;  /* 0x0000000000007941 */ /* 0x000fea0003800000 */
.L_x_15957:
        /* <DEDUP_REMOVED lines=10> */
.L_x_15960:
[----:B------:R-:W-:Y:S05]  /*53670*/  BSYNC B3 ;  /* 0x0000000000037941 */ /* 0x000fea0003800000 */
.L_x_15959:
        /* <DEDUP_REMOVED lines=35> */
.L_x_15962:
[----:B0-2---:R-:W-:Y:S05]  /*538b0*/  BSYNC B0 ;  /* 0x0000000000007941 */ /* 0x005fea0003800000 */
.L_x_15961:
[----:B------:R-:W-:Y:S02]  /*538c0*/  LOP3.LUT R5, R7, 0x80000000, R27, 0xb8, !PT ;  /* 0x8000000007057812 */ /* 0x000fe400078eb81b */
[----:B------:R-:W-:Y:S02]  /*538d0*/  FSEL R6, R2, R6, P1 ;  /* 0x0000000602067208 */ /* 0x000fe40000800000 */
[----:B------:R-:W-:Y:S01]  /*538e0*/  FSEL R7, R3, R5, P1 ;  /* 0x0000000503077208 */ /* 0x000fe20000800000 */
[----:B------:R-:W-:Y:S05]  /*538f0*/  BRA `(.L_x_15930) ;  /* 0x00000d8000007947 */ /* 0x000fea0003800000 */
.L_x_15949:
        /* <DEDUP_REMOVED lines=23> */
.L_x_15964:
[----:B------:R-:W-:Y:S05]  /*53a70*/  BSYNC B3 ;  /* 0x0000000000037941 */ /* 0x000fea0003800000 */
.L_x_15963:
        /* <DEDUP_REMOVED lines=26> */
.L_x_15966:
[----:B------:R-:W-:Y:S05]  /*53c20*/  BSYNC B3 ;  /* 0x0000000000037941 */ /* 0x000fea0003800000 */
.L_x_15965:
        /* <DEDUP_REMOVED lines=113> */
.L_x_15968:
[----:B------:R-:W-:Y:S05]  /*54340*/  BSYNC B0 ;  /* 0x0000000000007941 */ /* 0x000fea0003800000 */
.L_x_15967:
        /* <DEDUP_REMOVED lines=10> */
.L_x_15970:
[----:B------:R-:W-:Y:S05]  /*543f0*/  BSYNC B3 ;  /* 0x0000000000037941 */ /* 0x000fea0003800000 */
.L_x_15969:
        /* <DEDUP_REMOVED lines=36> */
.L_x_15972:
[----:B012---:R-:W-:Y:S05]  /*54640*/  BSYNC B0 ;  /* 0x0000000000007941 */ /* 0x007fea0003800000 */
.L_x_15971:
[----:B------:R-:W-:Y:S02]  /*54650*/  LOP3.LUT R5, R7, 0x80000000, R27, 0xb8, !PT ;  /* 0x8000000007057812 */ /* 0x000fe400078eb81b */
[----:B------:R-:W-:Y:S02]  /*54660*/  FSEL R6, R2, R6, P1 ;  /* 0x0000000602067208 */ /* 0x000fe40000800000 */
[----:B------:R-:W-:Y:S02]  /*54670*/  FSEL R7, R3, R5, P1 ;  /* 0x0000000503077208 */ /* 0x000fe40000800000 */
.L_x_15930:
[----:B0-----:R-:W-:Y:S05]  /*54680*/  BSYNC B2 ;  /* 0x0000000000027941 */ /* 0x001fea0003800000 */
.L_x_15919:
[----:B-1----:R-:W0:Y:S01]  /*54690*/  DADD R30, R30, c[0x2][0x50] ;  /* 0x008014001e1e7629 */ /* 0x002e220000000000 */
[----:B------:R-:W-:Y:S02]  /*546a0*/  LOP3.LUT R35, R7, 0x80000000, R27, 0xb8, !PT ;  /* 0x8000000007237812 */ /* 0x000fe400078eb81b */
[----:B------:R-:W-:-:S07]  /*546b0*/  MOV R34, R6 ;  /* 0x0000000600227202 */ /* 0x000fce0000000f00 */
[----:B0-----:R-:W-:Y:S01]  /*546c0*/  LOP3.LUT R33, R31, 0x80000000, R25, 0xb8, !PT ;  /* 0x800000001f217812 */ /* 0x001fe200078eb819 */
[----:B------:R-:W-:Y:S01]  /*546d0*/  IMAD.MOV.U32 R32, RZ, RZ, R30 ;  /* 0x000000ffff207224 */ /* 0x000fe200078e001e */
[----:B------:R-:W-:Y:S05]  /*546e0*/  BRA `(.L_x_15840) ;  /* 0x0000013000007947 */ /* 0x000fea0003800000 */
.L_x_15841:
        /* <DEDUP_REMOVED lines=19> */
.L_x_15840:
[----:B01----:R-:W-:Y:S05]  /*54820*/  BSYNC B1 ;  /* 0x0000000000017941 */ /* 0x003fea0003800000 */
.L_x_15839:
        /* <DEDUP_REMOVED lines=147> */
.L_x_15980:
[----:B------:R-:W-:Y:S05]  /*55160*/  BSYNC B3 ;  /* 0x0000000000037941 */ /* 0x000fea0003800000 */
.L_x_15979:
        /* <DEDUP_REMOVED lines=62> */
.L_x_15978:
        /* <DEDUP_REMOVED lines=36> */
.L_x_15988:
[----:B------:R-:W-:Y:S05]  /*55790*/  BSYNC B4 ;  /* 0x0000000000047941 */ /* 0x000fea0003800000 */
.L_x_15987:
[----:B------:R-:W-:Y:S05]  /*557a0*/  BRA `(.L_x_15986) ;  /* 0x0000001000007947 */ /* 0x000fea0003800000 */
.L_x_15985:
[----:B------:R0:W1:-:S06]  /*557b0*/  DADD R28, -R66, R64 ;  /* 0x00000000421c7229 */ /* 0x00004c0000000140 */
.L_x_15986:
[----:B------:R-:W-:Y:S05]  /*557c0*/  BSYNC B3 ;  /* 0x0000000000037941 */ /* 0x000fea0003800000 */
.L_x_15984:
        /* <DEDUP_REMOVED lines=31> */
.L_x_15993:
[----:B------:R-:W-:Y:S05]  /*559c0*/  BSYNC B4 ;  /* 0x0000000000047941 */ /* 0x000fea0003800000 */
.L_x_15992:
[----:B------:R-:W-:Y:S02]  /*559d0*/  IMAD.MOV.U32 R2, RZ, RZ, R4 ;  /* 0x000000ffff027224 */ /* 0x000fe400078e0004 */
[----:B------:R-:W-:Y:S01]  /*559e0*/  IMAD.MOV.U32 R3, RZ, RZ, R5 ;  /* 0x000000ffff037224 */ /* 0x000fe200078e0005 */
[----:B------:R-:W-:Y:S05]  /*559f0*/  BRA `(.L_x_15991) ;  /* 0x0000001000007947 */ /* 0x000fea0003800000 */
.L_x_15990:
[----:B------:R2:W3:-:S06]  /*55a00*/  DADD R2, R30, -R4 ;  /* 0x000000001e027229 */ /* 0x0004cc0000000804 */
.L_x_15991:
[----:B------:R-:W-:Y:S05]  /*55a10*/  BSYNC B3 ;  /* 0x0000000000037941 */ /* 0x000fea0003800000 */
.L_x_15989:
        /* <DEDUP_REMOVED lines=30> */
.L_x_15995:
[----:B------:R-:W-:Y:S05]  /*55c00*/  BSYNC B3 ;  /* 0x0000000000037941 */ /* 0x000fea0003800000 */
.L_x_15994:
        /* <DEDUP_REMOVED lines=66> */
.L_x_15996:
        /* <DEDUP_REMOVED lines=22> */
.L_x_15998:
[----:B------:R-:W-:Y:S05]  /*56190*/  BSYNC B3 ;  /* 0x0000000000037941 */ /* 0x000fea0003800000 */
.L_x_15997:
        /* <DEDUP_REMOVED lines=16> */
.L_x_15983:
        /* <DEDUP_REMOVED lines=26> */
.L_x_16001:
[----:B------:R-:W-:Y:S05]  /*56440*/  BSYNC B3 ;  /* 0x0000000000037941 */ /* 0x000fea0003800000 */
.L_x_16000:
        /* <DEDUP_REMOVED lines=27> */
.L_x_16004:
[----:B------:R-:W-:Y:S05]  /*56600*/  BSYNC B3 ;  /* 0x0000000000037941 */ /* 0x000fea0003800000 */
.L_x_16003:
        /* <DEDUP_REMOVED lines=16> */
.L_x_16002:
        /* <DEDUP_REMOVED lines=56> */
.L_x_16005:
[----:B------:R-:W-:Y:S01]  /*56a90*/  MOV R2, 0x0 ;  /* 0x0000000000027802 */ /* 0x000fe20000000f00 */
[----:B------:R-:W-:Y:S01]  /*56aa0*/  IMAD.MOV.U32 R3, RZ, RZ, 0x7ff00000 ;  /* 0x7ff00000ff037424 */ /* 0x000fe200078e00ff */
[----:B------:R-:W-:-:S05]  /*56ab0*/  FSETP.NEU.FTZ.AND P0, PT, R5, RZ, PT ;  /* 0x000000ff0500720b */ /* 0x000fca0003f1d000 */
[----:B------:R-:W0:-:S10]  /*56ac0*/  DFMA R2, R4, R2, +INF ;  /* 0x7ff000000402742b */ /* 0x000e140000000002 */
[----:B0-----:R-:W-:Y:S02]  /*56ad0*/  FSEL R28, R2, RZ, P0 ;  /* 0x000000ff021c7208 */ /* 0x001fe40000000000 */
[----:B------:R-:W-:Y:S01]  /*56ae0*/  FSEL R29, R3, -QNAN , P0 ;  /* 0xfff00000031d7808 */ /* 0x000fe20000000000 */
[----:B------:R-:W-:Y:S05]  /*56af0*/  BRA `(.L_x_15981) ;  /* 0x000004d000007947 */ /* 0x000fea0003800000 */
.L_x_15999:
        /* <DEDUP_REMOVED lines=25> */
.L_x_16007:
[----:B------:R-:W-:Y:S05]  /*56c90*/  BSYNC B3 ;  /* 0x0000000000037941 */ /* 0x000fea0003800000 */
.L_x_16006:
        /* <DEDUP_REMOVED lines=21> */
.L_x_16009:
[----:B------:R-:W-:Y:S05]  /*56df0*/  BSYNC B3 ;  /* 0x0000000000037941 */ /* 0x000fea0003800000 */
.L_x_16008:
[----:B------:R-:W-:Y:S05]  /*56e00*/  BRA `(.L_x_15981) ;  /* 0x000001c000007947 */ /* 0x000fea0003800000 */
.L_x_15982:
        /* <DEDUP_REMOVED lines=25> */
.L_x_16011:
[----:B------:R-:W-:Y:S05]  /*56fa0*/  BSYNC B3 ;  /* 0x0000000000037941 */ /* 0x000fea0003800000 */
.L_x_16010:
[----:B-1----:R-:W-:Y:S02]  /*56fb0*/  IMAD.MOV.U32 R28, RZ, RZ, R4 ;  /* 0x000000ffff1c7224 */ /* 0x002fe400078e0004 */
[----:B------:R-:W-:-:S02]  /*56fc0*/  IMAD.MOV.U32 R29, RZ, RZ, R5 ;  /* 0x000000ffff1d7224 */ /* 0x000fc400078e0005 */
.L_x_15981:
[----:B------:R-:W-:Y:S05]  /*56fd0*/  BSYNC B2 ;  /* 0x0000000000027941 */ /* 0x000fea0003800000 */
.L_x_15977:
        /* <DEDUP_REMOVED lines=25> */
.L_x_16016:
[----:B------:R-:W-:Y:S05]  /*57170*/  BSYNC B4 ;  /* 0x0000000000047941 */ /* 0x000fea0003800000 */
.L_x_16015:
        /* <DEDUP_REMOVED lines=23> */
.L_x_16018:
        /* <DEDUP_REMOVED lines=43> */
.L_x_16017:
        /* <DEDUP_REMOVED lines=38> */
.L_x_16027:
[----:B------:R-:W-:Y:S05]  /*57800*/  BSYNC B6 ;  /* 0x0000000000067941 */ /* 0x000fea0003800000 */
.L_x_16026:
[----:B------:R-:W-:Y:S05]  /*57810*/  BRA `(.L_x_16025) ;  /* 0x0000001000007947 */ /* 0x000fea0003800000 */
.L_x_16024:
[----:B------:R0:W3:-:S06]  /*57820*/  DADD R68, -R66, R64 ;  /* 0x0000000042447229 */ /* 0x0000cc0000000140 */
.L_x_16025:
[----:B------:R-:W-:Y:S05]  /*57830*/  BSYNC B5 ;  /* 0x0000000000057941 */ /* 0x000fea0003800000 */
.L_x_16023:
        /* <DEDUP_REMOVED lines=28> */
.L_x_16032:
[----:B------:R-:W-:Y:S05]  /*57a00*/  BSYNC B6 ;  /* 0x0000000000067941 */ /* 0x000fea0003800000 */
.L_x_16031:
[----:B------:R-:W-:Y:S02]  /*57a10*/  IMAD.MOV.U32 R24, RZ, RZ, R2 ;  /* 0x000000ffff187224 */ /* 0x000fe400078e0002 */
[----:B------:R-:W-:Y:S01]  /*57a20*/  IMAD.MOV.U32 R25, RZ, RZ, R3 ;  /* 0x000000ffff197224 */ /* 0x000fe200078e0003 */
[----:B------:R-:W-:Y:S05]  /*57a30*/  BRA `(.L_x_16030) ;  /* 0x0000001000007947 */ /* 0x000fea0003800000 */
.L_x_16029:
[----:B------:R4:W0:-:S06]  /*57a40*/  DADD R24, -R62, R30 ;  /* 0x000000003e187229 */ /* 0x00080c000000011e */
.L_x_16030:
[----:B------:R-:W-:Y:S05]  /*57a50*/  BSYNC B5 ;  /* 0x0000000000057941 */ /* 0x000fea0003800000 */
.L_x_16028:
        /* <DEDUP_REMOVED lines=30> */
.L_x_16034:
[----:B------:R-:W-:Y:S05]  /*57c40*/  BSYNC B5 ;  /* 0x0000000000057941 */ /* 0x000fea0003800000 */
.L_x_16033:
[----:B01----:R-:W-:Y:S02]  /*57c50*/  IMAD.MOV.U32 R26, RZ, RZ, R4 ;  /* 0x000000ffff1a7224 */ /* 0x003fe400078e0004 */
[----:B------:R-:W-:Y:S01]  /*57c60*/  IMAD.MOV.U32 R27, RZ, RZ, R5 ;  /* 0x000000ffff1b7224 */ /* 0x000fe200078e0005 */
[----:B------:R-:W-:Y:S05]  /*57c70*/  BRA `(.L_x_16035) ;  /* 0x0000098000007947 */ /* 0x000fea0003800000 */
.L_x_16022:
        /* <DEDUP_REMOVED lines=30> */
.L_x_16038:
[----:B------:R-:W-:Y:S05]  /*57e60*/  BSYNC B5 ;  /* 0x0000000000057941 */ /* 0x000fea0003800000 */
.L_x_16037:
[----:B01----:R-:W-:Y:S02]  /*57e70*/  IMAD.MOV.U32 R26, RZ, RZ, R4 ;  /* 0x000000ffff1a7224 */ /* 0x003fe400078e0004 */
[----:B------:R-:W-:Y:S01]  /*57e80*/  IMAD.MOV.U32 R27, RZ, RZ, R5 ;  /* 0x000000ffff1b7224 */ /* 0x000fe200078e0005 */
[----:B------:R-:W-:Y:S05]  /*57e90*/  BRA `(.L_x_16035) ;  /* 0x0000076000007947 */ /* 0x000fea0003800000 */
.L_x_16036:
        /* <DEDUP_REMOVED lines=31> */
.L_x_16040:
[----:B------:R-:W-:Y:S05]  /*58090*/  BSYNC B5 ;  /* 0x0000000000057941 */ /* 0x000fea0003800000 */
.L_x_16039:
        /* <DEDUP_REMOVED lines=20> */
[----:B--2---:R-:W-:Y:S05]  /*581e0*/  CALL.REL.NOINC `($__internal_28_$__cuda_sm20_div_rn_f64_full) ;  /* 0x0002fcc000007944 */ /* 0x004fea0003c00000 */
.L_x_16042:
[----:B------:R-:W-:Y:S05]  /*581f0*/  BSYNC B5 ;  /* 0x0000000000057941 */ /* 0x000fea0003800000 */
.L_x_16041:
[----:B------:R-:W0:Y:S01]  /*58200*/  DMUL R10, R10, 8.11296384146066816958e+31 ;  /* 0x469000000a0a7828 */ /* 0x000e220000000000 */
[----:B------:R-:W-:Y:S02]  /*58210*/  IMAD.MOV.U32 R26, RZ, RZ, R2 ;  /* 0x000000ffff1a7224 */ /* 0x000fe400078e0002 */
[----:B------:R-:W-:Y:S01]  /*58220*/  IMAD.MOV.U32 R27, RZ, RZ, R3 ;  /* 0x000000ffff1b7224 */ /* 0x000fe200078e0003 */
[----:B------:R-:W-:Y:S05]  /*58230*/  BRA `(.L_x_16035) ;  /* 0x000003c000007947 */ /* 0x000fea0003800000 */
.L_x_16021:
        /* <DEDUP_REMOVED lines=27> */
.L_x_16044:
[----:B------:R-:W-:Y:S05]  /*583f0*/  BSYNC B5 ;  /* 0x0000000000057941 */ /* 0x000fea0003800000 */
.L_x_16043:
        /* <DEDUP_REMOVED lines=30> */
.L_x_16046:
[----:B------:R-:W-:Y:S05]  /*585e0*/  BSYNC B5 ;  /* 0x0000000000057941 */ /* 0x000fea0003800000 */
.L_x_16045:
[----:B01-3--:R0:W1:-:S06]  /*585f0*/  DMUL R26, R4, R30 ;  /* 0x0000001e041a7228 */ /* 0x00b04c0000000000 */
.L_x_16035:
[----:B0-----:R-:W-:Y:S05]  /*58600*/  BSYNC B4 ;  /* 0x0000000000047941 */ /* 0x001fea0003800000 */
.L_x_16020:
[----:B------:R-:W-:Y:S05]  /*58610*/  BRA `(.L_x_16047) ;  /* 0x0000002000007947 */ /* 0x000fea0003800000 */
.L_x_16014:
[----:B------:R-:W3:-:S04]  /*58620*/  DMUL R26, R26, 9.00719925474099200000e+15 ;  /* 0x434000001a1a7828 */ /* 0x000ec80000000000 */
[----:B------:R-:W4:-:S06]  /*58630*/  DMUL R10, R10, 9.00719925474099200000e+15 ;  /* 0x434000000a0a7828 */ /* 0x000f0c0000000000 */
.L_x_16047:
[----:B---3--:R-:W-:Y:S05]  /*58640*/  BSYNC B2 ;  /* 0x0000000000027941 */ /* 0x008fea0003800000 */
.L_x_16013:
        /* <DEDUP_REMOVED lines=28> */
.L_x_16049:
[----:B------:R-:W-:Y:S05]  /*58810*/  BSYNC B2 ;  /* 0x0000000000027941 */ /* 0x000fea0003800000 */
.L_x_16048:
        /* <DEDUP_REMOVED lines=43> */
.L_x_16051:
[----:B------:R-:W-:Y:S02]  /*58ad0*/  FSEL R2, RZ, 3.37028055040000000000e+12, P0 ;  /* 0x54442d18ff027808 */ /* 0x000fe40000000000 */
[----:B------:R-:W-:Y:S02]  /*58ae0*/  FSEL R3, RZ, 2.1426990032196044922, P0 ;  /* 0x400921fbff037808 */ /* 0x000fe40000000000 */
.L_x_16052:
[----:B------:R-:W-:Y:S05]  /*58af0*/  BSYNC B0 ;  /* 0x0000000000007941 */ /* 0x000fea0003800000 */
.L_x_16050:
[----:B------:R0:W1:Y:S02]  /*58b00*/  DADD R26, |R26|, |R10| ;  /* 0x000000001a1a7229 */ /* 0x000064000000060a */
[----:B0-----:R-:W-:-:S04]  /*58b10*/  LOP3.LUT R11, R3, 0x80000000, R11, 0xb8, !PT ;  /* 0x80000000030b7812 */ /* 0x001fc800078eb80b */
[----:B-1----:R-:W0:-:S06]  /*58b20*/  DSETP.GTU.AND P0, PT, |R26|, +INF , PT ;  /* 0x7ff000001a00742a */ /* 0x002e0c0003f0c200 */
[----:B0-----:R-:W-:Y:S02]  /*58b30*/  FSEL R2, R26, R2, P0 ;  /* 0x000000021a027208 */ /* 0x001fe40000000000 */
[----:B------:R-:W-:Y:S02]  /*58b40*/  FSEL R3, R27, R11, P0 ;  /* 0x0000000b1b037208 */ /* 0x000fe40000000000 */
.L_x_16019:
[----:B------:R-:W-:Y:S05]  /*58b50*/  BSYNC B3 ;  /* 0x0000000000037941 */ /* 0x000fea0003800000 */
.L_x_16012:
[----:B---3--:R-:W-:Y:S01]  /*58b60*/  LOP3.LUT R31, R3, 0x80000000, R23, 0xb8, !PT ;  /* 0x80000000031f7812 */ /* 0x008fe200078eb817 */
[----:B------:R-:W-:Y:S01]  /*58b70*/  IMAD.MOV.U32 R30, RZ, RZ, R2 ;  /* 0x000000ffff1e7224 */ /* 0x000fe200078e0002 */
[----:B-12---:R-:W-:Y:S01]  /*58b80*/  LOP3.LUT R29, R29, 0x80000000, R21, 0xb8, !PT ;  /* 0x800000001d1d7812 */ /* 0x006fe200078eb815 */
[----:B------:R-:W-:Y:S05]  /*58b90*/  BRA `(.L_x_15974) ;  /* 0x0000450000007947 */ /* 0x000fea0003800000 */
.L_x_15976:
        /* <DEDUP_REMOVED lines=90> */
.L_x_16058:
[----:B------:R-:W-:Y:S05]  /*59140*/  BSYNC B0 ;  /* 0x0000000000007941 */ /* 0x000fea0003800000 */
.L_x_16057:
[----:B------:R-:W-:Y:S01]  /*59150*/  BSSY B3, `(.L_x_16059) ;  /* 0x0000008000037945 */ /* 0x000fe20003800000 */
[----:B------:R-:W-:Y:S05]  /*59160*/  @P3 BRA P5, `(.L_x_16060) ;  /* 0x0000006000003947 */ /* 0x000fea0002800000 */
[----:B------:R-:W-:Y:S01]  /*59170*/  MOV R6, R28 ;  /* 0x0000001c00067202 */ /* 0x000fe20000000f00 */
[----:B0-----:R-:W-:Y:S01]  /*59180*/  IMAD.MOV.U32 R5, RZ, RZ, R29 ;  /* 0x000000ffff057224 */ /* 0x001fe200078e001d */
[----:B------:R-:W-:Y:S01]  /*59190*/  MOV R4, 0x591d0 ;  /* 0x000591d000047802 */ /* 0x000fe20000000f00 */
[----:B------:R-:W-:Y:S02]  /*591a0*/  IMAD.MOV.U32 R2, RZ, RZ, R30 ;  /* 0x000000ffff027224 */ /* 0x000fe400078e001e */
[----:B------:R-:W-:Y:S02]  /*591b0*/  IMAD.MOV.U32 R3, RZ, RZ, R31 ;  /* 0x000000ffff037224 */ /* 0x000fe400078e001f */
[----:B-1----:R-:W-:Y:S05]  /*591c0*/  CALL.REL.NOINC `($__internal_28_$__cuda_sm20_div_rn_f64_full) ;  /* 0x0002ece000007944 */ /* 0x002fea0003c00000 */
.L_x_16060:
[----:B------:R-:W-:Y:S05]  /*591d0*/  BSYNC B3 ;  /* 0x0000000000037941 */ /* 0x000fea0003800000 */
.L_x_16059:
        /* <DEDUP_REMOVED lines=43> */
.L_x_16062:
[----:B------:R-:W-:-:S04]  /*59490*/  ISETP.GE.AND P0, PT, R25, RZ, PT ;  /* 0x000000ff1900720c */ /* 0x000fc80003f06270 */
[----:B------:R-:W-:Y:S02]  /*594a0*/  FSEL R6, RZ, 3.37028055040000000000e+12, P0 ;  /* 0x54442d18ff067808 */ /* 0x000fe40000000000 */
[----:B------:R-:W-:Y:S02]  /*594b0*/  FSEL R7, RZ, 2.1426990032196044922, P0 ;  /* 0x400921fbff077808 */ /* 0x000fe40000000000 */
.L_x_16063:
[----:B------:R-:W-:Y:S05]  /*594c0*/  BSYNC B0 ;  /* 0x0000000000007941 */ /* 0x000fea0003800000 */
.L_x_16061:
[----:B------:R-:W2:Y:S01]  /*594d0*/  DADD R2, |R20|, |R22| ;  /* 0x0000000014027229 */ /* 0x000ea20000000616 */
[----:B------:R-:W-:-:S03]  /*594e0*/  LOP3.LUT R11, R7, 0x80000000, R11, 0xb8, !PT ;  /* 0x80000000070b7812 */ /* 0x000fc600078eb80b */
[----:B-1----:R-:W-:-:S04]  /*594f0*/  DMUL R26, R26, 0.5 ;  /* 0x3fe000001a1a7828 */ /* 0x002fc80000000000 */
[----:B--2---:R-:W1:-:S06]  /*59500*/  DSETP.GTU.AND P0, PT, |R2|, +INF , PT ;  /* 0x7ff000000200742a */ /* 0x004e4c0003f0c200 */
[----:B-1----:R-:W-:Y:S02]  /*59510*/  FSEL R6, R2, R6, P0 ;  /* 0x0000000602067208 */ /* 0x002fe40000000000 */
[----:B------:R-:W-:Y:S01]  /*59520*/  FSEL R7, R3, R11, P0 ;  /* 0x0000000b03077208 */ /* 0x000fe20000000000 */
[----:B------:R-:W-:Y:S05]  /*59530*/  BRA `(.L_x_16064) ;  /* 0x000039c000007947 */ /* 0x000fea0003800000 */
.L_x_16056:
        /* <DEDUP_REMOVED lines=112> */
.L_x_16066:
[----:B------:R-:W-:Y:S05]  /*59c40*/  BSYNC B0 ;  /* 0x0000000000007941 */ /* 0x000fea0003800000 */
.L_x_16065:
        /* <DEDUP_REMOVED lines=8> */
[----:B------:R-:W-:Y:S01]  /*59cd0*/  IMAD.MOV.U32 R4, RZ, RZ, R2 ;  /* 0x000000ffff047224 */ /* 0x000fe200078e0002 */
[----:B------:R-:W-:Y:S02]  /*59ce0*/  MOV R5, R3 ;  /* 0x0000000300057202 */ /* 0x000fe40000000f00 */
.L_x_16068:
[----:B------:R-:W-:Y:S05]  /*59cf0*/  BSYNC B3 ;  /* 0x0000000000037941 */ /* 0x000fea0003800000 */
.L_x_16067:
        /* <DEDUP_REMOVED lines=43> */
.L_x_16070:
[----:B------:R-:W-:-:S04]  /*59fb0*/  ISETP.GE.AND P0, PT, R25, RZ, PT ;  /* 0x000000ff1900720c */ /* 0x000fc80003f06270 */
[----:B0-----:R-:W-:Y:S02]  /*59fc0*/  FSEL R6, RZ, 3.37028055040000000000e+12, P0 ;  /* 0x54442d18ff067808 */ /* 0x001fe40000000000 */
[----:B------:R-:W-:Y:S02]  /*59fd0*/  FSEL R7, RZ, 2.1426990032196044922, P0 ;  /* 0x400921fbff077808 */ /* 0x000fe40000000000 */
.L_x_16071:
[----:B------:R-:W-:Y:S05]  /*59fe0*/  BSYNC B0 ;  /* 0x0000000000007941 */ /* 0x000fea0003800000 */
.L_x_16069:
[----:B------:R-:W0:Y:S01]  /*59ff0*/  DADD R2, |R20|, |R22| ;  /* 0x0000000014027229 */ /* 0x000e220000000616 */
[----:B------:R-:W-:-:S05]  /*5a000*/  LOP3.LUT R11, R7, 0x80000000, R11, 0xb8, !PT ;  /* 0x80000000070b7812 */ /* 0x000fca00078eb80b */
[----:B0-----:R-:W0:-:S06]  /*5a010*/  DSETP.GTU.AND P0, PT, |R2|, +INF , PT ;  /* 0x7ff000000200742a */ /* 0x001e0c0003f0c200 */
[----:B0-----:R-:W-:Y:S02]  /*5a020*/  FSEL R6, R2, R6, P0 ;  /* 0x0000000602067208 */ /* 0x001fe40000000000 */
[----:B------:R-:W-:Y:S01]  /*5a030*/  FSEL R7, R3, R11, P0 ;  /* 0x0000000b03077208 */ /* 0x000fe20000000000 */
[----:B------:R-:W-:Y:S05]  /*5a040*/  BRA `(.L_x_16064) ;  /* 0x00002eb000007947 */ /* 0x000fea0003800000 */
.L_x_16055:
        /* <DEDUP_REMOVED lines=23> */
.L_x_16073:
[----:B------:R-:W-:Y:S05]  /*5a1c0*/  BSYNC B3 ;  /* 0x0000000000037941 */ /* 0x000fea0003800000 */
.L_x_16072:
        /* <DEDUP_REMOVED lines=23> */
[----:B------:R-:W-:Y:S05]  /*5a340*/  CALL.REL.NOINC `($__internal_28_$__cuda_sm20_div_rn_f64_full) ;  /* 0x0002db6000007944 */ /* 0x000fea0003c00000 */
[----:B------:R-:W-:Y:S02]  /*5a350*/  IMAD.MOV.U32 R4, RZ, RZ, R2 ;  /* 0x000000ffff047224 */ /* 0x000fe400078e0002 */
[----:B------:R-:W-:Y:S02]  /*5a360*/  IMAD.MOV.U32 R5, RZ, RZ, R3 ;  /* 0x000000ffff057224 */ /* 0x000fe400078e0003 */
.L_x_16075:
[----:B------:R-:W-:Y:S05]  /*5a370*/  BSYNC B3 ;  /* 0x0000000000037941 */ /* 0x000fea0003800000 */
.L_x_16074:
        /* <DEDUP_REMOVED lines=113> */
.L_x_16077:
[----:B------:R-:W-:Y:S05]  /*5aa90*/  BSYNC B0 ;  /* 0x0000000000007941 */ /* 0x000fea0003800000 */
.L_x_16076:
        /* <DEDUP_REMOVED lines=10> */
.L_x_16079:
[----:B------:R-:W-:Y:S05]  /*5ab40*/  BSYNC B3 ;  /* 0x0000000000037941 */ /* 0x000fea0003800000 */
.L_x_16078:
        /* <DEDUP_REMOVED lines=43> */
.L_x_16081:
[----:B------:R-:W-:-:S04]  /*5ae00*/  ISETP.GE.AND P0, PT, R25, RZ, PT ;  /* 0x000000ff1900720c */ /* 0x000fc80003f06270 */
[----:B0-----:R-:W-:Y:S02]  /*5ae10*/  FSEL R6, RZ, 3.37028055040000000000e+12, P0 ;  /* 0x54442d18ff067808 */ /* 0x001fe40000000000 */
[----:B------:R-:W-:Y:S02]  /*5ae20*/  FSEL R7, RZ, 2.1426990032196044922, P0 ;  /* 0x400921fbff077808 */ /* 0x000fe40000000000 */
.L_x_16082:
[----:B------:R-:W-:Y:S05]  /*5ae30*/  BSYNC B0 ;  /* 0x0000000000007941 */ /* 0x000fea0003800000 */
.L_x_16080:
[----:B------:R-:W0:Y:S01]  /*5ae40*/  DADD R2, |R20|, |R22| ;  /* 0x0000000014027229 */ /* 0x000e220000000616 */
[----:B------:R-:W-:-:S03]  /*5ae50*/  LOP3.LUT R11, R7, 0x80000000, R11, 0xb8, !PT ;  /* 0x80000000070b7812 */ /* 0x000fc600078eb80b */
[----:B-1----:R-:W-:-:S04]  /*5ae60*/  DADD R26, R26, 1 ;  /* 0x3ff000001a1a7429 */ /* 0x002fc80000000000 */
[----:B0-----:R-:W0:-:S06]  /*5ae70*/  DSETP.GTU.AND P0, PT, |R2|, +INF , PT ;  /* 0x7ff000000200742a */ /* 0x001e0c0003f0c200 */
[----:B0-----:R-:W-:Y:S02]  /*5ae80*/  FSEL R6, R2, R6, P0 ;  /* 0x0000000602067208 */ /* 0x001fe40000000000 */
[----:B------:R-:W-:Y:S01]  /*5ae90*/  FSEL R7, R3, R11, P0 ;  /* 0x0000000b03077208 */ /* 0x000fe20000000000 */
[----:B------:R-:W-:Y:S05]  /*5aea0*/  BRA `(.L_x_16064) ;  /* 0x0000205000007947 */ /* 0x000fea0003800000 */
.L_x_16054:
        /* <DEDUP_REMOVED lines=86> */
.L_x_16086:
[----:B------:R-:W-:Y:S05]  /*5b410*/  BSYNC B0 ;  /* 0x0000000000007941 */ /* 0x000fea0003800000 */
.L_x_16085:
        /* <DEDUP_REMOVED lines=8> */
.L_x_16088:
[----:B------:R-:W-:Y:S05]  /*5b4a0*/  BSYNC B3 ;  /* 0x0000000000037941 */ /* 0x000fea0003800000 */
.L_x_16087:
        /* <DEDUP_REMOVED lines=35> */
.L_x_16090:
[----:B0-2---:R-:W-:Y:S05]  /*5b6e0*/  BSYNC B0 ;  /* 0x0000000000007941 */ /* 0x005fea0003800000 */
.L_x_16089:
[----:B------:R-:W-:Y:S01]  /*5b6f0*/  LOP3.LUT R3, R7, 0x80000000, R23, 0xb8, !PT ;  /* 0x8000000007037812 */ /* 0x000fe200078eb817 */
[----:B-1----:R-:W0:Y:S01]  /*5b700*/  DMUL R26, R26, 0.5 ;  /* 0x3fe000001a1a7828 */ /* 0x002e220000000000 */
[----:B------:R-:W-:Y:S02]  /*5b710*/  FSEL R6, R4, R6, P0 ;  /* 0x0000000604067208 */ /* 0x000fe40000000000 */
[----:B------:R-:W-:Y:S01]  /*5b720*/  FSEL R7, R5, R3, P0 ;  /* 0x0000000305077208 */ /* 0x000fe20000000000 */
[----:B------:R-:W-:Y:S05]  /*5b730*/  BRA `(.L_x_16064) ;  /* 0x000017c000007947 */ /* 0x000fea0003800000 */
.L_x_16084:
        /* <DEDUP_REMOVED lines=112> */
.L_x_16092:
[----:B------:R-:W-:Y:S05]  /*5be40*/  BSYNC B0 ;  /* 0x0000000000007941 */ /* 0x000fea0003800000 */
.L_x_16091:
        /* <DEDUP_REMOVED lines=10> */
.L_x_16094:
[----:B------:R-:W-:Y:S05]  /*5bef0*/  BSYNC B3 ;  /* 0x0000000000037941 */ /* 0x000fea0003800000 */
.L_x_16093:
        /* <DEDUP_REMOVED lines=35> */
.L_x_16096:
[----:B0-2---:R-:W-:Y:S05]  /*5c130*/  BSYNC B0 ;  /* 0x0000000000007941 */ /* 0x005fea0003800000 */
.L_x_16095:
[----:B------:R-:W-:Y:S02]  /*5c140*/  LOP3.LUT R5, R7, 0x80000000, R23, 0xb8, !PT ;  /* 0x8000000007057812 */ /* 0x000fe400078eb817 */
[----:B------:R-:W-:Y:S02]  /*5c150*/  FSEL R6, R2, R6, P1 ;  /* 0x0000000602067208 */ /* 0x000fe40000800000 */
[----:B------:R-:W-:Y:S01]  /*5c160*/  FSEL R7, R3, R5, P1 ;  /* 0x0000000503077208 */ /* 0x000fe20000800000 */
[----:B------:R-:W-:Y:S05]  /*5c170*/  BRA `(.L_x_16064) ;  /* 0x00000d8000007947 */ /* 0x000fea0003800000 */
.L_x_16083:
        /* <DEDUP_REMOVED lines=23> */
.L_x_16098:
[----:B------:R-:W-:Y:S05]  /*5c2f0*/  BSYNC B3 ;  /* 0x0000000000037941 */ /* 0x000fea0003800000 */
.L_x_16097:
        /* <DEDUP_REMOVED lines=24> */
[----:B------:R-:W-:Y:S01]  /*5c480*/  IMAD.MOV.U32 R4, RZ, RZ, R2 ;  /* 0x000000ffff047224 */ /* 0x000fe200078e0002 */
[----:B------:R-:W-:Y:S02]  /*5c490*/  MOV R5, R3 ;  /* 0x0000000300057202 */ /* 0x000fe40000000f00 */
.L_x_16100:
[----:B------:R-:W-:Y:S05]  /*5c4a0*/  BSYNC B3 ;  /* 0x0000000000037941 */ /* 0x000fea0003800000 */
.L_x_16099:
        /* <DEDUP_REMOVED lines=113> */
.L_x_16102:
[----:B------:R-:W-:Y:S05]  /*5cbc0*/  BSYNC B0 ;  /* 0x0000000000007941 */ /* 0x000fea0003800000 */
.L_x_16101:
        /* <DEDUP_REMOVED lines=10> */
.L_x_16104:
[----:B------:R-:W-:Y:S05]  /*5cc70*/  BSYNC B3 ;  /* 0x0000000000037941 */ /* 0x000fea0003800000 */
.L_x_16103:
        /* <DEDUP_REMOVED lines=36> */
.L_x_16106:
[----:B012---:R-:W-:Y:S05]  /*5cec0*/  BSYNC B0 ;  /* 0x0000000000007941 */ /* 0x007fea0003800000 */
.L_x_16105:
[----:B------:R-:W-:Y:S02]  /*5ced0*/  LOP3.LUT R5, R7, 0x80000000, R23, 0xb8, !PT ;  /* 0x8000000007057812 */ /* 0x000fe400078eb817 */
[----:B------:R-:W-:Y:S02]  /*5cee0*/  FSEL R6, R2, R6, P1 ;  /* 0x0000000602067208 */ /* 0x000fe40000800000 */
[----:B------:R-:W-:Y:S02]  /*5cef0*/  FSEL R7, R3, R5, P1 ;  /* 0x0000000503077208 */ /* 0x000fe40000800000 */
.L_x_16064:
[----:B0-----:R-:W-:Y:S05]  /*5cf00*/  BSYNC B2 ;  /* 0x0000000000027941 */ /* 0x001fea0003800000 */
.L_x_16053:
[----:B-1----:R-:W0:Y:S01]  /*5cf10*/  DADD R26, R26, c[0x2][0x50] ;  /* 0x008014001a1a7629 */ /* 0x002e220000000000 */
[----:B------:R-:W-:Y:S01]  /*5cf20*/  LOP3.LUT R31, R7, 0x80000000, R23, 0xb8, !PT ;  /* 0x80000000071f7812 */ /* 0x000fe200078eb817 */
[----:B------:R-:W-:-:S08]  /*5cf30*/  IMAD.MOV.U32 R30, RZ, RZ, R6 ;  /* 0x000000ffff1e7224 */ /* 0x000fd000078e0006 */
[----:B0-----:R-:W-:Y:S01]  /*5cf40*/  LOP3.LUT R29, R27, 0x80000000, R21, 0xb8, !PT ;  /* 0x800000001b1d7812 */ /* 0x001fe200078eb815 */
[----:B------:R-:W-:Y:S01]  /*5cf50*/  IMAD.MOV.U32 R28, RZ, RZ, R26 ;  /* 0x000000ffff1c7224 */ /* 0x000fe200078e001a */
[----:B------:R-:W-:Y:S05]  /*5cf60*/  BRA `(.L_x_15974) ;  /* 0x0000013000007947 */ /* 0x000fea0003800000 */
.L_x_15975:
        /* <DEDUP_REMOVED lines=19> */
.L_x_15974:
[----:B01----:R-:W-:Y:S05]  /*5d0a0*/  BSYNC B1 ;  /* 0x0000000000017941 */ /* 0x003fea0003800000 */
.L_x_15973:
        /* <DEDUP_REMOVED lines=147> */
.L_x_16114:
[----:B------:R-:W-:Y:S05]  /*5d9e0*/  BSYNC B3 ;  /* 0x0000000000037941 */ /* 0x000fea0003800000 */
.L_x_16113:
        /* <DEDUP_REMOVED lines=62> */
.L_x_16112:
        /* <DEDUP_REMOVED lines=36> */
.L_x_16122:
[----:B------:R-:W-:Y:S05]  /*5e010*/  BSYNC B4 ;  /* 0x0000000000047941 */ /* 0x000fea0003800000 */
.L_x_16121:
[----:B------:R-:W-:Y:S05]  /*5e020*/  BRA `(.L_x_16120) ;  /* 0x0000001000007947 */ /* 0x000fea0003800000 */
.L_x_16119:
[----:B------:R0:W1:-:S06]  /*5e030*/  DADD R24, -R66, R64 ;  /* 0x0000000042187229 */ /* 0x00004c0000000140 */
.L_x_16120:
[----:B------:R-:W-:Y:S05]  /*5e040*/  BSYNC B3 ;  /* 0x0000000000037941 */ /* 0x000fea0003800000 */
.L_x_16118:
        /* <DEDUP_REMOVED lines=31> */
.L_x_16127:
[----:B------:R-:W-:Y:S05]  /*5e240*/  BSYNC B4 ;  /* 0x0000000000047941 */ /* 0x000fea0003800000 */
.L_x_16126:
[----:B------:R-:W-:Y:S02]  /*5e250*/  IMAD.MOV.U32 R2, RZ, RZ, R4 ;  /* 0x000000ffff027224 */ /* 0x000fe400078e0004 */
[----:B------:R-:W-:Y:S01]  /*5e260*/  IMAD.MOV.U32 R3, RZ, RZ, R5 ;  /* 0x000000ffff037224 */ /* 0x000fe200078e0005 */
[----:B------:R-:W-:Y:S05]  /*5e270*/  BRA `(.L_x_16125) ;  /* 0x0000001000007947 */ /* 0x000fea0003800000 */
.L_x_16124:
[----:B------:R2:W3:-:S06]  /*5e280*/  DADD R2, R26, -R4 ;  /* 0x000000001a027229 */ /* 0x0004cc0000000804 */
.L_x_16125:
[----:B------:R-:W-:Y:S05]  /*5e290*/  BSYNC B3 ;  /* 0x0000000000037941 */ /* 0x000fea0003800000 */
.L_x_16123:
        /* <DEDUP_REMOVED lines=30> */
.L_x_16129:
[----:B------:R-:W-:Y:S05]  /*5e480*/  BSYNC B3 ;  /* 0x0000000000037941 */ /* 0x000fea0003800000 */
.L_x_16128:
        /* <DEDUP_REMOVED lines=66> */
.L_x_16130:
        /* <DEDUP_REMOVED lines=22> */
.L_x_16132:
[----:B------:R-:W-:Y:S05]  /*5ea10*/  BSYNC B3 ;  /* 0x0000000000037941 */ /* 0x000fea0003800000 */
.L_x_16131:
        /* <DEDUP_REMOVED lines=16> */
.L_x_16117:
        /* <DEDUP_REMOVED lines=24> */
[----:B------:R-:W-:Y:S05]  /*5eca0*/  CALL.REL.NOINC `($__internal_29_$__cuda_sm20_dsqrt_rn_f64_mediumpath_v1) ;  /* 0x0002986000007944 */ /* 0x000fea0003c00000 */
[----:B------:R-:W-:Y:S02]  /*5ecb0*/  IMAD.MOV.U32 R2, RZ, RZ, R4 ;  /* 0x000000ffff027224 */ /* 0x000fe400078e0004 */
.L_x_16135:
[----:B------:R-:W-:Y:S05]  /*5ecc0*/  BSYNC B3 ;  /* 0x0000000000037941 */ /* 0x000fea0003800000 */
.L_x_16134:
        /* <DEDUP_REMOVED lines=27> */
.L_x_16138:
[----:B------:R-:W-:Y:S05]  /*5ee80*/  BSYNC B3 ;  /* 0x0000000000037941 */ /* 0x000fea0003800000 */
.L_x_16137:
        /* <DEDUP_REMOVED lines=16> */
.L_x_16136:
        /* <DEDUP_REMOVED lines=56> */
.L_x_16139:
[----:B------:R-:W-:Y:S01]  /*5f310*/  IMAD.MOV.U32 R2, RZ, RZ, 0x0 ;  /* 0x00000000ff027424 */ /* 0x000fe200078e00ff */
[----:B------:R-:W-:Y:S01]  /*5f320*/  FSETP.NEU.FTZ.AND P0, PT, R5, RZ, PT ;  /* 0x000000ff0500720b */ /* 0x000fe20003f1d000 */
[----:B------:R-:W-:-:S06]  /*5f330*/  IMAD.MOV.U32 R3, RZ, RZ, 0x7ff00000 ;  /* 0x7ff00000ff037424 */ /* 0x000fcc00078e00ff */
[----:B------:R-:W0:-:S10]  /*5f340*/  DFMA R2, R4, R2, +INF ;  /* 0x7ff000000402742b */ /* 0x000e140000000002 */
[----:B0-----:R-:W-:Y:S02]  /*5f350*/  FSEL R24, R2, RZ, P0 ;  /* 0x000000ff02187208 */ /* 0x001fe40000000000 */
[----:B------:R-:W-:Y:S01]  /*5f360*/  FSEL R25, R3, -QNAN , P0 ;  /* 0xfff0000003197808 */ /* 0x000fe20000000000 */
[----:B------:R-:W-:Y:S05]  /*5f370*/  BRA `(.L_x_16115) ;  /* 0x000004d000007947 */ /* 0x000fea0003800000 */
.L_x_16133:
        /* <DEDUP_REMOVED lines=25> */
.L_x_16141:
[----:B------:R-:W-:Y:S05]  /*5f510*/  BSYNC B3 ;  /* 0x0000000000037941 */ /* 0x000fea0003800000 */
.L_x_16140:
        /* <DEDUP_REMOVED lines=21> */
.L_x_16143:
[----:B------:R-:W-:Y:S05]  /*5f670*/  BSYNC B3 ;  /* 0x0000000000037941 */ /* 0x000fea0003800000 */
.L_x_16142:
[----:B------:R-:W-:Y:S05]  /*5f680*/  BRA `(.L_x_16115) ;  /* 0x000001c000007947 */ /* 0x000fea0003800000 */
.L_x_16116:
        /* <DEDUP_REMOVED lines=25> */
.L_x_16145:
[----:B------:R-:W-:Y:S05]  /*5f820*/  BSYNC B3 ;  /* 0x0000000000037941 */ /* 0x000fea0003800000 */
.L_x_16144:
[----:B-1----:R-:W-:Y:S02]  /*5f830*/  IMAD.MOV.U32 R24, RZ, RZ, R4 ;  /* 0x000000ffff187224 */ /* 0x002fe400078e0004 */
[----:B------:R-:W-:Y:S02]  /*5f840*/  IMAD.MOV.U32 R25, RZ, RZ, R5 ;  /* 0x000000ffff197224 */ /* 0x000fe400078e0005 */
.L_x_16115:
[----:B------:R-:W-:Y:S05]  /*5f850*/  BSYNC B2 ;  /* 0x0000000000027941 */ /* 0x000fea0003800000 */
.L_x_16111:
        /* <DEDUP_REMOVED lines=25> */
.L_x_16150:
[----:B------:R-:W-:Y:S05]  /*5f9f0*/  BSYNC B4 ;  /* 0x0000000000047941 */ /* 0x000fea0003800000 */
.L_x_16149:
        /* <DEDUP_REMOVED lines=23> */
.L_x_16152:
        /* <DEDUP_REMOVED lines=43> */
.L_x_16151:
        /* <DEDUP_REMOVED lines=37> */
.L_x_16161:
[----:B------:R-:W-:Y:S05]  /*60070*/  BSYNC B6 ;  /* 0x0000000000067941 */ /* 0x000fea0003800000 */
.L_x_16160:
[----:B------:R-:W-:Y:S05]  /*60080*/  BRA `(.L_x_16159) ;  /* 0x0000001000007947 */ /* 0x000fea0003800000 */
.L_x_16158:
[----:B------:R0:W3:-:S06]  /*60090*/  DADD R68, -R66, R64 ;  /* 0x0000000042447229 */ /* 0x0000cc0000000140 */
.L_x_16159:
[----:B------:R-:W-:Y:S05]  /*600a0*/  BSYNC B5 ;  /* 0x0000000000057941 */ /* 0x000fea0003800000 */
.L_x_16157:
        /* <DEDUP_REMOVED lines=27> */
[----:B0-23--:R-:W-:Y:S05]  /*60260*/  CALL.REL.NOINC `($__internal_28_$__cuda_sm20_div_rn_f64_full) ;  /* 0x00027c4000007944 */ /* 0x00dfea0003c00000 */
.L_x_16166:
[----:B------:R-:W-:Y:S05]  /*60270*/  BSYNC B6 ;  /* 0x0000000000067941 */ /* 0x000fea0003800000 */
.L_x_16165:
[----:B------:R-:W-:Y:S02]  /*60280*/  IMAD.MOV.U32 R20, RZ, RZ, R2 ;  /* 0x000000ffff147224 */ /* 0x000fe400078e0002 */
[----:B------:R-:W-:Y:S01]  /*60290*/  IMAD.MOV.U32 R21, RZ, RZ, R3 ;  /* 0x000000ffff157224 */ /* 0x000fe200078e0003 */
[----:B------:R-:W-:Y:S05]  /*602a0*/  BRA `(.L_x_16164) ;  /* 0x0000001000007947 */ /* 0x000fea0003800000 */
.L_x_16163:
[----:B------:R4:W0:-:S06]  /*602b0*/  DADD R20, -R62, R26 ;  /* 0x000000003e147229 */ /* 0x00080c000000011a */
.L_x_16164:
[----:B------:R-:W-:Y:S05]  /*602c0*/  BSYNC B5 ;  /* 0x0000000000057941 */ /* 0x000fea0003800000 */
.L_x_16162:
        /* <DEDUP_REMOVED lines=30> */
.L_x_16168:
[----:B------:R-:W-:Y:S05]  /*604b0*/  BSYNC B5 ;  /* 0x0000000000057941 */ /* 0x000fea0003800000 */
.L_x_16167:
[----:B01----:R-:W-:Y:S02]  /*604c0*/  IMAD.MOV.U32 R22, RZ, RZ, R4 ;  /* 0x000000ffff167224 */ /* 0x003fe400078e0004 */
[----:B------:R-:W-:Y:S01]  /*604d0*/  IMAD.MOV.U32 R23, RZ, RZ, R5 ;  /* 0x000000ffff177224 */ /* 0x000fe200078e0005 */
[----:B------:R-:W-:Y:S05]  /*604e0*/  BRA `(.L_x_16169) ;  /* 0x0000098000007947 */ /* 0x000fea0003800000 */
.L_x_16156:
        /* <DEDUP_REMOVED lines=29> */
[----:B------:R-:W-:Y:S02]  /*606c0*/  IMAD.MOV.U32 R5, RZ, RZ, R3 ;  /* 0x000000ffff057224 */ /* 0x000fe400078e0003 */
.L_x_16172:
[----:B------:R-:W-:Y:S05]  /*606d0*/  BSYNC B5 ;  /* 0x0000000000057941 */ /* 0x000fea0003800000 */
.L_x_16171:
[----:B01----:R-:W-:Y:S02]  /*606e0*/  IMAD.MOV.U32 R22, RZ, RZ, R4 ;  /* 0x000000ffff167224 */ /* 0x003fe400078e0004 */
[----:B------:R-:W-:Y:S01]  /*606f0*/  IMAD.MOV.U32 R23, RZ, RZ, R5 ;  /* 0x000000ffff177224 */ /* 0x000fe200078e0005 */
[----:B------:R-:W-:Y:S05]  /*60700*/  BRA `(.L_x_16169) ;  /* 0x0000076000007947 */ /* 0x000fea0003800000 */
.L_x_16170:
        /* <DEDUP_REMOVED lines=28> */
[----:B--2---:R-:W-:Y:S05]  /*608d0*/  CALL.REL.NOINC `($__internal_29_$__cuda_sm20_dsqrt_rn_f64_mediumpath_v1) ;  /* 0x00027c3000007944 */ /* 0x004fea0003c00000 */
[----:B------:R-:W-:Y:S02]  /*608e0*/  IMAD.MOV.U32 R8, RZ, RZ, R4 ;  /* 0x000000ffff087224 */ /* 0x000fe400078e0004 */
[----:B------:R-:W-:-:S02]  /*608f0*/  IMAD.MOV.U32 R9, RZ, RZ, R3 ;  /* 0x000000ffff097224 */ /* 0x000fc400078e0003 */
.L_x_16174:
[----:B------:R-:W-:Y:S05]  /*60900*/  BSYNC B5 ;  /* 0x0000000000057941 */ /* 0x000fea0003800000 */
.L_x_16173:
        /* <DEDUP_REMOVED lines=21> */
.L_x_16176:
[----:B------:R-:W-:Y:S05]  /*60a60*/  BSYNC B5 ;  /* 0x0000000000057941 */ /* 0x000fea0003800000 */
.L_x_16175:
[----:B------:R-:W0:Y:S01]  /*60a70*/  DMUL R10, R10, 8.11296384146066816958e+31 ;  /* 0x469000000a0a7828 */ /* 0x000e220000000000 */
[----:B------:R-:W-:Y:S02]  /*60a80*/  IMAD.MOV.U32 R22, RZ, RZ, R2 ;  /* 0x000000ffff167224 */ /* 0x000fe400078e0002 */
[----:B------:R-:W-:Y:S01]  /*60a90*/  IMAD.MOV.U32 R23, RZ, RZ, R3 ;  /* 0x000000ffff177224 */ /* 0x000fe200078e0003 */
[----:B------:R-:W-:Y:S05]  /*60aa0*/  BRA `(.L_x_16169) ;  /* 0x000003c000007947 */ /* 0x000fea0003800000 */
.L_x_16155:
        /* <DEDUP_REMOVED lines=24> */
[----:B-12---:R-:W-:Y:S05]  /*60c30*/  CALL.REL.NOINC `($__internal_29_$__cuda_sm20_dsqrt_rn_f64_mediumpath_v1) ;  /* 0x000278d000007944 */ /* 0x006fea0003c00000 */
[----:B------:R-:W-:Y:S02]  /*60c40*/  IMAD.MOV.U32 R26, RZ, RZ, R4 ;  /* 0x000000ffff1a7224 */ /* 0x000fe400078e0004 */
[----:B------:R-:W-:-:S02]  /*60c50*/  IMAD.MOV.U32 R27, RZ, RZ, R3 ;  /* 0x000000ffff1b7224 */ /* 0x000fc400078e0003 */
.L_x_16178:
[----:B------:R-:W-:Y:S05]  /*60c60*/  BSYNC B5 ;  /* 0x0000000000057941 */ /* 0x000fea0003800000 */
.L_x_16177:
        /* <DEDUP_REMOVED lines=30> */
.L_x_16180:
[----:B------:R-:W-:Y:S05]  /*60e50*/  BSYNC B5 ;  /* 0x0000000000057941 */ /* 0x000fea0003800000 */
.L_x_16179:
[----:B01-3--:R0:W1:-:S06]  /*60e60*/  DMUL R22, R4, R26 ;  /* 0x0000001a04167228 */ /* 0x00b04c0000000000 */
.L_x_16169:
[----:B0-----:R-:W-:Y:S05]  /*60e70*/  BSYNC B4 ;  /* 0x0000000000047941 */ /* 0x001fea0003800000 */
.L_x_16154:
[----:B------:R-:W-:Y:S05]  /*60e80*/  BRA `(.L_x_16181) ;  /* 0x0000002000007947 */ /* 0x000fea0003800000 */
.L_x_16148:
[----:B------:R-:W3:-:S04]  /*60e90*/  DMUL R22, R22, 9.00719925474099200000e+15 ;  /* 0x4340000016167828 */ /* 0x000ec80000000000 */
[----:B------:R-:W4:-:S06]  /*60ea0*/  DMUL R10, R10, 9.00719925474099200000e+15 ;  /* 0x434000000a0a7828 */ /* 0x000f0c0000000000 */
.L_x_16181:
[----:B---3--:R-:W-:Y:S05]  /*60eb0*/  BSYNC B2 ;  /* 0x0000000000027941 */ /* 0x008fea0003800000 */
.L_x_16147:
        /* <DEDUP_REMOVED lines=28> */
.L_x_16183:
[----:B------:R-:W-:Y:S05]  /*61080*/  BSYNC B2 ;  /* 0x0000000000027941 */ /* 0x000fea0003800000 */
.L_x_16182:
        /* <DEDUP_REMOVED lines=43> */
.L_x_16185:
[----:B------:R-:W-:Y:S02]  /*61340*/  FSEL R2, RZ, 3.37028055040000000000e+12, P1 ;  /* 0x54442d18ff027808 */ /* 0x000fe40000800000 */
[----:B------:R-:W-:Y:S02]  /*61350*/  FSEL R3, RZ, 2.1426990032196044922, P1 ;  /* 0x400921fbff037808 */ /* 0x000fe40000800000 */
.L_x_16186:
[----:B------:R-:W-:Y:S05]  /*61360*/  BSYNC B0 ;  /* 0x0000000000007941 */ /* 0x000fea0003800000 */
.L_x_16184:
[----:B------:R0:W1:Y:S02]  /*61370*/  DADD R22, |R22|, |R10| ;  /* 0x0000000016167229 */ /* 0x000064000000060a */
[----:B0-----:R-:W-:-:S04]  /*61380*/  LOP3.LUT R11, R3, 0x80000000, R11, 0xb8, !PT ;  /* 0x80000000030b7812 */ /* 0x001fc800078eb80b */
[----:B-1----:R-:W0:-:S06]  /*61390*/  DSETP.GTU.AND P0, PT, |R22|, +INF , PT ;  /* 0x7ff000001600742a */ /* 0x002e0c0003f0c200 */
[----:B0-----:R-:W-:Y:S02]  /*613a0*/  FSEL R2, R22, R2, P0 ;  /* 0x0000000216027208 */ /* 0x001fe40000000000 */
[----:B------:R-:W-:Y:S02]  /*613b0*/  FSEL R3, R23, R11, P0 ;  /* 0x0000000b17037208 */ /* 0x000fe40000000000 */
.L_x_16153:
[----:B------:R-:W-:Y:S05]  /*613c0*/  BSYNC B3 ;  /* 0x0000000000037941 */ /* 0x000fea0003800000 */
.L_x_16146:
[----:B---3--:R-:W-:Y:S01]  /*613d0*/  LOP3.LUT R27, R3, 0x80000000, R19, 0xb8, !PT ;  /* 0x80000000031b7812 */ /* 0x008fe200078eb813 */
[----:B------:R-:W-:Y:S01]  /*613e0*/  IMAD.MOV.U32 R26, RZ, RZ, R2 ;  /* 0x000000ffff1a7224 */ /* 0x000fe200078e0002 */
[----:B-12---:R-:W-:Y:S01]  /*613f0*/  LOP3.LUT R25, R25, 0x80000000, R17, 0xb8, !PT ;  /* 0x8000000019197812 */ /* 0x006fe200078eb811 */
[----:B------:R-:W-:Y:S05]  /*61400*/  BRA `(.L_x_16108) ;  /* 0x0000450000007947 */ /* 0x000fea0003800000 */
.L_x_16110:
        /* <DEDUP_REMOVED lines=90> */
.L_x_16192:
[----:B------:R-:W-:Y:S05]  /*619b0*/  BSYNC B0 ;  /* 0x0000000000007941 */ /* 0x000fea0003800000 */
.L_x_16191:
        /* <DEDUP_REMOVED lines=8> */
.L_x_16194:
[----:B------:R-:W-:Y:S05]  /*61a40*/  BSYNC B3 ;  /* 0x0000000000037941 */ /* 0x000fea0003800000 */
.L_x_16193:
        /* <DEDUP_REMOVED lines=43> */
.L_x_16196:
[----:B------:R-:W-:-:S04]  /*61d00*/  ISETP.GE.AND P0, PT, R21, RZ, PT ;  /* 0x000000ff1500720c */ /* 0x000fc80003f06270 */
[----:B------:R-:W-:Y:S02]  /*61d10*/  FSEL R6, RZ, 3.37028055040000000000e+12, P0 ;  /* 0x54442d18ff067808 */ /* 0x000fe40000000000 */
[----:B------:R-:W-:Y:S02]  /*61d20*/  FSEL R7, RZ, 2.1426990032196044922, P0 ;  /* 0x400921fbff077808 */ /* 0x000fe40000000000 */
.L_x_16197:
[----:B------:R-:W-:Y:S05]  /*61d30*/  BSYNC B0 ;  /* 0x0000000000007941 */ /* 0x000fea0003800000 */
.L_x_16195:
[----:B------:R-:W2:Y:S01]  /*61d40*/  DADD R2, |R16|, |R18| ;  /* 0x0000000010027229 */ /* 0x000ea20000000612 */
[----:B------:R-:W-:-:S03]  /*61d50*/  LOP3.LUT R11, R7, 0x80000000, R11, 0xb8, !PT ;  /* 0x80000000070b7812 */ /* 0x000fc600078eb80b */
[----:B-1----:R-:W-:-:S04]  /*61d60*/  DMUL R22, R22, 0.5 ;  /* 0x3fe0000016167828 */ /* 0x002fc80000000000 */
[----:B--2---:R-:W1:-:S06]  /*61d70*/  DSETP.GTU.AND P0, PT, |R2|, +INF , PT ;  /* 0x7ff000000200742a */ /* 0x004e4c0003f0c200 */
[----:B-1----:R-:W-:Y:S02]  /*61d80*/  FSEL R6, R2, R6, P0 ;  /* 0x0000000602067208 */ /* 0x002fe40000000000 */
[----:B------:R-:W-:Y:S01]  /*61d90*/  FSEL R7, R3, R11, P0 ;  /* 0x0000000b03077208 */ /* 0x000fe20000000000 */
[----:B------:R-:W-:Y:S05]  /*61da0*/  BRA `(.L_x_16198) ;  /* 0x000039c000007947 */ /* 0x000fea0003800000 */
.L_x_16190:
        /* <DEDUP_REMOVED lines=112> */
.L_x_16200:
[----:B------:R-:W-:Y:S05]  /*624b0*/  BSYNC B0 ;  /* 0x0000000000007941 */ /* 0x000fea0003800000 */
.L_x_16199:
[----:B------:R-:W-:Y:S01]  /*624c0*/  BSSY B3, `(.L_x_16201) ;  /* 0x000000a000037945 */ /* 0x000fe20003800000 */
[----:B------:R-:W-:Y:S05]  /*624d0*/  @P3 BRA P5, `(.L_x_16202) ;  /* 0x0000008000003947 */ /* 0x000fea0002800000 */
[----:B0-----:R-:W-:Y:S01]  /*624e0*/  MOV R6, R24 ;  /* 0x0000001800067202 */ /* 0x001fe20000000f00 */
[----:B------:R-:W-:Y:S01]  /*624f0*/  IMAD.MOV.U32 R5, RZ, RZ, R25 ;  /* 0x000000ffff057224 */ /* 0x000fe200078e0019 */
[----:B------:R-:W-:Y:S01]  /*62500*/  MOV R4, 0x62540 ;  /* 0x0006254000047802 */ /* 0x000fe20000000f00 */
[----:B------:R-:W-:Y:S02]  /*62510*/  IMAD.MOV.U32 R2, RZ, RZ, R26 ;  /* 0x000000ffff027224 */ /* 0x000fe400078e001a */
[----:B------:R-:W-:Y:S02]  /*62520*/  IMAD.MOV.U32 R3, RZ, RZ, R27 ;  /* 0x000000ffff037224 */ /* 0x000fe400078e001b */
[----:B-1----:R-:W-:Y:S05]  /*62530*/  CALL.REL.NOINC `($__internal_28_$__cuda_sm20_div_rn_f64_full) ;  /* 0x0002597000007944 */ /* 0x002fea0003c00000 */
[----:B------:R-:W-:Y:S02]  /*62540*/  IMAD.MOV.U32 R4, RZ, RZ, R2 ;  /* 0x000000ffff047224 */ /* 0x000fe400078e0002 */
[----:B------:R-:W-:Y:S02]  /*62550*/  IMAD.MOV.U32 R5, RZ, RZ, R3 ;  /* 0x000000ffff057224 */ /* 0x000fe400078e0003 */
.L_x_16202:
[----:B------:R-:W-:Y:S05]  /*62560*/  BSYNC B3 ;  /* 0x0000000000037941 */ /* 0x000fea0003800000 */
.L_x_16201:
        /* <DEDUP_REMOVED lines=43> */
.L_x_16204:
[----:B------:R-:W-:-:S04]  /*62820*/  ISETP.GE.AND P0, PT, R21, RZ, PT ;  /* 0x000000ff1500720c */ /* 0x000fc80003f06270 */
[----:B0-----:R-:W-:Y:S02]  /*62830*/  FSEL R6, RZ, 3.37028055040000000000e+12, P0 ;  /* 0x54442d18ff067808 */ /* 0x001fe40000000000 */
[----:B------:R-:W-:Y:S02]  /*62840*/  FSEL R7, RZ, 2.1426990032196044922, P0 ;  /* 0x400921fbff077808 */ /* 0x000fe40000000000 */
.L_x_16205:
[----:B------:R-:W-:Y:S05]  /*62850*/  BSYNC B0 ;  /* 0x0000000000007941 */ /* 0x000fea0003800000 */
.L_x_16203:
[----:B------:R-:W0:Y:S01]  /*62860*/  DADD R2, |R16|, |R18| ;  /* 0x0000000010027229 */ /* 0x000e220000000612 */
[----:B------:R-:W-:-:S05]  /*62870*/  LOP3.LUT R11, R7, 0x80000000, R11, 0xb8, !PT ;  /* 0x80000000070b7812 */ /* 0x000fca00078eb80b */
[----:B0-----:R-:W0:-:S06]  /*62880*/  DSETP.GTU.AND P0, PT, |R2|, +INF , PT ;  /* 0x7ff000000200742a */ /* 0x001e0c0003f0c200 */
[----:B0-----:R-:W-:Y:S02]  /*62890*/  FSEL R6, R2, R6, P0 ;  /* 0x0000000602067208 */ /* 0x001fe40000000000 */
[----:B------:R-:W-:Y:S01]  /*628a0*/  FSEL R7, R3, R11, P0 ;  /* 0x0000000b03077208 */ /* 0x000fe20000000000 */
[----:B------:R-:W-:Y:S05]  /*628b0*/  BRA `(.L_x_16198) ;  /* 0x00002eb000007947 */ /* 0x000fea0003800000 */
.L_x_16189:
        /* <DEDUP_REMOVED lines=23> */
.L_x_16207:
[----:B------:R-:W-:Y:S05]  /*62a30*/  BSYNC B3 ;  /* 0x0000000000037941 */ /* 0x000fea0003800000 */
.L_x_16206:
        /* <DEDUP_REMOVED lines=26> */
.L_x_16209:
[----:B------:R-:W-:Y:S05]  /*62be0*/  BSYNC B3 ;  /* 0x0000000000037941 */ /* 0x000fea0003800000 */
.L_x_16208:
        /* <DEDUP_REMOVED lines=113> */
.L_x_16211:
[----:B------:R-:W-:Y:S05]  /*63300*/  BSYNC B0 ;  /* 0x0000000000007941 */ /* 0x000fea0003800000 */
.L_x_16210:
        /* <DEDUP_REMOVED lines=10> */
.L_x_16213:
[----:B------:R-:W-:Y:S05]  /*633b0*/  BSYNC B3 ;  /* 0x0000000000037941 */ /* 0x000fea0003800000 */
.L_x_16212:
        /* <DEDUP_REMOVED lines=43> */
.L_x_16215:
[----:B------:R-:W-:-:S04]  /*63670*/  ISETP.GE.AND P0, PT, R21, RZ, PT ;  /* 0x000000ff1500720c */ /* 0x000fc80003f06270 */
[----:B0-----:R-:W-:Y:S02]  /*63680*/  FSEL R6, RZ, 3.37028055040000000000e+12, P0 ;  /* 0x54442d18ff067808 */ /* 0x001fe40000000000 */
[----:B------:R-:W-:Y:S02]  /*63690*/  FSEL R7, RZ, 2.1426990032196044922, P0 ;  /* 0x400921fbff077808 */ /* 0x000fe40000000000 */
.L_x_16216:
[----:B------:R-:W-:Y:S05]  /*636a0*/  BSYNC B0 ;  /* 0x0000000000007941 */ /* 0x000fea0003800000 */
.L_x_16214:
[----:B------:R-:W0:Y:S01]  /*636b0*/  DADD R2, |R16|, |R18| ;  /* 0x0000000010027229 */ /* 0x000e220000000612 */
[----:B------:R-:W-:-:S03]  /*636c0*/  LOP3.LUT R11, R7, 0x80000000, R11, 0xb8, !PT ;  /* 0x80000000070b7812 */ /* 0x000fc600078eb80b */
[----:B-1----:R-:W-:-:S04]  /*636d0*/  DADD R22, R22, 1 ;  /* 0x3ff0000016167429 */ /* 0x002fc80000000000 */
[----:B0-----:R-:W0:-:S06]  /*636e0*/  DSETP.GTU.AND P0, PT, |R2|, +INF , PT ;  /* 0x7ff000000200742a */ /* 0x001e0c0003f0c200 */
[----:B0-----:R-:W-:Y:S02]  /*636f0*/  FSEL R6, R2, R6, P0 ;  /* 0x0000000602067208 */ /* 0x001fe40000000000 */
[----:B------:R-:W-:Y:S01]  /*63700*/  FSEL R7, R3, R11, P0 ;  /* 0x0000000b03077208 */ /* 0x000fe20000000000 */
[----:B------:R-:W-:Y:S05]  /*63710*/  BRA `(.L_x_16198) ;  /* 0x0000205000007947 */ /* 0x000fea0003800000 */
.L_x_16188:
        /* <DEDUP_REMOVED lines=86> */
.L_x_16220:
[----:B------:R-:W-:Y:S05]  /*63c80*/  BSYNC B0 ;  /* 0x0000000000007941 */ /* 0x000fea0003800000 */
.L_x_16219:
        /* <DEDUP_REMOVED lines=8> */
.L_x_16222:
[----:B------:R-:W-:Y:S05]  /*63d10*/  BSYNC B3 ;  /* 0x0000000000037941 */ /* 0x000fea0003800000 */
.L_x_16221:
        /* <DEDUP_REMOVED lines=35> */
.L_x_16224:
[----:B0-2---:R-:W-:Y:S05]  /*63f50*/  BSYNC B0 ;  /* 0x0000000000007941 */ /* 0x005fea0003800000 */
.L_x_16223:
[----:B------:R-:W-:Y:S01]  /*63f60*/  LOP3.LUT R3, R7, 0x80000000, R19, 0xb8, !PT ;  /* 0x8000000007037812 */ /* 0x000fe200078eb813 */
[----:B-1----:R-:W0:Y:S01]  /*63f70*/  DMUL R22, R22, 0.5 ;  /* 0x3fe0000016167828 */ /* 0x002e220000000000 */
[----:B------:R-:W-:Y:S02]  /*63f80*/  FSEL R6, R4, R6, P0 ;  /* 0x0000000604067208 */ /* 0x000fe40000000000 */
[----:B------:R-:W-:Y:S01]  /*63f90*/  FSEL R7, R5, R3, P0 ;  /* 0x0000000305077208 */ /* 0x000fe20000000000 */
[----:B------:R-:W-:Y:S05]  /*63fa0*/  BRA `(.L_x_16198) ;  /* 0x000017c000007947 */ /* 0x000fea0003800000 */
.L_x_16218:
        /* <DEDUP_REMOVED lines=112> */
.L_x_16226:
[----:B------:R-:W-:Y:S05]  /*646b0*/  BSYNC B0 ;  /* 0x0000000000007941 */ /* 0x000fea0003800000 */
.L_x_16225:
        /* <DEDUP_REMOVED lines=10> */
.L_x_16228:
[----:B------:R-:W-:Y:S05]  /*64760*/  BSYNC B3 ;  /* 0x0000000000037941 */ /* 0x000fea0003800000 */
.L_x_16227:
        /* <DEDUP_REMOVED lines=35> */
.L_x_16230:
[----:B0-2---:R-:W-:Y:S05]  /*649a0*/  BSYNC B0 ;  /* 0x0000000000007941 */ /* 0x005fea0003800000 */
.L_x_16229:
[----:B------:R-:W-:Y:S02]  /*649b0*/  LOP3.LUT R5, R7, 0x80000000, R19, 0xb8, !PT ;  /* 0x8000000007057812 */ /* 0x000fe400078eb813 */
[----:B------:R-:W-:Y:S02]  /*649c0*/  FSEL R6, R2, R6, P1 ;  /* 0x0000000602067208 */ /* 0x000fe40000800000 */
[----:B------:R-:W-:Y:S01]  /*649d0*/  FSEL R7, R3, R5, P1 ;  /* 0x0000000503077208 */ /* 0x000fe20000800000 */
[----:B------:R-:W-:Y:S05]  /*649e0*/  BRA `(.L_x_16198) ;  /* 0x00000d8000007947 */ /* 0x000fea0003800000 */
.L_x_16217:
        /* <DEDUP_REMOVED lines=23> */
.L_x_16232:
[----:B------:R-:W-:Y:S05]  /*64b60*/  BSYNC B3 ;  /* 0x0000000000037941 */ /* 0x000fea0003800000 */
.L_x_16231:
        /* <DEDUP_REMOVED lines=23> */
[----:B------:R-:W-:Y:S05]  /*64ce0*/  CALL.REL.NOINC `($__internal_28_$__cuda_sm20_div_rn_f64_full) ;  /* 0x000231c000007944 */ /* 0x000fea0003c00000 */
[----:B------:R-:W-:Y:S02]  /*64cf0*/  IMAD.MOV.U32 R4, RZ, RZ, R2 ;  /* 0x000000ffff047224 */ /* 0x000fe400078e0002 */
[----:B------:R-:W-:Y:S02]  /*64d00*/  IMAD.MOV.U32 R5, RZ, RZ, R3 ;  /* 0x000000ffff057224 */ /* 0x000fe400078e0003 */
.L_x_16234:
[----:B------:R-:W-:Y:S05]  /*64d10*/  BSYNC B3 ;  /* 0x0000000000037941 */ /* 0x000fea0003800000 */
.L_x_16233:
        /* <DEDUP_REMOVED lines=113> */
.L_x_16236:
[----:B------:R-:W-:Y:S05]  /*65430*/  BSYNC B0 ;  /* 0x0000000000007941 */ /* 0x000fea0003800000 */
.L_x_16235:
        /* <DEDUP_REMOVED lines=10> */
.L_x_16238:
[----:B------:R-:W-:Y:S05]  /*654e0*/  BSYNC B3 ;  /* 0x0000000000037941 */ /* 0x000fea0003800000 */
.L_x_16237:
        /* <DEDUP_REMOVED lines=36> */
.L_x_16240:
[----:B012---:R-:W-:Y:S05]  /*65730*/  BSYNC B0 ;  /* 0x0000000000007941 */ /* 0x007fea0003800000 */
.L_x_16239:
[----:B------:R-:W-:Y:S02]  /*65740*/  LOP3.LUT R5, R7, 0x80000000, R19, 0xb8, !PT ;  /* 0x8000000007057812 */ /* 0x000fe400078eb813 */
[----:B------:R-:W-:Y:S02]  /*65750*/  FSEL R6, R2, R6, P1 ;  /* 0x0000000602067208 */ /* 0x000fe40000800000 */
[----:B------:R-:W-:Y:S02]  /*65760*/  FSEL R7, R3, R5, P1 ;  /* 0x0000000503077208 */ /* 0x000fe40000800000 */
.L_x_16198:
[----:B0-----:R-:W-:Y:S05]  /*65770*/  BSYNC B2 ;  /* 0x0000000000027941 */ /* 0x001fea0003800000 */
.L_x_16187:
[----:B-1----:R-:W0:Y:S01]  /*65780*/  DADD R22, R22, c[0x2][0x50] ;  /* 0x0080140016167629 */ /* 0x002e220000000000 */
[----:B------:R-:W-:Y:S01]  /*65790*/  LOP3.LUT R27, R7, 0x80000000, R19, 0xb8, !PT ;  /* 0x80000000071b7812 */ /* 0x000fe200078eb813 */
[----:B------:R-:W-:-:S08]  /*657a0*/  IMAD.MOV.U32 R26, RZ, RZ, R6 ;  /* 0x000000ffff1a7224 */ /* 0x000fd000078e0006 */
[----:B0-----:R-:W-:Y:S01]  /*657b0*/  LOP3.LUT R25, R23, 0x80000000, R17, 0xb8, !PT ;  /* 0x8000000017197812 */ /* 0x001fe200078eb811 */
[----:B------:R-:W-:Y:S01]  /*657c0*/  IMAD.MOV.U32 R24, RZ, RZ, R22 ;  /* 0x000000ffff187224 */ /* 0x000fe200078e0016 */
[----:B------:R-:W-:Y:S05]  /*657d0*/  BRA `(.L_x_16108) ;  /* 0x0000013000007947 */ /* 0x000fea0003800000 */
.L_x_16109:
        /* <DEDUP_REMOVED lines=19> */
.L_x_16108:
[----:B01----:R-:W-:Y:S05]  /*65910*/  BSYNC B1 ;  /* 0x0000000000017941 */ /* 0x003fea0003800000 */
.L_x_16107:
        /* <DEDUP_REMOVED lines=149> */
.L_x_16248:
[----:B------:R-:W-:Y:S05]  /*66270*/  BSYNC B3 ;  /* 0x0000000000037941 */ /* 0x000fea0003800000 */
.L_x_16247:
        /* <DEDUP_REMOVED lines=62> */
.L_x_16246:
        /* <DEDUP_REMOVED lines=36> */
.L_x_16256:
[----:B------:R-:W-:Y:S05]  /*668a0*/  BSYNC B4 ;  /* 0x0000000000047941 */ /* 0x000fea0003800000 */
.L_x_16255:
[----:B------:R-:W-:Y:S05]  /*668b0*/  BRA `(.L_x_16254) ;  /* 0x0000001000007947 */ /* 0x000fea0003800000 */
.L_x_16253:
[----:B------:R0:W1:-:S06]  /*668c0*/  DADD R20, -R68, R66 ;  /* 0x0000000044147229 */ /* 0x00004c0000000142 */
.L_x_16254:
[----:B------:R-:W-:Y:S05]  /*668d0*/  BSYNC B3 ;  /* 0x0000000000037941 */ /* 0x000fea0003800000 */
.L_x_16252:
        /* <DEDUP_REMOVED lines=28> */
[----:B01----:R-:W-:Y:S05]  /*66aa0*/  CALL.REL.NOINC `($__internal_28_$__cuda_sm20_div_rn_f64_full) ;  /* 0x0002140000007944 */ /* 0x003fea0003c00000 */
[----:B------:R-:W-:Y:S02]  /*66ab0*/  IMAD.MOV.U32 R4, RZ, RZ, R2 ;  /* 0x000000ffff047224 */ /* 0x000fe400078e0002 */
[----:B------:R-:W-:Y:S02]  /*66ac0*/  IMAD.MOV.U32 R5, RZ, RZ, R3 ;  /* 0x000000ffff057224 */ /* 0x000fe400078e0003 */
.L_x_16261:
[----:B------:R-:W-:Y:S05]  /*66ad0*/  BSYNC B4 ;  /* 0x0000000000047941 */ /* 0x000fea0003800000 */
.L_x_16260:
[----:B------:R-:W-:Y:S02]  /*66ae0*/  IMAD.MOV.U32 R2, RZ, RZ, R4 ;  /* 0x000000ffff027224 */ /* 0x000fe400078e0004 */
[----:B------:R-:W-:Y:S01]  /*66af0*/  IMAD.MOV.U32 R3, RZ, RZ, R5 ;  /* 0x000000ffff037224 */ /* 0x000fe200078e0005 */
[----:B------:R-:W-:Y:S05]  /*66b00*/  BRA `(.L_x_16259) ;  /* 0x0000001000007947 */ /* 0x000fea0003800000 */
.L_x_16258:
[----:B------:R2:W3:-:S06]  /*66b10*/  DADD R2, R62, -R4 ;  /* 0x000000003e027229 */ /* 0x0004cc0000000804 */
.L_x_16259:
[----:B------:R-:W-:Y:S05]  /*66b20*/  BSYNC B3 ;  /* 0x0000000000037941 */ /* 0x000fea0003800000 */
.L_x_16257:
        /* <DEDUP_REMOVED lines=30> */
.L_x_16263:
[----:B------:R-:W-:Y:S05]  /*66d10*/  BSYNC B3 ;  /* 0x0000000000037941 */ /* 0x000fea0003800000 */
.L_x_16262:
        /* <DEDUP_REMOVED lines=66> */
.L_x_16264:
        /* <DEDUP_REMOVED lines=19> */
[----:B0-----:R-:W-:Y:S05]  /*67270*/  CALL.REL.NOINC `($__internal_28_$__cuda_sm20_div_rn_f64_full) ;  /* 0x00020c3000007944 */ /* 0x001fea0003c00000 */
[----:B------:R-:W-:Y:S02]  /*67280*/  IMAD.MOV.U32 R4, RZ, RZ, R2 ;  /* 0x000000ffff047224 */ /* 0x000fe400078e0002 */
[----:B------:R-:W-:Y:S02]  /*67290*/  IMAD.MOV.U32 R5, RZ, RZ, R3 ;  /* 0x000000ffff057224 */ /* 0x000fe400078e0003 */
.L_x_16266:
[----:B------:R-:W-:Y:S05]  /*672a0*/  BSYNC B3 ;  /* 0x0000000000037941 */ /* 0x000fea0003800000 */
.L_x_16265:
        /* <DEDUP_REMOVED lines=16> */
.L_x_16251:
        /* <DEDUP_REMOVED lines=26> */
.L_x_16269:
[----:B------:R-:W-:Y:S05]  /*67550*/  BSYNC B3 ;  /* 0x0000000000037941 */ /* 0x000fea0003800000 */
.L_x_16268:
        /* <DEDUP_REMOVED lines=27> */
.L_x_16272:
[----:B------:R-:W-:Y:S05]  /*67710*/  BSYNC B3 ;  /* 0x0000000000037941 */ /* 0x000fea0003800000 */
.L_x_16271:
        /* <DEDUP_REMOVED lines=16> */
.L_x_16270:
        /* <DEDUP_REMOVED lines=56> */
.L_x_16273:
[----:B------:R-:W-:Y:S01]  /*67ba0*/  IMAD.MOV.U32 R2, RZ, RZ, 0x0 ;  /* 0x00000000ff027424 */ /* 0x000fe200078e00ff */
[----:B------:R-:W-:Y:S01]  /*67bb0*/  FSETP.NEU.FTZ.AND P0, PT, R5, RZ, PT ;  /* 0x000000ff0500720b */ /* 0x000fe20003f1d000 */
[----:B------:R-:W-:-:S06]  /*67bc0*/  IMAD.MOV.U32 R3, RZ, RZ, 0x7ff00000 ;  /* 0x7ff00000ff037424 */ /* 0x000fcc00078e00ff */
[----:B------:R-:W0:-:S10]  /*67bd0*/  DFMA R2, R4, R2, +INF ;  /* 0x7ff000000402742b */ /* 0x000e140000000002 */
[----:B0-----:R-:W-:Y:S02]  /*67be0*/  FSEL R20, R2, RZ, P0 ;  /* 0x000000ff02147208 */ /* 0x001fe40000000000 */
[----:B------:R-:W-:Y:S01]  /*67bf0*/  FSEL R21, R3, -QNAN , P0 ;  /* 0xfff0000003157808 */ /* 0x000fe20000000000 */
[----:B------:R-:W-:Y:S05]  /*67c00*/  BRA `(.L_x_16249) ;  /* 0x000004d000007947 */ /* 0x000fea0003800000 */
.L_x_16267:
        /* <DEDUP_REMOVED lines=25> */
.L_x_16275:
[----:B------:R-:W-:Y:S05]  /*67da0*/  BSYNC B3 ;  /* 0x0000000000037941 */ /* 0x000fea0003800000 */
.L_x_16274:
        /* <DEDUP_REMOVED lines=21> */
.L_x_16277:
[----:B------:R-:W-:Y:S05]  /*67f00*/  BSYNC B3 ;  /* 0x0000000000037941 */ /* 0x000fea0003800000 */
.L_x_16276:
[----:B------:R-:W-:Y:S05]  /*67f10*/  BRA `(.L_x_16249) ;  /* 0x000001c000007947 */ /* 0x000fea0003800000 */
.L_x_16250:
        /* <DEDUP_REMOVED lines=25> */
.L_x_16279:
[----:B------:R-:W-:Y:S05]  /*680b0*/  BSYNC B3 ;  /* 0x0000000000037941 */ /* 0x000fea0003800000 */
.L_x_16278:
[----:B-1----:R-:W-:Y:S02]  /*680c0*/  IMAD.MOV.U32 R20, RZ, RZ, R4 ;  /* 0x000000ffff147224 */ /* 0x002fe400078e0004 */
[----:B------:R-:W-:Y:S02]  /*680d0*/  IMAD.MOV.U32 R21, RZ, RZ, R5 ;  /* 0x000000ffff157224 */ /* 0x000fe400078e0005 */
.L_x_16249:
[----:B------:R-:W-:Y:S05]  /*680e0*/  BSYNC B2 ;  /* 0x0000000000027941 */ /* 0x000fea0003800000 */
.L_x_16245:
        /* <DEDUP_REMOVED lines=25> */
.L_x_16284:
[----:B------:R-:W-:Y:S05]  /*68280*/  BSYNC B4 ;  /* 0x0000000000047941 */ /* 0x000fea0003800000 */
.L_x_16283:
        /* <DEDUP_REMOVED lines=23> */
.L_x_16286:
        /* <DEDUP_REMOVED lines=43> */
.L_x_16285:
        /* <DEDUP_REMOVED lines=34> */
[----:B--2---:R-:W-:Y:S05]  /*688d0*/  CALL.REL.NOINC `($__internal_28_$__cuda_sm20_div_rn_f64_full) ;  /* 0x0001f5d000007944 */ /* 0x004fea0003c00000 */
[----:B------:R-:W-:Y:S02]  /*688e0*/  IMAD.MOV.U32 R74, RZ, RZ, R2 ;  /* 0x000000ffff4a7224 */ /* 0x000fe400078e0002 */
[----:B------:R-:W-:Y:S02]  /*688f0*/  IMAD.MOV.U32 R75, RZ, RZ, R3 ;  /* 0x000000ffff4b7224 */ /* 0x000fe400078e0003 */
.L_x_16295:
[----:B------:R-:W-:Y:S05]  /*68900*/  BSYNC B6 ;  /* 0x0000000000067941 */ /* 0x000fea0003800000 */
.L_x_16294:
[----:B------:R-:W-:Y:S05]  /*68910*/  BRA `(.L_x_16293) ;  /* 0x0000001000007947 */ /* 0x000fea0003800000 */
.L_x_16292:
[----:B------:R0:W3:-:S06]  /*68920*/  DADD R74, -R68, R66 ;  /* 0x00000000444a7229 */ /* 0x0000cc0000000142 */
.L_x_16293:
[----:B------:R-:W-:Y:S05]  /*68930*/  BSYNC B5 ;  /* 0x0000000000057941 */ /* 0x000fea0003800000 */
.L_x_16291:
        /* <DEDUP_REMOVED lines=25> */
[----:B0-23--:R-:W-:Y:S05]  /*68ad0*/  CALL.REL.NOINC `($__internal_28_$__cuda_sm20_div_rn_f64_full) ;  /* 0x0001f3d000007944 */ /* 0x00dfea0003c00000 */
[----:B------:R-:W-:Y:S02]  /*68ae0*/  IMAD.MOV.U32 R16, RZ, RZ, R2 ;  /* 0x000000ffff107224 */ /* 0x000fe400078e0002 */
[----:B------:R-:W-:Y:S02]  /*68af0*/  IMAD.MOV.U32 R17, RZ, RZ, R3 ;  /* 0x000000ffff117224 */ /* 0x000fe400078e0003 */
.L_x_16300:
[----:B------:R-:W-:Y:S05]  /*68b00*/  BSYNC B6 ;  /* 0x0000000000067941 */ /* 0x000fea0003800000 */
.L_x_16299:
[----:B------:R-:W-:Y:S05]  /*68b10*/  BRA `(.L_x_16298) ;  /* 0x0000001000007947 */ /* 0x000fea0003800000 */
.L_x_16297:
[----:B------:R4:W0:-:S06]  /*68b20*/  DADD R16, -R64, R62 ;  /* 0x0000000040107229 */ /* 0x00080c000000013e */
.L_x_16298:
[----:B------:R-:W-:Y:S05]  /*68b30*/  BSYNC B5 ;  /* 0x0000000000057941 */ /* 0x000fea0003800000 */
.L_x_16296:
        /* <DEDUP_REMOVED lines=30> */
.L_x_16302:
[----:B------:R-:W-:Y:S05]  /*68d20*/  BSYNC B5 ;  /* 0x0000000000057941 */ /* 0x000fea0003800000 */
.L_x_16301:
[----:B01----:R-:W-:Y:S01]  /*68d30*/  MOV R22, R4 ;  /* 0x0000000400167202 */ /* 0x003fe20000000f00 */
[----:B------:R-:W-:Y:S01]  /*68d40*/  IMAD.MOV.U32 R23, RZ, RZ, R5 ;  /* 0x000000ffff177224 */ /* 0x000fe200078e0005 */
[----:B------:R-:W-:Y:S05]  /*68d50*/  BRA `(.L_x_16303) ;  /* 0x0000098000007947 */ /* 0x000fea0003800000 */
.L_x_16290:
        /* <DEDUP_REMOVED lines=30> */
.L_x_16306:
[----:B------:R-:W-:Y:S05]  /*68f40*/  BSYNC B5 ;  /* 0x0000000000057941 */ /* 0x000fea0003800000 */
.L_x_16305:
[----:B01----:R-:W-:Y:S02]  /*68f50*/  IMAD.MOV.U32 R22, RZ, RZ, R4 ;  /* 0x000000ffff167224 */ /* 0x003fe400078e0004 */
[----:B------:R-:W-:Y:S01]  /*68f60*/  IMAD.MOV.U32 R23, RZ, RZ, R5 ;  /* 0x000000ffff177224 */ /* 0x000fe200078e0005 */
[----:B------:R-:W-:Y:S05]  /*68f70*/  BRA `(.L_x_16303) ;  /* 0x0000076000007947 */ /* 0x000fea0003800000 */
.L_x_16304:
        /* <DEDUP_REMOVED lines=28> */
[----:B--2---:R-:W-:Y:S05]  /*69140*/  CALL.REL.NOINC `($__internal_29_$__cuda_sm20_dsqrt_rn_f64_mediumpath_v1) ;  /* 0x0001f3c000007944 */ /* 0x004fea0003c00000 */
[----:B------:R-:W-:Y:S02]  /*69150*/  IMAD.MOV.U32 R8, RZ, RZ, R4 ;  /* 0x000000ffff087224 */ /* 0x000fe400078e0004 */
[----:B------:R-:W-:-:S02]  /*69160*/  IMAD.MOV.U32 R9, RZ, RZ, R3 ;  /* 0x000000ffff097224 */ /* 0x000fc400078e0003 */
.L_x_16308:
[----:B------:R-:W-:Y:S05]  /*69170*/  BSYNC B5 ;  /* 0x0000000000057941 */ /* 0x000fea0003800000 */
.L_x_16307:
        /* <DEDUP_REMOVED lines=21> */
.L_x_16310:
[----:B------:R-:W-:Y:S05]  /*692d0*/  BSYNC B5 ;  /* 0x0000000000057941 */ /* 0x000fea0003800000 */
.L_x_16309:
[----:B------:R-:W0:Y:S01]  /*692e0*/  DMUL R10, R10, 8.11296384146066816958e+31 ;  /* 0x469000000a0a7828 */ /* 0x000e220000000000 */
[----:B------:R-:W-:Y:S02]  /*692f0*/  IMAD.MOV.U32 R22, RZ, RZ, R2 ;  /* 0x000000ffff167224 */ /* 0x000fe400078e0002 */
[----:B------:R-:W-:Y:S01]  /*69300*/  IMAD.MOV.U32 R23, RZ, RZ, R3 ;  /* 0x000000ffff177224 */ /* 0x000fe200078e0003 */
[----:B------:R-:W-:Y:S05]  /*69310*/  BRA `(.L_x_16303) ;  /* 0x000003c000007947 */ /* 0x000fea0003800000 */
.L_x_16289:
        /* <DEDUP_REMOVED lines=27> */
.L_x_16312:
[----:B------:R-:W-:Y:S05]  /*694d0*/  BSYNC B5 ;  /* 0x0000000000057941 */ /* 0x000fea0003800000 */
.L_x_16311:
        /* <DEDUP_REMOVED lines=28> */
[----:B012---:R-:W-:Y:S05]  /*696a0*/  CALL.REL.NOINC `($__internal_29_$__cuda_sm20_dsqrt_rn_f64_mediumpath_v1) ;  /* 0x0001ee6000007944 */ /* 0x007fea0003c00000 */
[----:B------:R-:W-:Y:S02]  /*696b0*/  IMAD.MOV.U32 R5, RZ, RZ, R3 ;  /* 0x000000ffff057224 */ /* 0x000fe400078e0003 */
.L_x_16314:
[----:B------:R-:W-:Y:S05]  /*696c0*/  BSYNC B5 ;  /* 0x0000000000057941 */ /* 0x000fea0003800000 */
.L_x_16313:
[----:B01-3--:R0:W1:-:S06]  /*696d0*/  DMUL R22, R4, R56 ;  /* 0x0000003804167228 */ /* 0x00b04c0000000000 */
.L_x_16303:
[----:B0-----:R-:W-:Y:S05]  /*696e0*/  BSYNC B4 ;  /* 0x0000000000047941 */ /* 0x001fea0003800000 */
.L_x_16288:
[----:B------:R-:W-:Y:S05]  /*696f0*/  BRA `(.L_x_16315) ;  /* 0x0000002000007947 */ /* 0x000fea0003800000 */
.L_x_16282:
[----:B------:R-:W3:-:S04]  /*69700*/  DMUL R22, R22, 9.00719925474099200000e+15 ;  /* 0x4340000016167828 */ /* 0x000ec80000000000 */
[----:B------:R-:W4:-:S06]  /*69710*/  DMUL R10, R10, 9.00719925474099200000e+15 ;  /* 0x434000000a0a7828 */ /* 0x000f0c0000000000 */
.L_x_16315:
[----:B---3--:R-:W-:Y:S05]  /*69720*/  BSYNC B2 ;  /* 0x0000000000027941 */ /* 0x008fea0003800000 */
.L_x_16281:
        /* <DEDUP_REMOVED lines=28> */
.L_x_16317:
[----:B------:R-:W-:Y:S05]  /*698f0*/  BSYNC B2 ;  /* 0x0000000000027941 */ /* 0x000fea0003800000 */
.L_x_16316:
        /* <DEDUP_REMOVED lines=43> */
.L_x_16319:
[----:B------:R-:W-:Y:S02]  /*69bb0*/  FSEL R2, RZ, 3.37028055040000000000e+12, P1 ;  /* 0x54442d18ff027808 */ /* 0x000fe40000800000 */
[----:B------:R-:W-:Y:S02]  /*69bc0*/  FSEL R3, RZ, 2.1426990032196044922, P1 ;  /* 0x400921fbff037808 */ /* 0x000fe40000800000 */
.L_x_16320:
[----:B------:R-:W-:Y:S05]  /*69bd0*/  BSYNC B0 ;  /* 0x0000000000007941 */ /* 0x000fea0003800000 */
.L_x_16318:
[----:B------:R0:W1:Y:S02]  /*69be0*/  DADD R22, |R22|, |R10| ;  /* 0x0000000016167229 */ /* 0x000064000000060a */
[----:B0-----:R-:W-:-:S04]  /*69bf0*/  LOP3.LUT R11, R3, 0x80000000, R11, 0xb8, !PT ;  /* 0x80000000030b7812 */ /* 0x001fc800078eb80b */
[----:B-1----:R-:W0:-:S06]  /*69c00*/  DSETP.GTU.AND P0, PT, |R22|, +INF , PT ;  /* 0x7ff000001600742a */ /* 0x002e0c0003f0c200 */
[----:B0-----:R-:W-:Y:S02]  /*69c10*/  FSEL R2, R22, R2, P0 ;  /* 0x0000000216027208 */ /* 0x001fe40000000000 */
[----:B------:R-:W-:Y:S02]  /*69c20*/  FSEL R3, R23, R11, P0 ;  /* 0x0000000b17037208 */ /* 0x000fe40000000000 */
.L_x_16287:
[----:B------:R-:W-:Y:S05]  /*69c30*/  BSYNC B3 ;  /* 0x0000000000037941 */ /* 0x000fea0003800000 */
.L_x_16280:
[----:B---3--:R-:W-:Y:S01]  /*69c40*/  LOP3.LUT R23, R3, 0x80000000, R47, 0xb8, !PT ;  /* 0x8000000003177812 */ /* 0x008fe200078eb82f */
[----:B------:R-:W-:Y:S01]  /*69c50*/  IMAD.MOV.U32 R22, RZ, RZ, R2 ;  /* 0x000000ffff167224 */ /* 0x000fe200078e0002 */
[----:B-12---:R-:W-:Y:S01]  /*69c60*/  LOP3.LUT R21, R21, 0x80000000, R45, 0xb8, !PT ;  /* 0x8000000015157812 */ /* 0x006fe200078eb82d */
[----:B------:R-:W-:Y:S05]  /*69c70*/  BRA `(.L_x_16242) ;  /* 0x0000450000007947 */ /* 0x000fea0003800000 */
.L_x_16244:
        /* <DEDUP_REMOVED lines=91> */
.L_x_16326:
[----:B------:R-:W-:Y:S05]  /*6a230*/  BSYNC B0 ;  /* 0x0000000000007941 */ /* 0x000fea0003800000 */
.L_x_16325:
        /* <DEDUP_REMOVED lines=8> */
.L_x_16328:
[----:B------:R-:W-:Y:S05]  /*6a2c0*/  BSYNC B3 ;  /* 0x0000000000037941 */ /* 0x000fea0003800000 */
.L_x_16327:
        /* <DEDUP_REMOVED lines=43> */
.L_x_16330:
[----:B------:R-:W-:-:S04]  /*6a580*/  ISETP.GE.AND P0, PT, R17, RZ, PT ;  /* 0x000000ff1100720c */ /* 0x000fc80003f06270 */
[----:B0-----:R-:W-:Y:S02]  /*6a590*/  FSEL R6, RZ, 3.37028055040000000000e+12, P0 ;  /* 0x54442d18ff067808 */ /* 0x001fe40000000000 */
[----:B------:R-:W-:Y:S02]  /*6a5a0*/  FSEL R7, RZ, 2.1426990032196044922, P0 ;  /* 0x400921fbff077808 */ /* 0x000fe40000000000 */
.L_x_16331:
[----:B------:R-:W-:Y:S05]  /*6a5b0*/  BSYNC B0 ;  /* 0x0000000000007941 */ /* 0x000fea0003800000 */
.L_x_16329:
[----:B------:R-:W0:Y:S01]  /*6a5c0*/  DADD R2, |R44|, |R46| ;  /* 0x000000002c027229 */ /* 0x000e22000000062e */
[----:B------:R-:W-:-:S03]  /*6a5d0*/  LOP3.LUT R11, R7, 0x80000000, R11, 0xb8, !PT ;  /* 0x80000000070b7812 */ /* 0x000fc600078eb80b */
[----:B-1----:R-:W-:-:S04]  /*6a5e0*/  DMUL R20, R20, 0.5 ;  /* 0x3fe0000014147828 */ /* 0x002fc80000000000 */
[----:B0-----:R-:W0:-:S06]  /*6a5f0*/  DSETP.GTU.AND P0, PT, |R2|, +INF , PT ;  /* 0x7ff000000200742a */ /* 0x001e0c0003f0c200 */
[----:B0-----:R-:W-:Y:S02]  /*6a600*/  FSEL R6, R2, R6, P0 ;  /* 0x0000000602067208 */ /* 0x001fe40000000000 */
[----:B------:R-:W-:Y:S01]  /*6a610*/  FSEL R7, R3, R11, P0 ;  /* 0x0000000b03077208 */ /* 0x000fe20000000000 */
[----:B------:R-:W-:Y:S05]  /*6a620*/  BRA `(.L_x_16332) ;  /* 0x000039c000007947 */ /* 0x000fea0003800000 */
.L_x_16324:
        /* <DEDUP_REMOVED lines=112> */
.L_x_16334:
[----:B------:R-:W-:Y:S05]  /*6ad30*/  BSYNC B0 ;  /* 0x0000000000007941 */ /* 0x000fea0003800000 */
.L_x_16333:
        /* <DEDUP_REMOVED lines=10> */
.L_x_16336:
[----:B------:R-:W-:Y:S05]  /*6ade0*/  BSYNC B3 ;  /* 0x0000000000037941 */ /* 0x000fea0003800000 */
.L_x_16335:
        /* <DEDUP_REMOVED lines=43> */
.L_x_16338:
[----:B------:R-:W-:-:S04]  /*6b0a0*/  ISETP.GE.AND P0, PT, R17, RZ, PT ;  /* 0x000000ff1100720c */ /* 0x000fc80003f06270 */
[----:B0-----:R-:W-:Y:S02]  /*6b0b0*/  FSEL R6, RZ, 3.37028055040000000000e+12, P0 ;  /* 0x54442d18ff067808 */ /* 0x001fe40000000000 */
[----:B------:R-:W-:Y:S02]  /*6b0c0*/  FSEL R7, RZ, 2.1426990032196044922, P0 ;  /* 0x400921fbff077808 */ /* 0x000fe40000000000 */
.L_x_16339:
[----:B------:R-:W-:Y:S05]  /*6b0d0*/  BSYNC B0 ;  /* 0x0000000000007941 */ /* 0x000fea0003800000 */
.L_x_16337:
[----:B------:R-:W0:Y:S01]  /*6b0e0*/  DADD R2, |R44|, |R46| ;  /* 0x000000002c027229 */ /* 0x000e22000000062e */
[----:B------:R-:W-:-:S05]  /*6b0f0*/  LOP3.LUT R11, R7, 0x80000000, R11, 0xb8, !PT ;  /* 0x80000000070b7812 */ /* 0x000fca00078eb80b */
[----:B0-----:R-:W0:-:S06]  /*6b100*/  DSETP.GTU.AND P0, PT, |R2|, +INF , PT ;  /* 0x7ff000000200742a */ /* 0x001e0c0003f0c200 */
[----:B0-----:R-:W-:Y:S02]  /*6b110*/  FSEL R6, R2, R6, P0 ;  /* 0x0000000602067208 */ /* 0x001fe40000000000 */
[----:B------:R-:W-:Y:S01]  /*6b120*/  FSEL R7, R3, R11, P0 ;  /* 0x0000000b03077208 */ /* 0x000fe20000000000 */
[----:B------:R-:W-:Y:S05]  /*6b130*/  BRA `(.L_x_16332) ;  /* 0x00002eb000007947 */ /* 0x000fea0003800000 */
.L_x_16323:
        /* <DEDUP_REMOVED lines=23> */
.L_x_16341:
[----:B------:R-:W-:Y:S05]  /*6b2b0*/  BSYNC B3 ;  /* 0x0000000000037941 */ /* 0x000fea0003800000 */
.L_x_16340:
        /* <DEDUP_REMOVED lines=26> */
.L_x_16343:
[----:B------:R-:W-:Y:S05]  /*6b460*/  BSYNC B3 ;  /* 0x0000000000037941 */ /* 0x000fea0003800000 */
.L_x_16342:
        /* <DEDUP_REMOVED lines=113> */
.L_x_16345:
[----:B------:R-:W-:Y:S05]  /*6bb80*/  BSYNC B0 ;  /* 0x0000000000007941 */ /* 0x000fea0003800000 */
.L_x_16344:
        /* <DEDUP_REMOVED lines=10> */
.L_x_16347:
[----:B------:R-:W-:Y:S05]  /*6bc30*/  BSYNC B3 ;  /* 0x0000000000037941 */ /* 0x000fea0003800000 */
.L_x_16346:
        /* <DEDUP_REMOVED lines=43> */
.L_x_16349:
[----:B------:R-:W-:-:S04]  /*6bef0*/  ISETP.GE.AND P0, PT, R17, RZ, PT ;  /* 0x000000ff1100720c */ /* 0x000fc80003f06270 */
[----:B0-----:R-:W-:Y:S02]  /*6bf00*/  FSEL R6, RZ, 3.37028055040000000000e+12, P0 ;  /* 0x54442d18ff067808 */ /* 0x001fe40000000000 */
[----:B------:R-:W-:Y:S02]  /*6bf10*/  FSEL R7, RZ, 2.1426990032196044922, P0 ;  /* 0x400921fbff077808 */ /* 0x000fe40000000000 */
.L_x_16350:
[----:B------:R-:W-:Y:S05]  /*6bf20*/  BSYNC B0 ;  /* 0x0000000000007941 */ /* 0x000fea0003800000 */
.L_x_16348:
[----:B------:R-:W0:Y:S01]  /*6bf30*/  DADD R2, |R44|, |R46| ;  /* 0x000000002c027229 */ /* 0x000e22000000062e */
[----:B------:R-:W-:-:S03]  /*6bf40*/  LOP3.LUT R11, R7, 0x80000000, R11, 0xb8, !PT ;  /* 0x80000000070b7812 */ /* 0x000fc600078eb80b */
[----:B-1----:R-:W-:-:S04]  /*6bf50*/  DADD R20, R20, 1 ;  /* 0x3ff0000014147429 */ /* 0x002fc80000000000 */
[----:B0-----:R-:W0:-:S06]  /*6bf60*/  DSETP.GTU.AND P0, PT, |R2|, +INF , PT ;  /* 0x7ff000000200742a */ /* 0x001e0c0003f0c200 */
[----:B0-----:R-:W-:Y:S02]  /*6bf70*/  FSEL R6, R2, R6, P0 ;  /* 0x0000000602067208 */ /* 0x001fe40000000000 */
[----:B------:R-:W-:Y:S01]  /*6bf80*/  FSEL R7, R3, R11, P0 ;  /* 0x0000000b03077208 */ /* 0x000fe20000000000 */
[----:B------:R-:W-:Y:S05]  /*6bf90*/  BRA `(.L_x_16332) ;  /* 0x0000205000007947 */ /* 0x000fea0003800000 */
.L_x_16322:
        /* <DEDUP_REMOVED lines=86> */
.L_x_16354:
[----:B------:R-:W-:Y:S05]  /*6c500*/  BSYNC B0 ;  /* 0x0000000000007941 */ /* 0x000fea0003800000 */
.L_x_16353:
        /* <DEDUP_REMOVED lines=8> */
.L_x_16356:
[----:B------:R-:W-:Y:S05]  /*6c590*/  BSYNC B3 ;  /* 0x0000000000037941 */ /* 0x000fea0003800000 */
.L_x_16355:
        /* <DEDUP_REMOVED lines=35> */
.L_x_16358:
[----:B0-2---:R-:W-:Y:S05]  /*6c7d0*/  BSYNC B0 ;  /* 0x0000000000007941 */ /* 0x005fea0003800000 */
.L_x_16357:
[----:B------:R-:W-:Y:S01]  /*6c7e0*/  LOP3.LUT R3, R7, 0x80000000, R47, 0xb8, !PT ;  /* 0x8000000007037812 */ /* 0x000fe200078eb82f */
[----:B-1----:R-:W0:Y:S01]  /*6c7f0*/  DMUL R20, R20, 0.5 ;  /* 0x3fe0000014147828 */ /* 0x002e220000000000 */
[----:B------:R-:W-:Y:S02]  /*6c800*/  FSEL R6, R4, R6, P0 ;  /* 0x0000000604067208 */ /* 0x000fe40000000000 */
[----:B------:R-:W-:Y:S01]  /*6c810*/  FSEL R7, R5, R3, P0 ;  /* 0x0000000305077208 */ /* 0x000fe20000000000 */
[----:B------:R-:W-:Y:S05]  /*6c820*/  BRA `(.L_x_16332) ;  /* 0x000017c000007947 */ /* 0x000fea0003800000 */
.L_x_16352:
        /* <DEDUP_REMOVED lines=112> */
.L_x_16360:
[----:B------:R-:W-:Y:S05]  /*6cf30*/  BSYNC B0 ;  /* 0x0000000000007941 */ /* 0x000fea0003800000 */
.L_x_16359:
        /* <DEDUP_REMOVED lines=10> */
.L_x_16362:
[----:B------:R-:W-:Y:S05]  /*6cfe0*/  BSYNC B3 ;  /* 0x0000000000037941 */ /* 0x000fea0003800000 */
.L_x_16361:
        /* <DEDUP_REMOVED lines=35> */
.L_x_16364:
[----:B0-2---:R-:W-:Y:S05]  /*6d220*/  BSYNC B0 ;  /* 0x0000000000007941 */ /* 0x005fea0003800000 */
.L_x_16363:
[----:B------:R-:W-:Y:S02]  /*6d230*/  LOP3.LUT R5, R7, 0x80000000, R47, 0xb8, !PT ;  /* 0x8000000007057812 */ /* 0x000fe400078eb82f */
[----:B------:R-:W-:Y:S02]  /*6d240*/  FSEL R6, R2, R6, P1 ;  /* 0x0000000602067208 */ /* 0x000fe40000800000 */
[----:B------:R-:W-:Y:S01]  /*6d250*/  FSEL R7, R3, R5, P1 ;  /* 0x0000000503077208 */ /* 0x000fe20000800000 */
[----:B------:R-:W-:Y:S05]  /*6d260*/  BRA `(.L_x_16332) ;  /* 0x00000d8000007947 */ /* 0x000fea0003800000 */
.L_x_16351:
        /* <DEDUP_REMOVED lines=22> */
[----:B------:R-:W-:Y:S05]  /*6d3d0*/  CALL.REL.NOINC `($__internal_28_$__cuda_sm20_div_rn_f64_full) ;  /* 0x0001aad000007944 */ /* 0x000fea0003c00000 */
.L_x_16366:
[----:B------:R-:W-:Y:S05]  /*6d3e0*/  BSYNC B3 ;  /* 0x0000000000037941 */ /* 0x000fea0003800000 */
.L_x_16365:
        /* <DEDUP_REMOVED lines=26> */
.L_x_16368:
[----:B------:R-:W-:Y:S05]  /*6d590*/  BSYNC B3 ;  /* 0x0000000000037941 */ /* 0x000fea0003800000 */
.L_x_16367:
        /* <DEDUP_REMOVED lines=113> */
.L_x_16370:
[----:B------:R-:W-:Y:S05]  /*6dcb0*/  BSYNC B0 ;  /* 0x0000000000007941 */ /* 0x000fea0003800000 */
.L_x_16369:
        /* <DEDUP_REMOVED lines=10> */
.L_x_16372:
[----:B------:R-:W-:Y:S05]  /*6dd60*/  BSYNC B3 ;  /* 0x0000000000037941 */ /* 0x000fea0003800000 */
.L_x_16371:
        /* <DEDUP_REMOVED lines=36> */
.L_x_16374:
[----:B012---:R-:W-:Y:S05]  /*6dfb0*/  BSYNC B0 ;  /* 0x0000000000007941 */ /* 0x007fea0003800000 */
.L_x_16373:
[----:B------:R-:W-:Y:S02]  /*6dfc0*/  LOP3.LUT R5, R7, 0x80000000, R47, 0xb8, !PT ;  /* 0x8000000007057812 */ /* 0x000fe400078eb82f */
[----:B------:R-:W-:Y:S02]  /*6dfd0*/  FSEL R6, R2, R6, P1 ;  /* 0x0000000602067208 */ /* 0x000fe40000800000 */
[----:B------:R-:W-:Y:S02]  /*6dfe0*/  FSEL R7, R3, R5, P1 ;  /* 0x0000000503077208 */ /* 0x000fe40000800000 */
.L_x_16332:
[----:B0-----:R-:W-:Y:S05]  /*6dff0*/  BSYNC B2 ;  /* 0x0000000000027941 */ /* 0x001fea0003800000 */
.L_x_16321:
[----:B-1----:R-:W0:Y:S01]  /*6e000*/  DADD R20, R20, c[0x2][0x50] ;  /* 0x0080140014147629 */ /* 0x002e220000000000 */
[----:B------:R-:W-:Y:S01]  /*6e010*/  LOP3.LUT R23, R7, 0x80000000, R47, 0xb8, !PT ;  /* 0x8000000007177812 */ /* 0x000fe200078eb82f */
[----:B------:R-:W-:-:S08]  /*6e020*/  IMAD.MOV.U32 R22, RZ, RZ, R6 ;  /* 0x000000ffff167224 */ /* 0x000fd000078e0006 */
[----:B0-----:R-:W-:Y:S01]  /*6e030*/  LOP3.LUT R21, R21, 0x80000000, R45, 0xb8, !PT ;  /* 0x8000000015157812 */ /* 0x001fe200078eb82d */
[----:B------:R-:W-:Y:S05]  /*6e040*/  BRA `(.L_x_16242) ;  /* 0x0000013000007947 */ /* 0x000fea0003800000 */
.L_x_16243:
        /* <DEDUP_REMOVED lines=19> */
.L_x_16242:
[----:B01----:R-:W-:Y:S05]  /*6e180*/  BSYNC B1 ;  /* 0x0000000000017941 */ /* 0x003fea0003800000 */
.L_x_16241:
        /* <DEDUP_REMOVED lines=146> */
.L_x_16382:
[----:B------:R-:W-:Y:S05]  /*6eab0*/  BSYNC B3 ;  /* 0x0000000000037941 */ /* 0x000fea0003800000 */
.L_x_16381:
        /* <DEDUP_REMOVED lines=62> */
.L_x_16380:
        /* <DEDUP_REMOVED lines=36> */
.L_x_16390:
[----:B------:R-:W-:Y:S05]  /*6f0e0*/  BSYNC B4 ;  /* 0x0000000000047941 */ /* 0x000fea0003800000 */
.L_x_16389:
[----:B------:R-:W-:Y:S05]  /*6f0f0*/  BRA `(.L_x_16388) ;  /* 0x0000001000007947 */ /* 0x000fea0003800000 */
.L_x_16387:
[----:B------:R0:W1:-:S06]  /*6f100*/  DADD R16, -R66, R64 ;  /* 0x0000000042107229 */ /* 0x00004c0000000140 */
.L_x_16388:
[----:B------:R-:W-:Y:S05]  /*6f110*/  BSYNC B3 ;  /* 0x0000000000037941 */ /* 0x000fea0003800000 */
.L_x_16386:
        /* <DEDUP_REMOVED lines=31> */
.L_x_16395:
[----:B------:R-:W-:Y:S05]  /*6f310*/  BSYNC B4 ;  /* 0x0000000000047941 */ /* 0x000fea0003800000 */
.L_x_16394:
[----:B------:R-:W-:Y:S02]  /*6f320*/  IMAD.MOV.U32 R2, RZ, RZ, R4 ;  /* 0x000000ffff027224 */ /* 0x000fe400078e0004 */
[----:B------:R-:W-:Y:S01]  /*6f330*/  IMAD.MOV.U32 R3, RZ, RZ, R5 ;  /* 0x000000ffff037224 */ /* 0x000fe200078e0005 */
[----:B------:R-:W-:Y:S05]  /*6f340*/  BRA `(.L_x_16393) ;  /* 0x0000001000007947 */ /* 0x000fea0003800000 */
.L_x_16392:
[----:B------:R2:W3:-:S06]  /*6f350*/  DADD R2, R46, -R4 ;  /* 0x000000002e027229 */ /* 0x0004cc0000000804 */
.L_x_16393:
[----:B------:R-:W-:Y:S05]  /*6f360*/  BSYNC B3 ;  /* 0x0000000000037941 */ /* 0x000fea0003800000 */
.L_x_16391:
        /* <DEDUP_REMOVED lines=28> */
[----:B------:R-:W-:Y:S01]  /*6f530*/  IMAD.MOV.U32 R6, RZ, RZ, R4 ;  /* 0x000000ffff067224 */ /* 0x000fe200078e0004 */
[----:B------:R-:W-:-:S02]  /*6f540*/  MOV R7, R3 ;  /* 0x0000000300077202 */ /* 0x000fc40000000f00 */
.L_x_16397:
[----:B------:R-:W-:Y:S05]  /*6f550*/  BSYNC B3 ;  /* 0x0000000000037941 */ /* 0x000fea0003800000 */
.L_x_16396:
        /* <DEDUP_REMOVED lines=66> */
.L_x_16398:
        /* <DEDUP_REMOVED lines=21> */
[----:B0-----:R-:W-:Y:S05]  /*6fad0*/  CALL.REL.NOINC `($__internal_28_$__cuda_sm20_div_rn_f64_full) ;  /* 0x000183d000007944 */ /* 0x001fea0003c00000 */
.L_x_16400:
[----:B------:R-:W-:Y:S05]  /*6fae0*/  BSYNC B3 ;  /* 0x0000000000037941 */ /* 0x000fea0003800000 */
.L_x_16399:
        /* <DEDUP_REMOVED lines=16> */
.L_x_16385:
        /* <DEDUP_REMOVED lines=26> */
.L_x_16403:
[----:B------:R-:W-:Y:S05]  /*6fd90*/  BSYNC B3 ;  /* 0x0000000000037941 */ /* 0x000fea0003800000 */
.L_x_16402:
        /* <DEDUP_REMOVED lines=27> */
.L_x_16406:
[----:B------:R-:W-:Y:S05]  /*6ff50*/  BSYNC B3 ;  /* 0x0000000000037941 */ /* 0x000fea0003800000 */
.L_x_16405:
        /* <DEDUP_REMOVED lines=16> */
.L_x_16404:
        /* <DEDUP_REMOVED lines=56> */
.L_x_16407:
[----:B------:R-:W-:Y:S01]  /*703e0*/  IMAD.MOV.U32 R2, RZ, RZ, 0x0 ;  /* 0x00000000ff027424 */ /* 0x000fe200078e00ff */
[----:B------:R-:W-:Y:S01]  /*703f0*/  FSETP.NEU.FTZ.AND P0, PT, R5, RZ, PT ;  /* 0x000000ff0500720b */ /* 0x000fe20003f1d000 */
[----:B------:R-:W-:-:S06]  /*70400*/  IMAD.MOV.U32 R3, RZ, RZ, 0x7ff00000 ;  /* 0x7ff00000ff037424 */ /* 0x000fcc00078e00ff */
[----:B------:R-:W0:-:S10]  /*70410*/  DFMA R2, R4, R2, +INF ;  /* 0x7ff000000402742b */ /* 0x000e140000000002 */
[----:B0-----:R-:W-:Y:S02]  /*70420*/  FSEL R16, R2, RZ, P0 ;  /* 0x000000ff02107208 */ /* 0x001fe40000000000 */
[----:B------:R-:W-:Y:S01]  /*70430*/  FSEL R17, R3, -QNAN , P0 ;  /* 0xfff0000003117808 */ /* 0x000fe20000000000 */
[----:B------:R-:W-:Y:S05]  /*70440*/  BRA `(.L_x_16383) ;  /* 0x000004d000007947 */ /* 0x000fea0003800000 */
.L_x_16401:
        /* <DEDUP_REMOVED lines=25> */
.L_x_16409:
[----:B------:R-:W-:Y:S05]  /*705e0*/  BSYNC B3 ;  /* 0x0000000000037941 */ /* 0x000fea0003800000 */
.L_x_16408:
        /* <DEDUP_REMOVED lines=21> */
.L_x_16411:
[----:B------:R-:W-:Y:S05]  /*70740*/  BSYNC B3 ;  /* 0x0000000000037941 */ /* 0x000fea0003800000 */
.L_x_16410:
[----:B------:R-:W-:Y:S05]  /*70750*/  BRA `(.L_x_16383) ;  /* 0x000001c000007947 */ /* 0x000fea0003800000 */
.L_x_16384:
        /* <DEDUP_REMOVED lines=24> */
[----:B------:R-:W-:Y:S02]  /*708e0*/  MOV R5, R3 ;  /* 0x0000000300057202 */ /* 0x000fe40000000f00 */
.L_x_16413:
[----:B------:R-:W-:Y:S05]  /*708f0*/  BSYNC B3 ;  /* 0x0000000000037941 */ /* 0x000fea0003800000 */
.L_x_16412:
[----:B-1----:R-:W-:Y:S02]  /*70900*/  IMAD.MOV.U32 R16, RZ, RZ, R4 ;  /* 0x000000ffff107224 */ /* 0x002fe400078e0004 */
[----:B------:R-:W-:Y:S02]  /*70910*/  IMAD.MOV.U32 R17, RZ, RZ, R5 ;  /* 0x000000ffff117224 */ /* 0x000fe400078e0005 */
.L_x_16383:
[----:B------:R-:W-:Y:S05]  /*70920*/  BSYNC B2 ;  /* 0x0000000000027941 */ /* 0x000fea0003800000 */
.L_x_16379:
        /* <DEDUP_REMOVED lines=25> */
.L_x_16418:
[----:B------:R-:W-:Y:S05]  /*70ac0*/  BSYNC B4 ;  /* 0x0000000000047941 */ /* 0x000fea0003800000 */
.L_x_16417:
        /* <DEDUP_REMOVED lines=23> */
.L_x_16420:
        /* <DEDUP_REMOVED lines=43> */
.L_x_16419:
        /* <DEDUP_REMOVED lines=37> */
.L_x_16429:
[----:B------:R-:W-:Y:S05]  /*71140*/  BSYNC B6 ;  /* 0x0000000000067941 */ /* 0x000fea0003800000 */
.L_x_16428:
[----:B------:R-:W-:Y:S05]  /*71150*/  BRA `(.L_x_16427) ;  /* 0x0000001000007947 */ /* 0x000fea0003800000 */
.L_x_16426:
[----:B------:R0:W3:-:S06]  /*71160*/  DADD R68, -R66, R64 ;  /* 0x0000000042447229 */ /* 0x0000cc0000000140 */
.L_x_16427:
[----:B------:R-:W-:Y:S05]  /*71170*/  BSYNC B5 ;  /* 0x0000000000057941 */ /* 0x000fea0003800000 */
.L_x_16425:
        /* <DEDUP_REMOVED lines=28> */
.L_x_16434:
[----:B------:R-:W-:Y:S05]  /*71340*/  BSYNC B6 ;  /* 0x0000000000067941 */ /* 0x000fea0003800000 */
.L_x_16433:
[----:B------:R-:W-:Y:S02]  /*71350*/  IMAD.MOV.U32 R44, RZ, RZ, R2 ;  /* 0x000000ffff2c7224 */ /* 0x000fe400078e0002 */
[----:B------:R-:W-:Y:S01]  /*71360*/  IMAD.MOV.U32 R45, RZ, RZ, R3 ;  /* 0x000000ffff2d7224 */ /* 0x000fe200078e0003 */
[----:B------:R-:W-:Y:S05]  /*71370*/  BRA `(.L_x_16432) ;  /* 0x0000001000007947 */ /* 0x000fea0003800000 */
.L_x_16431:
[----:B------:R4:W0:-:S06]  /*71380*/  DADD R44, -R62, R46 ;  /* 0x000000003e2c7229 */ /* 0x00080c000000012e */
.L_x_16432:
[----:B------:R-:W-:Y:S05]  /*71390*/  BSYNC B5 ;  /* 0x0000000000057941 */ /* 0x000fea0003800000 */
.L_x_16430:
        /* <DEDUP_REMOVED lines=28> */
[----:B0-2-4-:R-:W-:Y:S05]  /*71560*/  CALL.REL.NOINC `($__internal_29_$__cuda_sm20_dsqrt_rn_f64_mediumpath_v1) ;  /* 0x00016fa000007944 */ /* 0x015fea0003c00000 */
[----:B------:R-:W-:Y:S02]  /*71570*/  IMAD.MOV.U32 R5, RZ, RZ, R3 ;  /* 0x000000ffff057224 */ /* 0x000fe400078e0003 */
.L_x_16436:
[----:B------:R-:W-:Y:S05]  /*71580*/  BSYNC B5 ;  /* 0x0000000000057941 */ /* 0x000fea0003800000 */
.L_x_16435:
[----:B01----:R-:W-:Y:S02]  /*71590*/  IMAD.MOV.U32 R44, RZ, RZ, R4 ;  /* 0x000000ffff2c7224 */ /* 0x003fe400078e0004 */
[----:B------:R-:W-:Y:S01]  /*715a0*/  IMAD.MOV.U32 R45, RZ, RZ, R5 ;  /* 0x000000ffff2d7224 */ /* 0x000fe200078e0005 */
[----:B------:R-:W-:Y:S05]  /*715b0*/  BRA `(.L_x_16437) ;  /* 0x0000098000007947 */ /* 0x000fea0003800000 */
.L_x_16424:
        /* <DEDUP_REMOVED lines=30> */
.L_x_16440:
[----:B------:R-:W-:Y:S05]  /*717a0*/  BSYNC B5 ;  /* 0x0000000000057941 */ /* 0x000fea0003800000 */
.L_x_16439:
[----:B01----:R-:W-:Y:S01]  /*717b0*/  IMAD.MOV.U32 R44, RZ, RZ, R4 ;  /* 0x000000ffff2c7224 */ /* 0x003fe200078e0004 */
[----:B------:R-:W-:Y:S01]  /*717c0*/  MOV R45, R5 ;  /* 0x00000005002d7202 */ /* 0x000fe20000000f00 */
[----:B------:R-:W-:Y:S05]  /*717d0*/  BRA `(.L_x_16437) ;  /* 0x0000076000007947 */ /* 0x000fea0003800000 */
.L_x_16438:
        /* <DEDUP_REMOVED lines=31> */
.L_x_16442:
[----:B------:R-:W-:Y:S05]  /*719d0*/  BSYNC B5 ;  /* 0x0000000000057941 */ /* 0x000fea0003800000 */
.L_x_16441:
        /* <DEDUP_REMOVED lines=21> */
.L_x_16444:
[----:B------:R-:W-:Y:S05]  /*71b30*/  BSYNC B5 ;  /* 0x0000000000057941 */ /* 0x000fea0003800000 */
.L_x_16443:
[----:B------:R-:W0:Y:S01]  /*71b40*/  DMUL R10, R10, 8.11296384146066816958e+31 ;  /* 0x469000000a0a7828 */ /* 0x000e220000000000 */
[----:B------:R-:W-:Y:S01]  /*71b50*/  MOV R44, R2 ;  /* 0x00000002002c7202 */ /* 0x000fe20000000f00 */
[----:B------:R-:W-:Y:S01]  /*71b60*/  IMAD.MOV.U32 R45, RZ, RZ, R3 ;  /* 0x000000ffff2d7224 */ /* 0x000fe200078e0003 */
[----:B------:R-:W-:Y:S05]  /*71b70*/  BRA `(.L_x_16437) ;  /* 0x000003c000007947 */ /* 0x000fea0003800000 */
.L_x_16423:
        /* <DEDUP_REMOVED lines=27> */
.L_x_16446:
[----:B------:R-:W-:Y:S05]  /*71d30*/  BSYNC B5 ;  /* 0x0000000000057941 */ /* 0x000fea0003800000 */
.L_x_16445:
        /* <DEDUP_REMOVED lines=30> */
.L_x_16448:
[----:B------:R-:W-:Y:S05]  /*71f20*/  BSYNC B5 ;  /* 0x0000000000057941 */ /* 0x000fea0003800000 */
.L_x_16447:
[----:B01-3--:R0:W1:-:S06]  /*71f30*/  DMUL R44, R4, R46 ;  /* 0x0000002e042c7228 */ /* 0x00b04c0000000000 */
.L_x_16437:
[----:B0-----:R-:W-:Y:S05]  /*71f40*/  BSYNC B4 ;  /* 0x0000000000047941 */ /* 0x001fea0003800000 */
.L_x_16422:
[----:B------:R-:W-:Y:S05]  /*71f50*/  BRA `(.L_x_16449) ;  /* 0x0000002000007947 */ /* 0x000fea0003800000 */
.L_x_16416:
[----:B------:R3:W4:-:S04]  /*71f60*/  DMUL R44, R18, 9.00719925474099200000e+15 ;  /* 0x43400000122c7828 */ /* 0x0007080000000000 */
[----:B------:R-:W0:-:S06]  /*71f70*/  DMUL R10, R10, 9.00719925474099200000e+15 ;  /* 0x434000000a0a7828 */ /* 0x000e0c0000000000 */
.L_x_16449:
[----:B---34-:R-:W-:Y:S05]  /*71f80*/  BSYNC B2 ;  /* 0x0000000000027941 */ /* 0x018fea0003800000 */
.L_x_16415:
        /* <DEDUP_REMOVED lines=28> */
.L_x_16451:
[----:B------:R-:W-:Y:S05]  /*72150*/  BSYNC B2 ;  /* 0x0000000000027941 */ /* 0x000fea0003800000 */
.L_x_16450:
        /* <DEDUP_REMOVED lines=43> */
.L_x_16453:
[----:B------:R-:W-:Y:S02]  /*72410*/  FSEL R2, RZ, 3.37028055040000000000e+12, P1 ;  /* 0x54442d18ff027808 */ /* 0x000fe40000800000 */
[----:B------:R-:W-:Y:S02]  /*72420*/  FSEL R3, RZ, 2.1426990032196044922, P1 ;  /* 0x400921fbff037808 */ /* 0x000fe40000800000 */
.L_x_16454:
[----:B------:R-:W-:Y:S05]  /*72430*/  BSYNC B0 ;  /* 0x0000000000007941 */ /* 0x000fea0003800000 */
.L_x_16452:
[----:B------:R0:W1:Y:S02]  /*72440*/  DADD R44, |R44|, |R10| ;  /* 0x000000002c2c7229 */ /* 0x000064000000060a */
[----:B0-----:R-:W-:-:S04]  /*72450*/  LOP3.LUT R11, R3, 0x80000000, R11, 0xb8, !PT ;  /* 0x80000000030b7812 */ /* 0x001fc800078eb80b */
[----:B-1----:R-:W0:-:S06]  /*72460*/  DSETP.GTU.AND P0, PT, |R44|, +INF , PT ;  /* 0x7ff000002c00742a */ /* 0x002e0c0003f0c200 */
[----:B0-----:R-:W-:Y:S02]  /*72470*/  FSEL R2, R44, R2, P0 ;  /* 0x000000022c027208 */ /* 0x001fe40000000000 */
[----:B------:R-:W-:Y:S02]  /*72480*/  FSEL R3, R45, R11, P0 ;  /* 0x0000000b2d037208 */ /* 0x000fe40000000000 */
.L_x_16421:
[----:B------:R-:W-:Y:S05]  /*72490*/  BSYNC B3 ;  /* 0x0000000000037941 */ /* 0x000fea0003800000 */
.L_x_16414:
[----:B---3--:R-:W-:Y:S01]  /*724a0*/  LOP3.LUT R19, R3, 0x80000000, R51, 0xb8, !PT ;  /* 0x8000000003137812 */ /* 0x008fe200078eb833 */
[----:B------:R-:W-:Y:S01]  /*724b0*/  IMAD.MOV.U32 R18, RZ, RZ, R2 ;  /* 0x000000ffff127224 */ /* 0x000fe200078e0002 */
[----:B-12---:R-:W-:Y:S01]  /*724c0*/  LOP3.LUT R17, R17, 0x80000000, R49, 0xb8, !PT ;  /* 0x8000000011117812 */ /* 0x006fe200078eb831 */
[----:B------:R-:W-:Y:S05]  /*724d0*/  BRA `(.L_x_16376) ;  /* 0x000044f000007947 */ /* 0x000fea0003800000 */
.L_x_16378:
        /* <DEDUP_REMOVED lines=90> */
.L_x_16460:
[----:B------:R-:W-:Y:S05]  /*72a80*/  BSYNC B0 ;  /* 0x0000000000007941 */ /* 0x000fea0003800000 */
.L_x_16459:
        /* <DEDUP_REMOVED lines=8> */
.L_x_16462:
[----:B------:R-:W-:Y:S05]  /*72b10*/  BSYNC B3 ;  /* 0x0000000000037941 */ /* 0x000fea0003800000 */
.L_x_16461:
        /* <DEDUP_REMOVED lines=43> */
.L_x_16464:
[----:B------:R-:W-:-:S04]  /*72dd0*/  ISETP.GE.AND P0, PT, R17, RZ, PT ;  /* 0x000000ff1100720c */ /* 0x000fc80003f06270 */
[----:B------:R-:W-:Y:S02]  /*72de0*/  FSEL R6, RZ, 3.37028055040000000000e+12, P0 ;  /* 0x54442d18ff067808 */ /* 0x000fe40000000000 */
[----:B------:R-:W-:Y:S02]  /*72df0*/  FSEL R7, RZ, 2.1426990032196044922, P0 ;  /* 0x400921fbff077808 */ /* 0x000fe40000000000 */
.L_x_16465:
[----:B------:R-:W-:Y:S05]  /*72e00*/  BSYNC B0 ;  /* 0x0000000000007941 */ /* 0x000fea0003800000 */
.L_x_16463:
[----:B------:R-:W2:Y:S01]  /*72e10*/  DADD R2, |R48|, |R50| ;  /* 0x0000000030027229 */ /* 0x000ea20000000632 */
[----:B------:R-:W-:-:S03]  /*72e20*/  LOP3.LUT R11, R7, 0x80000000, R11, 0xb8, !PT ;  /* 0x80000000070b7812 */ /* 0x000fc600078eb80b */
[----:B-1----:R-:W-:-:S04]  /*72e30*/  DMUL R18, R18, 0.5 ;  /* 0x3fe0000012127828 */ /* 0x002fc80000000000 */
[----:B--2---:R-:W1:-:S06]  /*72e40*/  DSETP.GTU.AND P0, PT, |R2|, +INF , PT ;  /* 0x7ff000000200742a */ /* 0x004e4c0003f0c200 */
[----:B-1----:R-:W-:Y:S02]  /*72e50*/  FSEL R6, R2, R6, P0 ;  /* 0x0000000602067208 */ /* 0x002fe40000000000 */
[----:B------:R-:W-:Y:S01]  /*72e60*/  FSEL R7, R3, R11, P0 ;  /* 0x0000000b03077208 */ /* 0x000fe20000000000 */
[----:B------:R-:W-:Y:S05]  /*72e70*/  BRA `(.L_x_16466) ;  /* 0x000039c000007947 */ /* 0x000fea0003800000 */
.L_x_16458:
        /* <DEDUP_REMOVED lines=112> */
.L_x_16468:
[----:B------:R-:W-:Y:S05]  /*73580*/  BSYNC B0 ;  /* 0x0000000000007941 */ /* 0x000fea0003800000 */
.L_x_16467:
        /* <DEDUP_REMOVED lines=10> */
.L_x_16470:
[----:B------:R-:W-:Y:S05]  /*73630*/  BSYNC B3 ;  /* 0x0000000000037941 */ /* 0x000fea0003800000 */
.L_x_16469:
        /* <DEDUP_REMOVED lines=43> */
.L_x_16472:
[----:B------:R-:W-:-:S04]  /*738f0*/  ISETP.GE.AND P0, PT, R17, RZ, PT ;  /* 0x000000ff1100720c */ /* 0x000fc80003f06270 */
[----:B0-----:R-:W-:Y:S02]  /*73900*/  FSEL R6, RZ, 3.37028055040000000000e+12, P0 ;  /* 0x54442d18ff067808 */ /* 0x001fe40000000000 */
[----:B------:R-:W-:Y:S02]  /*73910*/  FSEL R7, RZ, 2.1426990032196044922, P0 ;  /* 0x400921fbff077808 */ /* 0x000fe40000000000 */
.L_x_16473:
[----:B------:R-:W-:Y:S05]  /*73920*/  BSYNC B0 ;  /* 0x0000000000007941 */ /* 0x000fea0003800000 */
.L_x_16471:
[----:B------:R-:W0:Y:S01]  /*73930*/  DADD R2, |R48|, |R50| ;  /* 0x0000000030027229 */ /* 0x000e220000000632 */
[----:B------:R-:W-:-:S05]  /*73940*/  LOP3.LUT R11, R7, 0x80000000, R11, 0xb8, !PT ;  /* 0x80000000070b7812 */ /* 0x000fca00078eb80b */
[----:B0-----:R-:W0:-:S06]  /*73950*/  DSETP.GTU.AND P0, PT, |R2|, +INF , PT ;  /* 0x7ff000000200742a */ /* 0x001e0c0003f0c200 */
[----:B0-----:R-:W-:Y:S02]  /*73960*/  FSEL R6, R2, R6, P0 ;  /* 0x0000000602067208 */ /* 0x001fe40000000000 */
[----:B------:R-:W-:Y:S01]  /*73970*/  FSEL R7, R3, R11, P0 ;  /* 0x0000000b03077208 */ /* 0x000fe20000000000 */
[----:B------:R-:W-:Y:S05]  /*73980*/  BRA `(.L_x_16466) ;  /* 0x00002eb000007947 */ /* 0x000fea0003800000 */
.L_x_16457:
        /* <DEDUP_REMOVED lines=23> */
.L_x_16475:
[----:B------:R-:W-:Y:S05]  /*73b00*/  BSYNC B3 ;  /* 0x0000000000037941 */ /* 0x000fea0003800000 */
.L_x_16474:
        /* <DEDUP_REMOVED lines=26> */
.L_x_16477:
[----:B------:R-:W-:Y:S05]  /*73cb0*/  BSYNC B3 ;  /* 0x0000000000037941 */ /* 0x000fea0003800000 */
.L_x_16476:
        /* <DEDUP_REMOVED lines=113> */
.L_x_16479:
[----:B------:R-:W-:Y:S05]  /*743d0*/  BSYNC B0 ;  /* 0x0000000000007941 */ /* 0x000fea0003800000 */
.L_x_16478:
        /* <DEDUP_REMOVED lines=10> */
.L_x_16481:
[----:B------:R-:W-:Y:S05]  /*74480*/  BSYNC B3 ;  /* 0x0000000000037941 */ /* 0x000fea0003800000 */
.L_x_16480:
        /* <DEDUP_REMOVED lines=43> */
.L_x_16483:
[----:B------:R-:W-:-:S04]  /*74740*/  ISETP.GE.AND P0, PT, R17, RZ, PT ;  /* 0x000000ff1100720c */ /* 0x000fc80003f06270 */
[----:B0-----:R-:W-:Y:S02]  /*74750*/  FSEL R6, RZ, 3.37028055040000000000e+12, P0 ;  /* 0x54442d18ff067808 */ /* 0x001fe40000000000 */
[----:B------:R-:W-:Y:S02]  /*74760*/  FSEL R7, RZ, 2.1426990032196044922, P0 ;  /* 0x400921fbff077808 */ /* 0x000fe40000000000 */
.L_x_16484:
[----:B------:R-:W-:Y:S05]  /*74770*/  BSYNC B0 ;  /* 0x0000000000007941 */ /* 0x000fea0003800000 */
.L_x_16482:
[----:B------:R-:W0:Y:S01]  /*74780*/  DADD R2, |R48|, |R50| ;  /* 0x0000000030027229 */ /* 0x000e220000000632 */
[----:B------:R-:W-:-:S03]  /*74790*/  LOP3.LUT R11, R7, 0x80000000, R11, 0xb8, !PT ;  /* 0x80000000070b7812 */ /* 0x000fc600078eb80b */
[----:B-1----:R-:W-:-:S04]  /*747a0*/  DADD R18, R18, 1 ;  /* 0x3ff0000012127429 */ /* 0x002fc80000000000 */
[----:B0-----:R-:W0:-:S06]  /*747b0*/  DSETP.GTU.AND P0, PT, |R2|, +INF , PT ;  /* 0x7ff000000200742a */ /* 0x001e0c0003f0c200 */
[----:B0-----:R-:W-:Y:S02]  /*747c0*/  FSEL R6, R2, R6, P0 ;  /* 0x0000000602067208 */ /* 0x001fe40000000000 */
[----:B------:R-:W-:Y:S01]  /*747d0*/  FSEL R7, R3, R11, P0 ;  /* 0x0000000b03077208 */ /* 0x000fe20000000000 */
[----:B------:R-:W-:Y:S05]  /*747e0*/  BRA `(.L_x_16466) ;  /* 0x0000205000007947 */ /* 0x000fea0003800000 */
.L_x_16456:
        /* <DEDUP_REMOVED lines=86> */
.L_x_16488:
[----:B------:R-:W-:Y:S05]  /*74d50*/  BSYNC B0 ;  /* 0x0000000000007941 */ /* 0x000fea0003800000 */
.L_x_16487:
        /* <DEDUP_REMOVED lines=8> */
.L_x_16490:
[----:B------:R-:W-:Y:S05]  /*74de0*/  BSYNC B3 ;  /* 0x0000000000037941 */ /* 0x000fea0003800000 */
.L_x_16489:
        /* <DEDUP_REMOVED lines=35> */
.L_x_16492:
[----:B0-2---:R-:W-:Y:S05]  /*75020*/  BSYNC B0 ;  /* 0x0000000000007941 */ /* 0x005fea0003800000 */
.L_x_16491:
[----:B------:R-:W-:Y:S01]  /*75030*/  LOP3.LUT R3, R7, 0x80000000, R51, 0xb8, !PT ;  /* 0x8000000007037812 */ /* 0x000fe200078eb833 */
[----:B-1----:R-:W0:Y:S01]  /*75040*/  DMUL R18, R18, 0.5 ;  /* 0x3fe0000012127828 */ /* 0x002e220000000000 */
[----:B------:R-:W-:Y:S02]  /*75050*/  FSEL R6, R4, R6, P0 ;  /* 0x0000000604067208 */ /* 0x000fe40000000000 */
[----:B------:R-:W-:Y:S01]  /*75060*/  FSEL R7, R5, R3, P0 ;  /* 0x0000000305077208 */ /* 0x000fe20000000000 */
[----:B------:R-:W-:Y:S05]  /*75070*/  BRA `(.L_x_16466) ;  /* 0x000017c000007947 */ /* 0x000fea0003800000 */
.L_x_16486:
        /* <DEDUP_REMOVED lines=112> */
.L_x_16494:
[----:B------:R-:W-:Y:S05]  /*75780*/  BSYNC B0 ;  /* 0x0000000000007941 */ /* 0x000fea0003800000 */
.L_x_16493:
        /* <DEDUP_REMOVED lines=10> */
.L_x_16496:
[----:B------:R-:W-:Y:S05]  /*75830*/  BSYNC B3 ;  /* 0x0000000000037941 */ /* 0x000fea0003800000 */
.L_x_16495:
        /* <DEDUP_REMOVED lines=35> */
.L_x_16498:
[----:B0-2---:R-:W-:Y:S05]  /*75a70*/  BSYNC B0 ;  /* 0x0000000000007941 */ /* 0x005fea0003800000 */
.L_x_16497:
[----:B------:R-:W-:Y:S02]  /*75a80*/  LOP3.LUT R5, R7, 0x80000000, R51, 0xb8, !PT ;  /* 0x8000000007057812 */ /* 0x000fe400078eb833 */
[----:B------:R-:W-:Y:S02]  /*75a90*/  FSEL R6, R2, R6, P1 ;  /* 0x0000000602067208 */ /* 0x000fe40000800000 */
[----:B------:R-:W-:Y:S01]  /*75aa0*/  FSEL R7, R3, R5, P1 ;  /* 0x0000000503077208 */ /* 0x000fe20000800000 */
[----:B------:R-:W-:Y:S05]  /*75ab0*/  BRA `(.L_x_16466) ;  /* 0x00000d8000007947 */ /* 0x000fea0003800000 */
.L_x_16485:
        /* <DEDUP_REMOVED lines=23> */
.L_x_16500:
[----:B------:R-:W-:Y:S05]  /*75c30*/  BSYNC B3 ;  /* 0x0000000000037941 */ /* 0x000fea0003800000 */
.L_x_16499:
        /* <DEDUP_REMOVED lines=26> */
.L_x_16502:
[----:B------:R-:W-:Y:S05]  /*75de0*/  BSYNC B3 ;  /* 0x0000000000037941 */ /* 0x000fea0003800000 */
.L_x_16501:
        /* <DEDUP_REMOVED lines=113> */
.L_x_16504:
[----:B------:R-:W-:Y:S05]  /*76500*/  BSYNC B0 ;  /* 0x0000000000007941 */ /* 0x000fea0003800000 */
.L_x_16503:
        /* <DEDUP_REMOVED lines=10> */
.L_x_16506:
[----:B------:R-:W-:Y:S05]  /*765b0*/  BSYNC B3 ;  /* 0x0000000000037941 */ /* 0x000fea0003800000 */
.L_x_16505:
        /* <DEDUP_REMOVED lines=36> */
.L_x_16508:
[----:B012---:R-:W-:Y:S05]  /*76800*/  BSYNC B0 ;  /* 0x0000000000007941 */ /* 0x007fea0003800000 */
.L_x_16507:
[----:B------:R-:W-:Y:S02]  /*76810*/  LOP3.LUT R5, R7, 0x80000000, R51, 0xb8, !PT ;  /* 0x8000000007057812 */ /* 0x000fe400078eb833 */
[----:B------:R-:W-:Y:S02]  /*76820*/  FSEL R6, R2, R6, P1 ;  /* 0x0000000602067208 */ /* 0x000fe40000800000 */
[----:B------:R-:W-:Y:S02]  /*76830*/  FSEL R7, R3, R5, P1 ;  /* 0x0000000503077208 */ /* 0x000fe40000800000 */
.L_x_16466:
[----:B0-----:R-:W-:Y:S05]  /*76840*/  BSYNC B2 ;  /* 0x0000000000027941 */ /* 0x001fea0003800000 */
.L_x_16455:
[----:B-1----:R0:W1:Y:S02]  /*76850*/  DADD R16, R18, c[0x2][0x50] ;  /* 0x0080140012107629 */ /* 0x0020640000000000 */
[----:B0-----:R-:W-:Y:S01]  /*76860*/  LOP3.LUT R19, R7, 0x80000000, R51, 0xb8, !PT ;  /* 0x8000000007137812 */ /* 0x001fe200078eb833 */
[----:B------:R-:W-:-:S07]  /*76870*/  IMAD.MOV.U32 R18, RZ, RZ, R6 ;  /* 0x000000ffff127224 */ /* 0x000fce00078e0006 */
[----:B-1----:R-:W-:Y:S01]  /*76880*/  LOP3.LUT R17, R17, 0x80000000, R49, 0xb8, !PT ;  /* 0x8000000011117812 */ /* 0x002fe200078eb831 */
[----:B------:R-:W-:Y:S05]  /*76890*/  BRA `(.L_x_16376) ;  /* 0x0000013000007947 */ /* 0x000fea0003800000 */
.L_x_16377:
        /* <DEDUP_REMOVED lines=19> */
.L_x_16376:
[----:B01----:R-:W-:Y:S05]  /*769d0*/  BSYNC B1 ;  /* 0x0000000000017941 */ /* 0x003fea0003800000 */
.L_x_16375:
        /* <DEDUP_REMOVED lines=149> */
.L_x_16516:
[----:B------:R-:W-:Y:S05]  /*77330*/  BSYNC B3 ;  /* 0x0000000000037941 */ /* 0x000fea0003800000 */
.L_x_16515:
        /* <DEDUP_REMOVED lines=62> */
.L_x_16514:
        /* <DEDUP_REMOVED lines=36> */
.L_x_16524:
[----:B------:R-:W-:Y:S05]  /*77960*/  BSYNC B4 ;  /* 0x0000000000047941 */ /* 0x000fea0003800000 */
.L_x_16523:
[----:B------:R-:W-:Y:S05]  /*77970*/  BRA `(.L_x_16522) ;  /* 0x0000001000007947 */ /* 0x000fea0003800000 */
.L_x_16521:
[----:B------:R0:W1:-:S06]  /*77980*/  DADD R44, -R68, R66 ;  /* 0x00000000442c7229 */ /* 0x00004c0000000142 */
.L_x_16522:
[----:B------:R-:W-:Y:S05]  /*77990*/  BSYNC B3 ;  /* 0x0000000000037941 */ /* 0x000fea0003800000 */
.L_x_16520:
        /* <DEDUP_REMOVED lines=31> */
.L_x_16529:
[----:B------:R-:W-:Y:S05]  /*77b90*/  BSYNC B4 ;  /* 0x0000000000047941 */ /* 0x000fea0003800000 */
.L_x_16528:
[----:B------:R-:W-:Y:S02]  /*77ba0*/  IMAD.MOV.U32 R2, RZ, RZ, R4 ;  /* 0x000000ffff027224 */ /* 0x000fe400078e0004 */
[----:B------:R-:W-:Y:S01]  /*77bb0*/  IMAD.MOV.U32 R3, RZ, RZ, R5 ;  /* 0x000000ffff037224 */ /* 0x000fe200078e0005 */
[----:B------:R-:W-:Y:S05]  /*77bc0*/  BRA `(.L_x_16527) ;  /* 0x0000001000007947 */ /* 0x000fea0003800000 */
.L_x_16526:
[----:B------:R2:W3:-:S06]  /*77bd0*/  DADD R2, R62, -R4 ;  /* 0x000000003e027229 */ /* 0x0004cc0000000804 */
.L_x_16527:
[----:B------:R-:W-:Y:S05]  /*77be0*/  BSYNC B3 ;  /* 0x0000000000037941 */ /* 0x000fea0003800000 */
.L_x_16525:
        /* <DEDUP_REMOVED lines=27> */
[----:B0-----:R-:W-:Y:S05]  /*77da0*/  CALL.REL.NOINC `($__internal_29_$__cuda_sm20_dsqrt_rn_f64_mediumpath_v1) ;  /* 0x0001076000007944 */ /* 0x001fea0003c00000 */
[----:B------:R-:W-:Y:S02]  /*77db0*/  IMAD.MOV.U32 R6, RZ, RZ, R4 ;  /* 0x000000ffff067224 */ /* 0x000fe400078e0004 */
[----:B------:R-:W-:Y:S02]  /*77dc0*/  IMAD.MOV.U32 R7, RZ, RZ, R3 ;  /* 0x000000ffff077224 */ /* 0x000fe400078e0003 */
.L_x_16531:
[----:B------:R-:W-:Y:S05]  /*77dd0*/  BSYNC B3 ;  /* 0x0000000000037941 */ /* 0x000fea0003800000 */
.L_x_16530:
        /* <DEDUP_REMOVED lines=66> */
.L_x_16532:
        /* <DEDUP_REMOVED lines=22> */
.L_x_16534:
[----:B------:R-:W-:Y:S05]  /*78360*/  BSYNC B3 ;  /* 0x0000000000037941 */ /* 0x000fea0003800000 */
.L_x_16533:
        /* <DEDUP_REMOVED lines=16> */
.L_x_16519:
        /* <DEDUP_REMOVED lines=26> */
.L_x_16537:
[----:B------:R-:W-:Y:S05]  /*78610*/  BSYNC B3 ;  /* 0x0000000000037941 */ /* 0x000fea0003800000 */
.L_x_16536:
        /* <DEDUP_REMOVED lines=24> */
[----:B------:R-:W-:Y:S05]  /*787a0*/  CALL.REL.NOINC `($__internal_28_$__cuda_sm20_div_rn_f64_full) ;  /* 0x0000f70000007944 */ /* 0x000fea0003c00000 */
[----:B------:R-:W-:Y:S02]  /*787b0*/  IMAD.MOV.U32 R4, RZ, RZ, R2 ;  /* 0x000000ffff047224 */ /* 0x000fe400078e0002 */
[----:B------:R-:W-:Y:S02]  /*787c0*/  IMAD.MOV.U32 R5, RZ, RZ, R3 ;  /* 0x000000ffff057224 */ /* 0x000fe400078e0003 */
.L_x_16540:
[----:B------:R-:W-:Y:S05]  /*787d0*/  BSYNC B3 ;  /* 0x0000000000037941 */ /* 0x000fea0003800000 */
.L_x_16539:
        /* <DEDUP_REMOVED lines=16> */
.L_x_16538:
        /* <DEDUP_REMOVED lines=56> */
.L_x_16541:
[----:B------:R-:W-:Y:S01]  /*78c60*/  IMAD.MOV.U32 R2, RZ, RZ, 0x0 ;  /* 0x00000000ff027424 */ /* 0x000fe200078e00ff */
[----:B------:R-:W-:Y:S01]  /*78c70*/  FSETP.NEU.FTZ.AND P0, PT, R5, RZ, PT ;  /* 0x000000ff0500720b */ /* 0x000fe20003f1d000 */
[----:B------:R-:W-:-:S06]  /*78c80*/  IMAD.MOV.U32 R3, RZ, RZ, 0x7ff00000 ;  /* 0x7ff00000ff037424 */ /* 0x000fcc00078e00ff */
[----:B------:R-:W0:-:S10]  /*78c90*/  DFMA R2, R4, R2, +INF ;  /* 0x7ff000000402742b */ /* 0x000e140000000002 */
[----:B0-----:R-:W-:Y:S02]  /*78ca0*/  FSEL R44, R2, RZ, P0 ;  /* 0x000000ff022c7208 */ /* 0x001fe40000000000 */
[----:B------:R-:W-:Y:S01]  /*78cb0*/  FSEL R45, R3, -QNAN , P0 ;  /* 0xfff00000032d7808 */ /* 0x000fe20000000000 */
[----:B------:R-:W-:Y:S05]  /*78cc0*/  BRA `(.L_x_16517) ;  /* 0x000004d000007947 */ /* 0x000fea0003800000 */
.L_x_16535:
        /* <DEDUP_REMOVED lines=25> */
.L_x_16543:
[----:B------:R-:W-:Y:S05]  /*78e60*/  BSYNC B3 ;  /* 0x0000000000037941 */ /* 0x000fea0003800000 */
.L_x_16542:
        /* <DEDUP_REMOVED lines=21> */
.L_x_16545:
[----:B------:R-:W-:Y:S05]  /*78fc0*/  BSYNC B3 ;  /* 0x0000000000037941 */ /* 0x000fea0003800000 */
.L_x_16544:
[----:B------:R-:W-:Y:S05]  /*78fd0*/  BRA `(.L_x_16517) ;  /* 0x000001c000007947 */ /* 0x000fea0003800000 */
.L_x_16518:
        /* <DEDUP_REMOVED lines=25> */
.L_x_16547:
[----:B------:R-:W-:Y:S05]  /*79170*/  BSYNC B3 ;  /* 0x0000000000037941 */ /* 0x000fea0003800000 */
.L_x_16546:
[----:B-1----:R-:W-:Y:S02]  /*79180*/  IMAD.MOV.U32 R44, RZ, RZ, R4 ;  /* 0x000000ffff2c7224 */ /* 0x002fe400078e0004 */
[----:B------:R-:W-:-:S02]  /*79190*/  IMAD.MOV.U32 R45, RZ, RZ, R5 ;  /* 0x000000ffff2d7224 */ /* 0x000fc400078e0005 */
.L_x_16517:
[----:B------:R-:W-:Y:S05]  /*791a0*/  BSYNC B2 ;  /* 0x0000000000027941 */ /* 0x000fea0003800000 */
.L_x_16513:
        /* <DEDUP_REMOVED lines=25> */
.L_x_16552:
[----:B------:R-:W-:Y:S05]  /*79340*/  BSYNC B4 ;  /* 0x0000000000047941 */ /* 0x000fea0003800000 */
.L_x_16551:
        /* <DEDUP_REMOVED lines=23> */
.L_x_16554:
        /* <DEDUP_REMOVED lines=43> */
.L_x_16553:
        /* <DEDUP_REMOVED lines=37> */
.L_x_16563:
[----:B------:R-:W-:Y:S05]  /*799c0*/  BSYNC B6 ;  /* 0x0000000000067941 */ /* 0x000fea0003800000 */
.L_x_16562:
[----:B------:R-:W-:Y:S05]  /*799d0*/  BRA `(.L_x_16561) ;  /* 0x0000001000007947 */ /* 0x000fea0003800000 */
.L_x_16560:
[----:B------:R0:W3:-:S06]  /*799e0*/  DADD R74, -R68, R66 ;  /* 0x00000000444a7229 */ /* 0x0000cc0000000142 */
.L_x_16561:
[----:B------:R-:W-:Y:S05]  /*799f0*/  BSYNC B5 ;  /* 0x0000000000057941 */ /* 0x000fea0003800000 */
.L_x_16559:
        /* <DEDUP_REMOVED lines=28> */
.L_x_16568:
[----:B------:R-:W-:Y:S05]  /*79bc0*/  BSYNC B6 ;  /* 0x0000000000067941 */ /* 0x000fea0003800000 */
.L_x_16567:
[----:B------:R-:W-:Y:S05]  /*79bd0*/  BRA `(.L_x_16566) ;  /* 0x0000001000007947 */ /* 0x000fea0003800000 */
.L_x_16565:
[----:B------:R4:W0:-:S06]  /*79be0*/  DADD R50, -R64, R62 ;  /* 0x0000000040327229 */ /* 0x00080c000000013e */
.L_x_16566:
[----:B------:R-:W-:Y:S05]  /*79bf0*/  BSYNC B5 ;  /* 0x0000000000057941 */ /* 0x000fea0003800000 */
.L_x_16564:
        /* <DEDUP_REMOVED lines=30> */
.L_x_16570:
[----:B------:R-:W-:Y:S05]  /*79de0*/  BSYNC B5 ;  /* 0x0000000000057941 */ /* 0x000fea0003800000 */
.L_x_16569:
[----:B01----:R-:W-:Y:S02]  /*79df0*/  IMAD.MOV.U32 R50, RZ, RZ, R4 ;  /* 0x000000ffff327224 */ /* 0x003fe400078e0004 */
[----:B------:R-:W-:Y:S01]  /*79e00*/  IMAD.MOV.U32 R51, RZ, RZ, R5 ;  /* 0x000000ffff337224 */ /* 0x000fe200078e0005 */
[----:B------:R-:W-:Y:S05]  /*79e10*/  BRA `(.L_x_16571) ;  /* 0x0000098000007947 */ /* 0x000fea0003800000 */
.L_x_16558:
        /* <DEDUP_REMOVED lines=30> */
.L_x_16574:
[----:B------:R-:W-:Y:S05]  /*7a000*/  BSYNC B5 ;  /* 0x0000000000057941 */ /* 0x000fea0003800000 */
.L_x_16573:
[----:B01----:R-:W-:Y:S02]  /*7a010*/  IMAD.MOV.U32 R50, RZ, RZ, R4 ;  /* 0x000000ffff327224 */ /* 0x003fe400078e0004 */
[----:B------:R-:W-:Y:S01]  /*7a020*/  IMAD.MOV.U32 R51, RZ, RZ, R5 ;  /* 0x000000ffff337224 */ /* 0x000fe200078e0005 */
[----:B------:R-:W-:Y:S05]  /*7a030*/  BRA `(.L_x_16571) ;  /* 0x0000076000007947 */ /* 0x000fea0003800000 */
.L_x_16572:
        /* <DEDUP_REMOVED lines=31> */
.L_x_16576:
[----:B------:R-:W-:Y:S05]  /*7a230*/  BSYNC B5 ;  /* 0x0000000000057941 */ /* 0x000fea0003800000 */
.L_x_16575:
        /* <DEDUP_REMOVED lines=21> */
.L_x_16578:
[----:B------:R-:W-:Y:S05]  /*7a390*/  BSYNC B5 ;  /* 0x0000000000057941 */ /* 0x000fea0003800000 */
.L_x_16577:
[----:B------:R-:W0:Y:S01]  /*7a3a0*/  DMUL R48, R48, 8.11296384146066816958e+31 ;  /* 0x4690000030307828 */ /* 0x000e220000000000 */
[----:B------:R-:W-:Y:S02]  /*7a3b0*/  IMAD.MOV.U32 R50, RZ, RZ, R2 ;  /* 0x000000ffff327224 */ /* 0x000fe400078e0002 */
[----:B------:R-:W-:Y:S01]  /*7a3c0*/  IMAD.MOV.U32 R51, RZ, RZ, R3 ;  /* 0x000000ffff337224 */ /* 0x000fe200078e0003 */
[----:B------:R-:W-:Y:S05]  /*7a3d0*/  BRA `(.L_x_16571) ;  /* 0x000003c000007947 */ /* 0x000fea0003800000 */
.L_x_16557:
        /* <DEDUP_REMOVED lines=27> */
.L_x_16580:
[----:B------:R-:W-:Y:S05]  /*7a590*/  BSYNC B5 ;  /* 0x0000000000057941 */ /* 0x000fea0003800000 */
.L_x_16579:
        /* <DEDUP_REMOVED lines=30> */
.L_x_16582:
[----:B------:R-:W-:Y:S05]  /*7a780*/  BSYNC B5 ;  /* 0x0000000000057941 */ /* 0x000fea0003800000 */
.L_x_16581:
[----:B01-3--:R0:W1:-:S06]  /*7a790*/  DMUL R50, R4, R56 ;  /* 0x0000003804327228 */ /* 0x00b04c0000000000 */
.L_x_16571:
[----:B0-----:R-:W-:Y:S05]  /*7a7a0*/  BSYNC B4 ;  /* 0x0000000000047941 */ /* 0x001fea0003800000 */
.L_x_16556:
[----:B------:R-:W-:Y:S05]  /*7a7b0*/  BRA `(.L_x_16583) ;  /* 0x0000002000007947 */ /* 0x000fea0003800000 */
.L_x_16550:
[----:B------:R3:W4:-:S04]  /*7a7c0*/  DMUL R50, R46, 9.00719925474099200000e+15 ;  /* 0x434000002e327828 */ /* 0x0007080000000000 */
[----:B------:R-:W0:-:S06]  /*7a7d0*/  DMUL R48, R48, 9.00719925474099200000e+15 ;  /* 0x4340000030307828 */ /* 0x000e0c0000000000 */
.L_x_16583:
[----:B---34-:R-:W-:Y:S05]  /*7a7e0*/  BSYNC B2 ;  /* 0x0000000000027941 */ /* 0x018fea0003800000 */
.L_x_16549:
        /* <DEDUP_REMOVED lines=28> */
.L_x_16585:
[----:B------:R-:W-:Y:S05]  /*7a9b0*/  BSYNC B2 ;  /* 0x0000000000027941 */ /* 0x000fea0003800000 */
.L_x_16584:
        /* <DEDUP_REMOVED lines=43> */
.L_x_16587:
[----:B------:R-:W-:Y:S02]  /*7ac70*/  FSEL R2, RZ, 3.37028055040000000000e+12, P1 ;  /* 0x54442d18ff027808 */ /* 0x000fe40000800000 */
[----:B------:R-:W-:Y:S02]  /*7ac80*/  FSEL R3, RZ, 2.1426990032196044922, P1 ;  /* 0x400921fbff037808 */ /* 0x000fe40000800000 */
.L_x_16588:
[----:B------:R-:W-:Y:S05]  /*7ac90*/  BSYNC B0 ;  /* 0x0000000000007941 */ /* 0x000fea0003800000 */
.L_x_16586:
[----:B------:R0:W1:Y:S02]  /*7aca0*/  DADD R50, |R50|, |R48| ;  /* 0x0000000032327229 */ /* 0x0000640000000630 */
[----:B0-----:R-:W-:-:S04]  /*7acb0*/  LOP3.LUT R49, R3, 0x80000000, R49, 0xb8, !PT ;  /* 0x8000000003317812 */ /* 0x001fc800078eb831 */
[----:B-1----:R-:W0:-:S06]  /*7acc0*/  DSETP.GTU.AND P0, PT, |R50|, +INF , PT ;  /* 0x7ff000003200742a */ /* 0x002e0c0003f0c200 */
[----:B0-----:R-:W-:Y:S02]  /*7acd0*/  FSEL R2, R50, R2, P0 ;  /* 0x0000000232027208 */ /* 0x001fe40000000000 */
[----:B------:R-:W-:Y:S02]  /*7ace0*/  FSEL R3, R51, R49, P0 ;  /* 0x0000003133037208 */ /* 0x000fe40000000000 */
.L_x_16555:
[----:B------:R-:W-:Y:S05]  /*7acf0*/  BSYNC B3 ;  /* 0x0000000000037941 */ /* 0x000fea0003800000 */
.L_x_16548:
[----:B---3--:R-:W-:Y:S01]  /*7ad00*/  LOP3.LUT R47, R3, 0x80000000, R15, 0xb8, !PT ;  /* 0x80000000032f7812 */ /* 0x008fe200078eb80f */
[----:B------:R-:W-:Y:S01]  /*7ad10*/  IMAD.MOV.U32 R46, RZ, RZ, R2 ;  /* 0x000000ffff2e7224 */ /* 0x000fe200078e0002 */
[----:B-12---:R-:W-:Y:S01]  /*7ad20*/  LOP3.LUT R45, R45, 0x80000000, R13, 0xb8, !PT ;  /* 0x800000002d2d7812 */ /* 0x006fe200078eb80d */
[----:B------:R-:W-:Y:S05]  /*7ad30*/  BRA `(.L_x_16510) ;  /* 0x0000451000007947 */ /* 0x000fea0003800000 */
.L_x_16512:
        /* <DEDUP_REMOVED lines=91> */
.L_x_16594:
[----:B------:R-:W-:Y:S05]  /*7b2f0*/  BSYNC B0 ;  /* 0x0000000000007941 */ /* 0x000fea0003800000 */
.L_x_16593:
        /* <DEDUP_REMOVED lines=8> */
.L_x_16596:
[----:B------:R-:W-:Y:S05]  /*7b380*/  BSYNC B3 ;  /* 0x0000000000037941 */ /* 0x000fea0003800000 */
.L_x_16595:
        /* <DEDUP_REMOVED lines=43> */
.L_x_16598:
[----:B------:R-:W-:-:S04]  /*7b640*/  ISETP.GE.AND P0, PT, R47, RZ, PT ;  /* 0x000000ff2f00720c */ /* 0x000fc80003f06270 */
[----:B0-----:R-:W-:Y:S02]  /*7b650*/  FSEL R6, RZ, 3.37028055040000000000e+12, P0 ;  /* 0x54442d18ff067808 */ /* 0x001fe40000000000 */
[----:B------:R-:W-:Y:S02]  /*7b660*/  FSEL R7, RZ, 2.1426990032196044922, P0 ;  /* 0x400921fbff077808 */ /* 0x000fe40000000000 */
.L_x_16599:
[----:B------:R-:W-:Y:S05]  /*7b670*/  BSYNC B0 ;  /* 0x0000000000007941 */ /* 0x000fea0003800000 */
.L_x_16597:
[----:B------:R-:W0:Y:S01]  /*7b680*/  DADD R2, |R12|, |R14| ;  /* 0x000000000c027229 */ /* 0x000e22000000060e */
[----:B------:R-:W-:-:S03]  /*7b690*/  LOP3.LUT R45, R7, 0x80000000, R45, 0xb8, !PT ;  /* 0x80000000072d7812 */ /* 0x000fc600078eb82d */
[----:B-1----:R-:W-:-:S04]  /*7b6a0*/  DMUL R62, R62, 0.5 ;  /* 0x3fe000003e3e7828 */ /* 0x002fc80000000000 */
[----:B0-----:R-:W0:-:S06]  /*7b6b0*/  DSETP.GTU.AND P0, PT, |R2|, +INF , PT ;  /* 0x7ff000000200742a */ /* 0x001e0c0003f0c200 */
[----:B0-----:R-:W-:Y:S02]  /*7b6c0*/  FSEL R6, R2, R6, P0 ;  /* 0x0000000602067208 */ /* 0x001fe40000000000 */
[----:B------:R-:W-:Y:S01]  /*7b6d0*/  FSEL R7, R3, R45, P0 ;  /* 0x0000002d03077208 */ /* 0x000fe20000000000 */
[----:B------:R-:W-:Y:S05]  /*7b6e0*/  BRA `(.L_x_16600) ;  /* 0x000039c000007947 */ /* 0x000fea0003800000 */
.L_x_16592:
        /* <DEDUP_REMOVED lines=112> */
.L_x_16602:
[----:B------:R-:W-:Y:S05]  /*7bdf0*/  BSYNC B0 ;  /* 0x0000000000007941 */ /* 0x000fea0003800000 */
.L_x_16601:
        /* <DEDUP_REMOVED lines=10> */
.L_x_16604:
[----:B------:R-:W-:Y:S05]  /*7bea0*/  BSYNC B3 ;  /* 0x0000000000037941 */ /* 0x000fea0003800000 */
.L_x_16603:
        /* <DEDUP_REMOVED lines=43> */
.L_x_16606:
[----:B------:R-:W-:-:S04]  /*7c160*/  ISETP.GE.AND P0, PT, R47, RZ, PT ;  /* 0x000000ff2f00720c */ /* 0x000fc80003f06270 */
[----:B0-----:R-:W-:Y:S02]  /*7c170*/  FSEL R6, RZ, 3.37028055040000000000e+12, P0 ;  /* 0x54442d18ff067808 */ /* 0x001fe40000000000 */
[----:B------:R-:W-:Y:S02]  /*7c180*/  FSEL R7, RZ, 2.1426990032196044922, P0 ;  /* 0x400921fbff077808 */ /* 0x000fe40000000000 */
.L_x_16607:
[----:B------:R-:W-:Y:S05]  /*7c190*/  BSYNC B0 ;  /* 0x0000000000007941 */ /* 0x000fea0003800000 */
.L_x_16605:
[----:B------:R-:W0:Y:S01]  /*7c1a0*/  DADD R2, |R12|, |R14| ;  /* 0x000000000c027229 */ /* 0x000e22000000060e */
[----:B------:R-:W-:-:S05]  /*7c1b0*/  LOP3.LUT R45, R7, 0x80000000, R45, 0xb8, !PT ;  /* 0x80000000072d7812 */ /* 0x000fca00078eb82d */
[----:B0-----:R-:W0:-:S06]  /*7c1c0*/  DSETP.GTU.AND P0, PT, |R2|, +INF , PT ;  /* 0x7ff000000200742a */ /* 0x001e0c0003f0c200 */
[----:B0-----:R-:W-:Y:S02]  /*7c1d0*/  FSEL R6, R2, R6, P0 ;  /* 0x0000000602067208 */ /* 0x001fe40000000000 */
[----:B------:R-:W-:Y:S01]  /*7c1e0*/  FSEL R7, R3, R45, P0 ;  /* 0x0000002d03077208 */ /* 0x000fe20000000000 */
[----:B------:R-:W-:Y:S05]  /*7c1f0*/  BRA `(.L_x_16600) ;  /* 0x00002eb000007947 */ /* 0x000fea0003800000 */
.L_x_16591:
        /* <DEDUP_REMOVED lines=23> */
.L_x_16609:
[----:B------:R-:W-:Y:S05]  /*7c370*/  BSYNC B3 ;  /* 0x0000000000037941 */ /* 0x000fea0003800000 */
.L_x_16608:
        /* <DEDUP_REMOVED lines=26> */
.L_x_16611:
[----:B------:R-:W-:Y:S05]  /*7c520*/  BSYNC B3 ;  /* 0x0000000000037941 */ /* 0x000fea0003800000 */
.L_x_16610:
        /* <DEDUP_REMOVED lines=113> */
.L_x_16613:
[----:B------:R-:W-:Y:S05]  /*7cc40*/  BSYNC B0 ;  /* 0x0000000000007941 */ /* 0x000fea0003800000 */
.L_x_16612:
        /* <DEDUP_REMOVED lines=10> */
.L_x_16615:
[----:B------:R-:W-:Y:S05]  /*7ccf0*/  BSYNC B3 ;  /* 0x0000000000037941 */ /* 0x000fea0003800000 */
.L_x_16614:
        /* <DEDUP_REMOVED lines=43> */
.L_x_16617:
[----:B------:R-:W-:-:S04]  /*7cfb0*/  ISETP.GE.AND P0, PT, R47, RZ, PT ;  /* 0x000000ff2f00720c */ /* 0x000fc80003f06270 */
[----:B0-----:R-:W-:Y:S02]  /*7cfc0*/  FSEL R6, RZ, 3.37028055040000000000e+12, P0 ;  /* 0x54442d18ff067808 */ /* 0x001fe40000000000 */
[----:B------:R-:W-:Y:S02]  /*7cfd0*/  FSEL R7, RZ, 2.1426990032196044922, P0 ;  /* 0x400921fbff077808 */ /* 0x000fe40000000000 */
.L_x_16618:
[----:B------:R-:W-:Y:S05]  /*7cfe0*/  BSYNC B0 ;  /* 0x0000000000007941 */ /* 0x000fea0003800000 */
.L_x_16616:
[----:B------:R-:W0:Y:S01]  /*7cff0*/  DADD R2, |R12|, |R14| ;  /* 0x000000000c027229 */ /* 0x000e22000000060e */
[----:B------:R-:W-:-:S03]  /*7d000*/  LOP3.LUT R45, R7, 0x80000000, R45, 0xb8, !PT ;  /* 0x80000000072d7812 */ /* 0x000fc600078eb82d */
[----:B-1----:R-:W-:-:S04]  /*7d010*/  DADD R62, R62, 1 ;  /* 0x3ff000003e3e7429 */ /* 0x002fc80000000000 */
[----:B0-----:R-:W0:-:S06]  /*7d020*/  DSETP.GTU.AND P0, PT, |R2|, +INF , PT ;  /* 0x7ff000000200742a */ /* 0x001e0c0003f0c200 */
[----:B0-----:R-:W-:Y:S02]  /*7d030*/  FSEL R6, R2, R6, P0 ;  /* 0x0000000602067208 */ /* 0x001fe40000000000 */
[----:B------:R-:W-:Y:S01]  /*7d040*/  FSEL R7, R3, R45, P0 ;  /* 0x0000002d03077208 */ /* 0x000fe20000000000 */
[----:B------:R-:W-:Y:S05]  /*7d050*/  BRA `(.L_x_16600) ;  /* 0x0000205000007947 */ /* 0x000fea0003800000 */
.L_x_16590:
        /* <DEDUP_REMOVED lines=86> */
.L_x_16622:
[----:B------:R-:W-:Y:S05]  /*7d5c0*/  BSYNC B0 ;  /* 0x0000000000007941 */ /* 0x000fea0003800000 */
.L_x_16621:
        /* <DEDUP_REMOVED lines=8> */
.L_x_16624:
[----:B------:R-:W-:Y:S05]  /*7d650*/  BSYNC B3 ;  /* 0x0000000000037941 */ /* 0x000fea0003800000 */
.L_x_16623:
        /* <DEDUP_REMOVED lines=35> */
.L_x_16626:
[----:B0-2---:R-:W-:Y:S05]  /*7d890*/  BSYNC B0 ;  /* 0x0000000000007941 */ /* 0x005fea0003800000 */
.L_x_16625:
[----:B------:R-:W-:Y:S01]  /*7d8a0*/  LOP3.LUT R3, R7, 0x80000000, R15, 0xb8, !PT ;  /* 0x8000000007037812 */ /* 0x000fe200078eb80f */
[----:B-1----:R-:W0:Y:S01]  /*7d8b0*/  DMUL R62, R62, 0.5 ;  /* 0x3fe000003e3e7828 */ /* 0x002e220000000000 */
[----:B------:R-:W-:Y:S02]  /*7d8c0*/  FSEL R6, R4, R6, P0 ;  /* 0x0000000604067208 */ /* 0x000fe40000000000 */
[----:B------:R-:W-:Y:S01]  /*7d8d0*/  FSEL R7, R5, R3, P0 ;  /* 0x0000000305077208 */ /* 0x000fe20000000000 */
[----:B------:R-:W-:Y:S05]  /*7d8e0*/  BRA `(.L_x_16600) ;  /* 0x000017c000007947 */ /* 0x000fea0003800000 */
.L_x_16620:
        /* <DEDUP_REMOVED lines=112> */
.L_x_16628:
[----:B------:R-:W-:Y:S05]  /*7dff0*/  BSYNC B0 ;  /* 0x0000000000007941 */ /* 0x000fea0003800000 */
.L_x_16627:
        /* <DEDUP_REMOVED lines=10> */
.L_x_16630:
[----:B------:R-:W-:Y:S05]  /*7e0a0*/  BSYNC B3 ;  /* 0x0000000000037941 */ /* 0x000fea0003800000 */
.L_x_16629:
        /* <DEDUP_REMOVED lines=35> */
.L_x_16632:
[----:B0-2---:R-:W-:Y:S05]  /*7e2e0*/  BSYNC B0 ;  /* 0x0000000000007941 */ /* 0x005fea0003800000 */
.L_x_16631:
[----:B------:R-:W-:Y:S02]  /*7e2f0*/  LOP3.LUT R5, R7, 0x80000000, R15, 0xb8, !PT ;  /* 0x8000000007057812 */ /* 0x000fe400078eb80f */
[----:B------:R-:W-:Y:S02]  /*7e300*/  FSEL R6, R2, R6, P1 ;  /* 0x0000000602067208 */ /* 0x000fe40000800000 */
[----:B------:R-:W-:Y:S01]  /*7e310*/  FSEL R7, R3, R5, P1 ;  /* 0x0000000503077208 */ /* 0x000fe20000800000 */
[----:B------:R-:W-:Y:S05]  /*7e320*/  BRA `(.L_x_16600) ;  /* 0x00000d8000007947 */ /* 0x000fea0003800000 */
.L_x_16619:
        /* <DEDUP_REMOVED lines=23> */
.L_x_16634:
[----:B------:R-:W-:Y:S05]  /*7e4a0*/  BSYNC B3 ;  /* 0x0000000000037941 */ /* 0x000fea0003800000 */
.L_x_16633:
        /* <DEDUP_REMOVED lines=26> */
.L_x_16636:
[----:B------:R-:W-:Y:S05]  /*7e650*/  BSYNC B3 ;  /* 0x0000000000037941 */ /* 0x000fea0003800000 */
.L_x_16635:
        /* <DEDUP_REMOVED lines=113> */
.L_x_16638:
[----:B------:R-:W-:Y:S05]  /*7ed70*/  BSYNC B0 ;  /* 0x0000000000007941 */ /* 0x000fea0003800000 */
.L_x_16637:
        /* <DEDUP_REMOVED lines=10> */
.L_x_16640:
[----:B------:R-:W-:Y:S05]  /*7ee20*/  BSYNC B3 ;  /* 0x0000000000037941 */ /* 0x000fea0003800000 */
.L_x_16639:
        /* <DEDUP_REMOVED lines=36> */
.L_x_16642:
[----:B012---:R-:W-:Y:S05]  /*7f070*/  BSYNC B0 ;  /* 0x0000000000007941 */ /* 0x007fea0003800000 */
.L_x_16641:
[----:B------:R-:W-:Y:S02]  /*7f080*/  LOP3.LUT R5, R7, 0x80000000, R15, 0xb8, !PT ;  /* 0x8000000007057812 */ /* 0x000fe400078eb80f */
[----:B------:R-:W-:Y:S02]  /*7f090*/  FSEL R6, R2, R6, P1 ;  /* 0x0000000602067208 */ /* 0x000fe40000800000 */
[----:B------:R-:W-:Y:S02]  /*7f0a0*/  FSEL R7, R3, R5, P1 ;  /* 0x0000000503077208 */ /* 0x000fe40000800000 */
.L_x_16600:
[----:B0-----:R-:W-:Y:S05]  /*7f0b0*/  BSYNC B2 ;  /* 0x0000000000027941 */ /* 0x001fea0003800000 */
.L_x_16589:
[----:B-1----:R-:W0:Y:S01]  /*7f0c0*/  DADD R62, R62, c[0x2][0x50] ;  /* 0x008014003e3e7629 */ /* 0x002e220000000000 */
[----:B------:R-:W-:Y:S01]  /*7f0d0*/  LOP3.LUT R47, R7, 0x80000000, R15, 0xb8, !PT ;  /* 0x80000000072f7812 */ /* 0x000fe200078eb80f */
[----:B------:R-:W-:-:S08]  /*7f0e0*/  IMAD.MOV.U32 R46, RZ, RZ, R6 ;  /* 0x000000ffff2e7224 */ /* 0x000fd000078e0006 */
[----:B0-----:R-:W-:Y:S01]  /*7f0f0*/  LOP3.LUT R45, R63, 0x80000000, R13, 0xb8, !PT ;  /* 0x800000003f2d7812 */ /* 0x001fe200078eb80d */
[----:B------:R-:W-:Y:S01]  /*7f100*/  IMAD.MOV.U32 R44, RZ, RZ, R62 ;  /* 0x000000ffff2c7224 */ /* 0x000fe200078e003e */
[----:B------:R-:W-:Y:S05]  /*7f110*/  BRA `(.L_x_16510) ;  /* 0x0000013000007947 */ /* 0x000fea0003800000 */
.L_x_16511:
        /* <DEDUP_REMOVED lines=19> */
.L_x_16510:
[----:B01----:R-:W-:Y:S05]  /*7f250*/  BSYNC B1 ;  /* 0x0000000000017941 */ /* 0x003fea0003800000 */
.L_x_16509:
        /* <DEDUP_REMOVED lines=146> */
.L_x_16650:
[----:B------:R-:W-:Y:S05]  /*7fb80*/  BSYNC B3 ;  /* 0x0000000000037941 */ /* 0x000fea0003800000 */
.L_x_16649:
        /* <DEDUP_REMOVED lines=62> */
.L_x_16648:
        /* <DEDUP_REMOVED lines=36> */
.L_x_16658:
[----:B------:R-:W-:Y:S05]  /*801b0*/  BSYNC B4 ;  /* 0x0000000000047941 */ /* 0x000fea0003800000 */
.L_x_16657:
[----:B------:R-:W-:Y:S05]  /*801c0*/  BRA `(.L_x_16656) ;  /* 0x0000001000007947 */ /* 0x000fea0003800000 */
.L_x_16655:
[----:B------:R0:W1:-:S06]  /*801d0*/  DADD R48, -R66, R64 ;  /* 0x0000000042307229 */ /* 0x00004c0000000140 */
.L_x_16656:
[----:B------:R-:W-:Y:S05]  /*801e0*/  BSYNC B3 ;  /* 0x0000000000037941 */ /* 0x000fea0003800000 */
.L_x_16654:
        /* <DEDUP_REMOVED lines=31> */
.L_x_16663:
[----:B------:R-:W-:Y:S05]  /*803e0*/  BSYNC B4 ;  /* 0x0000000000047941 */ /* 0x000fea0003800000 */
.L_x_16662:
[----:B------:R-:W-:Y:S02]  /*803f0*/  IMAD.MOV.U32 R2, RZ, RZ, R4 ;  /* 0x000000ffff027224 */ /* 0x000fe400078e0004 */
[----:B------:R-:W-:Y:S01]  /*80400*/  IMAD.MOV.U32 R3, RZ, RZ, R5 ;  /* 0x000000ffff037224 */ /* 0x000fe200078e0005 */
[----:B------:R-:W-:Y:S05]  /*80410*/  BRA `(.L_x_16661) ;  /* 0x0000001000007947 */ /* 0x000fea0003800000 */
.L_x_16660:
[----:B------:R2:W3:-:S06]  /*80420*/  DADD R2, R50, -R4 ;  /* 0x0000000032027229 */ /* 0x0004cc0000000804 */
.L_x_16661:
[----:B------:R-:W-:Y:S05]  /*80430*/  BSYNC B3 ;  /* 0x0000000000037941 */ /* 0x000fea0003800000 */
.L_x_16659:
        /* <DEDUP_REMOVED lines=30> */
.L_x_16665:
[----:B------:R-:W-:Y:S05]  /*80620*/  BSYNC B3 ;  /* 0x0000000000037941 */ /* 0x000fea0003800000 */
.L_x_16664:
        /* <DEDUP_REMOVED lines=66> */
.L_x_16666:
        /* <DEDUP_REMOVED lines=22> */
.L_x_16668:
[----:B------:R-:W-:Y:S05]  /*80bb0*/  BSYNC B3 ;  /* 0x0000000000037941 */ /* 0x000fea0003800000 */
.L_x_16667:
        /* <DEDUP_REMOVED lines=16> */
.L_x_16653:
        /* <DEDUP_REMOVED lines=26> */
.L_x_16671:
[----:B------:R-:W-:Y:S05]  /*80e60*/  BSYNC B3 ;  /* 0x0000000000037941 */ /* 0x000fea0003800000 */
.L_x_16670:
        /* <DEDUP_REMOVED lines=27> */
.L_x_16674:
[----:B------:R-:W-:Y:S05]  /*81020*/  BSYNC B3 ;  /* 0x0000000000037941 */ /* 0x000fea0003800000 */
.L_x_16673:
        /* <DEDUP_REMOVED lines=16> */
.L_x_16672:
        /* <DEDUP_REMOVED lines=56> */
.L_x_16675:
[----:B------:R-:W-:Y:S01]  /*814b0*/  IMAD.MOV.U32 R2, RZ, RZ, 0x0 ;  /* 0x00000000ff027424 */ /* 0x000fe200078e00ff */
[----:B------:R-:W-:Y:S01]  /*814c0*/  FSETP.NEU.FTZ.AND P0, PT, R5, RZ, PT ;  /* 0x000000ff0500720b */ /* 0x000fe20003f1d000 */
[----:B------:R-:W-:-:S06]  /*814d0*/  IMAD.MOV.U32 R3, RZ, RZ, 0x7ff00000 ;  /* 0x7ff00000ff037424 */ /* 0x000fcc00078e00ff */
[----:B------:R-:W0:-:S10]  /*814e0*/  DFMA R2, R4, R2, +INF ;  /* 0x7ff000000402742b */ /* 0x000e140000000002 */
[----:B0-----:R-:W-:Y:S02]  /*814f0*/  FSEL R48, R2, RZ, P0 ;  /* 0x000000ff02307208 */ /* 0x001fe40000000000 */
[----:B------:R-:W-:Y:S01]  /*81500*/  FSEL R49, R3, -QNAN , P0 ;  /* 0xfff0000003317808 */ /* 0x000fe20000000000 */
[----:B------:R-:W-:Y:S05]  /*81510*/  BRA `(.L_x_16651) ;  /* 0x000004d000007947 */ /* 0x000fea0003800000 */
.L_x_16669:
        /* <DEDUP_REMOVED lines=25> */
.L_x_16677:
[----:B------:R-:W-:Y:S05]  /*816b0*/  BSYNC B3 ;  /* 0x0000000000037941 */ /* 0x000fea0003800000 */
.L_x_16676:
        /* <DEDUP_REMOVED lines=21> */
.L_x_16679:
[----:B------:R-:W-:Y:S05]  /*81810*/  BSYNC B3 ;  /* 0x0000000000037941 */ /* 0x000fea0003800000 */
.L_x_16678:
[----:B------:R-:W-:Y:S05]  /*81820*/  BRA `(.L_x_16651) ;  /* 0x000001c000007947 */ /* 0x000fea0003800000 */
.L_x_16652:
        /* <DEDUP_REMOVED lines=25> */
.L_x_16681:
[----:B------:R-:W-:Y:S05]  /*819c0*/  BSYNC B3 ;  /* 0x0000000000037941 */ /* 0x000fea0003800000 */
.L_x_16680:
[----:B-1----:R-:W-:Y:S02]  /*819d0*/  IMAD.MOV.U32 R48, RZ, RZ, R4 ;  /* 0x000000ffff307224 */ /* 0x002fe400078e0004 */
[----:B------:R-:W-:Y:S02]  /*819e0*/  IMAD.MOV.U32 R49, RZ, RZ, R5 ;  /* 0x000000ffff317224 */ /* 0x000fe400078e0005 */
.L_x_16651:
[----:B------:R-:W-:Y:S05]  /*819f0*/  BSYNC B2 ;  /* 0x0000000000027941 */ /* 0x000fea0003800000 */
.L_x_16647:
        /* <DEDUP_REMOVED lines=25> */
.L_x_16686:
[----:B------:R-:W-:Y:S05]  /*81b90*/  BSYNC B4 ;  /* 0x0000000000047941 */ /* 0x000fea0003800000 */
.L_x_16685:
        /* <DEDUP_REMOVED lines=23> */
.L_x_16688:
        /* <DEDUP_REMOVED lines=43> */
.L_x_16687:
        /* <DEDUP_REMOVED lines=37> */
.L_x_16697:
[----:B------:R-:W-:Y:S05]  /*82210*/  BSYNC B6 ;  /* 0x0000000000067941 */ /* 0x000fea0003800000 */
.L_x_16696:
[----:B------:R-:W-:Y:S05]  /*82220*/  BRA `(.L_x_16695) ;  /* 0x0000001000007947 */ /* 0x000fea0003800000 */
.L_x_16694:
[----:B------:R0:W3:-:S06]  /*82230*/  DADD R68, -R66, R64 ;  /* 0x0000000042447229 */ /* 0x0000cc0000000140 */
.L_x_16695:
[----:B------:R-:W-:Y:S05]  /*82240*/  BSYNC B5 ;  /* 0x0000000000057941 */ /* 0x000fea0003800000 */
.L_x_16693:
        /* <DEDUP_REMOVED lines=28> */
.L_x_16702:
[----:B------:R-:W-:Y:S05]  /*82410*/  BSYNC B6 ;  /* 0x0000000000067941 */ /* 0x000fea0003800000 */
.L_x_16701:
[----:B------:R-:W-:Y:S02]  /*82420*/  IMAD.MOV.U32 R14, RZ, RZ, R2 ;  /* 0x000000ffff0e7224 */ /* 0x000fe400078e0002 */
[----:B------:R-:W-:Y:S01]  /*82430*/  IMAD.MOV.U32 R15, RZ, RZ, R3 ;  /* 0x000000ffff0f7224 */ /* 0x000fe200078e0003 */
[----:B------:R-:W-:Y:S05]  /*82440*/  BRA `(.L_x_16700) ;  /* 0x0000001000007947 */ /* 0x000fea0003800000 */
.L_x_16699:
[----:B------:R4:W0:-:S06]  /*82450*/  DADD R14, -R62, R50 ;  /* 0x000000003e0e7229 */ /* 0x00080c0000000132 */
.L_x_16700:
[----:B------:R-:W-:Y:S05]  /*82460*/  BSYNC B5 ;  /* 0x0000000000057941 */ /* 0x000fea0003800000 */
.L_x_16698:
        /* <DEDUP_REMOVED lines=30> */
.L_x_16704:
[----:B------:R-:W-:Y:S05]  /*82650*/  BSYNC B5 ;  /* 0x0000000000057941 */ /* 0x000fea0003800000 */
.L_x_16703:
[----:B01----:R-:W-:Y:S02]  /*82660*/  IMAD.MOV.U32 R14, RZ, RZ, R4 ;  /* 0x000000ffff0e7224 */ /* 0x003fe400078e0004 */
[----:B------:R-:W-:Y:S01]  /*82670*/  IMAD.MOV.U32 R15, RZ, RZ, R5 ;  /* 0x000000ffff0f7224 */ /* 0x000fe200078e0005 */
[----:B------:R-:W-:Y:S05]  /*82680*/  BRA `(.L_x_16705) ;  /* 0x0000098000007947 */ /* 0x000fea0003800000 */
.L_x_16692:
        /* <DEDUP_REMOVED lines=30> */
.L_x_16708:
[----:B------:R-:W-:Y:S05]  /*82870*/  BSYNC B5 ;  /* 0x0000000000057941 */ /* 0x000fea0003800000 */
.L_x_16707:
[----:B01----:R-:W-:Y:S02]  /*82880*/  IMAD.MOV.U32 R14, RZ, RZ, R4 ;  /* 0x000000ffff0e7224 */ /* 0x003fe400078e0004 */
[----:B------:R-:W-:Y:S01]  /*82890*/  IMAD.MOV.U32 R15, RZ, RZ, R5 ;  /* 0x000000ffff0f7224 */ /* 0x000fe200078e0005 */
[----:B------:R-:W-:Y:S05]  /*828a0*/  BRA `(.L_x_16705) ;  /* 0x0000076000007947 */ /* 0x000fea0003800000 */
.L_x_16706:
        /* <DEDUP_REMOVED lines=31> */
.L_x_16710:
[----:B------:R-:W-:Y:S05]  /*82aa0*/  BSYNC B5 ;  /* 0x0000000000057941 */ /* 0x000fea0003800000 */
.L_x_16709:
        /* <DEDUP_REMOVED lines=21> */
.L_x_16712:
[----:B------:R-:W-:Y:S05]  /*82c00*/  BSYNC B5 ;  /* 0x0000000000057941 */ /* 0x000fea0003800000 */
.L_x_16711:
[----:B------:R-:W0:Y:S01]  /*82c10*/  DMUL R12, R12, 8.11296384146066816958e+31 ;  /* 0x469000000c0c7828 */ /* 0x000e220000000000 */
[----:B------:R-:W-:Y:S02]  /*82c20*/  IMAD.MOV.U32 R14, RZ, RZ, R2 ;  /* 0x000000ffff0e7224 */ /* 0x000fe400078e0002 */
[----:B------:R-:W-:Y:S01]  /*82c30*/  IMAD.MOV.U32 R15, RZ, RZ, R3 ;  /* 0x000000ffff0f7224 */ /* 0x000fe200078e0003 */
[----:B------:R-:W-:Y:S05]  /*82c40*/  BRA `(.L_x_16705) ;  /* 0x000003c000007947 */ /* 0x000fea0003800000 */
.L_x_16691:
        /* <DEDUP_REMOVED lines=27> */
.L_x_16714:
[----:B------:R-:W-:Y:S05]  /*82e00*/  BSYNC B5 ;  /* 0x0000000000057941 */ /* 0x000fea0003800000 */
.L_x_16713:
        /* <DEDUP_REMOVED lines=30> */
.L_x_16716:
[----:B------:R-:W-:Y:S05]  /*82ff0*/  BSYNC B5 ;  /* 0x0000000000057941 */ /* 0x000fea0003800000 */
.L_x_16715:
[----:B01-3--:R0:W1:-:S06]  /*83000*/  DMUL R14, R4, R50 ;  /* 0x00000032040e7228 */ /* 0x00b04c0000000000 */
.L_x_16705:
[----:B0-----:R-:W-:Y:S05]  /*83010*/  BSYNC B4 ;  /* 0x0000000000047941 */ /* 0x001fea0003800000 */
.L_x_16690:
[----:B------:R-:W-:Y:S05]  /*83020*/  BRA `(.L_x_16717) ;  /* 0x0000002000007947 */ /* 0x000fea0003800000 */
.L_x_16684:
[----:B------:R3:W4:-:S04]  /*83030*/  DMUL R14, R10, 9.00719925474099200000e+15 ;  /* 0x434000000a0e7828 */ /* 0x0007080000000000 */
[----:B------:R-:W0:-:S06]  /*83040*/  DMUL R12, R12, 9.00719925474099200000e+15 ;  /* 0x434000000c0c7828 */ /* 0x000e0c0000000000 */
.L_x_16717:
[----:B---34-:R-:W-:Y:S05]  /*83050*/  BSYNC B2 ;  /* 0x0000000000027941 */ /* 0x018fea0003800000 */
.L_x_16683:
        /* <DEDUP_REMOVED lines=28> */
.L_x_16719:
[----:B------:R-:W-:Y:S05]  /*83220*/  BSYNC B2 ;  /* 0x0000000000027941 */ /* 0x000fea0003800000 */
.L_x_16718:
        /* <DEDUP_REMOVED lines=43> */
.L_x_16721:
[----:B------:R-:W-:Y:S02]  /*834e0*/  FSEL R2, RZ, 3.37028055040000000000e+12, P1 ;  /* 0x54442d18ff027808 */ /* 0x000fe40000800000 */
[----:B------:R-:W-:Y:S02]  /*834f0*/  FSEL R3, RZ, 2.1426990032196044922, P1 ;  /* 0x400921fbff037808 */ /* 0x000fe40000800000 */
.L_x_16722:
[----:B------:R-:W-:Y:S05]  /*83500*/  BSYNC B0 ;  /* 0x0000000000007941 */ /* 0x000fea0003800000 */
.L_x_16720:
[----:B------:R0:W1:Y:S02]  /*83510*/  DADD R14, |R14|, |R12| ;  /* 0x000000000e0e7229 */ /* 0x000064000000060c */
[----:B0-----:R-:W-:-:S04]  /*83520*/  LOP3.LUT R13, R3, 0x80000000, R13, 0xb8, !PT ;  /* 0x80000000030d7812 */ /* 0x001fc800078eb80d */
[----:B-1----:R-:W0:-:S06]  /*83530*/  DSETP.GTU.AND P0, PT, |R14|, +INF , PT ;  /* 0x7ff000000e00742a */ /* 0x002e0c0003f0c200 */
[----:B0-----:R-:W-:Y:S02]  /*83540*/  FSEL R2, R14, R2, P0 ;  /* 0x000000020e027208 */ /* 0x001fe40000000000 */
[----:B------:R-:W-:Y:S02]  /*83550*/  FSEL R3, R15, R13, P0 ;  /* 0x0000000d0f037208 */ /* 0x000fe40000000000 */
.L_x_16689:
[----:B------:R-:W-:Y:S05]  /*83560*/  BSYNC B3 ;  /* 0x0000000000037941 */ /* 0x000fea0003800000 */
.L_x_16682:
[----:B---3--:R-:W-:Y:S01]  /*83570*/  LOP3.LUT R11, R3, 0x80000000, R43, 0xb8, !PT ;  /* 0x80000000030b7812 */ /* 0x008fe200078eb82b */
[----:B------:R-:W-:Y:S01]  /*83580*/  IMAD.MOV.U32 R10, RZ, RZ, R2 ;  /* 0x000000ffff0a7224 */ /* 0x000fe200078e0002 */
[----:B-12---:R-:W-:Y:S01]  /*83590*/  LOP3.LUT R9, R49, 0x80000000, R41, 0xb8, !PT ;  /* 0x8000000031097812 */ /* 0x006fe200078eb829 */
[----:B------:R-:W-:Y:S01]  /*835a0*/  IMAD.MOV.U32 R8, RZ, RZ, R48 ;  /* 0x000000ffff087224 */ /* 0x000fe200078e0030 */
[----:B------:R-:W-:Y:S05]  /*835b0*/  BRA `(.L_x_16644) ;  /* 0x0000450000007947 */ /* 0x000fea0003800000 */
.L_x_16646:
        /* <DEDUP_REMOVED lines=90> */
.L_x_16728:
[----:B------:R-:W-:Y:S05]  /*83b60*/  BSYNC B0 ;  /* 0x0000000000007941 */ /* 0x000fea0003800000 */
.L_x_16727:
        /* <DEDUP_REMOVED lines=8> */
.L_x_16730:
[----:B------:R-:W-:Y:S05]  /*83bf0*/  BSYNC B3 ;  /* 0x0000000000037941 */ /* 0x000fea0003800000 */
.L_x_16729:
        /* <DEDUP_REMOVED lines=43> */
.L_x_16732:
[----:B------:R-:W-:-:S04]  /*83eb0*/  ISETP.GE.AND P0, PT, R13, RZ, PT ;  /* 0x000000ff0d00720c */ /* 0x000fc80003f06270 */
[----:B------:R-:W-:Y:S02]  /*83ec0*/  FSEL R6, RZ, 3.37028055040000000000e+12, P0 ;  /* 0x54442d18ff067808 */ /* 0x000fe40000000000 */
[----:B------:R-:W-:Y:S02]  /*83ed0*/  FSEL R7, RZ, 2.1426990032196044922, P0 ;  /* 0x400921fbff077808 */ /* 0x000fe40000000000 */
.L_x_16733:
[----:B------:R-:W-:Y:S05]  /*83ee0*/  BSYNC B0 ;  /* 0x0000000000007941 */ /* 0x000fea0003800000 */
.L_x_16731:
[----:B------:R-:W2:Y:S01]  /*83ef0*/  DADD R2, |R40|, |R42| ;  /* 0x0000000028027229 */ /* 0x000ea2000000062a */
[----:B------:R-:W-:-:S03]  /*83f00*/  LOP3.LUT R11, R7, 0x80000000, R11, 0xb8, !PT ;  /* 0x80000000070b7812 */ /* 0x000fc600078eb80b */
[----:B-1----:R-:W-:-:S04]  /*83f10*/  DMUL R48, R48, 0.5 ;  /* 0x3fe0000030307828 */ /* 0x002fc80000000000 */
[----:B--2---:R-:W1:-:S06]  /*83f20*/  DSETP.GTU.AND P0, PT, |R2|, +INF , PT ;  /* 0x7ff000000200742a */ /* 0x004e4c0003f0c200 */
[----:B-1----:R-:W-:Y:S02]  /*83f30*/  FSEL R6, R2, R6, P0 ;  /* 0x0000000602067208 */ /* 0x002fe40000000000 */
[----:B------:R-:W-:Y:S01]  /*83f40*/  FSEL R7, R3, R11, P0 ;  /* 0x0000000b03077208 */ /* 0x000fe20000000000 */
[----:B------:R-:W-:Y:S05]  /*83f50*/  BRA `(.L_x_16734) ;  /* 0x000039c000007947 */ /* 0x000fea0003800000 */
.L_x_16726:
        /* <DEDUP_REMOVED lines=112> */
.L_x_16736:
[----:B------:R-:W-:Y:S05]  /*84660*/  BSYNC B0 ;  /* 0x0000000000007941 */ /* 0x000fea0003800000 */
.L_x_16735:
        /* <DEDUP_REMOVED lines=10> */
.L_x_16738:
[----:B------:R-:W-:Y:S05]  /*84710*/  BSYNC B3 ;  /* 0x0000000000037941 */ /* 0x000fea0003800000 */
.L_x_16737:
        /* <DEDUP_REMOVED lines=43> */
.L_x_16740:
[----:B------:R-:W-:-:S04]  /*849d0*/  ISETP.GE.AND P0, PT, R13, RZ, PT ;  /* 0x000000ff0d00720c */ /* 0x000fc80003f06270 */
[----:B0-----:R-:W-:Y:S02]  /*849e0*/  FSEL R6, RZ, 3.37028055040000000000e+12, P0 ;  /* 0x54442d18ff067808 */ /* 0x001fe40000000000 */
[----:B------:R-:W-:Y:S02]  /*849f0*/  FSEL R7, RZ, 2.1426990032196044922, P0 ;  /* 0x400921fbff077808 */ /* 0x000fe40000000000 */
.L_x_16741:
[----:B------:R-:W-:Y:S05]  /*84a00*/  BSYNC B0 ;  /* 0x0000000000007941 */ /* 0x000fea0003800000 */
.L_x_16739:
[----:B------:R-:W0:Y:S01]  /*84a10*/  DADD R2, |R40|, |R42| ;  /* 0x0000000028027229 */ /* 0x000e22000000062a */
[----:B------:R-:W-:-:S05]  /*84a20*/  LOP3.LUT R11, R7, 0x80000000, R11, 0xb8, !PT ;  /* 0x80000000070b7812 */ /* 0x000fca00078eb80b */
[----:B0-----:R-:W0:-:S06]  /*84a30*/  DSETP.GTU.AND P0, PT, |R2|, +INF , PT ;  /* 0x7ff000000200742a */ /* 0x001e0c0003f0c200 */
[----:B0-----:R-:W-:Y:S02]  /*84a40*/  FSEL R6, R2, R6, P0 ;  /* 0x0000000602067208 */ /* 0x001fe40000000000 */
[----:B------:R-:W-:Y:S01]  /*84a50*/  FSEL R7, R3, R11, P0 ;  /* 0x0000000b03077208 */ /* 0x000fe20000000000 */
[----:B------:R-:W-:Y:S05]  /*84a60*/  BRA `(.L_x_16734) ;  /* 0x00002eb000007947 */ /* 0x000fea0003800000 */
.L_x_16725:
        /* <DEDUP_REMOVED lines=23> */
.L_x_16743:
[----:B------:R-:W-:Y:S05]  /*84be0*/  BSYNC B3 ;  /* 0x0000000000037941 */ /* 0x000fea0003800000 */
.L_x_16742:
        /* <DEDUP_REMOVED lines=26> */
.L_x_16745:
[----:B------:R-:W-:Y:S05]  /*84d90*/  BSYNC B3 ;  /* 0x0000000000037941 */ /* 0x000fea0003800000 */
.L_x_16744:
        /* <DEDUP_REMOVED lines=113> */
.L_x_16747:
[----:B------:R-:W-:Y:S05]  /*854b0*/  BSYNC B0 ;  /* 0x0000000000007941 */ /* 0x000fea0003800000 */
.L_x_16746:
        /* <DEDUP_REMOVED lines=8> */
[----:B------:R-:W-:Y:S01]  /*85540*/  MOV R4, R2 ;  /* 0x0000000200047202 */ /* 0x000fe20000000f00 */
[----:B------:R-:W-:Y:S02]  /*85550*/  IMAD.MOV.U32 R5, RZ, RZ, R3 ;  /* 0x000000ffff057224 */ /* 0x000fe400078e0003 */
.L_x_16749:
[----:B------:R-:W-:Y:S05]  /*85560*/  BSYNC B3 ;  /* 0x0000000000037941 */ /* 0x000fea0003800000 */
.L_x_16748:
        /* <DEDUP_REMOVED lines=43> */
.L_x_16751:
[----:B------:R-:W-:-:S04]  /*85820*/  ISETP.GE.AND P0, PT, R13, RZ, PT ;  /* 0x000000ff0d00720c */ /* 0x000fc80003f06270 */
[----:B0-----:R-:W-:Y:S02]  /*85830*/  FSEL R6, RZ, 3.37028055040000000000e+12, P0 ;  /* 0x54442d18ff067808 */ /* 0x001fe40000000000 */
[----:B------:R-:W-:Y:S02]  /*85840*/  FSEL R7, RZ, 2.1426990032196044922, P0 ;  /* 0x400921fbff077808 */ /* 0x000fe40000000000 */
.L_x_16752:
[----:B------:R-:W-:Y:S05]  /*85850*/  BSYNC B0 ;  /* 0x0000000000007941 */ /* 0x000fea0003800000 */
.L_x_16750:
[----:B------:R-:W0:Y:S01]  /*85860*/  DADD R2, |R40|, |R42| ;  /* 0x0000000028027229 */ /* 0x000e22000000062a */
[----:B------:R-:W-:-:S03]  /*85870*/  LOP3.LUT R11, R7, 0x80000000, R11, 0xb8, !PT ;  /* 0x80000000070b7812 */ /* 0x000fc600078eb80b */
[----:B-1----:R-:W-:-:S04]  /*85880*/  DADD R48, R48, 1 ;  /* 0x3ff0000030307429 */ /* 0x002fc80000000000 */
[----:B0-----:R-:W0:-:S06]  /*85890*/  DSETP.GTU.AND P0, PT, |R2|, +INF , PT ;  /* 0x7ff000000200742a */ /* 0x001e0c0003f0c200 */
[----:B0-----:R-:W-:Y:S02]  /*858a0*/  FSEL R6, R2, R6, P0 ;  /* 0x0000000602067208 */ /* 0x001fe40000000000 */
[----:B------:R-:W-:Y:S01]  /*858b0*/  FSEL R7, R3, R11, P0 ;  /* 0x0000000b03077208 */ /* 0x000fe20000000000 */
[----:B------:R-:W-:Y:S05]  /*858c0*/  BRA `(.L_x_16734) ;  /* 0x0000205000007947 */ /* 0x000fea0003800000 */
.L_x_16724:
        /* <DEDUP_REMOVED lines=86> */
.L_x_16756:
[----:B------:R-:W-:Y:S05]  /*85e30*/  BSYNC B0 ;  /* 0x0000000000007941 */ /* 0x000fea0003800000 */
.L_x_16755:
        /* <DEDUP_REMOVED lines=8> */
.L_x_16758:
[----:B------:R-:W-:Y:S05]  /*85ec0*/  BSYNC B3 ;  /* 0x0000000000037941 */ /* 0x000fea0003800000 */
.L_x_16757:
        /* <DEDUP_REMOVED lines=35> */
.L_x_16760:
[----:B0-2---:R-:W-:Y:S05]  /*86100*/  BSYNC B0 ;  /* 0x0000000000007941 */ /* 0x005fea0003800000 */
.L_x_16759:
[----:B------:R-:W-:Y:S01]  /*86110*/  LOP3.LUT R3, R7, 0x80000000, R43, 0xb8, !PT ;  /* 0x8000000007037812 */ /* 0x000fe200078eb82b */
[----:B-1----:R-:W0:Y:S01]  /*86120*/  DMUL R48, R48, 0.5 ;  /* 0x3fe0000030307828 */ /* 0x002e220000000000 */
[----:B------:R-:W-:Y:S02]  /*86130*/  FSEL R6, R4, R6, P0 ;  /* 0x0000000604067208 */ /* 0x000fe40000000000 */
[----:B------:R-:W-:Y:S01]  /*86140*/  FSEL R7, R5, R3, P0 ;  /* 0x0000000305077208 */ /* 0x000fe20000000000 */
[----:B------:R-:W-:Y:S05]  /*86150*/  BRA `(.L_x_16734) ;  /* 0x000017c000007947 */ /* 0x000fea0003800000 */
.L_x_16754:
        /* <DEDUP_REMOVED lines=112> */
.L_x_16762:
[----:B------:R-:W-:Y:S05]  /*86860*/  BSYNC B0 ;  /* 0x0000000000007941 */ /* 0x000fea0003800000 */
.L_x_16761:
        /* <DEDUP_REMOVED lines=10> */
.L_x_16764:
[----:B------:R-:W-:Y:S05]  /*86910*/  BSYNC B3 ;  /* 0x0000000000037941 */ /* 0x000fea0003800000 */
.L_x_16763:
        /* <DEDUP_REMOVED lines=35> */
.L_x_16766:
[----:B0-2---:R-:W-:Y:S05]  /*86b50*/  BSYNC B0 ;  /* 0x0000000000007941 */ /* 0x005fea0003800000 */
.L_x_16765:
[----:B------:R-:W-:Y:S02]  /*86b60*/  LOP3.LUT R5, R7, 0x80000000, R43, 0xb8, !PT ;  /* 0x8000000007057812 */ /* 0x000fe400078eb82b */
[----:B------:R-:W-:Y:S02]  /*86b70*/  FSEL R6, R2, R6, P1 ;  /* 0x0000000602067208 */ /* 0x000fe40000800000 */
[----:B------:R-:W-:Y:S01]  /*86b80*/  FSEL R7, R3, R5, P1 ;  /* 0x0000000503077208 */ /* 0x000fe20000800000 */
[----:B------:R-:W-:Y:S05]  /*86b90*/  BRA `(.L_x_16734) ;  /* 0x00000d8000007947 */ /* 0x000fea0003800000 */
.L_x_16753:
        /* <DEDUP_REMOVED lines=23> */
.L_x_16768:
[----:B------:R-:W-:Y:S05]  /*86d10*/  BSYNC B3 ;  /* 0x0000000000037941 */ /* 0x000fea0003800000 */
.L_x_16767:
        /* <DEDUP_REMOVED lines=26> */
.L_x_16770:
[----:B------:R-:W-:Y:S05]  /*86ec0*/  BSYNC B3 ;  /* 0x0000000000037941 */ /* 0x000fea0003800000 */
.L_x_16769:
        /* <DEDUP_REMOVED lines=113> */
.L_x_16772:
[----:B------:R-:W-:Y:S05]  /*875e0*/  BSYNC B0 ;  /* 0x0000000000007941 */ /* 0x000fea0003800000 */
.L_x_16771:
        /* <DEDUP_REMOVED lines=10> */
.L_x_16774:
[----:B------:R-:W-:Y:S05]  /*87690*/  BSYNC B3 ;  /* 0x0000000000037941 */ /* 0x000fea0003800000 */
.L_x_16773:
        /* <DEDUP_REMOVED lines=36> */
.L_x_16776:
[----:B012---:R-:W-:Y:S05]  /*878e0*/  BSYNC B0 ;  /* 0x0000000000007941 */ /* 0x007fea0003800000 */
.L_x_16775:
[----:B------:R-:W-:Y:S02]  /*878f0*/  LOP3.LUT R5, R7, 0x80000000, R43, 0xb8, !PT ;  /* 0x8000000007057812 */ /* 0x000fe400078eb82b */
[----:B------:R-:W-:Y:S02]  /*87900*/  FSEL R6, R2, R6, P1 ;  /* 0x0000000602067208 */ /* 0x000fe40000800000 */
[----:B------:R-:W-:Y:S02]  /*87910*/  FSEL R7, R3, R5, P1 ;  /* 0x0000000503077208 */ /* 0x000fe40000800000 */
.L_x_16734:
[----:B0-----:R-:W-:Y:S05]  /*87920*/  BSYNC B2 ;  /* 0x0000000000027941 */ /* 0x001fea0003800000 */
.L_x_16723:
[----:B-1----:R-:W0:Y:S01]  /*87930*/  DADD R48, R48, c[0x2][0x50] ;  /* 0x0080140030307629 */ /* 0x002e220000000000 */
[----:B------:R-:W-:Y:S01]  /*87940*/  LOP3.LUT R11, R7, 0x80000000, R43, 0xb8, !PT ;  /* 0x80000000070b7812 */ /* 0x000fe200078eb82b */
[----:B------:R-:W-:-:S08]  /*87950*/  IMAD.MOV.U32 R10, RZ, RZ, R6 ;  /* 0x000000ffff0a7224 */ /* 0x000fd000078e0006 */
[----:B0-----:R-:W-:Y:S01]  /*87960*/  LOP3.LUT R9, R49, 0x80000000, R41, 0xb8, !PT ;  /* 0x8000000031097812 */ /* 0x001fe200078eb829 */
[----:B------:R-:W-:Y:S01]  /*87970*/  IMAD.MOV.U32 R8, RZ, RZ, R48 ;  /* 0x000000ffff087224 */ /* 0x000fe200078e0030 */
[----:B------:R-:W-:Y:S05]  /*87980*/  BRA `(.L_x_16644) ;  /* 0x0000013000007947 */ /* 0x000fea0003800000 */
.L_x_16645:
        /* <DEDUP_REMOVED lines=19> */
.L_x_16644:
[----:B01----:R-:W-:Y:S05]  /*87ac0*/  BSYNC B1 ;  /* 0x0000000000017941 */ /* 0x003fea0003800000 */
.L_x_16643:
        /* <DEDUP_REMOVED lines=24> */
.L_x_16779:
[----:B------:R-:W-:-:S13]  /*87c50*/  ISETP.GE.AND P0, PT, R4, R53, PT ;  /* 0x000000350400720c */ /* 0x000fda0003f06270 */
[----:B------:R-:W-:Y:S05]  /*87c60*/  @P0 BRA `(.L_x_16781) ;  /* 0x000000c000000947 */ /* 0x000fea0003800000 */
[----:B0-----:R-:W-:Y:S01]  /*87c70*/  IMAD.IADD R2, R0, 0x1, R4 ;  /* 0x0000000100027824 */ /* 0x001fe200078e0204 */
[----:B------:R-:W-:Y:S01]  /*87c80*/  IADD3 R4, R4, 0x80, RZ ;  /* 0x0000008004047810 */ /* 0x000fe20007ffe0ff */
[----:B------:R-:W-:-:S04]  /*87c90*/  IMAD.MOV.U32 R3, RZ, RZ, 0x10 ;  /* 0x00000010ff037424 */ /* 0x000fc800078e00ff */
[----:B------:R-:W-:-:S05]  /*87ca0*/  IMAD.WIDE.U32 R2, R2, R3, c[0x0][0x168] ;  /* 0x00005a0002027625 */ /* 0x000fca00078e0003 */
[----:B------:R0:W-:Y:S02]  /*87cb0*/  STG.E.128 [R2.64], R24 ;  /* 0x0000001802007986 */ /* 0x0001e4000c101d04 */
.L_x_16780:
[----:B------:R-:W-:-:S13]  /*87cc0*/  ISETP.GE.AND P0, PT, R4, R53, PT ;  /* 0x000000350400720c */ /* 0x000fda0003f06270 */
[----:B------:R-:W-:Y:S05]  /*87cd0*/  @P0 BRA `(.L_x_16782) ;  /* 0x000000d000000947 */ /* 0x000fea0003800000 */
[----:B0-----:R-:W-:Y:S01]  /*87ce0*/  IMAD.IADD R2, R0, 0x1, R4 ;  /* 0x0000000100027824 */ /* 0x001fe200078e0204 */
[----:B------:R-:W-:Y:S01]  /*87cf0*/  IADD3 R4, R4, 0x80, RZ ;  /* 0x0000008004047810 */ /* 0x000fe20007ffe0ff */
[----:B------:R-:W-:-:S04]  /*87d00*/  IMAD.MOV.U32 R3, RZ, RZ, 0x10 ;  /* 0x00000010ff037424 */ /* 0x000fc800078e00ff */
[----:B------:R-:W-:-:S05]  /*87d10*/  IMAD.WIDE.U32 R2, R2, R3, c[0x0][0x168] ;  /* 0x00005a0002027625 */ /* 0x000fca00078e0003 */
[----:B------:R0:W-:Y:S02]  /*87d20*/  STG.E.128 [R2.64], R20 ;  /* 0x0000001402007986 */ /* 0x0001e4000c101d04 */
.L_x_16781:
        /* <DEDUP_REMOVED lines=8> */
.L_x_16782:
[----:B------:R-:W-:Y:S05]  /*87db0*/  BSYNC B1 ;  /* 0x0000000000017941 */ /* 0x000fea0003800000 */
.L_x_16778:
[----:B------:R-:W-:-:S13]  /*87dc0*/  ISETP.GE.AND P0, PT, R4, R53, PT ;  /* 0x000000350400720c */ /* 0x000fda0003f06270 */
[----:B0-----:R-:W-:Y:S01]  /*87dd0*/  @!P0 IMAD.IADD R2, R0, 0x1, R4 ;  /* 0x0000000100028824 */ /* 0x001fe200078e0204 */
[----:B------:R-:W-:Y:S01]  /*87de0*/  @!P0 IADD3 R4, R4, 0x80, RZ ;  /* 0x0000008004048810 */ /* 0x000fe20007ffe0ff */
[----:B------:R-:W-:-:S04]  /*87df0*/  @!P0 IMAD.MOV.U32 R3, RZ, RZ, 0x10 ;  /* 0x00000010ff038424 */ /* 0x000fc800078e00ff */
[----:B------:R-:W-:-:S05]  /*87e00*/  @!P0 IMAD.WIDE.U32 R2, R2, R3, c[0x0][0x168] ;  /* 0x00005a0002028625 */ /* 0x000fca00078e0003 */
[----:B------:R0:W-:Y:S02]  /*87e10*/  @!P0 STG.E.128 [R2.64], R44 ;  /* 0x0000002c02008986 */ /* 0x0001e4000c101d04 */
.L_x_16783:
[----:B------:R-:W-:Y:S05]  /*87e20*/  BSYNC B0 ;  /* 0x0000000000007941 */ /* 0x000fea0003800000 */
.L_x_16777:
        /* <DEDUP_REMOVED lines=8> */
        .weak           $__internal_28_$__cuda_sm20_div_rn_f64_full
        .type           $__internal_28_$__cuda_sm20_div_rn_f64_full,@function
        .size           $__internal_28_$__cuda_sm20_div_rn_f64_full,($__internal_29_$__cuda_sm20_dsqrt_rn_f64_mediumpath_v1 - $__internal_28_$__cuda_sm20_div_rn_f64_full)
$__internal_28_$__cuda_sm20_div_rn_f64_full:
        /* <DEDUP_REMOVED lines=73> */
.L_x_16785:
        /* <DEDUP_REMOVED lines=17> */
.L_x_16788:
[----:B------:R-:W-:Y:S02]  /*88450*/  LOP3.LUT R3, R9, 0x80000, RZ, 0xfc, !PT ;  /* 0x0008000009037812 */ /* 0x000fe400078efcff */
[----:B------:R-:W-:-:S03]  /*88460*/  MOV R70, R8 ;  /* 0x0000000800467202 */ /* 0x000fc60000000f00 */
[----:B------:R-:W-:Y:S01]  /*88470*/  IMAD.MOV.U32 R71, RZ, RZ, R3 ;  /* 0x000000ffff477224 */ /* 0x000fe200078e0003 */
[----:B------:R-:W-:Y:S05]  /*88480*/  BRA `(.L_x_16786) ;  /* 0x0000003000007947 */ /* 0x000fea0003800000 */
.L_x_16787:
[----:B------:R-:W-:Y:S01]  /*88490*/  LOP3.LUT R3, R61, 0x80000, RZ, 0xfc, !PT ;  /* 0x000800003d037812 */ /* 0x000fe200078efcff */
[----:B------:R-:W-:-:S04]  /*884a0*/  IMAD.MOV.U32 R70, RZ, RZ, R60 ;  /* 0x000000ffff467224 */ /* 0x000fc800078e003c */
[----:B------:R-:W-:Y:S02]  /*884b0*/  IMAD.MOV.U32 R71, RZ, RZ, R3 ;  /* 0x000000ffff477224 */ /* 0x000fe400078e0003 */
.L_x_16786:
[----:B------:R-:W-:Y:S05]  /*884c0*/  BSYNC B0 ;  /* 0x0000000000007941 */ /* 0x000fea0003800000 */
.L_x_16784:
[----:B------:R-:W-:Y:S02]  /*884d0*/  IMAD.MOV.U32 R5, RZ, RZ, 0x0 ;  /* 0x00000000ff057424 */ /* 0x000fe400078e00ff */
[----:B------:R-:W-:Y:S02]  /*884e0*/  IMAD.MOV.U32 R2, RZ, RZ, R70 ;  /* 0x000000ffff027224 */ /* 0x000fe400078e0046 */
[----:B------:R-:W-:Y:S01]  /*884f0*/  IMAD.MOV.U32 R3, RZ, RZ, R71 ;  /* 0x000000ffff037224 */ /* 0x000fe200078e0047 */
[----:B------:R-:W-:Y:S06]  /*88500*/  RET.REL.NODEC R4 `(_ZN2at6native29vectorized_elementwise_kernelILi4EZZZNS0_17asinh_kernel_cudaERNS_18TensorIteratorBaseEENKUlvE_clEvENKUlvE_clEvEUlN3c107complexIdEEE_St5arrayIPcLm2EEEEviT0_T1_) ;  /* 0xfff77af004007950 */ /* 0x000fec0003c3ffff */
        .weak           $__internal_29_$__cuda_sm20_dsqrt_rn_f64_mediumpath_v1
        .type           $__internal_29_$__cuda_sm20_dsqrt_rn_f64_mediumpath_v1,@function
        .size           $__internal_29_$__cuda_sm20_dsqrt_rn_f64_mediumpath_v1,(.L_x_16824 - $__internal_29_$__cuda_sm20_dsqrt_rn_f64_mediumpath_v1)
$__internal_29_$__cuda_sm20_dsqrt_rn_f64_mediumpath_v1:
        /* <DEDUP_REMOVED lines=12> */
.L_x_16790:
        /* <DEDUP_REMOVED lines=24> */
.L_x_16792:
[----:B------:R0:W1:-:S06]  /*88750*/  DADD R4, R54, R54 ;  /* 0x0000000036047229 */ /* 0x00004c0000000036 */
.L_x_16791:
[----:B------:R-:W-:Y:S05]  /*88760*/  BSYNC B0 ;  /* 0x0000000000007941 */ /* 0x000fea0003800000 */
.L_x_16789:
[----:B------:R-:W-:Y:S02]  /*88770*/  IMAD.MOV.U32 R6, RZ, RZ, R2 ;  /* 0x000000ffff067224 */ /* 0x000fe400078e0002 */
[----:B------:R-:W-:Y:S02]  /*88780*/  IMAD.MOV.U32 R7, RZ, RZ, 0x0 ;  /* 0x00000000ff077424 */ /* 0x000fe400078e00ff */
[----:B-1----:R-:W-:Y:S02]  /*88790*/  IMAD.MOV.U32 R3, RZ, RZ, R5 ;  /* 0x000000ffff037224 */ /* 0x002fe400078e0005 */
[----:B------:R-:W-:Y:S05]  /*887a0*/  RET.REL.NODEC R6 `(_ZN2at6native29vectorized_elementwise_kernelILi4EZZZNS0_17asinh_kernel_cudaERNS_18TensorIteratorBaseEENKUlvE_clEvENKUlvE_clEvEUlN3c107complexIdEEE_St5arrayIPcLm2EEEEviT0_T1_) ;  /* 0xfff7785006007950 */ /* 0x000fea0003c3ffff */
.L_x_16793:
        /* <DEDUP_REMOVED lines=13> */
.L_x_16824:


//--------------------- .text._ZN2at6native29vectorized_elementwise_kernelILi8EZZZNS0_17asinh_kernel_cudaERNS_18TensorIteratorBaseEENKUlvE_clEvENKUlvE_clEvEUlN3c107complexIdEEE_St5arrayIPcLm2EEEEviT0_T1_ --------------------------
	.section	.text._ZN2at6native29vectorized_elementwise_kernelILi8EZZZNS0_17asinh_kernel_cudaERNS_18TensorIteratorBaseEENKUlvE_clEvENKUlvE_clEvEUlN3c107complexIdEEE_St5arrayIPcLm2EEEEviT0_T1_,"ax",@progbits
	.sectioninfo	@"SHI_REGISTERS=4"
	.align	128
        .global         _ZN2at6native29vectorized_elementwise_kernelILi8EZZZNS0_17asinh_kernel_cudaERNS_18TensorIteratorBaseEENKUlvE_clEvENKUlvE_clEvEUlN3c107complexIdEEE_St5arrayIPcLm2EEEEviT0_T1_
        .type           _ZN2at6native29vectorized_elementwise_kernelILi8EZZZNS0_17asinh_kernel_cudaERNS_18TensorIteratorBaseEENKUlvE_clEvENKUlvE_clEvEUlN3c107complexIdEEE_St5arrayIPcLm2EEEEviT0_T1_,@function
        .size           _ZN2at6native29vectorized_elementwise_kernelILi8EZZZNS0_17asinh_kernel_cudaERNS_18TensorIteratorBaseEENKUlvE_clEvENKUlvE_clEvEUlN3c107complexIdEEE_St5arrayIPcLm2EEEEviT0_T1_,(.L_x_16873 - _ZN2at6native29vectorized_elementwise_kernelILi8EZZZNS0_17asinh_kernel_cudaERNS_18TensorIteratorBaseEENKUlvE_clEvENKUlvE_clEvEUlN3c107complexIdEEE_St5arrayIPcLm2EEEEviT0_T1_)
        .other          _ZN2at6native29vectorized_elementwise_kernelILi8EZZZNS0_17asinh_kernel_cudaERNS_18TensorIteratorBaseEENKUlvE_clEvENKUlvE_clEvEUlN3c107complexIdEEE_St5arrayIPcLm2EEEEviT0_T1_,@"STO_CUDA_ENTRY STV_DEFAULT"
_ZN2at6native29vectorized_elementwise_kernelILi8EZZZNS0_17asinh_kernel_cudaERNS_18TensorIteratorBaseEENKUlvE_clEvENKUlvE_clEvEUlN3c107complexIdEEE_St5arrayIPcLm2EEEEviT0_T1_:
.text._ZN2at6native29vectorized_elementwise_kernelILi8EZZZNS0_17asinh_kernel_cudaERNS_18TensorIteratorBaseEENKUlvE_clEvENKUlvE_clEvEUlN3c107complexIdEEE_St5arrayIPcLm2EEEEviT0_T1_:
[----:B------:R-:W-:Y:S02]  /*0000*/  MOV R1, c[0x0][0x28] ;  /* 0x00000a0000017a02 */ /* 0x000fe40000000f00 */
[----:B------:R-:W-:Y:S05]  /*0010*/  EXIT ;  /* 0x000000000000794d */ /* 0x000fea0003800000 */
.L_x_16794:
        /* <DEDUP_REMOVED lines=14> */
.L_x_16873:


//--------------------- .nv.global.init           --------------------------
	.section	.nv.global.init,"aw",@progbits
.nv.global.init:
	.type		$str$6,@object
	.size		$str$6,(__unnamed_11 - $str$6)
$str$6:
        /*0000*/ 	.byte	0x66, 0x61, 0x6c, 0x73, 0x65, 0x00
	.type		__unnamed_11,@object
	.size		__unnamed_11,(__unnamed_3 - __unnamed_11)
__unnamed_11:
        /*0006*/ 	.byte	0x66, 0x65, 0x74, 0x63, 0x68, 0x5f, 0x61, 0x6e, 0x64, 0x5f, 0x63, 0x61, 0x73, 0x74, 0x00
	.type		__unnamed_3,@object
	.size		__unnamed_3,(__unnamed_7 - __unnamed_3)
__unnamed_3:
        /*0015*/ 	.byte	0x66, 0x65, 0x74, 0x63, 0x68, 0x5f, 0x61, 0x6e, 0x64, 0x5f, 0x63, 0x61, 0x73, 0x74, 0x00
	.type		__unnamed_7,@object
	.size		__unnamed_7,(__unnamed_9 - __unnamed_7)
__unnamed_7:
        /*0024*/ 	.byte	0x66, 0x65, 0x74, 0x63, 0x68, 0x5f, 0x61, 0x6e, 0x64, 0x5f, 0x63, 0x61, 0x73, 0x74, 0x00
	.type		__unnamed_9,@object
	.size		__unnamed_9,(__unnamed_1 - __unnamed_9)
__unnamed_9:
        /*0033*/ 	.byte	0x66, 0x65, 0x74, 0x63, 0x68, 0x5f, 0x61, 0x6e, 0x64, 0x5f, 0x63, 0x61, 0x73, 0x74, 0x00
	.type		__unnamed_1,@object
	.size		__unnamed_1,(__unnamed_13 - __unnamed_1)
__unnamed_1:
        /*0042*/ 	.byte	0x66, 0x65, 0x74, 0x63, 0x68, 0x5f, 0x61, 0x6e, 0x64, 0x5f, 0x63, 0x61, 0x73, 0x74, 0x00
	.type		__unnamed_13,@object
	.size		__unnamed_13,(__unnamed_5 - __unnamed_13)
__unnamed_13:
        /*0051*/ 	.byte	0x66, 0x65, 0x74, 0x63, 0x68, 0x5f, 0x61, 0x6e, 0x64, 0x5f, 0x63, 0x61, 0x73, 0x74, 0x00
	.type		__unnamed_5,@object
	.size		__unnamed_5,(__unnamed_12 - __unnamed_5)
__unnamed_5:
        /*0060*/ 	.byte	0x66, 0x65, 0x74, 0x63, 0x68, 0x5f, 0x61, 0x6e, 0x64, 0x5f, 0x63, 0x61, 0x73, 0x74, 0x00
	.type		__unnamed_12,@object
	.size		__unnamed_12,(__unnamed_4 - __unnamed_12)
__unnamed_12:
        /*006f*/ 	.byte	0x63, 0x61, 0x73, 0x74, 0x5f, 0x61, 0x6e, 0x64, 0x5f, 0x73, 0x74, 0x6f, 0x72, 0x65, 0x00
	.type		__unnamed_4,@object
	.size		__unnamed_4,(__unnamed_8 - __unnamed_4)
__unnamed_4:
        /*007e*/ 	.byte	0x63, 0x61, 0x73, 0x74, 0x5f, 0x61, 0x6e, 0x64, 0x5f, 0x73, 0x74, 0x6f, 0x72, 0x65, 0x00
	.type		__unnamed_8,@object
	.size		__unnamed_8,(__unnamed_10 - __unnamed_8)
__unnamed_8:
        /*008d*/ 	.byte	0x63, 0x61, 0x73, 0x74, 0x5f, 0x61, 0x6e, 0x64, 0x5f, 0x73, 0x74, 0x6f, 0x72, 0x65, 0x00
	.type		__unnamed_10,@object
	.size		__unnamed_10,(__unnamed_2 - __unnamed_10)
__unnamed_10:
        /*009c*/ 	.byte	0x63, 0x61, 0x73, 0x74, 0x5f, 0x61, 0x6e, 0x64, 0x5f, 0x73, 0x74, 0x6f, 0x72, 0x65, 0x00
	.type		__unnamed_2,@object
	.size		__unnamed_2,(__unnamed_14 - __unnamed_2)
__unnamed_2:
        /*00ab*/ 	.byte	0x63, 0x61, 0x73, 0x74, 0x5f, 0x61, 0x6e, 0x64, 0x5f, 0x73, 0x74, 0x6f, 0x72, 0x65, 0x00
	.type		__unnamed_14,@object
	.size		__unnamed_14,(__unnamed_6 - __unnamed_14)
__unnamed_14:
        /*00ba*/ 	.byte	0x63, 0x61, 0x73, 0x74, 0x5f, 0x61, 0x6e, 0x64, 0x5f, 0x73, 0x74, 0x6f, 0x72, 0x65, 0x00
	.type		__unnamed_6,@object
	.size		__unnamed_6,($str$7 - __unnamed_6)
__unnamed_6:
        /*00c9*/ 	.byte	0x63, 0x61, 0x73, 0x74, 0x5f, 0x61, 0x6e, 0x64, 0x5f, 0x73, 0x74, 0x6f, 0x72, 0x65, 0x00
	.type		$str$7,@object
	.size		$str$7,(.L_43 - $str$7)
$str$7:
        /*00d8*/ 	.byte	0x2f, 0x72, 0x6f, 0x6f, 0x74, 0x2f, 0x2e, 0x70, 0x79, 0x65, 0x6e, 0x76, 0x2f, 0x76, 0x65, 0x72
        /*00e8*/ 	.byte	0x73, 0x69, 0x6f, 0x6e, 0x73, 0x2f, 0x33, 0x2e, 0x31, 0x33, 0x2e, 0x31, 0x32, 0x2f, 0x6c, 0x69
        /*00f8*/ 	.byte	0x62, 0x2f, 0x70, 0x79, 0x74, 0x68, 0x6f, 0x6e, 0x33, 0x2e, 0x31, 0x33, 0x2f, 0x73, 0x69, 0x74
        /*0108*/ 	.byte	0x65, 0x2d, 0x70, 0x61, 0x63, 0x6b, 0x61, 0x67, 0x65, 0x73, 0x2f, 0x74, 0x6f, 0x72, 0x63, 0x68
        /*0118*/ 	.byte	0x2f, 0x69, 0x6e, 0x63, 0x6c, 0x75, 0x64, 0x65, 0x2f, 0x63, 0x31, 0x30, 0x2f, 0x63, 0x6f, 0x72
        /*0128*/ 	.byte	0x65, 0x2f, 0x44, 0x79, 0x6e, 0x61, 0x6d, 0x69, 0x63, 0x43, 0x61, 0x73, 0x74, 0x2e, 0x68, 0x00
.L_43:


//--------------------- .nv.global                --------------------------
	.section	.nv.global,"aw",@nobits
.nv.global:
	.type		_ZN59_INTERNAL_918acfc9_28_UnaryGeometricAsinhKernel_cu_70db38914cuda3std3__48in_placeE,@object
	.size		_ZN59_INTERNAL_918acfc9_28_UnaryGeometricAsinhKernel_cu_70db38914cuda3std3__48in_placeE,(_ZN59_INTERNAL_918acfc9_28_UnaryGeometricAsinhKernel_cu_70db38914cuda3std6ranges3__45__cpo8distanceE - _ZN59_INTERNAL_918acfc9_28_UnaryGeometricAsinhKernel_cu_70db38914cuda3std3__48in_placeE)
_ZN59_INTERNAL_918acfc9_28_UnaryGeometricAsinhKernel_cu_70db38914cuda3std3__48in_placeE:
	.zero		1
	.type		_ZN59_INTERNAL_918acfc9_28_UnaryGeometricAsinhKernel_cu_70db38914cuda3std6ranges3__45__cpo8distanceE,@object
	.size		_ZN59_INTERNAL_918acfc9_28_UnaryGeometricAsinhKernel_cu_70db38914cuda3std6ranges3__45__cpo8distanceE,(_ZN59_INTERNAL_918acfc9_28_UnaryGeometricAsinhKernel_cu_70db38914cuda3std3__45__cpo6cbeginE - _ZN59_INTERNAL_918acfc9_28_UnaryGeometricAsinhKernel_cu_70db38914cuda3std6ranges3__45__cpo8distanceE)
_ZN59_INTERNAL_918acfc9_28_UnaryGeometricAsinhKernel_cu_70db38914cuda3std6ranges3__45__cpo8distanceE:
	.zero		1
	.type		_ZN59_INTERNAL_918acfc9_28_UnaryGeometricAsinhKernel_cu_70db38914cuda3std3__45__cpo6cbeginE,@object
	.size		_ZN59_INTERNAL_918acfc9_28_UnaryGeometricAsinhKernel_cu_70db38914cuda3std3__45__cpo6cbeginE,(_ZN59_INTERNAL_918acfc9_28_UnaryGeometricAsinhKernel_cu_70db38914cuda3std6ranges3__45__cpo7advanceE - _ZN59_INTERNAL_918acfc9_28_UnaryGeometricAsinhKernel_cu_70db38914cuda3std3__45__cpo6cbeginE)
_ZN59_INTERNAL_918acfc9_28_UnaryGeometricAsinhKernel_cu_70db38914cuda3std3__45__cpo6cbeginE:
	.zero		1
	.type		_ZN59_INTERNAL_918acfc9_28_UnaryGeometricAsinhKernel_cu_70db38914cuda3std6ranges3__45__cpo7advanceE,@object
	.size		_ZN59_INTERNAL_918acfc9_28_UnaryGeometricAsinhKernel_cu_70db38914cuda3std6ranges3__45__cpo7advanceE,(_ZN59_INTERNAL_918acfc9_28_UnaryGeometricAsinhKernel_cu_70db38914cuda3std3__45__cpo7crbeginE - _ZN59_INTERNAL_918acfc9_28_UnaryGeometricAsinhKernel_cu_70db38914cuda3std6ranges3__45__cpo7advanceE)
_ZN59_INTERNAL_918acfc9_28_UnaryGeometricAsinhKernel_cu_70db38914cuda3std6ranges3__45__cpo7advanceE:
	.zero		1
	.type		_ZN59_INTERNAL_918acfc9_28_UnaryGeometricAsinhKernel_cu_70db38914cuda3std3__45__cpo7crbeginE,@object
	.size		_ZN59_INTERNAL_918acfc9_28_UnaryGeometricAsinhKernel_cu_70db38914cuda3std3__45__cpo7crbeginE,(_ZN59_INTERNAL_918acfc9_28_UnaryGeometricAsinhKernel_cu_70db38914cuda3std6ranges3__45__cpo4dataE - _ZN59_INTERNAL_918acfc9_28_UnaryGeometricAsinhKernel_cu_70db38914cuda3std3__45__cpo7crbeginE)
_ZN59_INTERNAL_918acfc9_28_UnaryGeometricAsinhKernel_cu_70db38914cuda3std3__45__cpo7crbeginE:
	.zero		1
	.type		_ZN59_INTERNAL_918acfc9_28_UnaryGeometricAsinhKernel_cu_70db38914cuda3std6ranges3__45__cpo4dataE,@object
	.size		_ZN59_INTERNAL_918acfc9_28_UnaryGeometricAsinhKernel_cu_70db38914cuda3std6ranges3__45__cpo4dataE,(_ZN59_INTERNAL_918acfc9_28_UnaryGeometricAsinhKernel_cu_70db38914cuda3std6ranges3__45__cpo5beginE - _ZN59_INTERNAL_918acfc9_28_UnaryGeometricAsinhKernel_cu_70db38914cuda3std6ranges3__45__cpo4dataE)
_ZN59_INTERNAL_918acfc9_28_UnaryGeometricAsinhKernel_cu_70db38914cuda3std6ranges3__45__cpo4dataE:
	.zero		1
	.type		_ZN59_INTERNAL_918acfc9_28_UnaryGeometricAsinhKernel_cu_70db38914cuda3std6ranges3__45__cpo5beginE,@object
	.size		_ZN59_INTERNAL_918acfc9_28_UnaryGeometricAsinhKernel_cu_70db38914cuda3std6ranges3__45__cpo5beginE,(_ZN59_INTERNAL_918acfc9_28_UnaryGeometricAsinhKernel_cu_70db38914cuda3std3__461_GLOBAL__N__918acfc9_28_UnaryGeometricAsinhKernel_cu_70db38916ignoreE - _ZN59_INTERNAL_918acfc9_28_UnaryGeometricAsinhKernel_cu_70db38914cuda3std6ranges3__45__cpo5beginE)
_ZN59_INTERNAL_918acfc9_28_UnaryGeometricAsinhKernel_cu_70db38914cuda3std6ranges3__45__cpo5beginE:
	.zero		1
	.type		_ZN59_INTERNAL_918acfc9_28_UnaryGeometricAsinhKernel_cu_70db38914cuda3std3__461_GLOBAL__N__918acfc9_28_UnaryGeometricAsinhKernel_cu_70db38916ignoreE,@object
	.size		_ZN59_INTERNAL_918acfc9_28_UnaryGeometricAsinhKernel_cu_70db38914cuda3std3__461_GLOBAL__N__918acfc9_28_UnaryGeometricAsinhKernel_cu_70db38916ignoreE,(_ZN59_INTERNAL_918acfc9_28_UnaryGeometricAsinhKernel_cu_70db38914cuda3std6ranges3__45__cpo4sizeE - _ZN59_INTERNAL_918acfc9_28_UnaryGeometricAsinhKernel_cu_70db38914cuda3std3__461_GLOBAL__N__918acfc9_28_UnaryGeometricAsinhKernel_cu_70db38916ignoreE)
_ZN59_INTERNAL_918acfc9_28_UnaryGeometricAsinhKernel_cu_70db38914cuda3std3__461_GLOBAL__N__918acfc9_28_UnaryGeometricAsinhKernel_cu_70db38916ignoreE:
	.zero		1
	.type		_ZN59_INTERNAL_918acfc9_28_UnaryGeometricAsinhKernel_cu_70db38914cuda3std6ranges3__45__cpo4sizeE,@object
	.size		_ZN59_INTERNAL_918acfc9_28_UnaryGeometricAsinhKernel_cu_70db38914cuda3std6ranges3__45__cpo4sizeE,(_ZN59_INTERNAL_918acfc9_28_UnaryGeometricAsinhKernel_cu_70db38914cuda3std3__45__cpo5beginE - _ZN59_INTERNAL_918acfc9_28_UnaryGeometricAsinhKernel_cu_70db38914cuda3std6ranges3__45__cpo4sizeE)
_ZN59_INTERNAL_918acfc9_28_UnaryGeometricAsinhKernel_cu_70db38914cuda3std6ranges3__45__cpo4sizeE:
	.zero		1
	.type		_ZN59_INTERNAL_918acfc9_28_UnaryGeometricAsinhKernel_cu_70db38914cuda3std3__45__cpo5beginE,@object
	.size		_ZN59_INTERNAL_918acfc9_28_UnaryGeometricAsinhKernel_cu_70db38914cuda3std3__45__cpo5beginE,(_ZN59_INTERNAL_918acfc9_28_UnaryGeometricAsinhKernel_cu_70db38914cuda3std6ranges3__45__cpo6cbeginE - _ZN59_INTERNAL_918acfc9_28_UnaryGeometricAsinhKernel_cu_70db38914cuda3std3__45__cpo5beginE)
_ZN59_INTERNAL_918acfc9_28_UnaryGeometricAsinhKernel_cu_70db38914cuda3std3__45__cpo5beginE:
	.zero		1
	.type		_ZN59_INTERNAL_918acfc9_28_UnaryGeometricAsinhKernel_cu_70db38914cuda3std6ranges3__45__cpo6cbeginE,@object
	.size		_ZN59_INTERNAL_918acfc9_28_UnaryGeometricAsinhKernel_cu_70db38914cuda3std6ranges3__45__cpo6cbeginE,(_ZN59_INTERNAL_918acfc9_28_UnaryGeometricAsinhKernel_cu_70db38914cuda3std3__45__cpo6rbeginE - _ZN59_INTERNAL_918acfc9_28_UnaryGeometricAsinhKernel_cu_70db38914cuda3std6ranges3__45__cpo6cbeginE)
_ZN59_INTERNAL_918acfc9_28_UnaryGeometricAsinhKernel_cu_70db38914cuda3std6ranges3__45__cpo6cbeginE:
	.zero		1
	.type		_ZN59_INTERNAL_918acfc9_28_UnaryGeometricAsinhKernel_cu_70db38914cuda3std3__45__cpo6rbeginE,@object
	.size		_ZN59_INTERNAL_918acfc9_28_UnaryGeometricAsinhKernel_cu_70db38914cuda3std3__45__cpo6rbeginE,(_ZN59_INTERNAL_918acfc9_28_UnaryGeometricAsinhKernel_cu_70db38914cuda3std6ranges3__45__cpo4nextE - _ZN59_INTERNAL_918acfc9_28_UnaryGeometricAsinhKernel_cu_70db38914cuda3std3__45__cpo6rbeginE)
_ZN59_INTERNAL_918acfc9_28_UnaryGeometricAsinhKernel_cu_70db38914cuda3std3__45__cpo6rbeginE:
	.zero		1
	.type		_ZN59_INTERNAL_918acfc9_28_UnaryGeometricAsinhKernel_cu_70db38914cuda3std6ranges3__45__cpo4nextE,@object
	.size		_ZN59_INTERNAL_918acfc9_28_UnaryGeometricAsinhKernel_cu_70db38914cuda3std6ranges3__45__cpo4nextE,(_ZN59_INTERNAL_918acfc9_28_UnaryGeometricAsinhKernel_cu_70db38914cuda3std6ranges3__45__cpo4swapE - _ZN59_INTERNAL_918acfc9_28_UnaryGeometricAsinhKernel_cu_70db38914cuda3std6ranges3__45__cpo4nextE)
_ZN59_INTERNAL_918acfc9_28_UnaryGeometricAsinhKernel_cu_70db38914cuda3std6ranges3__45__cpo4nextE:
	.zero		1
	.type		_ZN59_INTERNAL_918acfc9_28_UnaryGeometricAsinhKernel_cu_70db38914cuda3std6ranges3__45__cpo4swapE,@object
	.size		_ZN59_INTERNAL_918acfc9_28_UnaryGeometricAsinhKernel_cu_70db38914cuda3std6ranges3__45__cpo4swapE,(_ZN59_INTERNAL_918acfc9_28_UnaryGeometricAsinhKernel_cu_70db38914cuda3std3__420unreachable_sentinelE - _ZN59_INTERNAL_918acfc9_28_UnaryGeometricAsinhKernel_cu_70db38914cuda3std6ranges3__45__cpo4swapE)
_ZN59_INTERNAL_918acfc9_28_UnaryGeometricAsinhKernel_cu_70db38914cuda3std6ranges3__45__cpo4swapE:
	.zero		1
	.type		_ZN59_INTERNAL_918acfc9_28_UnaryGeometricAsinhKernel_cu_70db38914cuda3std3__420unreachable_sentinelE,@object
	.size		_ZN59_INTERNAL_918acfc9_28_UnaryGeometricAsinhKernel_cu_70db38914cuda3std3__420unreachable_sentinelE,(_ZN59_INTERNAL_918acfc9_28_UnaryGeometricAsinhKernel_cu_70db38916thrust23THRUST_300001_SM_800_NS6system6detail10sequential3seqE - _ZN59_INTERNAL_918acfc9_28_UnaryGeometricAsinhKernel_cu_70db38914cuda3std3__420unreachable_sentinelE)
_ZN59_INTERNAL_918acfc9_28_UnaryGeometricAsinhKernel_cu_70db38914cuda3std3__420unreachable_sentinelE:
	.zero		1
	.type		_ZN59_INTERNAL_918acfc9_28_UnaryGeometricAsinhKernel_cu_70db38916thrust23THRUST_300001_SM_800_NS6system6detail10sequential3seqE,@object
	.size		_ZN59_INTERNAL_918acfc9_28_UnaryGeometricAsinhKernel_cu_70db38916thrust23THRUST_300001_SM_800_NS6system6detail10sequential3seqE,(_ZN59_INTERNAL_918acfc9_28_UnaryGeometricAsinhKernel_cu_70db38914cuda3std3__45__cpo4cendE - _ZN59_INTERNAL_918acfc9_28_UnaryGeometricAsinhKernel_cu_70db38916thrust23THRUST_300001_SM_800_NS6system6detail10sequential3seqE)
_ZN59_INTERNAL_918acfc9_28_UnaryGeometricAsinhKernel_cu_70db38916thrust23THRUST_300001_SM_800_NS6system6detail10sequential3seqE:
	.zero		1
	.type		_ZN59_INTERNAL_918acfc9_28_UnaryGeometricAsinhKernel_cu_70db38914cuda3std3__45__cpo4cendE,@object
	.size		_ZN59_INTERNAL_918acfc9_28_UnaryGeometricAsinhKernel_cu_70db38914cuda3std3__45__cpo4cendE,(_ZN59_INTERNAL_918acfc9_28_UnaryGeometricAsinhKernel_cu_70db38914cuda3std6ranges3__45__cpo9iter_swapE - _ZN59_INTERNAL_918acfc9_28_UnaryGeometricAsinhKernel_cu_70db38914cuda3std3__45__cpo4cendE)
_ZN59_INTERNAL_918acfc9_28_UnaryGeometricAsinhKernel_cu_70db38914cuda3std3__45__cpo4cendE:
	.zero		1
	.type		_ZN59_INTERNAL_918acfc9_28_UnaryGeometricAsinhKernel_cu_70db38914cuda3std6ranges3__45__cpo9iter_swapE,@object
	.size		_ZN59_INTERNAL_918acfc9_28_UnaryGeometricAsinhKernel_cu_70db38914cuda3std6ranges3__45__cpo9iter_swapE,(_ZN59_INTERNAL_918acfc9_28_UnaryGeometricAsinhKernel_cu_70db38914cuda3std3__45__cpo5crendE - _ZN59_INTERNAL_918acfc9_28_UnaryGeometricAsinhKernel_cu_70db38914cuda3std6ranges3__45__cpo9iter_swapE)
_ZN59_INTERNAL_918acfc9_28_UnaryGeometricAsinhKernel_cu_70db38914cuda3std6ranges3__45__cpo9iter_swapE:
	.zero		1
	.type		_ZN59_INTERNAL_918acfc9_28_UnaryGeometricAsinhKernel_cu_70db38914cuda3std3__45__cpo5crendE,@object
	.size		_ZN59_INTERNAL_918acfc9_28_UnaryGeometricAsinhKernel_cu_70db38914cuda3std3__45__cpo5crendE,(_ZN59_INTERNAL_918acfc9_28_UnaryGeometricAsinhKernel_cu_70db38914cuda3std6ranges3__45__cpo5cdataE - _ZN59_INTERNAL_918acfc9_28_UnaryGeometricAsinhKernel_cu_70db38914cuda3std3__45__cpo5crendE)
_ZN59_INTERNAL_918acfc9_28_UnaryGeometricAsinhKernel_cu_70db38914cuda3std3__45__cpo5crendE:
	.zero		1
	.type		_ZN59_INTERNAL_918acfc9_28_UnaryGeometricAsinhKernel_cu_70db38914cuda3std6ranges3__45__cpo5cdataE,@object
	.size		_ZN59_INTERNAL_918acfc9_28_UnaryGeometricAsinhKernel_cu_70db38914cuda3std6ranges3__45__cpo5cdataE,(_ZN59_INTERNAL_918acfc9_28_UnaryGeometricAsinhKernel_cu_70db38914cuda3std6ranges3__45__cpo3endE - _ZN59_INTERNAL_918acfc9_28_UnaryGeometricAsinhKernel_cu_70db38914cuda3std6ranges3__45__cpo5cdataE)
_ZN59_INTERNAL_918acfc9_28_UnaryGeometricAsinhKernel_cu_70db38914cuda3std6ranges3__45__cpo5cdataE:
	.zero		1
	.type		_ZN59_INTERNAL_918acfc9_28_UnaryGeometricAsinhKernel_cu_70db38914cuda3std6ranges3__45__cpo3endE,@object
	.size		_ZN59_INTERNAL_918acfc9_28_UnaryGeometricAsinhKernel_cu_70db38914cuda3std6ranges3__45__cpo3endE,(_ZN59_INTERNAL_918acfc9_28_UnaryGeometricAsinhKernel_cu_70db38914cuda3std3__419piecewise_constructE - _ZN59_INTERNAL_918acfc9_28_UnaryGeometricAsinhKernel_cu_70db38914cuda3std6ranges3__45__cpo3endE)
_ZN59_INTERNAL_918acfc9_28_UnaryGeometricAsinhKernel_cu_70db38914cuda3std6ranges3__45__cpo3endE:
	.zero		1
	.type		_ZN59_INTERNAL_918acfc9_28_UnaryGeometricAsinhKernel_cu_70db38914cuda3std3__419piecewise_constructE,@object
	.size		_ZN59_INTERNAL_918acfc9_28_UnaryGeometricAsinhKernel_cu_70db38914cuda3std3__419piecewise_constructE,(_ZN59_INTERNAL_918acfc9_28_UnaryGeometricAsinhKernel_cu_70db38914cuda3std6ranges3__45__cpo5ssizeE - _ZN59_INTERNAL_918acfc9_28_UnaryGeometricAsinhKernel_cu_70db38914cuda3std3__419piecewise_constructE)
_ZN59_INTERNAL_918acfc9_28_UnaryGeometricAsinhKernel_cu_70db38914cuda3std3__419piecewise_constructE:
	.zero		1
	.type		_ZN59_INTERNAL_918acfc9_28_UnaryGeometricAsinhKernel_cu_70db38914cuda3std6ranges3__45__cpo5ssizeE,@object
	.size		_ZN59_INTERNAL_918acfc9_28_UnaryGeometricAsinhKernel_cu_70db38914cuda3std6ranges3__45__cpo5ssizeE,(_ZN59_INTERNAL_918acfc9_28_UnaryGeometricAsinhKernel_cu_70db38914cuda3std3__45__cpo3endE - _ZN59_INTERNAL_918acfc9_28_UnaryGeometricAsinhKernel_cu_70db38914cuda3std6ranges3__45__cpo5ssizeE)
_ZN59_INTERNAL_918acfc9_28_UnaryGeometricAsinhKernel_cu_70db38914cuda3std6ranges3__45__cpo5ssizeE:
	.zero		1
	.type		_ZN59_INTERNAL_918acfc9_28_UnaryGeometricAsinhKernel_cu_70db38914cuda3std3__45__cpo3endE,@object
	.size		_ZN59_INTERNAL_918acfc9_28_UnaryGeometricAsinhKernel_cu_70db38914cuda3std3__45__cpo3endE,(_ZN59_INTERNAL_918acfc9_28_UnaryGeometricAsinhKernel_cu_70db38914cuda3std6ranges3__45__cpo4cendE - _ZN59_INTERNAL_918acfc9_28_UnaryGeometricAsinhKernel_cu_70db38914cuda3std3__45__cpo3endE)
_ZN59_INTERNAL_918acfc9_28_UnaryGeometricAsinhKernel_cu_70db38914cuda3std3__45__cpo3endE:
	.zero		1
	.type		_ZN59_INTERNAL_918acfc9_28_UnaryGeometricAsinhKernel_cu_70db38914cuda3std6ranges3__45__cpo4cendE,@object
	.size		_ZN59_INTERNAL_918acfc9_28_UnaryGeometricAsinhKernel_cu_70db38914cuda3std6ranges3__45__cpo4cendE,(_ZN59_INTERNAL_918acfc9_28_UnaryGeometricAsinhKernel_cu_70db38914cuda3std3__45__cpo4rendE - _ZN59_INTERNAL_918acfc9_28_UnaryGeometricAsinhKernel_cu_70db38914cuda3std6ranges3__45__cpo4cendE)
_ZN59_INTERNAL_918acfc9_28_UnaryGeometricAsinhKernel_cu_70db38914cuda3std6ranges3__45__cpo4cendE:
	.zero		1
	.type		_ZN59_INTERNAL_918acfc9_28_UnaryGeometricAsinhKernel_cu_70db38914cuda3std3__45__cpo4rendE,@object
	.size		_ZN59_INTERNAL_918acfc9_28_UnaryGeometricAsinhKernel_cu_70db38914cuda3std3__45__cpo4rendE,(_ZN59_INTERNAL_918acfc9_28_UnaryGeometricAsinhKernel_cu_70db38914cuda3std6ranges3__45__cpo4prevE - _ZN59_INTERNAL_918acfc9_28_UnaryGeometricAsinhKernel_cu_70db38914cuda3std3__45__cpo4rendE)
_ZN59_INTERNAL_918acfc9_28_UnaryGeometricAsinhKernel_cu_70db38914cuda3std3__45__cpo4rendE:
	.zero		1
	.type		_ZN59_INTERNAL_918acfc9_28_UnaryGeometricAsinhKernel_cu_70db38914cuda3std6ranges3__45__cpo4prevE,@object
	.size		_ZN59_INTERNAL_918acfc9_28_UnaryGeometricAsinhKernel_cu_70db38914cuda3std6ranges3__45__cpo4prevE,(_ZN59_INTERNAL_918acfc9_28_UnaryGeometricAsinhKernel_cu_70db38914cuda3std6ranges3__45__cpo9iter_moveE - _ZN59_INTERNAL_918acfc9_28_UnaryGeometricAsinhKernel_cu_70db38914cuda3std6ranges3__45__cpo4prevE)
_ZN59_INTERNAL_918acfc9_28_UnaryGeometricAsinhKernel_cu_70db38914cuda3std6ranges3__45__cpo4prevE:
	.zero		1
	.type		_ZN59_INTERNAL_918acfc9_28_UnaryGeometricAsinhKernel_cu_70db38914cuda3std6ranges3__45__cpo9iter_moveE,@object
	.size		_ZN59_INTERNAL_918acfc9_28_UnaryGeometricAsinhKernel_cu_70db38914cuda3std6ranges3__45__cpo9iter_moveE,(.L_27 - _ZN59_INTERNAL_918acfc9_28_UnaryGeometricAsinhKernel_cu_70db38914cuda3std6ranges3__45__cpo9iter_moveE)
_ZN59_INTERNAL_918acfc9_28_UnaryGeometricAsinhKernel_cu_70db38914cuda3std6ranges3__45__cpo9iter_moveE:
	.zero		1
.L_27:


//--------------------- SYMBOLS --------------------------

	.type		__assertfail,@function
